	.target	sm_100a

	.elftype	@"ET_EXEC"


//--------------------- .note.nv.tkinfo           --------------------------
	.section	.note.nv.tkinfo,"",@"SHT_NOTE"
	.sectionflags	@"SHF_NOTE_NV_TKINFO"
	.tkinfo
        /*0018*/ 	.word	0x00000002
        /*0030*/ 	.string	""
        /*0030*/ 	.string	"ptxas"
        /*0030*/ 	.string	"Cuda compilation tools, release 13.0, V13.0.88"
        /*0030*/ 	.string	"Build cuda_13.0.r13.0/compiler.36424714_0"
        /*0030*/ 	.string	"-arch sm_100a -m 64 "



//--------------------- .note.nv.cuinfo           --------------------------
	.section	.note.nv.cuinfo,"",@"SHT_NOTE"
	.sectionflags	@"SHF_NOTE_NV_CUINFO"
        /*0018*/ 	.short	0x0002
        /*001a*/ 	.short	0x0064
        /*001c*/ 	.short	0x0082
	.zero		2


//--------------------- .nv.info                  --------------------------
	.section	.nv.info,"",@"SHT_CUDA_INFO"
	.align	4


	//----- nvinfo : EIATTR_REGCOUNT
	.align		4
        /*0000*/ 	.byte	0x04, 0x2f
        /*0002*/ 	.short	(.L_45 - .L_44)
	.align		4
.L_44:
        /*0004*/ 	.word	index@(_ZN2at6native29vectorized_elementwise_kernelILi8EZZZNS0_17acosh_kernel_cudaERNS_18TensorIteratorBaseEENKUlvE_clEvENKUlvE_clEvEUlN3c107complexIdEEE_St5arrayIPcLm2EEEEviT0_T1_)
        /*0008*/ 	.word	0x0000004a


	//----- nvinfo : EIATTR_FRAME_SIZE
	.align		4
.L_45:
        /*000c*/ 	.byte	0x04, 0x11
        /*000e*/ 	.short	(.L_47 - .L_46)
	.align		4
.L_46:
        /*0010*/ 	.word	index@($__internal_34_$__cuda_sm20_dsqrt_rn_f64_mediumpath_v1)
        /*0014*/ 	.word	0x00000010


	//----- nvinfo : EIATTR_FRAME_SIZE
	.align		4
.L_47:
        /*0018*/ 	.byte	0x04, 0x11
        /*001a*/ 	.short	(.L_49 - .L_48)
	.align		4
.L_48:
        /*001c*/ 	.word	index@($__internal_33_$__cuda_sm20_div_rn_f64_full)
        /*0020*/ 	.word	0x00000010


	//----- nvinfo : EIATTR_FRAME_SIZE
	.align		4
.L_49:
        /*0024*/ 	.byte	0x04, 0x11
        /*0026*/ 	.short	(.L_51 - .L_50)
	.align		4
.L_50:
        /*0028*/ 	.word	index@(_ZN2at6native29vectorized_elementwise_kernelILi8EZZZNS0_17acosh_kernel_cudaERNS_18TensorIteratorBaseEENKUlvE_clEvENKUlvE_clEvEUlN3c107complexIdEEE_St5arrayIPcLm2EEEEviT0_T1_)
        /*002c*/ 	.word	0x00000010


	//----- nvinfo : EIATTR_REGCOUNT
	.align		4
.L_51:
        /*0030*/ 	.byte	0x04, 0x2f
        /*0032*/ 	.short	(.L_53 - .L_52)
	.align		4
.L_52:
        /*0034*/ 	.word	index@(_ZN2at6native29vectorized_elementwise_kernelILi4EZZZNS0_17acosh_kernel_cudaERNS_18TensorIteratorBaseEENKUlvE_clEvENKUlvE_clEvEUlN3c107complexIdEEE_St5arrayIPcLm2EEEEviT0_T1_)
        /*0038*/ 	.word	0x0000004a


	//----- nvinfo : EIATTR_FRAME_SIZE
	.align		4
.L_53:
        /*003c*/ 	.byte	0x04, 0x11
        /*003e*/ 	.short	(.L_55 - .L_54)
	.align		4
.L_54:
        /*0040*/ 	.word	index@($__internal_32_$__cuda_sm20_dsqrt_rn_f64_mediumpath_v1)
        /*0044*/ 	.word	0x00000010


	//----- nvinfo : EIATTR_FRAME_SIZE
	.align		4
.L_55:
        /*0048*/ 	.byte	0x04, 0x11
        /*004a*/ 	.short	(.L_57 - .L_56)
	.align		4
.L_56:
        /*004c*/ 	.word	index@($__internal_31_$__cuda_sm20_div_rn_f64_full)
        /*0050*/ 	.word	0x00000010


	//----- nvinfo : EIATTR_FRAME_SIZE
	.align		4
.L_57:
        /*0054*/ 	.byte	0x04, 0x11
        /*0056*/ 	.short	(.L_59 - .L_58)
	.align		4
.L_58:
        /*0058*/ 	.word	index@(_ZN2at6native29vectorized_elementwise_kernelILi4EZZZNS0_17acosh_kernel_cudaERNS_18TensorIteratorBaseEENKUlvE_clEvENKUlvE_clEvEUlN3c107complexIdEEE_St5arrayIPcLm2EEEEviT0_T1_)
        /*005c*/ 	.word	0x00000010


	//----- nvinfo : EIATTR_REGCOUNT
	.align		4
.L_59:
        /*0060*/ 	.byte	0x04, 0x2f
        /*0062*/ 	.short	(.L_61 - .L_60)
	.align		4
.L_60:
        /*0064*/ 	.word	index@(_ZN2at6native29vectorized_elementwise_kernelILi2EZZZNS0_17acosh_kernel_cudaERNS_18TensorIteratorBaseEENKUlvE_clEvENKUlvE_clEvEUlN3c107complexIdEEE_St5arrayIPcLm2EEEEviT0_T1_)
        /*0068*/ 	.word	0x0000004a


	//----- nvinfo : EIATTR_FRAME_SIZE
	.align		4
.L_61:
        /*006c*/ 	.byte	0x04, 0x11
        /*006e*/ 	.short	(.L_63 - .L_62)
	.align		4
.L_62:
        /*0070*/ 	.word	index@($__internal_30_$__cuda_sm20_dsqrt_rn_f64_mediumpath_v1)
        /*0074*/ 	.word	0x00000010


	//----- nvinfo : EIATTR_FRAME_SIZE
	.align		4
.L_63:
        /*0078*/ 	.byte	0x04, 0x11
        /*007a*/ 	.short	(.L_65 - .L_64)
	.align		4
.L_64:
        /*007c*/ 	.word	index@($__internal_29_$__cuda_sm20_div_rn_f64_full)
        /*0080*/ 	.word	0x00000010


	//----- nvinfo : EIATTR_FRAME_SIZE
	.align		4
.L_65:
        /*0084*/ 	.byte	0x04, 0x11
        /*0086*/ 	.short	(.L_67 - .L_66)
	.align		4
.L_66:
        /*0088*/ 	.word	index@(_ZN2at6native29vectorized_elementwise_kernelILi2EZZZNS0_17acosh_kernel_cudaERNS_18TensorIteratorBaseEENKUlvE_clEvENKUlvE_clEvEUlN3c107complexIdEEE_St5arrayIPcLm2EEEEviT0_T1_)
        /*008c*/ 	.word	0x00000010


	//----- nvinfo : EIATTR_REGCOUNT
	.align		4
.L_67:
        /*0090*/ 	.byte	0x04, 0x2f
        /*0092*/ 	.short	(.L_69 - .L_68)
	.align		4
.L_68:
        /*0094*/ 	.word	index@(_ZN2at6native27unrolled_elementwise_kernelIZZZNS0_17acosh_kernel_cudaERNS_18TensorIteratorBaseEENKUlvE_clEvENKUlvE_clEvEUlN3c107complexIdEEE_St5arrayIPcLm2EELi4E23TrivialOffsetCalculatorILi1EjESE_NS0_6memory15LoadWithoutCastENSF_16StoreWithoutCastEEEviT_T0_T2_T3_T4_T5_)
        /*0098*/ 	.word	0x0000003c


	//----- nvinfo : EIATTR_FRAME_SIZE
	.align		4
.L_69:
        /*009c*/ 	.byte	0x04, 0x11
        /*009e*/ 	.short	(.L_71 - .L_70)
	.align		4
.L_70:
        /*00a0*/ 	.word	index@($__internal_28_$__cuda_sm20_dsqrt_rn_f64_mediumpath_v1)
        /*00a4*/ 	.word	0x00000010


	//----- nvinfo : EIATTR_FRAME_SIZE
	.align		4
.L_71:
        /*00a8*/ 	.byte	0x04, 0x11
        /*00aa*/ 	.short	(.L_73 - .L_72)
	.align		4
.L_72:
        /*00ac*/ 	.word	index@($__internal_27_$__cuda_sm20_div_rn_f64_full)
        /*00b0*/ 	.word	0x00000010


	//----- nvinfo : EIATTR_FRAME_SIZE
	.align		4
.L_73:
        /*00b4*/ 	.byte	0x04, 0x11
        /*00b6*/ 	.short	(.L_75 - .L_74)
	.align		4
.L_74:
        /*00b8*/ 	.word	index@(_ZN2at6native27unrolled_elementwise_kernelIZZZNS0_17acosh_kernel_cudaERNS_18TensorIteratorBaseEENKUlvE_clEvENKUlvE_clEvEUlN3c107complexIdEEE_St5arrayIPcLm2EELi4E23TrivialOffsetCalculatorILi1EjESE_NS0_6memory15LoadWithoutCastENSF_16StoreWithoutCastEEEviT_T0_T2_T3_T4_T5_)
        /*00bc*/ 	.word	0x00000010


	//----- nvinfo : EIATTR_REGCOUNT
	.align		4
.L_75:
        /*00c0*/ 	.byte	0x04, 0x2f
        /*00c2*/ 	.short	(.L_77 - .L_76)
	.align		4
.L_76:
        /*00c4*/ 	.word	index@(_ZN2at6native18elementwise_kernelILi128ELi2EZNS0_22gpu_kernel_impl_nocastIZZZNS0_17acosh_kernel_cudaERNS_18TensorIteratorBaseEENKUlvE_clEvENKUlvE_clEvEUlN3c107complexIdEEE_EEvS4_RKT_EUliE_EEviT1_)
        /*00c8*/ 	.word	0x00000032


	//----- nvinfo : EIATTR_FRAME_SIZE
	.align		4
.L_77:
        /*00cc*/ 	.byte	0x04, 0x11
        /*00ce*/ 	.short	(.L_79 - .L_78)
	.align		4
.L_78:
        /*00d0*/ 	.word	index@($__internal_26_$__cuda_sm20_dsqrt_rn_f64_mediumpath_v1)
        /*00d4*/ 	.word	0x00000010


	//----- nvinfo : EIATTR_FRAME_SIZE
	.align		4
.L_79:
        /*00d8*/ 	.byte	0x04, 0x11
        /*00da*/ 	.short	(.L_81 - .L_80)
	.align		4
.L_80:
        /*00dc*/ 	.word	index@($__internal_25_$__cuda_sm20_div_rn_f64_full)
        /*00e0*/ 	.word	0x00000010


	//----- nvinfo : EIATTR_FRAME_SIZE
	.align		4
.L_81:
        /*00e4*/ 	.byte	0x04, 0x11
        /*00e6*/ 	.short	(.L_83 - .L_82)
	.align		4
.L_82:
        /*00e8*/ 	.word	index@(_ZN2at6native18elementwise_kernelILi128ELi2EZNS0_22gpu_kernel_impl_nocastIZZZNS0_17acosh_kernel_cudaERNS_18TensorIteratorBaseEENKUlvE_clEvENKUlvE_clEvEUlN3c107complexIdEEE_EEvS4_RKT_EUliE_EEviT1_)
        /*00ec*/ 	.word	0x00000010


	//----- nvinfo : EIATTR_REGCOUNT
	.align		4
.L_83:
        /*00f0*/ 	.byte	0x04, 0x2f
        /*00f2*/ 	.short	(.L_85 - .L_84)
	.align		4
.L_84:
        /*00f4*/ 	.word	index@(_ZN2at6native27unrolled_elementwise_kernelIZZZNS0_17acosh_kernel_cudaERNS_18TensorIteratorBaseEENKUlvE_clEvENKUlvE_clEvEUlN3c107complexIdEEE_St5arrayIPcLm2EELi4E23TrivialOffsetCalculatorILi1EjESE_NS0_6memory12LoadWithCastILi1EEENSF_13StoreWithCastILi1EEEEEviT_T0_T2_T3_T4_T5_)
        /*00f8*/ 	.word	0x0000003e


	//----- nvinfo : EIATTR_FRAME_SIZE
	.align		4
.L_85:
        /*00fc*/ 	.byte	0x04, 0x11
        /*00fe*/ 	.short	(.L_87 - .L_86)
	.align		4
.L_86:
        /*0100*/ 	.word	index@($__internal_24_$__cuda_sm20_dsqrt_rn_f64_mediumpath_v1)
        /*0104*/ 	.word	0x00000010


	//----- nvinfo : EIATTR_FRAME_SIZE
	.align		4
.L_87:
        /*0108*/ 	.byte	0x04, 0x11
        /*010a*/ 	.short	(.L_89 - .L_88)
	.align		4
.L_88:
        /*010c*/ 	.word	index@($__internal_23_$__cuda_sm20_div_rn_f64_full)
        /*0110*/ 	.word	0x00000010


	//----- nvinfo : EIATTR_FRAME_SIZE
	.align		4
.L_89:
        /*0114*/ 	.byte	0x04, 0x11
        /*0116*/ 	.short	(.L_91 - .L_90)
	.align		4
.L_90:
        /*0118*/ 	.word	index@(_ZN2at6native27unrolled_elementwise_kernelIZZZNS0_17acosh_kernel_cudaERNS_18TensorIteratorBaseEENKUlvE_clEvENKUlvE_clEvEUlN3c107complexIdEEE_St5arrayIPcLm2EELi4E23TrivialOffsetCalculatorILi1EjESE_NS0_6memory12LoadWithCastILi1EEENSF_13StoreWithCastILi1EEEEEviT_T0_T2_T3_T4_T5_)
        /*011c*/ 	.word	0x00000010


	//----- nvinfo : EIATTR_REGCOUNT
	.align		4
.L_91:
        /*0120*/ 	.byte	0x04, 0x2f
        /*0122*/ 	.short	(.L_93 - .L_92)
	.align		4
.L_92:
        /*0124*/ 	.word	index@(_ZN2at6native18elementwise_kernelILi128ELi4EZNS0_15gpu_kernel_implIZZZNS0_17acosh_kernel_cudaERNS_18TensorIteratorBaseEENKUlvE_clEvENKUlvE_clEvEUlN3c107complexIdEEE_EEvS4_RKT_EUliE_EEviT1_)
        /*0128*/ 	.word	0x00000030


	//----- nvinfo : EIATTR_FRAME_SIZE
	.align		4
.L_93:
        /*012c*/ 	.byte	0x04, 0x11
        /*012e*/ 	.short	(.L_95 - .L_94)
	.align		4
.L_94:
        /*0130*/ 	.word	index@($__internal_22_$__cuda_sm20_dsqrt_rn_f64_mediumpath_v1)
        /*0134*/ 	.word	0x00000010


	//----- nvinfo : EIATTR_FRAME_SIZE
	.align		4
.L_95:
        /*0138*/ 	.byte	0x04, 0x11
        /*013a*/ 	.short	(.L_97 - .L_96)
	.align		4
.L_96:
        /*013c*/ 	.word	index@($__internal_21_$__cuda_sm20_div_rn_f64_full)
        /*0140*/ 	.word	0x00000010


	//----- nvinfo : EIATTR_FRAME_SIZE
	.align		4
.L_97:
        /*0144*/ 	.byte	0x04, 0x11
        /*0146*/ 	.short	(.L_99 - .L_98)
	.align		4
.L_98:
        /*0148*/ 	.word	index@(_ZN2at6native18elementwise_kernelILi128ELi4EZNS0_15gpu_kernel_implIZZZNS0_17acosh_kernel_cudaERNS_18TensorIteratorBaseEENKUlvE_clEvENKUlvE_clEvEUlN3c107complexIdEEE_EEvS4_RKT_EUliE_EEviT1_)
        /*014c*/ 	.word	0x00000010


	//----- nvinfo : EIATTR_REGCOUNT
	.align		4
.L_99:
        /*0150*/ 	.byte	0x04, 0x2f
        /*0152*/ 	.short	(.L_101 - .L_100)
	.align		4
.L_100:
        /*0154*/ 	.word	index@(_ZN2at6native29vectorized_elementwise_kernelILi8EZZZNS0_17acosh_kernel_cudaERNS_18TensorIteratorBaseEENKUlvE_clEvENKUlvE0_clEvEUlN3c107complexIfEEE_St5arrayIPcLm2EEEEviT0_T1_)
        /*0158*/ 	.word	0x00000020


	//----- nvinfo : EIATTR_FRAME_SIZE
	.align		4
.L_101:
        /*015c*/ 	.byte	0x04, 0x11
        /*015e*/ 	.short	(.L_103 - .L_102)
	.align		4
.L_102:
        /*0160*/ 	.word	index@($__internal_20_$__cuda_sm3x_div_rn_ftz_f32_slowpath)
        /*0164*/ 	.word	0x00000000


	//----- nvinfo : EIATTR_FRAME_SIZE
	.align		4
.L_103:
        /*0168*/ 	.byte	0x04, 0x11
        /*016a*/ 	.short	(.L_105 - .L_104)
	.align		4
.L_104:
        /*016c*/ 	.word	index@(_ZN2at6native29vectorized_elementwise_kernelILi8EZZZNS0_17acosh_kernel_cudaERNS_18TensorIteratorBaseEENKUlvE_clEvENKUlvE0_clEvEUlN3c107complexIfEEE_St5arrayIPcLm2EEEEviT0_T1_)
        /*0170*/ 	.word	0x00000000


	//----- nvinfo : EIATTR_REGCOUNT
	.align		4
.L_105:
        /*0174*/ 	.byte	0x04, 0x2f
        /*0176*/ 	.short	(.L_107 - .L_106)
	.align		4
.L_106:
        /*0178*/ 	.word	index@(_ZN2at6native29vectorized_elementwise_kernelILi4EZZZNS0_17acosh_kernel_cudaERNS_18TensorIteratorBaseEENKUlvE_clEvENKUlvE0_clEvEUlN3c107complexIfEEE_St5arrayIPcLm2EEEEviT0_T1_)
        /*017c*/ 	.word	0x00000020


	//----- nvinfo : EIATTR_FRAME_SIZE
	.align		4
.L_107:
        /*0180*/ 	.byte	0x04, 0x11
        /*0182*/ 	.short	(.L_109 - .L_108)
	.align		4
.L_108:
        /*0184*/ 	.word	index@($__internal_19_$__cuda_sm3x_div_rn_ftz_f32_slowpath)
        /*0188*/ 	.word	0x00000000


	//----- nvinfo : EIATTR_FRAME_SIZE
	.align		4
.L_109:
        /*018c*/ 	.byte	0x04, 0x11
        /*018e*/ 	.short	(.L_111 - .L_110)
	.align		4
.L_110:
        /*0190*/ 	.word	index@(_ZN2at6native29vectorized_elementwise_kernelILi4EZZZNS0_17acosh_kernel_cudaERNS_18TensorIteratorBaseEENKUlvE_clEvENKUlvE0_clEvEUlN3c107complexIfEEE_St5arrayIPcLm2EEEEviT0_T1_)
        /*0194*/ 	.word	0x00000000


	//----- nvinfo : EIATTR_REGCOUNT
	.align		4
.L_111:
        /*0198*/ 	.byte	0x04, 0x2f
        /*019a*/ 	.short	(.L_113 - .L_112)
	.align		4
.L_112:
        /*019c*/ 	.word	index@(_ZN2at6native29vectorized_elementwise_kernelILi2EZZZNS0_17acosh_kernel_cudaERNS_18TensorIteratorBaseEENKUlvE_clEvENKUlvE0_clEvEUlN3c107complexIfEEE_St5arrayIPcLm2EEEEviT0_T1_)
        /*01a0*/ 	.word	0x00000020


	//----- nvinfo : EIATTR_FRAME_SIZE
	.align		4
.L_113:
        /*01a4*/ 	.byte	0x04, 0x11
        /*01a6*/ 	.short	(.L_115 - .L_114)
	.align		4
.L_114:
        /*01a8*/ 	.word	index@($__internal_18_$__cuda_sm3x_div_rn_ftz_f32_slowpath)
        /*01ac*/ 	.word	0x00000000


	//----- nvinfo : EIATTR_FRAME_SIZE
	.align		4
.L_115:
        /*01b0*/ 	.byte	0x04, 0x11
        /*01b2*/ 	.short	(.L_117 - .L_116)
	.align		4
.L_116:
        /*01b4*/ 	.word	index@(_ZN2at6native29vectorized_elementwise_kernelILi2EZZZNS0_17acosh_kernel_cudaERNS_18TensorIteratorBaseEENKUlvE_clEvENKUlvE0_clEvEUlN3c107complexIfEEE_St5arrayIPcLm2EEEEviT0_T1_)
        /*01b8*/ 	.word	0x00000000


	//----- nvinfo : EIATTR_REGCOUNT
	.align		4
.L_117:
        /*01bc*/ 	.byte	0x04, 0x2f
        /*01be*/ 	.short	(.L_119 - .L_118)
	.align		4
.L_118:
        /*01c0*/ 	.word	index@(_ZN2at6native27unrolled_elementwise_kernelIZZZNS0_17acosh_kernel_cudaERNS_18TensorIteratorBaseEENKUlvE_clEvENKUlvE0_clEvEUlN3c107complexIfEEE_St5arrayIPcLm2EELi4E23TrivialOffsetCalculatorILi1EjESE_NS0_6memory15LoadWithoutCastENSF_16StoreWithoutCastEEEviT_T0_T2_T3_T4_T5_)
        /*01c4*/ 	.word	0x00000020


	//----- nvinfo : EIATTR_FRAME_SIZE
	.align		4
.L_119:
        /*01c8*/ 	.byte	0x04, 0x11
        /*01ca*/ 	.short	(.L_121 - .L_120)
	.align		4
.L_120:
        /*01cc*/ 	.word	index@($__internal_17_$__cuda_sm3x_div_rn_ftz_f32_slowpath)
        /*01d0*/ 	.word	0x00000000


	//----- nvinfo : EIATTR_FRAME_SIZE
	.align		4
.L_121:
        /*01d4*/ 	.byte	0x04, 0x11
        /*01d6*/ 	.short	(.L_123 - .L_122)
	.align		4
.L_122:
        /*01d8*/ 	.word	index@(_ZN2at6native27unrolled_elementwise_kernelIZZZNS0_17acosh_kernel_cudaERNS_18TensorIteratorBaseEENKUlvE_clEvENKUlvE0_clEvEUlN3c107complexIfEEE_St5arrayIPcLm2EELi4E23TrivialOffsetCalculatorILi1EjESE_NS0_6memory15LoadWithoutCastENSF_16StoreWithoutCastEEEviT_T0_T2_T3_T4_T5_)
        /*01dc*/ 	.word	0x00000000


	//----- nvinfo : EIATTR_REGCOUNT
	.align		4
.L_123:
        /*01e0*/ 	.byte	0x04, 0x2f
        /*01e2*/ 	.short	(.L_125 - .L_124)
	.align		4
.L_124:
        /*01e4*/ 	.word	index@(_ZN2at6native18elementwise_kernelILi128ELi2EZNS0_22gpu_kernel_impl_nocastIZZZNS0_17acosh_kernel_cudaERNS_18TensorIteratorBaseEENKUlvE_clEvENKUlvE0_clEvEUlN3c107complexIfEEE_EEvS4_RKT_EUliE_EEviT1_)
        /*01e8*/ 	.word	0x0000001a


	//----- nvinfo : EIATTR_FRAME_SIZE
	.align		4
.L_125:
        /*01ec*/ 	.byte	0x04, 0x11
        /*01ee*/ 	.short	(.L_127 - .L_126)
	.align		4
.L_126:
        /*01f0*/ 	.word	index@($__internal_16_$__cuda_sm3x_div_rn_ftz_f32_slowpath)
        /*01f4*/ 	.word	0x00000000


	//----- nvinfo : EIATTR_FRAME_SIZE
	.align		4
.L_127:
        /*01f8*/ 	.byte	0x04, 0x11
        /*01fa*/ 	.short	(.L_129 - .L_128)
	.align		4
.L_128:
        /*01fc*/ 	.word	index@(_ZN2at6native18elementwise_kernelILi128ELi2EZNS0_22gpu_kernel_impl_nocastIZZZNS0_17acosh_kernel_cudaERNS_18TensorIteratorBaseEENKUlvE_clEvENKUlvE0_clEvEUlN3c107complexIfEEE_EEvS4_RKT_EUliE_EEviT1_)
        /*0200*/ 	.word	0x00000000


	//----- nvinfo : EIATTR_REGCOUNT
	.align		4
.L_129:
        /*0204*/ 	.byte	0x04, 0x2f
        /*0206*/ 	.short	(.L_131 - .L_130)
	.align		4
.L_130:
        /*0208*/ 	.word	index@(_ZN2at6native27unrolled_elementwise_kernelIZZZNS0_17acosh_kernel_cudaERNS_18TensorIteratorBaseEENKUlvE_clEvENKUlvE0_clEvEUlN3c107complexIfEEE_St5arrayIPcLm2EELi4E23TrivialOffsetCalculatorILi1EjESE_NS0_6memory12LoadWithCastILi1EEENSF_13StoreWithCastILi1EEEEEviT_T0_T2_T3_T4_T5_)
        /*020c*/ 	.word	0x00000020


	//----- nvinfo : EIATTR_FRAME_SIZE
	.align		4
.L_131:
        /*0210*/ 	.byte	0x04, 0x11
        /*0212*/ 	.short	(.L_133 - .L_132)
	.align		4
.L_132:
        /*0214*/ 	.word	index@($__internal_15_$__cuda_sm3x_div_rn_ftz_f32_slowpath)
        /*0218*/ 	.word	0x00000000


	//----- nvinfo : EIATTR_FRAME_SIZE
	.align		4
.L_133:
        /*021c*/ 	.byte	0x04, 0x11
        /*021e*/ 	.short	(.L_135 - .L_134)
	.align		4
.L_134:
        /*0220*/ 	.word	index@(_ZN2at6native27unrolled_elementwise_kernelIZZZNS0_17acosh_kernel_cudaERNS_18TensorIteratorBaseEENKUlvE_clEvENKUlvE0_clEvEUlN3c107complexIfEEE_St5arrayIPcLm2EELi4E23TrivialOffsetCalculatorILi1EjESE_NS0_6memory12LoadWithCastILi1EEENSF_13StoreWithCastILi1EEEEEviT_T0_T2_T3_T4_T5_)
        /*0224*/ 	.word	0x00000000


	//----- nvinfo : EIATTR_REGCOUNT
	.align		4
.L_135:
        /*0228*/ 	.byte	0x04, 0x2f
        /*022a*/ 	.short	(.L_137 - .L_136)
	.align		4
.L_136:
        /*022c*/ 	.word	index@(_ZN2at6native18elementwise_kernelILi128ELi4EZNS0_15gpu_kernel_implIZZZNS0_17acosh_kernel_cudaERNS_18TensorIteratorBaseEENKUlvE_clEvENKUlvE0_clEvEUlN3c107complexIfEEE_EEvS4_RKT_EUliE_EEviT1_)
        /*0230*/ 	.word	0x00000018


	//----- nvinfo : EIATTR_FRAME_SIZE
	.align		4
.L_137:
        /*0234*/ 	.byte	0x04, 0x11
        /*0236*/ 	.short	(.L_139 - .L_138)
	.align		4
.L_138:
        /*0238*/ 	.word	index@($__internal_14_$__cuda_sm3x_div_rn_ftz_f32_slowpath)
        /*023c*/ 	.word	0x00000000


	//----- nvinfo : EIATTR_FRAME_SIZE
	.align		4
.L_139:
        /*0240*/ 	.byte	0x04, 0x11
        /*0242*/ 	.short	(.L_141 - .L_140)
	.align		4
.L_140:
        /*0244*/ 	.word	index@(_ZN2at6native18elementwise_kernelILi128ELi4EZNS0_15gpu_kernel_implIZZZNS0_17acosh_kernel_cudaERNS_18TensorIteratorBaseEENKUlvE_clEvENKUlvE0_clEvEUlN3c107complexIfEEE_EEvS4_RKT_EUliE_EEviT1_)
        /*0248*/ 	.word	0x00000000


	//----- nvinfo : EIATTR_REGCOUNT
	.align		4
.L_141:
        /*024c*/ 	.byte	0x04, 0x2f
        /*024e*/ 	.short	(.L_143 - .L_142)
	.align		4
.L_142:
        /*0250*/ 	.word	index@(_ZN2at6native29vectorized_elementwise_kernelILi8EZZZNS0_17acosh_kernel_cudaERNS_18TensorIteratorBaseEENKUlvE_clEvENKUlvE1_clEvEUlN3c107complexINS6_4HalfEEEE_St5arrayIPcLm2EEEEviT0_T1_)
        /*0254*/ 	.word	0x00000025


	//----- nvinfo : EIATTR_FRAME_SIZE
	.align		4
.L_143:
        /*0258*/ 	.byte	0x04, 0x11
        /*025a*/ 	.short	(.L_145 - .L_144)
	.align		4
.L_144:
        /*025c*/ 	.word	index@($__internal_13_$__cuda_sm3x_div_rn_ftz_f32_slowpath)
        /*0260*/ 	.word	0x00000000


	//----- nvinfo : EIATTR_FRAME_SIZE
	.align		4
.L_145:
        /*0264*/ 	.byte	0x04, 0x11
        /*0266*/ 	.short	(.L_147 - .L_146)
	.align		4
.L_146:
        /*0268*/ 	.word	index@(_ZN2at6native29vectorized_elementwise_kernelILi8EZZZNS0_17acosh_kernel_cudaERNS_18TensorIteratorBaseEENKUlvE_clEvENKUlvE1_clEvEUlN3c107complexINS6_4HalfEEEE_St5arrayIPcLm2EEEEviT0_T1_)
        /*026c*/ 	.word	0x00000000


	//----- nvinfo : EIATTR_REGCOUNT
	.align		4
.L_147:
        /*0270*/ 	.byte	0x04, 0x2f
        /*0272*/ 	.short	(.L_149 - .L_148)
	.align		4
.L_148:
        /*0274*/ 	.word	index@(_ZN2at6native29vectorized_elementwise_kernelILi4EZZZNS0_17acosh_kernel_cudaERNS_18TensorIteratorBaseEENKUlvE_clEvENKUlvE1_clEvEUlN3c107complexINS6_4HalfEEEE_St5arrayIPcLm2EEEEviT0_T1_)
        /*0278*/ 	.word	0x00000025


	//----- nvinfo : EIATTR_FRAME_SIZE
	.align		4
.L_149:
        /*027c*/ 	.byte	0x04, 0x11
        /*027e*/ 	.short	(.L_151 - .L_150)
	.align		4
.L_150:
        /*0280*/ 	.word	index@($__internal_12_$__cuda_sm3x_div_rn_ftz_f32_slowpath)
        /*0284*/ 	.word	0x00000000


	//----- nvinfo : EIATTR_FRAME_SIZE
	.align		4
.L_151:
        /*0288*/ 	.byte	0x04, 0x11
        /*028a*/ 	.short	(.L_153 - .L_152)
	.align		4
.L_152:
        /*028c*/ 	.word	index@(_ZN2at6native29vectorized_elementwise_kernelILi4EZZZNS0_17acosh_kernel_cudaERNS_18TensorIteratorBaseEENKUlvE_clEvENKUlvE1_clEvEUlN3c107complexINS6_4HalfEEEE_St5arrayIPcLm2EEEEviT0_T1_)
        /*0290*/ 	.word	0x00000000


	//----- nvinfo : EIATTR_REGCOUNT
	.align		4
.L_153:
        /*0294*/ 	.byte	0x04, 0x2f
        /*0296*/ 	.short	(.L_155 - .L_154)
	.align		4
.L_154:
        /*0298*/ 	.word	index@(_ZN2at6native29vectorized_elementwise_kernelILi2EZZZNS0_17acosh_kernel_cudaERNS_18TensorIteratorBaseEENKUlvE_clEvENKUlvE1_clEvEUlN3c107complexINS6_4HalfEEEE_St5arrayIPcLm2EEEEviT0_T1_)
        /*029c*/ 	.word	0x00000025


	//----- nvinfo : EIATTR_FRAME_SIZE
	.align		4
.L_155:
        /*02a0*/ 	.byte	0x04, 0x11
        /*02a2*/ 	.short	(.L_157 - .L_156)
	.align		4
.L_156:
        /*02a4*/ 	.word	index@($__internal_11_$__cuda_sm3x_div_rn_ftz_f32_slowpath)
        /*02a8*/ 	.word	0x00000000


	//----- nvinfo : EIATTR_FRAME_SIZE
	.align		4
.L_157:
        /*02ac*/ 	.byte	0x04, 0x11
        /*02ae*/ 	.short	(.L_159 - .L_158)
	.align		4
.L_158:
        /*02b0*/ 	.word	index@(_ZN2at6native29vectorized_elementwise_kernelILi2EZZZNS0_17acosh_kernel_cudaERNS_18TensorIteratorBaseEENKUlvE_clEvENKUlvE1_clEvEUlN3c107complexINS6_4HalfEEEE_St5arrayIPcLm2EEEEviT0_T1_)
        /*02b4*/ 	.word	0x00000000


	//----- nvinfo : EIATTR_REGCOUNT
	.align		4
.L_159:
        /*02b8*/ 	.byte	0x04, 0x2f
        /*02ba*/ 	.short	(.L_161 - .L_160)
	.align		4
.L_160:
        /*02bc*/ 	.word	index@(_ZN2at6native27unrolled_elementwise_kernelIZZZNS0_17acosh_kernel_cudaERNS_18TensorIteratorBaseEENKUlvE_clEvENKUlvE1_clEvEUlN3c107complexINS6_4HalfEEEE_St5arrayIPcLm2EELi4E23TrivialOffsetCalculatorILi1EjESF_NS0_6memory15LoadWithoutCastENSG_16StoreWithoutCastEEEviT_T0_T2_T3_T4_T5_)
        /*02c0*/ 	.word	0x0000001e


	//----- nvinfo : EIATTR_FRAME_SIZE
	.align		4
.L_161:
        /*02c4*/ 	.byte	0x04, 0x11
        /*02c6*/ 	.short	(.L_163 - .L_162)
	.align		4
.L_162:
        /*02c8*/ 	.word	index@($__internal_10_$__cuda_sm3x_div_rn_ftz_f32_slowpath)
        /*02cc*/ 	.word	0x00000000


	//----- nvinfo : EIATTR_FRAME_SIZE
	.align		4
.L_163:
        /*02d0*/ 	.byte	0x04, 0x11
        /*02d2*/ 	.short	(.L_165 - .L_164)
	.align		4
.L_164:
        /*02d4*/ 	.word	index@(_ZN2at6native27unrolled_elementwise_kernelIZZZNS0_17acosh_kernel_cudaERNS_18TensorIteratorBaseEENKUlvE_clEvENKUlvE1_clEvEUlN3c107complexINS6_4HalfEEEE_St5arrayIPcLm2EELi4E23TrivialOffsetCalculatorILi1EjESF_NS0_6memory15LoadWithoutCastENSG_16StoreWithoutCastEEEviT_T0_T2_T3_T4_T5_)
        /*02d8*/ 	.word	0x00000000


	//----- nvinfo : EIATTR_REGCOUNT
	.align		4
.L_165:
        /*02dc*/ 	.byte	0x04, 0x2f
        /*02de*/ 	.short	(.L_167 - .L_166)
	.align		4
.L_166:
        /*02e0*/ 	.word	index@(_ZN2at6native18elementwise_kernelILi128ELi2EZNS0_22gpu_kernel_impl_nocastIZZZNS0_17acosh_kernel_cudaERNS_18TensorIteratorBaseEENKUlvE_clEvENKUlvE1_clEvEUlN3c107complexINS7_4HalfEEEE_EEvS4_RKT_EUliE_EEviT1_)
        /*02e4*/ 	.word	0x0000001a


	//----- nvinfo : EIATTR_FRAME_SIZE
	.align		4
.L_167:
        /*02e8*/ 	.byte	0x04, 0x11
        /*02ea*/ 	.short	(.L_169 - .L_168)
	.align		4
.L_168:
        /*02ec*/ 	.word	index@($__internal_9_$__cuda_sm3x_div_rn_ftz_f32_slowpath)
        /*02f0*/ 	.word	0x00000000


	//----- nvinfo : EIATTR_FRAME_SIZE
	.align		4
.L_169:
        /*02f4*/ 	.byte	0x04, 0x11
        /*02f6*/ 	.short	(.L_171 - .L_170)
	.align		4
.L_170:
        /*02f8*/ 	.word	index@(_ZN2at6native18elementwise_kernelILi128ELi2EZNS0_22gpu_kernel_impl_nocastIZZZNS0_17acosh_kernel_cudaERNS_18TensorIteratorBaseEENKUlvE_clEvENKUlvE1_clEvEUlN3c107complexINS7_4HalfEEEE_EEvS4_RKT_EUliE_EEviT1_)
        /*02fc*/ 	.word	0x00000000


	//----- nvinfo : EIATTR_REGCOUNT
	.align		4
.L_171:
        /*0300*/ 	.byte	0x04, 0x2f
        /*0302*/ 	.short	(.L_173 - .L_172)
	.align		4
.L_172:
        /*0304*/ 	.word	index@(_ZN2at6native27unrolled_elementwise_kernelIZZZNS0_17acosh_kernel_cudaERNS_18TensorIteratorBaseEENKUlvE_clEvENKUlvE1_clEvEUlN3c107complexINS6_4HalfEEEE_St5arrayIPcLm2EELi4E23TrivialOffsetCalculatorILi1EjESF_NS0_6memory12LoadWithCastILi1EEENSG_13StoreWithCastILi1EEEEEviT_T0_T2_T3_T4_T5_)
        /*0308*/ 	.word	0x0000001d


	//----- nvinfo : EIATTR_FRAME_SIZE
	.align		4
.L_173:
        /*030c*/ 	.byte	0x04, 0x11
        /*030e*/ 	.short	(.L_175 - .L_174)
	.align		4
.L_174:
        /*0310*/ 	.word	index@($__internal_8_$__cuda_sm3x_div_rn_ftz_f32_slowpath)
        /*0314*/ 	.word	0x00000000


	//----- nvinfo : EIATTR_FRAME_SIZE
	.align		4
.L_175:
        /*0318*/ 	.byte	0x04, 0x11
        /*031a*/ 	.short	(.L_177 - .L_176)
	.align		4
.L_176:
        /*031c*/ 	.word	index@(_ZN2at6native27unrolled_elementwise_kernelIZZZNS0_17acosh_kernel_cudaERNS_18TensorIteratorBaseEENKUlvE_clEvENKUlvE1_clEvEUlN3c107complexINS6_4HalfEEEE_St5arrayIPcLm2EELi4E23TrivialOffsetCalculatorILi1EjESF_NS0_6memory12LoadWithCastILi1EEENSG_13StoreWithCastILi1EEEEEviT_T0_T2_T3_T4_T5_)
        /*0320*/ 	.word	0x00000000


	//----- nvinfo : EIATTR_REGCOUNT
	.align		4
.L_177:
        /*0324*/ 	.byte	0x04, 0x2f
        /*0326*/ 	.short	(.L_179 - .L_178)
	.align		4
.L_178:
        /*0328*/ 	.word	index@(_ZN2at6native18elementwise_kernelILi128ELi4EZNS0_15gpu_kernel_implIZZZNS0_17acosh_kernel_cudaERNS_18TensorIteratorBaseEENKUlvE_clEvENKUlvE1_clEvEUlN3c107complexINS7_4HalfEEEE_EEvS4_RKT_EUliE_EEviT1_)
        /*032c*/ 	.word	0x0000001a


	//----- nvinfo : EIATTR_FRAME_SIZE
	.align		4
.L_179:
        /*0330*/ 	.byte	0x04, 0x11
        /*0332*/ 	.short	(.L_181 - .L_180)
	.align		4
.L_180:
        /*0334*/ 	.word	index@($__internal_7_$__cuda_sm3x_div_rn_ftz_f32_slowpath)
        /*0338*/ 	.word	0x00000000


	//----- nvinfo : EIATTR_FRAME_SIZE
	.align		4
.L_181:
        /*033c*/ 	.byte	0x04, 0x11
        /*033e*/ 	.short	(.L_183 - .L_182)
	.align		4
.L_182:
        /*0340*/ 	.word	index@(_ZN2at6native18elementwise_kernelILi128ELi4EZNS0_15gpu_kernel_implIZZZNS0_17acosh_kernel_cudaERNS_18TensorIteratorBaseEENKUlvE_clEvENKUlvE1_clEvEUlN3c107complexINS7_4HalfEEEE_EEvS4_RKT_EUliE_EEviT1_)
        /*0344*/ 	.word	0x00000000


	//----- nvinfo : EIATTR_REGCOUNT
	.align		4
.L_183:
        /*0348*/ 	.byte	0x04, 0x2f
        /*034a*/ 	.short	(.L_185 - .L_184)
	.align		4
.L_184:
        /*034c*/ 	.word	index@(_ZN2at6native29vectorized_elementwise_kernelILi8EZZZNS0_17acosh_kernel_cudaERNS_18TensorIteratorBaseEENKUlvE0_clEvENKUlvE_clEvEUldE_St5arrayIPcLm2EEEEviT0_T1_)
        /*0350*/ 	.word	0x0000002c


	//----- nvinfo : EIATTR_FRAME_SIZE
	.align		4
.L_185:
        /*0354*/ 	.byte	0x04, 0x11
        /*0356*/ 	.short	(.L_187 - .L_186)
	.align		4
.L_186:
        /*0358*/ 	.word	index@($__internal_6_$__cuda_sm20_div_rn_f64_full)
        /*035c*/ 	.word	0x00000000


	//----- nvinfo : EIATTR_FRAME_SIZE
	.align		4
.L_187:
        /*0360*/ 	.byte	0x04, 0x11
        /*0362*/ 	.short	(.L_189 - .L_188)
	.align		4
.L_188:
        /*0364*/ 	.word	index@(_ZN2at6native29vectorized_elementwise_kernelILi8EZZZNS0_17acosh_kernel_cudaERNS_18TensorIteratorBaseEENKUlvE0_clEvENKUlvE_clEvEUldE_St5arrayIPcLm2EEEEviT0_T1_)
        /*0368*/ 	.word	0x00000000


	//----- nvinfo : EIATTR_REGCOUNT
	.align		4
.L_189:
        /*036c*/ 	.byte	0x04, 0x2f
        /*036e*/ 	.short	(.L_191 - .L_190)
	.align		4
.L_190:
        /*0370*/ 	.word	index@(_ZN2at6native29vectorized_elementwise_kernelILi4EZZZNS0_17acosh_kernel_cudaERNS_18TensorIteratorBaseEENKUlvE0_clEvENKUlvE_clEvEUldE_St5arrayIPcLm2EEEEviT0_T1_)
        /*0374*/ 	.word	0x0000002c


	//----- nvinfo : EIATTR_FRAME_SIZE
	.align		4
.L_191:
        /*0378*/ 	.byte	0x04, 0x11
        /*037a*/ 	.short	(.L_193 - .L_192)
	.align		4
.L_192:
        /*037c*/ 	.word	index@($__internal_5_$__cuda_sm20_div_rn_f64_full)
        /*0380*/ 	.word	0x00000000


	//----- nvinfo : EIATTR_FRAME_SIZE
	.align		4
.L_193:
        /*0384*/ 	.byte	0x04, 0x11
        /*0386*/ 	.short	(.L_195 - .L_194)
	.align		4
.L_194:
        /*0388*/ 	.word	index@(_ZN2at6native29vectorized_elementwise_kernelILi4EZZZNS0_17acosh_kernel_cudaERNS_18TensorIteratorBaseEENKUlvE0_clEvENKUlvE_clEvEUldE_St5arrayIPcLm2EEEEviT0_T1_)
        /*038c*/ 	.word	0x00000000


	//----- nvinfo : EIATTR_REGCOUNT
	.align		4
.L_195:
        /*0390*/ 	.byte	0x04, 0x2f
        /*0392*/ 	.short	(.L_197 - .L_196)
	.align		4
.L_196:
        /*0394*/ 	.word	index@(_ZN2at6native29vectorized_elementwise_kernelILi2EZZZNS0_17acosh_kernel_cudaERNS_18TensorIteratorBaseEENKUlvE0_clEvENKUlvE_clEvEUldE_St5arrayIPcLm2EEEEviT0_T1_)
        /*0398*/ 	.word	0x0000002c


	//----- nvinfo : EIATTR_FRAME_SIZE
	.align		4
.L_197:
        /*039c*/ 	.byte	0x04, 0x11
        /*039e*/ 	.short	(.L_199 - .L_198)
	.align		4
.L_198:
        /*03a0*/ 	.word	index@($__internal_4_$__cuda_sm20_div_rn_f64_full)
        /*03a4*/ 	.word	0x00000000


	//----- nvinfo : EIATTR_FRAME_SIZE
	.align		4
.L_199:
        /*03a8*/ 	.byte	0x04, 0x11
        /*03aa*/ 	.short	(.L_201 - .L_200)
	.align		4
.L_200:
        /*03ac*/ 	.word	index@(_ZN2at6native29vectorized_elementwise_kernelILi2EZZZNS0_17acosh_kernel_cudaERNS_18TensorIteratorBaseEENKUlvE0_clEvENKUlvE_clEvEUldE_St5arrayIPcLm2EEEEviT0_T1_)
        /*03b0*/ 	.word	0x00000000


	//----- nvinfo : EIATTR_REGCOUNT
	.align		4
.L_201:
        /*03b4*/ 	.byte	0x04, 0x2f
        /*03b6*/ 	.short	(.L_203 - .L_202)
	.align		4
.L_202:
        /*03b8*/ 	.word	index@(_ZN2at6native27unrolled_elementwise_kernelIZZZNS0_17acosh_kernel_cudaERNS_18TensorIteratorBaseEENKUlvE0_clEvENKUlvE_clEvEUldE_St5arrayIPcLm2EELi4E23TrivialOffsetCalculatorILi1EjESB_NS0_6memory15LoadWithoutCastENSC_16StoreWithoutCastEEEviT_T0_T2_T3_T4_T5_)
        /*03bc*/ 	.word	0x00000024


	//----- nvinfo : EIATTR_FRAME_SIZE
	.align		4
.L_203:
        /*03c0*/ 	.byte	0x04, 0x11
        /*03c2*/ 	.short	(.L_205 - .L_204)
	.align		4
.L_204:
        /*03c4*/ 	.word	index@($__internal_3_$__cuda_sm20_div_rn_f64_full)
        /*03c8*/ 	.word	0x00000000


	//----- nvinfo : EIATTR_FRAME_SIZE
	.align		4
.L_205:
        /*03cc*/ 	.byte	0x04, 0x11
        /*03ce*/ 	.short	(.L_207 - .L_206)
	.align		4
.L_206:
        /*03d0*/ 	.word	index@(_ZN2at6native27unrolled_elementwise_kernelIZZZNS0_17acosh_kernel_cudaERNS_18TensorIteratorBaseEENKUlvE0_clEvENKUlvE_clEvEUldE_St5arrayIPcLm2EELi4E23TrivialOffsetCalculatorILi1EjESB_NS0_6memory15LoadWithoutCastENSC_16StoreWithoutCastEEEviT_T0_T2_T3_T4_T5_)
        /*03d4*/ 	.word	0x00000000


	//----- nvinfo : EIATTR_REGCOUNT
	.align		4
.L_207:
        /*03d8*/ 	.byte	0x04, 0x2f
        /*03da*/ 	.short	(.L_209 - .L_208)
	.align		4
.L_208:
        /*03dc*/ 	.word	index@(_ZN2at6native18elementwise_kernelILi128ELi2EZNS0_22gpu_kernel_impl_nocastIZZZNS0_17acosh_kernel_cudaERNS_18TensorIteratorBaseEENKUlvE0_clEvENKUlvE_clEvEUldE_EEvS4_RKT_EUliE_EEviT1_)
        /*03e0*/ 	.word	0x00000020


	//----- nvinfo : EIATTR_FRAME_SIZE
	.align		4
.L_209:
        /*03e4*/ 	.byte	0x04, 0x11
        /*03e6*/ 	.short	(.L_211 - .L_210)
	.align		4
.L_210:
        /*03e8*/ 	.word	index@($__internal_2_$__cuda_sm20_div_rn_f64_full)
        /*03ec*/ 	.word	0x00000000


	//----- nvinfo : EIATTR_FRAME_SIZE
	.align		4
.L_211:
        /*03f0*/ 	.byte	0x04, 0x11
        /*03f2*/ 	.short	(.L_213 - .L_212)
	.align		4
.L_212:
        /*03f4*/ 	.word	index@(_ZN2at6native18elementwise_kernelILi128ELi2EZNS0_22gpu_kernel_impl_nocastIZZZNS0_17acosh_kernel_cudaERNS_18TensorIteratorBaseEENKUlvE0_clEvENKUlvE_clEvEUldE_EEvS4_RKT_EUliE_EEviT1_)
        /*03f8*/ 	.word	0x00000000


	//----- nvinfo : EIATTR_REGCOUNT
	.align		4
.L_213:
        /*03fc*/ 	.byte	0x04, 0x2f
        /*03fe*/ 	.short	(.L_215 - .L_214)
	.align		4
.L_214:
        /*0400*/ 	.word	index@(_ZN2at6native27unrolled_elementwise_kernelIZZZNS0_17acosh_kernel_cudaERNS_18TensorIteratorBaseEENKUlvE0_clEvENKUlvE_clEvEUldE_St5arrayIPcLm2EELi4E23TrivialOffsetCalculatorILi1EjESB_NS0_6memory12LoadWithCastILi1EEENSC_13StoreWithCastILi1EEEEEviT_T0_T2_T3_T4_T5_)
        /*0404*/ 	.word	0x00000024


	//----- nvinfo : EIATTR_FRAME_SIZE
	.align		4
.L_215:
        /*0408*/ 	.byte	0x04, 0x11
        /*040a*/ 	.short	(.L_217 - .L_216)
	.align		4
.L_216:
        /*040c*/ 	.word	index@($__internal_1_$__cuda_sm20_div_rn_f64_full)
        /*0410*/ 	.word	0x00000000


	//----- nvinfo : EIATTR_FRAME_SIZE
	.align		4
.L_217:
        /*0414*/ 	.byte	0x04, 0x11
        /*0416*/ 	.short	(.L_219 - .L_218)
	.align		4
.L_218:
        /*0418*/ 	.word	index@(_ZN2at6native27unrolled_elementwise_kernelIZZZNS0_17acosh_kernel_cudaERNS_18TensorIteratorBaseEENKUlvE0_clEvENKUlvE_clEvEUldE_St5arrayIPcLm2EELi4E23TrivialOffsetCalculatorILi1EjESB_NS0_6memory12LoadWithCastILi1EEENSC_13StoreWithCastILi1EEEEEviT_T0_T2_T3_T4_T5_)
        /*041c*/ 	.word	0x00000000


	//----- nvinfo : EIATTR_REGCOUNT
	.align		4
.L_219:
        /*0420*/ 	.byte	0x04, 0x2f
        /*0422*/ 	.short	(.L_221 - .L_220)
	.align		4
.L_220:
        /*0424*/ 	.word	index@(_ZN2at6native18elementwise_kernelILi128ELi4EZNS0_15gpu_kernel_implIZZZNS0_17acosh_kernel_cudaERNS_18TensorIteratorBaseEENKUlvE0_clEvENKUlvE_clEvEUldE_EEvS4_RKT_EUliE_EEviT1_)
        /*0428*/ 	.word	0x00000020


	//----- nvinfo : EIATTR_FRAME_SIZE
	.align		4
.L_221:
        /*042c*/ 	.byte	0x04, 0x11
        /*042e*/ 	.short	(.L_223 - .L_222)
	.align		4
.L_222:
        /*0430*/ 	.word	index@($__internal_0_$__cuda_sm20_div_rn_f64_full)
        /*0434*/ 	.word	0x00000000


	//----- nvinfo : EIATTR_FRAME_SIZE
	.align		4
.L_223:
        /*0438*/ 	.byte	0x04, 0x11
        /*043a*/ 	.short	(.L_225 - .L_224)
	.align		4
.L_224:
        /*043c*/ 	.word	index@(_ZN2at6native18elementwise_kernelILi128ELi4EZNS0_15gpu_kernel_implIZZZNS0_17acosh_kernel_cudaERNS_18TensorIteratorBaseEENKUlvE0_clEvENKUlvE_clEvEUldE_EEvS4_RKT_EUliE_EEviT1_)
        /*0440*/ 	.word	0x00000000


	//----- nvinfo : EIATTR_REGCOUNT
	.align		4
.L_225:
        /*0444*/ 	.byte	0x04, 0x2f
        /*0446*/ 	.short	(.L_227 - .L_226)
	.align		4
.L_226:
        /*0448*/ 	.word	index@(_ZN2at6native29vectorized_elementwise_kernelILi8EZZZNS0_17acosh_kernel_cudaERNS_18TensorIteratorBaseEENKUlvE0_clEvENKUlvE0_clEvEUlfE_St5arrayIPcLm2EEEEviT0_T1_)
        /*044c*/ 	.word	0x0000001e


	//----- nvinfo : EIATTR_FRAME_SIZE
	.align		4
.L_227:
        /*0450*/ 	.byte	0x04, 0x11
        /*0452*/ 	.short	(.L_229 - .L_228)
	.align		4
.L_228:
        /*0454*/ 	.word	index@(_ZN2at6native29vectorized_elementwise_kernelILi8EZZZNS0_17acosh_kernel_cudaERNS_18TensorIteratorBaseEENKUlvE0_clEvENKUlvE0_clEvEUlfE_St5arrayIPcLm2EEEEviT0_T1_)
        /*0458*/ 	.word	0x00000000


	//----- nvinfo : EIATTR_REGCOUNT
	.align		4
.L_229:
        /*045c*/ 	.byte	0x04, 0x2f
        /*045e*/ 	.short	(.L_231 - .L_230)
	.align		4
.L_230:
        /*0460*/ 	.word	index@(_ZN2at6native29vectorized_elementwise_kernelILi4EZZZNS0_17acosh_kernel_cudaERNS_18TensorIteratorBaseEENKUlvE0_clEvENKUlvE0_clEvEUlfE_St5arrayIPcLm2EEEEviT0_T1_)
        /*0464*/ 	.word	0x0000001f


	//----- nvinfo : EIATTR_FRAME_SIZE
	.align		4
.L_231:
        /*0468*/ 	.byte	0x04, 0x11
        /*046a*/ 	.short	(.L_233 - .L_232)
	.align		4
.L_232:
        /*046c*/ 	.word	index@(_ZN2at6native29vectorized_elementwise_kernelILi4EZZZNS0_17acosh_kernel_cudaERNS_18TensorIteratorBaseEENKUlvE0_clEvENKUlvE0_clEvEUlfE_St5arrayIPcLm2EEEEviT0_T1_)
        /*0470*/ 	.word	0x00000000


	//----- nvinfo : EIATTR_REGCOUNT
	.align		4
.L_233:
        /*0474*/ 	.byte	0x04, 0x2f
        /*0476*/ 	.short	(.L_235 - .L_234)
	.align		4
.L_234:
        /*0478*/ 	.word	index@(_ZN2at6native29vectorized_elementwise_kernelILi2EZZZNS0_17acosh_kernel_cudaERNS_18TensorIteratorBaseEENKUlvE0_clEvENKUlvE0_clEvEUlfE_St5arrayIPcLm2EEEEviT0_T1_)
        /*047c*/ 	.word	0x0000001f


	//----- nvinfo : EIATTR_FRAME_SIZE
	.align		4
.L_235:
        /*0480*/ 	.byte	0x04, 0x11
        /*0482*/ 	.short	(.L_237 - .L_236)
	.align		4
.L_236:
        /*0484*/ 	.word	index@(_ZN2at6native29vectorized_elementwise_kernelILi2EZZZNS0_17acosh_kernel_cudaERNS_18TensorIteratorBaseEENKUlvE0_clEvENKUlvE0_clEvEUlfE_St5arrayIPcLm2EEEEviT0_T1_)
        /*0488*/ 	.word	0x00000000


	//----- nvinfo : EIATTR_REGCOUNT
	.align		4
.L_237:
        /*048c*/ 	.byte	0x04, 0x2f
        /*048e*/ 	.short	(.L_239 - .L_238)
	.align		4
.L_238:
        /*0490*/ 	.word	index@(_ZN2at6native27unrolled_elementwise_kernelIZZZNS0_17acosh_kernel_cudaERNS_18TensorIteratorBaseEENKUlvE0_clEvENKUlvE0_clEvEUlfE_St5arrayIPcLm2EELi4E23TrivialOffsetCalculatorILi1EjESB_NS0_6memory15LoadWithoutCastENSC_16StoreWithoutCastEEEviT_T0_T2_T3_T4_T5_)
        /*0494*/ 	.word	0x00000015


	//----- nvinfo : EIATTR_FRAME_SIZE
	.align		4
.L_239:
        /*0498*/ 	.byte	0x04, 0x11
        /*049a*/ 	.short	(.L_241 - .L_240)
	.align		4
.L_240:
        /*049c*/ 	.word	index@(_ZN2at6native27unrolled_elementwise_kernelIZZZNS0_17acosh_kernel_cudaERNS_18TensorIteratorBaseEENKUlvE0_clEvENKUlvE0_clEvEUlfE_St5arrayIPcLm2EELi4E23TrivialOffsetCalculatorILi1EjESB_NS0_6memory15LoadWithoutCastENSC_16StoreWithoutCastEEEviT_T0_T2_T3_T4_T5_)
        /*04a0*/ 	.word	0x00000000


	//----- nvinfo : EIATTR_REGCOUNT
	.align		4
.L_241:
        /*04a4*/ 	.byte	0x04, 0x2f
        /*04a6*/ 	.short	(.L_243 - .L_242)
	.align		4
.L_242:
        /*04a8*/ 	.word	index@(_ZN2at6native18elementwise_kernelILi128ELi2EZNS0_22gpu_kernel_impl_nocastIZZZNS0_17acosh_kernel_cudaERNS_18TensorIteratorBaseEENKUlvE0_clEvENKUlvE0_clEvEUlfE_EEvS4_RKT_EUliE_EEviT1_)
        /*04ac*/ 	.word	0x00000014


	//----- nvinfo : EIATTR_FRAME_SIZE
	.align		4
.L_243:
        /*04b0*/ 	.byte	0x04, 0x11
        /*04b2*/ 	.short	(.L_245 - .L_244)
	.align		4
.L_244:
        /*04b4*/ 	.word	index@(_ZN2at6native18elementwise_kernelILi128ELi2EZNS0_22gpu_kernel_impl_nocastIZZZNS0_17acosh_kernel_cudaERNS_18TensorIteratorBaseEENKUlvE0_clEvENKUlvE0_clEvEUlfE_EEvS4_RKT_EUliE_EEviT1_)
        /*04b8*/ 	.word	0x00000000


	//----- nvinfo : EIATTR_REGCOUNT
	.align		4
.L_245:
        /*04bc*/ 	.byte	0x04, 0x2f
        /*04be*/ 	.short	(.L_247 - .L_246)
	.align		4
.L_246:
        /*04c0*/ 	.word	index@(_ZN2at6native27unrolled_elementwise_kernelIZZZNS0_17acosh_kernel_cudaERNS_18TensorIteratorBaseEENKUlvE0_clEvENKUlvE0_clEvEUlfE_St5arrayIPcLm2EELi4E23TrivialOffsetCalculatorILi1EjESB_NS0_6memory12LoadWithCastILi1EEENSC_13StoreWithCastILi1EEEEEviT_T0_T2_T3_T4_T5_)
        /*04c4*/ 	.word	0x0000001d


	//----- nvinfo : EIATTR_FRAME_SIZE
	.align		4
.L_247:
        /*04c8*/ 	.byte	0x04, 0x11
        /*04ca*/ 	.short	(.L_249 - .L_248)
	.align		4
.L_248:
        /*04cc*/ 	.word	index@(_ZN2at6native27unrolled_elementwise_kernelIZZZNS0_17acosh_kernel_cudaERNS_18TensorIteratorBaseEENKUlvE0_clEvENKUlvE0_clEvEUlfE_St5arrayIPcLm2EELi4E23TrivialOffsetCalculatorILi1EjESB_NS0_6memory12LoadWithCastILi1EEENSC_13StoreWithCastILi1EEEEEviT_T0_T2_T3_T4_T5_)
        /*04d0*/ 	.word	0x00000000


	//----- nvinfo : EIATTR_REGCOUNT
	.align		4
.L_249:
        /*04d4*/ 	.byte	0x04, 0x2f
        /*04d6*/ 	.short	(.L_251 - .L_250)
	.align		4
.L_250:
        /*04d8*/ 	.word	index@(_ZN2at6native18elementwise_kernelILi128ELi4EZNS0_15gpu_kernel_implIZZZNS0_17acosh_kernel_cudaERNS_18TensorIteratorBaseEENKUlvE0_clEvENKUlvE0_clEvEUlfE_EEvS4_RKT_EUliE_EEviT1_)
        /*04dc*/ 	.word	0x00000018


	//----- nvinfo : EIATTR_FRAME_SIZE
	.align		4
.L_251:
        /*04e0*/ 	.byte	0x04, 0x11
        /*04e2*/ 	.short	(.L_253 - .L_252)
	.align		4
.L_252:
        /*04e4*/ 	.word	index@(_ZN2at6native18elementwise_kernelILi128ELi4EZNS0_15gpu_kernel_implIZZZNS0_17acosh_kernel_cudaERNS_18TensorIteratorBaseEENKUlvE0_clEvENKUlvE0_clEvEUlfE_EEvS4_RKT_EUliE_EEviT1_)
        /*04e8*/ 	.word	0x00000000


	//----- nvinfo : EIATTR_REGCOUNT
	.align		4
.L_253:
        /*04ec*/ 	.byte	0x04, 0x2f
        /*04ee*/ 	.short	(.L_255 - .L_254)
	.align		4
.L_254:
        /*04f0*/ 	.word	index@(_ZN2at6native29vectorized_elementwise_kernelILi8EZZZNS0_17acosh_kernel_cudaERNS_18TensorIteratorBaseEENKUlvE0_clEvENKUlvE1_clEvEUlN3c104HalfEE_St5arrayIPcLm2EEEEviT0_T1_)
        /*04f4*/ 	.word	0x00000020


	//----- nvinfo : EIATTR_FRAME_SIZE
	.align		4
.L_255:
        /*04f8*/ 	.byte	0x04, 0x11
        /*04fa*/ 	.short	(.L_257 - .L_256)
	.align		4
.L_256:
        /*04fc*/ 	.word	index@(_ZN2at6native29vectorized_elementwise_kernelILi8EZZZNS0_17acosh_kernel_cudaERNS_18TensorIteratorBaseEENKUlvE0_clEvENKUlvE1_clEvEUlN3c104HalfEE_St5arrayIPcLm2EEEEviT0_T1_)
        /*0500*/ 	.word	0x00000000


	//----- nvinfo : EIATTR_REGCOUNT
	.align		4
.L_257:
        /*0504*/ 	.byte	0x04, 0x2f
        /*0506*/ 	.short	(.L_259 - .L_258)
	.align		4
.L_258:
        /*0508*/ 	.word	index@(_ZN2at6native29vectorized_elementwise_kernelILi4EZZZNS0_17acosh_kernel_cudaERNS_18TensorIteratorBaseEENKUlvE0_clEvENKUlvE1_clEvEUlN3c104HalfEE_St5arrayIPcLm2EEEEviT0_T1_)
        /*050c*/ 	.word	0x00000020


	//----- nvinfo : EIATTR_FRAME_SIZE
	.align		4
.L_259:
        /*0510*/ 	.byte	0x04, 0x11
        /*0512*/ 	.short	(.L_261 - .L_260)
	.align		4
.L_260:
        /*0514*/ 	.word	index@(_ZN2at6native29vectorized_elementwise_kernelILi4EZZZNS0_17acosh_kernel_cudaERNS_18TensorIteratorBaseEENKUlvE0_clEvENKUlvE1_clEvEUlN3c104HalfEE_St5arrayIPcLm2EEEEviT0_T1_)
        /*0518*/ 	.word	0x00000000


	//----- nvinfo : EIATTR_REGCOUNT
	.align		4
.L_261:
        /*051c*/ 	.byte	0x04, 0x2f
        /*051e*/ 	.short	(.L_263 - .L_262)
	.align		4
.L_262:
        /*0520*/ 	.word	index@(_ZN2at6native29vectorized_elementwise_kernelILi2EZZZNS0_17acosh_kernel_cudaERNS_18TensorIteratorBaseEENKUlvE0_clEvENKUlvE1_clEvEUlN3c104HalfEE_St5arrayIPcLm2EEEEviT0_T1_)
        /*0524*/ 	.word	0x00000020


	//----- nvinfo : EIATTR_FRAME_SIZE
	.align		4
.L_263:
        /*0528*/ 	.byte	0x04, 0x11
        /*052a*/ 	.short	(.L_265 - .L_264)
	.align		4
.L_264:
        /*052c*/ 	.word	index@(_ZN2at6native29vectorized_elementwise_kernelILi2EZZZNS0_17acosh_kernel_cudaERNS_18TensorIteratorBaseEENKUlvE0_clEvENKUlvE1_clEvEUlN3c104HalfEE_St5arrayIPcLm2EEEEviT0_T1_)
        /*0530*/ 	.word	0x00000000


	//----- nvinfo : EIATTR_REGCOUNT
	.align		4
.L_265:
        /*0534*/ 	.byte	0x04, 0x2f
        /*0536*/ 	.short	(.L_267 - .L_266)
	.align		4
.L_266:
        /*0538*/ 	.word	index@(_ZN2at6native27unrolled_elementwise_kernelIZZZNS0_17acosh_kernel_cudaERNS_18TensorIteratorBaseEENKUlvE0_clEvENKUlvE1_clEvEUlN3c104HalfEE_St5arrayIPcLm2EELi4E23TrivialOffsetCalculatorILi1EjESD_NS0_6memory15LoadWithoutCastENSE_16StoreWithoutCastEEEviT_T0_T2_T3_T4_T5_)
        /*053c*/ 	.word	0x00000015


	//----- nvinfo : EIATTR_FRAME_SIZE
	.align		4
.L_267:
        /*0540*/ 	.byte	0x04, 0x11
        /*0542*/ 	.short	(.L_269 - .L_268)
	.align		4
.L_268:
        /*0544*/ 	.word	index@(_ZN2at6native27unrolled_elementwise_kernelIZZZNS0_17acosh_kernel_cudaERNS_18TensorIteratorBaseEENKUlvE0_clEvENKUlvE1_clEvEUlN3c104HalfEE_St5arrayIPcLm2EELi4E23TrivialOffsetCalculatorILi1EjESD_NS0_6memory15LoadWithoutCastENSE_16StoreWithoutCastEEEviT_T0_T2_T3_T4_T5_)
        /*0548*/ 	.word	0x00000000


	//----- nvinfo : EIATTR_REGCOUNT
	.align		4
.L_269:
        /*054c*/ 	.byte	0x04, 0x2f
        /*054e*/ 	.short	(.L_271 - .L_270)
	.align		4
.L_270:
        /*0550*/ 	.word	index@(_ZN2at6native18elementwise_kernelILi128ELi4EZNS0_22gpu_kernel_impl_nocastIZZZNS0_17acosh_kernel_cudaERNS_18TensorIteratorBaseEENKUlvE0_clEvENKUlvE1_clEvEUlN3c104HalfEE_EEvS4_RKT_EUliE_EEviT1_)
        /*0554*/ 	.word	0x00000014


	//----- nvinfo : EIATTR_FRAME_SIZE
	.align		4
.L_271:
        /*0558*/ 	.byte	0x04, 0x11
        /*055a*/ 	.short	(.L_273 - .L_272)
	.align		4
.L_272:
        /*055c*/ 	.word	index@(_ZN2at6native18elementwise_kernelILi128ELi4EZNS0_22gpu_kernel_impl_nocastIZZZNS0_17acosh_kernel_cudaERNS_18TensorIteratorBaseEENKUlvE0_clEvENKUlvE1_clEvEUlN3c104HalfEE_EEvS4_RKT_EUliE_EEviT1_)
        /*0560*/ 	.word	0x00000000


	//----- nvinfo : EIATTR_REGCOUNT
	.align		4
.L_273:
        /*0564*/ 	.byte	0x04, 0x2f
        /*0566*/ 	.short	(.L_275 - .L_274)
	.align		4
.L_274:
        /*0568*/ 	.word	index@(_ZN2at6native27unrolled_elementwise_kernelIZZZNS0_17acosh_kernel_cudaERNS_18TensorIteratorBaseEENKUlvE0_clEvENKUlvE1_clEvEUlN3c104HalfEE_St5arrayIPcLm2EELi4E23TrivialOffsetCalculatorILi1EjESD_NS0_6memory12LoadWithCastILi1EEENSE_13StoreWithCastILi1EEEEEviT_T0_T2_T3_T4_T5_)
        /*056c*/ 	.word	0x0000001e


	//----- nvinfo : EIATTR_FRAME_SIZE
	.align		4
.L_275:
        /*0570*/ 	.byte	0x04, 0x11
        /*0572*/ 	.short	(.L_277 - .L_276)
	.align		4
.L_276:
        /*0574*/ 	.word	index@(_ZN2at6native27unrolled_elementwise_kernelIZZZNS0_17acosh_kernel_cudaERNS_18TensorIteratorBaseEENKUlvE0_clEvENKUlvE1_clEvEUlN3c104HalfEE_St5arrayIPcLm2EELi4E23TrivialOffsetCalculatorILi1EjESD_NS0_6memory12LoadWithCastILi1EEENSE_13StoreWithCastILi1EEEEEviT_T0_T2_T3_T4_T5_)
        /*0578*/ 	.word	0x00000000


	//----- nvinfo : EIATTR_REGCOUNT
	.align		4
.L_277:
        /*057c*/ 	.byte	0x04, 0x2f
        /*057e*/ 	.short	(.L_279 - .L_278)
	.align		4
.L_278:
        /*0580*/ 	.word	index@(_ZN2at6native18elementwise_kernelILi128ELi4EZNS0_15gpu_kernel_implIZZZNS0_17acosh_kernel_cudaERNS_18TensorIteratorBaseEENKUlvE0_clEvENKUlvE1_clEvEUlN3c104HalfEE_EEvS4_RKT_EUliE_EEviT1_)
        /*0584*/ 	.word	0x00000018


	//----- nvinfo : EIATTR_FRAME_SIZE
	.align		4
.L_279:
        /*0588*/ 	.byte	0x04, 0x11
        /*058a*/ 	.short	(.L_281 - .L_280)
	.align		4
.L_280:
        /*058c*/ 	.word	index@(_ZN2at6native18elementwise_kernelILi128ELi4EZNS0_15gpu_kernel_implIZZZNS0_17acosh_kernel_cudaERNS_18TensorIteratorBaseEENKUlvE0_clEvENKUlvE1_clEvEUlN3c104HalfEE_EEvS4_RKT_EUliE_EEviT1_)
        /*0590*/ 	.word	0x00000000


	//----- nvinfo : EIATTR_REGCOUNT
	.align		4
.L_281:
        /*0594*/ 	.byte	0x04, 0x2f
        /*0596*/ 	.short	(.L_283 - .L_282)
	.align		4
.L_282:
        /*0598*/ 	.word	index@(_ZN2at6native29vectorized_elementwise_kernelILi8EZZZNS0_17acosh_kernel_cudaERNS_18TensorIteratorBaseEENKUlvE0_clEvENKUlvE2_clEvEUlN3c108BFloat16EE_St5arrayIPcLm2EEEEviT0_T1_)
        /*059c*/ 	.word	0x00000020


	//----- nvinfo : EIATTR_FRAME_SIZE
	.align		4
.L_283:
        /*05a0*/ 	.byte	0x04, 0x11
        /*05a2*/ 	.short	(.L_285 - .L_284)
	.align		4
.L_284:
        /*05a4*/ 	.word	index@(_ZN2at6native29vectorized_elementwise_kernelILi8EZZZNS0_17acosh_kernel_cudaERNS_18TensorIteratorBaseEENKUlvE0_clEvENKUlvE2_clEvEUlN3c108BFloat16EE_St5arrayIPcLm2EEEEviT0_T1_)
        /*05a8*/ 	.word	0x00000000


	//----- nvinfo : EIATTR_REGCOUNT
	.align		4
.L_285:
        /*05ac*/ 	.byte	0x04, 0x2f
        /*05ae*/ 	.short	(.L_287 - .L_286)
	.align		4
.L_286:
        /*05b0*/ 	.word	index@(_ZN2at6native29vectorized_elementwise_kernelILi4EZZZNS0_17acosh_kernel_cudaERNS_18TensorIteratorBaseEENKUlvE0_clEvENKUlvE2_clEvEUlN3c108BFloat16EE_St5arrayIPcLm2EEEEviT0_T1_)
        /*05b4*/ 	.word	0x00000020


	//----- nvinfo : EIATTR_FRAME_SIZE
	.align		4
.L_287:
        /*05b8*/ 	.byte	0x04, 0x11
        /*05ba*/ 	.short	(.L_289 - .L_288)
	.align		4
.L_288:
        /*05bc*/ 	.word	index@(_ZN2at6native29vectorized_elementwise_kernelILi4EZZZNS0_17acosh_kernel_cudaERNS_18TensorIteratorBaseEENKUlvE0_clEvENKUlvE2_clEvEUlN3c108BFloat16EE_St5arrayIPcLm2EEEEviT0_T1_)
        /*05c0*/ 	.word	0x00000000


	//----- nvinfo : EIATTR_REGCOUNT
	.align		4
.L_289:
        /*05c4*/ 	.byte	0x04, 0x2f
        /*05c6*/ 	.short	(.L_291 - .L_290)
	.align		4
.L_290:
        /*05c8*/ 	.word	index@(_ZN2at6native29vectorized_elementwise_kernelILi2EZZZNS0_17acosh_kernel_cudaERNS_18TensorIteratorBaseEENKUlvE0_clEvENKUlvE2_clEvEUlN3c108BFloat16EE_St5arrayIPcLm2EEEEviT0_T1_)
        /*05cc*/ 	.word	0x00000020


	//----- nvinfo : EIATTR_FRAME_SIZE
	.align		4
.L_291:
        /*05d0*/ 	.byte	0x04, 0x11
        /*05d2*/ 	.short	(.L_293 - .L_292)
	.align		4
.L_292:
        /*05d4*/ 	.word	index@(_ZN2at6native29vectorized_elementwise_kernelILi2EZZZNS0_17acosh_kernel_cudaERNS_18TensorIteratorBaseEENKUlvE0_clEvENKUlvE2_clEvEUlN3c108BFloat16EE_St5arrayIPcLm2EEEEviT0_T1_)
        /*05d8*/ 	.word	0x00000000


	//----- nvinfo : EIATTR_REGCOUNT
	.align		4
.L_293:
        /*05dc*/ 	.byte	0x04, 0x2f
        /*05de*/ 	.short	(.L_295 - .L_294)
	.align		4
.L_294:
        /*05e0*/ 	.word	index@(_ZN2at6native27unrolled_elementwise_kernelIZZZNS0_17acosh_kernel_cudaERNS_18TensorIteratorBaseEENKUlvE0_clEvENKUlvE2_clEvEUlN3c108BFloat16EE_St5arrayIPcLm2EELi4E23TrivialOffsetCalculatorILi1EjESD_NS0_6memory15LoadWithoutCastENSE_16StoreWithoutCastEEEviT_T0_T2_T3_T4_T5_)
        /*05e4*/ 	.word	0x00000015


	//----- nvinfo : EIATTR_FRAME_SIZE
	.align		4
.L_295:
        /*05e8*/ 	.byte	0x04, 0x11
        /*05ea*/ 	.short	(.L_297 - .L_296)
	.align		4
.L_296:
        /*05ec*/ 	.word	index@(_ZN2at6native27unrolled_elementwise_kernelIZZZNS0_17acosh_kernel_cudaERNS_18TensorIteratorBaseEENKUlvE0_clEvENKUlvE2_clEvEUlN3c108BFloat16EE_St5arrayIPcLm2EELi4E23TrivialOffsetCalculatorILi1EjESD_NS0_6memory15LoadWithoutCastENSE_16StoreWithoutCastEEEviT_T0_T2_T3_T4_T5_)
        /*05f0*/ 	.word	0x00000000


	//----- nvinfo : EIATTR_REGCOUNT
	.align		4
.L_297:
        /*05f4*/ 	.byte	0x04, 0x2f
        /*05f6*/ 	.short	(.L_299 - .L_298)
	.align		4
.L_298:
        /*05f8*/ 	.word	index@(_ZN2at6native18elementwise_kernelILi128ELi4EZNS0_22gpu_kernel_impl_nocastIZZZNS0_17acosh_kernel_cudaERNS_18TensorIteratorBaseEENKUlvE0_clEvENKUlvE2_clEvEUlN3c108BFloat16EE_EEvS4_RKT_EUliE_EEviT1_)
        /*05fc*/ 	.word	0x00000014


	//----- nvinfo : EIATTR_FRAME_SIZE
	.align		4
.L_299:
        /*0600*/ 	.byte	0x04, 0x11
        /*0602*/ 	.short	(.L_301 - .L_300)
	.align		4
.L_300:
        /*0604*/ 	.word	index@(_ZN2at6native18elementwise_kernelILi128ELi4EZNS0_22gpu_kernel_impl_nocastIZZZNS0_17acosh_kernel_cudaERNS_18TensorIteratorBaseEENKUlvE0_clEvENKUlvE2_clEvEUlN3c108BFloat16EE_EEvS4_RKT_EUliE_EEviT1_)
        /*0608*/ 	.word	0x00000000


	//----- nvinfo : EIATTR_REGCOUNT
	.align		4
.L_301:
        /*060c*/ 	.byte	0x04, 0x2f
        /*060e*/ 	.short	(.L_303 - .L_302)
	.align		4
.L_302:
        /*0610*/ 	.word	index@(_ZN2at6native27unrolled_elementwise_kernelIZZZNS0_17acosh_kernel_cudaERNS_18TensorIteratorBaseEENKUlvE0_clEvENKUlvE2_clEvEUlN3c108BFloat16EE_St5arrayIPcLm2EELi4E23TrivialOffsetCalculatorILi1EjESD_NS0_6memory12LoadWithCastILi1EEENSE_13StoreWithCastILi1EEEEEviT_T0_T2_T3_T4_T5_)
        /*0614*/ 	.word	0x0000001c


	//----- nvinfo : EIATTR_FRAME_SIZE
	.align		4
.L_303:
        /*0618*/ 	.byte	0x04, 0x11
        /*061a*/ 	.short	(.L_305 - .L_304)
	.align		4
.L_304:
        /*061c*/ 	.word	index@(_ZN2at6native27unrolled_elementwise_kernelIZZZNS0_17acosh_kernel_cudaERNS_18TensorIteratorBaseEENKUlvE0_clEvENKUlvE2_clEvEUlN3c108BFloat16EE_St5arrayIPcLm2EELi4E23TrivialOffsetCalculatorILi1EjESD_NS0_6memory12LoadWithCastILi1EEENSE_13StoreWithCastILi1EEEEEviT_T0_T2_T3_T4_T5_)
        /*0620*/ 	.word	0x00000000


	//----- nvinfo : EIATTR_REGCOUNT
	.align		4
.L_305:
        /*0624*/ 	.byte	0x04, 0x2f
        /*0626*/ 	.short	(.L_307 - .L_306)
	.align		4
.L_306:
        /*0628*/ 	.word	index@(_ZN2at6native18elementwise_kernelILi128ELi4EZNS0_15gpu_kernel_implIZZZNS0_17acosh_kernel_cudaERNS_18TensorIteratorBaseEENKUlvE0_clEvENKUlvE2_clEvEUlN3c108BFloat16EE_EEvS4_RKT_EUliE_EEviT1_)
        /*062c*/ 	.word	0x00000018


	//----- nvinfo : EIATTR_FRAME_SIZE
	.align		4
.L_307:
        /*0630*/ 	.byte	0x04, 0x11
        /*0632*/ 	.short	(.L_309 - .L_308)
	.align		4
.L_308:
        /*0634*/ 	.word	index@(_ZN2at6native18elementwise_kernelILi128ELi4EZNS0_15gpu_kernel_implIZZZNS0_17acosh_kernel_cudaERNS_18TensorIteratorBaseEENKUlvE0_clEvENKUlvE2_clEvEUlN3c108BFloat16EE_EEvS4_RKT_EUliE_EEviT1_)
        /*0638*/ 	.word	0x00000000


	//----- nvinfo : EIATTR_MIN_STACK_SIZE
	.align		4
.L_309:
        /*063c*/ 	.byte	0x04, 0x12
        /*063e*/ 	.short	(.L_311 - .L_310)
	.align		4
.L_310:
        /*0640*/ 	.word	index@(_ZN2at6native18elementwise_kernelILi128ELi4EZNS0_15gpu_kernel_implIZZZNS0_17acosh_kernel_cudaERNS_18TensorIteratorBaseEENKUlvE0_clEvENKUlvE2_clEvEUlN3c108BFloat16EE_EEvS4_RKT_EUliE_EEviT1_)
        /*0644*/ 	.word	0x00000000


	//----- nvinfo : EIATTR_MIN_STACK_SIZE
	.align		4
.L_311:
        /*0648*/ 	.byte	0x04, 0x12
        /*064a*/ 	.short	(.L_313 - .L_312)
	.align		4
.L_312:
        /*064c*/ 	.word	index@(_ZN2at6native27unrolled_elementwise_kernelIZZZNS0_17acosh_kernel_cudaERNS_18TensorIteratorBaseEENKUlvE0_clEvENKUlvE2_clEvEUlN3c108BFloat16EE_St5arrayIPcLm2EELi4E23TrivialOffsetCalculatorILi1EjESD_NS0_6memory12LoadWithCastILi1EEENSE_13StoreWithCastILi1EEEEEviT_T0_T2_T3_T4_T5_)
        /*0650*/ 	.word	0x00000000


	//----- nvinfo : EIATTR_MIN_STACK_SIZE
	.align		4
.L_313:
        /*0654*/ 	.byte	0x04, 0x12
        /*0656*/ 	.short	(.L_315 - .L_314)
	.align		4
.L_314:
        /*0658*/ 	.word	index@(_ZN2at6native18elementwise_kernelILi128ELi4EZNS0_22gpu_kernel_impl_nocastIZZZNS0_17acosh_kernel_cudaERNS_18TensorIteratorBaseEENKUlvE0_clEvENKUlvE2_clEvEUlN3c108BFloat16EE_EEvS4_RKT_EUliE_EEviT1_)
        /*065c*/ 	.word	0x00000000


	//----- nvinfo : EIATTR_MIN_STACK_SIZE
	.align		4
.L_315:
        /*0660*/ 	.byte	0x04, 0x12
        /*0662*/ 	.short	(.L_317 - .L_316)
	.align		4
.L_316:
        /*0664*/ 	.word	index@(_ZN2at6native27unrolled_elementwise_kernelIZZZNS0_17acosh_kernel_cudaERNS_18TensorIteratorBaseEENKUlvE0_clEvENKUlvE2_clEvEUlN3c108BFloat16EE_St5arrayIPcLm2EELi4E23TrivialOffsetCalculatorILi1EjESD_NS0_6memory15LoadWithoutCastENSE_16StoreWithoutCastEEEviT_T0_T2_T3_T4_T5_)
        /*0668*/ 	.word	0x00000000


	//----- nvinfo : EIATTR_MIN_STACK_SIZE
	.align		4
.L_317:
        /*066c*/ 	.byte	0x04, 0x12
        /*066e*/ 	.short	(.L_319 - .L_318)
	.align		4
.L_318:
        /*0670*/ 	.word	index@(_ZN2at6native29vectorized_elementwise_kernelILi2EZZZNS0_17acosh_kernel_cudaERNS_18TensorIteratorBaseEENKUlvE0_clEvENKUlvE2_clEvEUlN3c108BFloat16EE_St5arrayIPcLm2EEEEviT0_T1_)
        /*0674*/ 	.word	0x00000000


	//----- nvinfo : EIATTR_MIN_STACK_SIZE
	.align		4
.L_319:
        /*0678*/ 	.byte	0x04, 0x12
        /*067a*/ 	.short	(.L_321 - .L_320)
	.align		4
.L_320:
        /*067c*/ 	.word	index@(_ZN2at6native29vectorized_elementwise_kernelILi4EZZZNS0_17acosh_kernel_cudaERNS_18TensorIteratorBaseEENKUlvE0_clEvENKUlvE2_clEvEUlN3c108BFloat16EE_St5arrayIPcLm2EEEEviT0_T1_)
        /*0680*/ 	.word	0x00000000


	//----- nvinfo : EIATTR_MIN_STACK_SIZE
	.align		4
.L_321:
        /*0684*/ 	.byte	0x04, 0x12
        /*0686*/ 	.short	(.L_323 - .L_322)
	.align		4
.L_322:
        /*0688*/ 	.word	index@(_ZN2at6native29vectorized_elementwise_kernelILi8EZZZNS0_17acosh_kernel_cudaERNS_18TensorIteratorBaseEENKUlvE0_clEvENKUlvE2_clEvEUlN3c108BFloat16EE_St5arrayIPcLm2EEEEviT0_T1_)
        /*068c*/ 	.word	0x00000000


	//----- nvinfo : EIATTR_MIN_STACK_SIZE
	.align		4
.L_323:
        /*0690*/ 	.byte	0x04, 0x12
        /*0692*/ 	.short	(.L_325 - .L_324)
	.align		4
.L_324:
        /*0694*/ 	.word	index@(_ZN2at6native18elementwise_kernelILi128ELi4EZNS0_15gpu_kernel_implIZZZNS0_17acosh_kernel_cudaERNS_18TensorIteratorBaseEENKUlvE0_clEvENKUlvE1_clEvEUlN3c104HalfEE_EEvS4_RKT_EUliE_EEviT1_)
        /*0698*/ 	.word	0x00000000


	//----- nvinfo : EIATTR_MIN_STACK_SIZE
	.align		4
.L_325:
        /*069c*/ 	.byte	0x04, 0x12
        /*069e*/ 	.short	(.L_327 - .L_326)
	.align		4
.L_326:
        /*06a0*/ 	.word	index@(_ZN2at6native27unrolled_elementwise_kernelIZZZNS0_17acosh_kernel_cudaERNS_18TensorIteratorBaseEENKUlvE0_clEvENKUlvE1_clEvEUlN3c104HalfEE_St5arrayIPcLm2EELi4E23TrivialOffsetCalculatorILi1EjESD_NS0_6memory12LoadWithCastILi1EEENSE_13StoreWithCastILi1EEEEEviT_T0_T2_T3_T4_T5_)
        /*06a4*/ 	.word	0x00000000


	//----- nvinfo : EIATTR_MIN_STACK_SIZE
	.align		4
.L_327:
        /*06a8*/ 	.byte	0x04, 0x12
        /*06aa*/ 	.short	(.L_329 - .L_328)
	.align		4
.L_328:
        /*06ac*/ 	.word	index@(_ZN2at6native18elementwise_kernelILi128ELi4EZNS0_22gpu_kernel_impl_nocastIZZZNS0_17acosh_kernel_cudaERNS_18TensorIteratorBaseEENKUlvE0_clEvENKUlvE1_clEvEUlN3c104HalfEE_EEvS4_RKT_EUliE_EEviT1_)
        /*06b0*/ 	.word	0x00000000


	//----- nvinfo : EIATTR_MIN_STACK_SIZE
	.align		4
.L_329:
        /*06b4*/ 	.byte	0x04, 0x12
        /*06b6*/ 	.short	(.L_331 - .L_330)
	.align		4
.L_330:
        /*06b8*/ 	.word	index@(_ZN2at6native27unrolled_elementwise_kernelIZZZNS0_17acosh_kernel_cudaERNS_18TensorIteratorBaseEENKUlvE0_clEvENKUlvE1_clEvEUlN3c104HalfEE_St5arrayIPcLm2EELi4E23TrivialOffsetCalculatorILi1EjESD_NS0_6memory15LoadWithoutCastENSE_16StoreWithoutCastEEEviT_T0_T2_T3_T4_T5_)
        /*06bc*/ 	.word	0x00000000


	//----- nvinfo : EIATTR_MIN_STACK_SIZE
	.align		4
.L_331:
        /*06c0*/ 	.byte	0x04, 0x12
        /*06c2*/ 	.short	(.L_333 - .L_332)
	.align		4
.L_332:
        /*06c4*/ 	.word	index@(_ZN2at6native29vectorized_elementwise_kernelILi2EZZZNS0_17acosh_kernel_cudaERNS_18TensorIteratorBaseEENKUlvE0_clEvENKUlvE1_clEvEUlN3c104HalfEE_St5arrayIPcLm2EEEEviT0_T1_)
        /*06c8*/ 	.word	0x00000000


	//----- nvinfo : EIATTR_MIN_STACK_SIZE
	.align		4
.L_333:
        /*06cc*/ 	.byte	0x04, 0x12
        /*06ce*/ 	.short	(.L_335 - .L_334)
	.align		4
.L_334:
        /*06d0*/ 	.word	index@(_ZN2at6native29vectorized_elementwise_kernelILi4EZZZNS0_17acosh_kernel_cudaERNS_18TensorIteratorBaseEENKUlvE0_clEvENKUlvE1_clEvEUlN3c104HalfEE_St5arrayIPcLm2EEEEviT0_T1_)
        /*06d4*/ 	.word	0x00000000


	//----- nvinfo : EIATTR_MIN_STACK_SIZE
	.align		4
.L_335:
        /*06d8*/ 	.byte	0x04, 0x12
        /*06da*/ 	.short	(.L_337 - .L_336)
	.align		4
.L_336:
        /*06dc*/ 	.word	index@(_ZN2at6native29vectorized_elementwise_kernelILi8EZZZNS0_17acosh_kernel_cudaERNS_18TensorIteratorBaseEENKUlvE0_clEvENKUlvE1_clEvEUlN3c104HalfEE_St5arrayIPcLm2EEEEviT0_T1_)
        /*06e0*/ 	.word	0x00000000


	//----- nvinfo : EIATTR_MIN_STACK_SIZE
	.align		4
.L_337:
        /*06e4*/ 	.byte	0x04, 0x12
        /*06e6*/ 	.short	(.L_339 - .L_338)
	.align		4
.L_338:
        /*06e8*/ 	.word	index@(_ZN2at6native18elementwise_kernelILi128ELi4EZNS0_15gpu_kernel_implIZZZNS0_17acosh_kernel_cudaERNS_18TensorIteratorBaseEENKUlvE0_clEvENKUlvE0_clEvEUlfE_EEvS4_RKT_EUliE_EEviT1_)
        /*06ec*/ 	.word	0x00000000


	//----- nvinfo : EIATTR_MIN_STACK_SIZE
	.align		4
.L_339:
        /*06f0*/ 	.byte	0x04, 0x12
        /*06f2*/ 	.short	(.L_341 - .L_340)
	.align		4
.L_340:
        /*06f4*/ 	.word	index@(_ZN2at6native27unrolled_elementwise_kernelIZZZNS0_17acosh_kernel_cudaERNS_18TensorIteratorBaseEENKUlvE0_clEvENKUlvE0_clEvEUlfE_St5arrayIPcLm2EELi4E23TrivialOffsetCalculatorILi1EjESB_NS0_6memory12LoadWithCastILi1EEENSC_13StoreWithCastILi1EEEEEviT_T0_T2_T3_T4_T5_)
        /*06f8*/ 	.word	0x00000000


	//----- nvinfo : EIATTR_MIN_STACK_SIZE
	.align		4
.L_341:
        /*06fc*/ 	.byte	0x04, 0x12
        /*06fe*/ 	.short	(.L_343 - .L_342)
	.align		4
.L_342:
        /*0700*/ 	.word	index@(_ZN2at6native18elementwise_kernelILi128ELi2EZNS0_22gpu_kernel_impl_nocastIZZZNS0_17acosh_kernel_cudaERNS_18TensorIteratorBaseEENKUlvE0_clEvENKUlvE0_clEvEUlfE_EEvS4_RKT_EUliE_EEviT1_)
        /*0704*/ 	.word	0x00000000


	//----- nvinfo : EIATTR_MIN_STACK_SIZE
	.align		4
.L_343:
        /*0708*/ 	.byte	0x04, 0x12
        /*070a*/ 	.short	(.L_345 - .L_344)
	.align		4
.L_344:
        /*070c*/ 	.word	index@(_ZN2at6native27unrolled_elementwise_kernelIZZZNS0_17acosh_kernel_cudaERNS_18TensorIteratorBaseEENKUlvE0_clEvENKUlvE0_clEvEUlfE_St5arrayIPcLm2EELi4E23TrivialOffsetCalculatorILi1EjESB_NS0_6memory15LoadWithoutCastENSC_16StoreWithoutCastEEEviT_T0_T2_T3_T4_T5_)
        /*0710*/ 	.word	0x00000000


	//----- nvinfo : EIATTR_MIN_STACK_SIZE
	.align		4
.L_345:
        /*0714*/ 	.byte	0x04, 0x12
        /*0716*/ 	.short	(.L_347 - .L_346)
	.align		4
.L_346:
        /*0718*/ 	.word	index@(_ZN2at6native29vectorized_elementwise_kernelILi2EZZZNS0_17acosh_kernel_cudaERNS_18TensorIteratorBaseEENKUlvE0_clEvENKUlvE0_clEvEUlfE_St5arrayIPcLm2EEEEviT0_T1_)
        /*071c*/ 	.word	0x00000000


	//----- nvinfo : EIATTR_MIN_STACK_SIZE
	.align		4
.L_347:
        /*0720*/ 	.byte	0x04, 0x12
        /*0722*/ 	.short	(.L_349 - .L_348)
	.align		4
.L_348:
        /*0724*/ 	.word	index@(_ZN2at6native29vectorized_elementwise_kernelILi4EZZZNS0_17acosh_kernel_cudaERNS_18TensorIteratorBaseEENKUlvE0_clEvENKUlvE0_clEvEUlfE_St5arrayIPcLm2EEEEviT0_T1_)
        /*0728*/ 	.word	0x00000000


	//----- nvinfo : EIATTR_MIN_STACK_SIZE
	.align		4
.L_349:
        /*072c*/ 	.byte	0x04, 0x12
        /*072e*/ 	.short	(.L_351 - .L_350)
	.align		4
.L_350:
        /*0730*/ 	.word	index@(_ZN2at6native29vectorized_elementwise_kernelILi8EZZZNS0_17acosh_kernel_cudaERNS_18TensorIteratorBaseEENKUlvE0_clEvENKUlvE0_clEvEUlfE_St5arrayIPcLm2EEEEviT0_T1_)
        /*0734*/ 	.word	0x00000000


	//----- nvinfo : EIATTR_MIN_STACK_SIZE
	.align		4
.L_351:
        /*0738*/ 	.byte	0x04, 0x12
        /*073a*/ 	.short	(.L_353 - .L_352)
	.align		4
.L_352:
        /*073c*/ 	.word	index@(_ZN2at6native18elementwise_kernelILi128ELi4EZNS0_15gpu_kernel_implIZZZNS0_17acosh_kernel_cudaERNS_18TensorIteratorBaseEENKUlvE0_clEvENKUlvE_clEvEUldE_EEvS4_RKT_EUliE_EEviT1_)
        /*0740*/ 	.word	0x00000000


	//----- nvinfo : EIATTR_MIN_STACK_SIZE
	.align		4
.L_353:
        /*0744*/ 	.byte	0x04, 0x12
        /*0746*/ 	.short	(.L_355 - .L_354)
	.align		4
.L_354:
        /*0748*/ 	.word	index@(_ZN2at6native27unrolled_elementwise_kernelIZZZNS0_17acosh_kernel_cudaERNS_18TensorIteratorBaseEENKUlvE0_clEvENKUlvE_clEvEUldE_St5arrayIPcLm2EELi4E23TrivialOffsetCalculatorILi1EjESB_NS0_6memory12LoadWithCastILi1EEENSC_13StoreWithCastILi1EEEEEviT_T0_T2_T3_T4_T5_)
        /*074c*/ 	.word	0x00000000


	//----- nvinfo : EIATTR_MIN_STACK_SIZE
	.align		4
.L_355:
        /*0750*/ 	.byte	0x04, 0x12
        /*0752*/ 	.short	(.L_357 - .L_356)
	.align		4
.L_356:
        /*0754*/ 	.word	index@(_ZN2at6native18elementwise_kernelILi128ELi2EZNS0_22gpu_kernel_impl_nocastIZZZNS0_17acosh_kernel_cudaERNS_18TensorIteratorBaseEENKUlvE0_clEvENKUlvE_clEvEUldE_EEvS4_RKT_EUliE_EEviT1_)
        /*0758*/ 	.word	0x00000000


	//----- nvinfo : EIATTR_MIN_STACK_SIZE
	.align		4
.L_357:
        /*075c*/ 	.byte	0x04, 0x12
        /*075e*/ 	.short	(.L_359 - .L_358)
	.align		4
.L_358:
        /*0760*/ 	.word	index@(_ZN2at6native27unrolled_elementwise_kernelIZZZNS0_17acosh_kernel_cudaERNS_18TensorIteratorBaseEENKUlvE0_clEvENKUlvE_clEvEUldE_St5arrayIPcLm2EELi4E23TrivialOffsetCalculatorILi1EjESB_NS0_6memory15LoadWithoutCastENSC_16StoreWithoutCastEEEviT_T0_T2_T3_T4_T5_)
        /*0764*/ 	.word	0x00000000


	//----- nvinfo : EIATTR_MIN_STACK_SIZE
	.align		4
.L_359:
        /*0768*/ 	.byte	0x04, 0x12
        /*076a*/ 	.short	(.L_361 - .L_360)
	.align		4
.L_360:
        /*076c*/ 	.word	index@(_ZN2at6native29vectorized_elementwise_kernelILi2EZZZNS0_17acosh_kernel_cudaERNS_18TensorIteratorBaseEENKUlvE0_clEvENKUlvE_clEvEUldE_St5arrayIPcLm2EEEEviT0_T1_)
        /*0770*/ 	.word	0x00000000


	//----- nvinfo : EIATTR_MIN_STACK_SIZE
	.align		4
.L_361:
        /*0774*/ 	.byte	0x04, 0x12
        /*0776*/ 	.short	(.L_363 - .L_362)
	.align		4
.L_362:
        /*0778*/ 	.word	index@(_ZN2at6native29vectorized_elementwise_kernelILi4EZZZNS0_17acosh_kernel_cudaERNS_18TensorIteratorBaseEENKUlvE0_clEvENKUlvE_clEvEUldE_St5arrayIPcLm2EEEEviT0_T1_)
        /*077c*/ 	.word	0x00000000


	//----- nvinfo : EIATTR_MIN_STACK_SIZE
	.align		4
.L_363:
        /*0780*/ 	.byte	0x04, 0x12
        /*0782*/ 	.short	(.L_365 - .L_364)
	.align		4
.L_364:
        /*0784*/ 	.word	index@(_ZN2at6native29vectorized_elementwise_kernelILi8EZZZNS0_17acosh_kernel_cudaERNS_18TensorIteratorBaseEENKUlvE0_clEvENKUlvE_clEvEUldE_St5arrayIPcLm2EEEEviT0_T1_)
        /*0788*/ 	.word	0x00000000


	//----- nvinfo : EIATTR_MIN_STACK_SIZE
	.align		4
.L_365:
        /*078c*/ 	.byte	0x04, 0x12
        /*078e*/ 	.short	(.L_367 - .L_366)
	.align		4
.L_366:
        /*0790*/ 	.word	index@(_ZN2at6native18elementwise_kernelILi128ELi4EZNS0_15gpu_kernel_implIZZZNS0_17acosh_kernel_cudaERNS_18TensorIteratorBaseEENKUlvE_clEvENKUlvE1_clEvEUlN3c107complexINS7_4HalfEEEE_EEvS4_RKT_EUliE_EEviT1_)
        /*0794*/ 	.word	0x00000000


	//----- nvinfo : EIATTR_MIN_STACK_SIZE
	.align		4
.L_367:
        /*0798*/ 	.byte	0x04, 0x12
        /*079a*/ 	.short	(.L_369 - .L_368)
	.align		4
.L_368:
        /*079c*/ 	.word	index@(_ZN2at6native27unrolled_elementwise_kernelIZZZNS0_17acosh_kernel_cudaERNS_18TensorIteratorBaseEENKUlvE_clEvENKUlvE1_clEvEUlN3c107complexINS6_4HalfEEEE_St5arrayIPcLm2EELi4E23TrivialOffsetCalculatorILi1EjESF_NS0_6memory12LoadWithCastILi1EEENSG_13StoreWithCastILi1EEEEEviT_T0_T2_T3_T4_T5_)
        /*07a0*/ 	.word	0x00000000


	//----- nvinfo : EIATTR_MIN_STACK_SIZE
	.align		4
.L_369:
        /*07a4*/ 	.byte	0x04, 0x12
        /*07a6*/ 	.short	(.L_371 - .L_370)
	.align		4
.L_370:
        /*07a8*/ 	.word	index@(_ZN2at6native18elementwise_kernelILi128ELi2EZNS0_22gpu_kernel_impl_nocastIZZZNS0_17acosh_kernel_cudaERNS_18TensorIteratorBaseEENKUlvE_clEvENKUlvE1_clEvEUlN3c107complexINS7_4HalfEEEE_EEvS4_RKT_EUliE_EEviT1_)
        /*07ac*/ 	.word	0x00000000


	//----- nvinfo : EIATTR_MIN_STACK_SIZE
	.align		4
.L_371:
        /*07b0*/ 	.byte	0x04, 0x12
        /*07b2*/ 	.short	(.L_373 - .L_372)
	.align		4
.L_372:
        /*07b4*/ 	.word	index@(_ZN2at6native27unrolled_elementwise_kernelIZZZNS0_17acosh_kernel_cudaERNS_18TensorIteratorBaseEENKUlvE_clEvENKUlvE1_clEvEUlN3c107complexINS6_4HalfEEEE_St5arrayIPcLm2EELi4E23TrivialOffsetCalculatorILi1EjESF_NS0_6memory15LoadWithoutCastENSG_16StoreWithoutCastEEEviT_T0_T2_T3_T4_T5_)
        /*07b8*/ 	.word	0x00000000


	//----- nvinfo : EIATTR_MIN_STACK_SIZE
	.align		4
.L_373:
        /*07bc*/ 	.byte	0x04, 0x12
        /*07be*/ 	.short	(.L_375 - .L_374)
	.align		4
.L_374:
        /*07c0*/ 	.word	index@(_ZN2at6native29vectorized_elementwise_kernelILi2EZZZNS0_17acosh_kernel_cudaERNS_18TensorIteratorBaseEENKUlvE_clEvENKUlvE1_clEvEUlN3c107complexINS6_4HalfEEEE_St5arrayIPcLm2EEEEviT0_T1_)
        /*07c4*/ 	.word	0x00000000


	//----- nvinfo : EIATTR_MIN_STACK_SIZE
	.align		4
.L_375:
        /*07c8*/ 	.byte	0x04, 0x12
        /*07ca*/ 	.short	(.L_377 - .L_376)
	.align		4
.L_376:
        /*07cc*/ 	.word	index@(_ZN2at6native29vectorized_elementwise_kernelILi4EZZZNS0_17acosh_kernel_cudaERNS_18TensorIteratorBaseEENKUlvE_clEvENKUlvE1_clEvEUlN3c107complexINS6_4HalfEEEE_St5arrayIPcLm2EEEEviT0_T1_)
        /*07d0*/ 	.word	0x00000000


	//----- nvinfo : EIATTR_MIN_STACK_SIZE
	.align		4
.L_377:
        /*07d4*/ 	.byte	0x04, 0x12
        /*07d6*/ 	.short	(.L_379 - .L_378)
	.align		4
.L_378:
        /*07d8*/ 	.word	index@(_ZN2at6native29vectorized_elementwise_kernelILi8EZZZNS0_17acosh_kernel_cudaERNS_18TensorIteratorBaseEENKUlvE_clEvENKUlvE1_clEvEUlN3c107complexINS6_4HalfEEEE_St5arrayIPcLm2EEEEviT0_T1_)
        /*07dc*/ 	.word	0x00000000


	//----- nvinfo : EIATTR_MIN_STACK_SIZE
	.align		4
.L_379:
        /*07e0*/ 	.byte	0x04, 0x12
        /*07e2*/ 	.short	(.L_381 - .L_380)
	.align		4
.L_380:
        /*07e4*/ 	.word	index@(_ZN2at6native18elementwise_kernelILi128ELi4EZNS0_15gpu_kernel_implIZZZNS0_17acosh_kernel_cudaERNS_18TensorIteratorBaseEENKUlvE_clEvENKUlvE0_clEvEUlN3c107complexIfEEE_EEvS4_RKT_EUliE_EEviT1_)
        /*07e8*/ 	.word	0x00000000


	//----- nvinfo : EIATTR_MIN_STACK_SIZE
	.align		4
.L_381:
        /*07ec*/ 	.byte	0x04, 0x12
        /*07ee*/ 	.short	(.L_383 - .L_382)
	.align		4
.L_382:
        /*07f0*/ 	.word	index@(_ZN2at6native27unrolled_elementwise_kernelIZZZNS0_17acosh_kernel_cudaERNS_18TensorIteratorBaseEENKUlvE_clEvENKUlvE0_clEvEUlN3c107complexIfEEE_St5arrayIPcLm2EELi4E23TrivialOffsetCalculatorILi1EjESE_NS0_6memory12LoadWithCastILi1EEENSF_13StoreWithCastILi1EEEEEviT_T0_T2_T3_T4_T5_)
        /*07f4*/ 	.word	0x00000000


	//----- nvinfo : EIATTR_MIN_STACK_SIZE
	.align		4
.L_383:
        /*07f8*/ 	.byte	0x04, 0x12
        /*07fa*/ 	.short	(.L_385 - .L_384)
	.align		4
.L_384:
        /*07fc*/ 	.word	index@(_ZN2at6native18elementwise_kernelILi128ELi2EZNS0_22gpu_kernel_impl_nocastIZZZNS0_17acosh_kernel_cudaERNS_18TensorIteratorBaseEENKUlvE_clEvENKUlvE0_clEvEUlN3c107complexIfEEE_EEvS4_RKT_EUliE_EEviT1_)
        /*0800*/ 	.word	0x00000000


	//----- nvinfo : EIATTR_MIN_STACK_SIZE
	.align		4
.L_385:
        /*0804*/ 	.byte	0x04, 0x12
        /*0806*/ 	.short	(.L_387 - .L_386)
	.align		4
.L_386:
        /*0808*/ 	.word	index@(_ZN2at6native27unrolled_elementwise_kernelIZZZNS0_17acosh_kernel_cudaERNS_18TensorIteratorBaseEENKUlvE_clEvENKUlvE0_clEvEUlN3c107complexIfEEE_St5arrayIPcLm2EELi4E23TrivialOffsetCalculatorILi1EjESE_NS0_6memory15LoadWithoutCastENSF_16StoreWithoutCastEEEviT_T0_T2_T3_T4_T5_)
        /*080c*/ 	.word	0x00000000


	//----- nvinfo : EIATTR_MIN_STACK_SIZE
	.align		4
.L_387:
        /*0810*/ 	.byte	0x04, 0x12
        /*0812*/ 	.short	(.L_389 - .L_388)
	.align		4
.L_388:
        /*0814*/ 	.word	index@(_ZN2at6native29vectorized_elementwise_kernelILi2EZZZNS0_17acosh_kernel_cudaERNS_18TensorIteratorBaseEENKUlvE_clEvENKUlvE0_clEvEUlN3c107complexIfEEE_St5arrayIPcLm2EEEEviT0_T1_)
        /*0818*/ 	.word	0x00000000


	//----- nvinfo : EIATTR_MIN_STACK_SIZE
	.align		4
.L_389:
        /*081c*/ 	.byte	0x04, 0x12
        /*081e*/ 	.short	(.L_391 - .L_390)
	.align		4
.L_390:
        /*0820*/ 	.word	index@(_ZN2at6native29vectorized_elementwise_kernelILi4EZZZNS0_17acosh_kernel_cudaERNS_18TensorIteratorBaseEENKUlvE_clEvENKUlvE0_clEvEUlN3c107complexIfEEE_St5arrayIPcLm2EEEEviT0_T1_)
        /*0824*/ 	.word	0x00000000


	//----- nvinfo : EIATTR_MIN_STACK_SIZE
	.align		4
.L_391:
        /*0828*/ 	.byte	0x04, 0x12
        /*082a*/ 	.short	(.L_393 - .L_392)
	.align		4
.L_392:
        /*082c*/ 	.word	index@(_ZN2at6native29vectorized_elementwise_kernelILi8EZZZNS0_17acosh_kernel_cudaERNS_18TensorIteratorBaseEENKUlvE_clEvENKUlvE0_clEvEUlN3c107complexIfEEE_St5arrayIPcLm2EEEEviT0_T1_)
        /*0830*/ 	.word	0x00000000


	//----- nvinfo : EIATTR_MIN_STACK_SIZE
	.align		4
.L_393:
        /*0834*/ 	.byte	0x04, 0x12
        /*0836*/ 	.short	(.L_395 - .L_394)
	.align		4
.L_394:
        /*0838*/ 	.word	index@(_ZN2at6native18elementwise_kernelILi128ELi4EZNS0_15gpu_kernel_implIZZZNS0_17acosh_kernel_cudaERNS_18TensorIteratorBaseEENKUlvE_clEvENKUlvE_clEvEUlN3c107complexIdEEE_EEvS4_RKT_EUliE_EEviT1_)
        /*083c*/ 	.word	0x00000010


	//----- nvinfo : EIATTR_MIN_STACK_SIZE
	.align		4
.L_395:
        /*0840*/ 	.byte	0x04, 0x12
        /*0842*/ 	.short	(.L_397 - .L_396)
	.align		4
.L_396:
        /*0844*/ 	.word	index@(_ZN2at6native27unrolled_elementwise_kernelIZZZNS0_17acosh_kernel_cudaERNS_18TensorIteratorBaseEENKUlvE_clEvENKUlvE_clEvEUlN3c107complexIdEEE_St5arrayIPcLm2EELi4E23TrivialOffsetCalculatorILi1EjESE_NS0_6memory12LoadWithCastILi1EEENSF_13StoreWithCastILi1EEEEEviT_T0_T2_T3_T4_T5_)
        /*0848*/ 	.word	0x00000010


	//----- nvinfo : EIATTR_MIN_STACK_SIZE
	.align		4
.L_397:
        /*084c*/ 	.byte	0x04, 0x12
        /*084e*/ 	.short	(.L_399 - .L_398)
	.align		4
.L_398:
        /*0850*/ 	.word	index@(_ZN2at6native18elementwise_kernelILi128ELi2EZNS0_22gpu_kernel_impl_nocastIZZZNS0_17acosh_kernel_cudaERNS_18TensorIteratorBaseEENKUlvE_clEvENKUlvE_clEvEUlN3c107complexIdEEE_EEvS4_RKT_EUliE_EEviT1_)
        /*0854*/ 	.word	0x00000010


	//----- nvinfo : EIATTR_MIN_STACK_SIZE
	.align		4
.L_399:
        /*0858*/ 	.byte	0x04, 0x12
        /*085a*/ 	.short	(.L_401 - .L_400)
	.align		4
.L_400:
        /*085c*/ 	.word	index@(_ZN2at6native27unrolled_elementwise_kernelIZZZNS0_17acosh_kernel_cudaERNS_18TensorIteratorBaseEENKUlvE_clEvENKUlvE_clEvEUlN3c107complexIdEEE_St5arrayIPcLm2EELi4E23TrivialOffsetCalculatorILi1EjESE_NS0_6memory15LoadWithoutCastENSF_16StoreWithoutCastEEEviT_T0_T2_T3_T4_T5_)
        /*0860*/ 	.word	0x00000010


	//----- nvinfo : EIATTR_MIN_STACK_SIZE
	.align		4
.L_401:
        /*0864*/ 	.byte	0x04, 0x12
        /*0866*/ 	.short	(.L_403 - .L_402)
	.align		4
.L_402:
        /*0868*/ 	.word	index@(_ZN2at6native29vectorized_elementwise_kernelILi2EZZZNS0_17acosh_kernel_cudaERNS_18TensorIteratorBaseEENKUlvE_clEvENKUlvE_clEvEUlN3c107complexIdEEE_St5arrayIPcLm2EEEEviT0_T1_)
        /*086c*/ 	.word	0x00000010


	//----- nvinfo : EIATTR_MIN_STACK_SIZE
	.align		4
.L_403:
        /*0870*/ 	.byte	0x04, 0x12
        /*0872*/ 	.short	(.L_405 - .L_404)
	.align		4
.L_404:
        /*0874*/ 	.word	index@(_ZN2at6native29vectorized_elementwise_kernelILi4EZZZNS0_17acosh_kernel_cudaERNS_18TensorIteratorBaseEENKUlvE_clEvENKUlvE_clEvEUlN3c107complexIdEEE_St5arrayIPcLm2EEEEviT0_T1_)
        /*0878*/ 	.word	0x00000010


	//----- nvinfo : EIATTR_MIN_STACK_SIZE
	.align		4
.L_405:
        /*087c*/ 	.byte	0x04, 0x12
        /*087e*/ 	.short	(.L_407 - .L_406)
	.align		4
.L_406:
        /*0880*/ 	.word	index@(_ZN2at6native29vectorized_elementwise_kernelILi8EZZZNS0_17acosh_kernel_cudaERNS_18TensorIteratorBaseEENKUlvE_clEvENKUlvE_clEvEUlN3c107complexIdEEE_St5arrayIPcLm2EEEEviT0_T1_)
        /*0884*/ 	.word	0x00000010
.L_407:


//--------------------- .nv.compat                --------------------------
	.section	.nv.compat,"",@"SHT_CUDA_COMPAT_INFO"
	.align	4
        /*0000*/ 	.byte	0x02, 0x09, 0x01, 0x00, 0x02, 0x02, 0x01, 0x00, 0x02, 0x05, 0x05, 0x00, 0x03, 0x07, 0x01, 0x01
        /*0010*/ 	.byte	0x02, 0x03, 0x00, 0x00, 0x02, 0x06, 0x01, 0x00, 0x04, 0x0b, 0x08, 0x00, 0x01, 0x00, 0x00, 0x00
        /*0020*/ 	.byte	0x00, 0x00, 0x00, 0x00


//--------------------- .nv.info._ZN2at6native18elementwise_kernelILi128ELi4EZNS0_15gpu_kernel_implIZZZNS0_17acosh_kernel_cudaERNS_18TensorIteratorBaseEENKUlvE0_clEvENKUlvE2_clEvEUlN3c108BFloat16EE_EEvS4_RKT_EUliE_EEviT1_ --------------------------
	.section	.nv.info._ZN2at6native18elementwise_kernelILi128ELi4EZNS0_15gpu_kernel_implIZZZNS0_17acosh_kernel_cudaERNS_18TensorIteratorBaseEENKUlvE0_clEvENKUlvE2_clEvEUlN3c108BFloat16EE_EEvS4_RKT_EUliE_EEviT1_,"",@"SHT_CUDA_INFO"
	.sectionflags	@""
	.align	4


	//----- nvinfo : EIATTR_CUDA_API_VERSION
	.align		4
        /*0000*/ 	.byte	0x04, 0x37
        /*0002*/ 	.short	(.L_409 - .L_408)
.L_408:
        /*0004*/ 	.word	0x00000082


	//----- nvinfo : EIATTR_KPARAM_INFO
	.align		4
.L_409:
        /*0008*/ 	.byte	0x04, 0x17
        /*000a*/ 	.short	(.L_411 - .L_410)
.L_410:
        /*000c*/ 	.word	0x00000000
        /*0010*/ 	.short	0x0001
        /*0012*/ 	.short	0x0008
        /*0014*/ 	.byte	0x00, 0xf0, 0x61, 0x08


	//----- nvinfo : EIATTR_KPARAM_INFO
	.align		4
.L_411:
        /*0018*/ 	.byte	0x04, 0x17
        /*001a*/ 	.short	(.L_413 - .L_412)
.L_412:
        /*001c*/ 	.word	0x00000000
        /*0020*/ 	.short	0x0000
        /*0022*/ 	.short	0x0000
        /*0024*/ 	.byte	0x00, 0xf0, 0x11, 0x00


	//----- nvinfo : EIATTR_SPARSE_MMA_MASK
	.align		4
.L_413:
        /*0028*/ 	.byte	0x03, 0x50
        /*002a*/ 	.short	0x0000


	//----- nvinfo : EIATTR_MAXREG_COUNT
	.align		4
        /*002c*/ 	.byte	0x03, 0x1b
        /*002e*/ 	.short	0x0080


	//----- nvinfo : EIATTR_EXTERNS
	.align		4
        /*0030*/ 	.byte	0x04, 0x0f
        /*0032*/ 	.short	(.L_415 - .L_414)


	//   ....[0]....
	.align		4
.L_414:
        /*0034*/ 	.word	index@(__assertfail)


	//----- nvinfo : EIATTR_MERCURY_ISA_VERSION
	.align		4
.L_415:
        /*0038*/ 	.byte	0x03, 0x5f
        /*003a*/ 	.short	0x0101


	//----- nvinfo : EIATTR_VRC_CTA_INIT_COUNT
	.align		4
        /*003c*/ 	.byte	0x02, 0x4a
	.zero		1
	.zero		1


	//----- nvinfo : EIATTR_SYSCALL_OFFSETS
	.align		4
        /*0040*/ 	.byte	0x04, 0x46
        /*0042*/ 	.short	(.L_417 - .L_416)


	//   ....[0]....
.L_416:
        /*0044*/ 	.word	0x00002210


	//   ....[1]....
        /*0048*/ 	.word	0x000033a0


	//   ....[2]....
        /*004c*/ 	.word	0x00005750


	//   ....[3]....
        /*0050*/ 	.word	0x00006730


	//   ....[4]....
        /*0054*/ 	.word	0x00008bd0


	//   ....[5]....
        /*0058*/ 	.word	0x00009bb0


	//   ....[6]....
        /*005c*/ 	.word	0x0000c060


	//   ....[7]....
        /*0060*/ 	.word	0x0000d010


	//----- nvinfo : EIATTR_EXIT_INSTR_OFFSETS
	.align		4
.L_417:
        /*0064*/ 	.byte	0x04, 0x1c
        /*0066*/ 	.short	(.L_419 - .L_418)


	//   ....[0]....
.L_418:
        /*0068*/ 	.word	0x00009e70


	//   ....[1]....
        /*006c*/ 	.word	0x0000c490


	//   ....[2]....
        /*0070*/ 	.word	0x0000c4d0


	//   ....[3]....
        /*0074*/ 	.word	0x0000c570


	//   ....[4]....
        /*0078*/ 	.word	0x0000c5b0


	//   ....[5]....
        /*007c*/ 	.word	0x0000c5f0


	//   ....[6]....
        /*0080*/ 	.word	0x0000c680


	//   ....[7]....
        /*0084*/ 	.word	0x0000c6c0


	//   ....[8]....
        /*0088*/ 	.word	0x0000c760


	//   ....[9]....
        /*008c*/ 	.word	0x0000c7b0


	//   ....[10]....
        /*0090*/ 	.word	0x0000c800


	//   ....[11]....
        /*0094*/ 	.word	0x0000c8e0


	//   ....[12]....
        /*0098*/ 	.word	0x0000ca50


	//   ....[13]....
        /*009c*/ 	.word	0x0000cbc0


	//   ....[14]....
        /*00a0*/ 	.word	0x0000cd20


	//   ....[15]....
        /*00a4*/ 	.word	0x0000cd60


	//   ....[16]....
        /*00a8*/ 	.word	0x0000cda0


	//   ....[17]....
        /*00ac*/ 	.word	0x0000ce50


	//   ....[18]....
        /*00b0*/ 	.word	0x0000ceb0


	//   ....[19]....
        /*00b4*/ 	.word	0x0000d020


	//   ....[20]....
        /*00b8*/ 	.word	0x0000d130


	//   ....[21]....
        /*00bc*/ 	.word	0x0000d270


	//   ....[22]....
        /*00c0*/ 	.word	0x0000d290


	//----- nvinfo : EIATTR_MAX_THREADS
	.align		4
.L_419:
        /*00c4*/ 	.byte	0x04, 0x05
        /*00c6*/ 	.short	(.L_421 - .L_420)
.L_420:
        /*00c8*/ 	.word	0x00000080
        /*00cc*/ 	.word	0x00000001
        /*00d0*/ 	.word	0x00000001


	//----- nvinfo : EIATTR_CRS_STACK_SIZE
	.align		4
.L_421:
        /*00d4*/ 	.byte	0x04, 0x1e
        /*00d6*/ 	.short	(.L_423 - .L_422)
.L_422:
        /*00d8*/ 	.word	0x00000000


	//----- nvinfo : EIATTR_CBANK_PARAM_SIZE
	.align		4
.L_423:
        /*00dc*/ 	.byte	0x03, 0x19
        /*00de*/ 	.short	0x0220


	//----- nvinfo : EIATTR_PARAM_CBANK
	.align		4
        /*00e0*/ 	.byte	0x04, 0x0a
        /*00e2*/ 	.short	(.L_425 - .L_424)
	.align		4
.L_424:
        /*00e4*/ 	.word	index@(.nv.constant0._ZN2at6native18elementwise_kernelILi128ELi4EZNS0_15gpu_kernel_implIZZZNS0_17acosh_kernel_cudaERNS_18TensorIteratorBaseEENKUlvE0_clEvENKUlvE2_clEvEUlN3c108BFloat16EE_EEvS4_RKT_EUliE_EEviT1_)
        /*00e8*/ 	.short	0x0380
        /*00ea*/ 	.short	0x0220


	//----- nvinfo : EIATTR_SW_WAR
	.align		4
.L_425:
        /*00ec*/ 	.byte	0x04, 0x36
        /*00ee*/ 	.short	(.L_427 - .L_426)
.L_426:
        /*00f0*/ 	.word	0x00000008
.L_427:


//--------------------- .nv.info._ZN2at6native27unrolled_elementwise_kernelIZZZNS0_17acosh_kernel_cudaERNS_18TensorIteratorBaseEENKUlvE0_clEvENKUlvE2_clEvEUlN3c108BFloat16EE_St5arrayIPcLm2EELi4E23TrivialOffsetCalculatorILi1EjESD_NS0_6memory12LoadWithCastILi1EEENSE_13StoreWithCastILi1EEEEEviT_T0_T2_T3_T4_T5_ --------------------------
	.section	.nv.info._ZN2at6native27unrolled_elementwise_kernelIZZZNS0_17acosh_kernel_cudaERNS_18TensorIteratorBaseEENKUlvE0_clEvENKUlvE2_clEvEUlN3c108BFloat16EE_St5arrayIPcLm2EELi4E23TrivialOffsetCalculatorILi1EjESD_NS0_6memory12LoadWithCastILi1EEENSE_13StoreWithCastILi1EEEEEviT_T0_T2_T3_T4_T5_,"",@"SHT_CUDA_INFO"
	.sectionflags	@""
	.align	4


	//----- nvinfo : EIATTR_CUDA_API_VERSION
	.align		4
        /*0000*/ 	.byte	0x04, 0x37
        /*0002*/ 	.short	(.L_429 - .L_428)
.L_428:
        /*0004*/ 	.word	0x00000082


	//----- nvinfo : EIATTR_KPARAM_INFO
	.align		4
.L_429:
        /*0008*/ 	.byte	0x04, 0x17
        /*000a*/ 	.short	(.L_431 - .L_430)
.L_430:
        /*000c*/ 	.word	0x00000000
        /*0010*/ 	.short	0x0006
        /*0012*/ 	.short	0x0024
        /*0014*/ 	.byte	0x00, 0xf0, 0x21, 0x00


	//----- nvinfo : EIATTR_KPARAM_INFO
	.align		4
.L_431:
        /*0018*/ 	.byte	0x04, 0x17
        /*001a*/ 	.short	(.L_433 - .L_432)
.L_432:
        /*001c*/ 	.word	0x00000000
        /*0020*/ 	.short	0x0005
        /*0022*/ 	.short	0x001c
        /*0024*/ 	.byte	0x00, 0xf0, 0x21, 0x00


	//----- nvinfo : EIATTR_KPARAM_INFO
	.align		4
.L_433:
        /*0028*/ 	.byte	0x04, 0x17
        /*002a*/ 	.short	(.L_435 - .L_434)
.L_434:
        /*002c*/ 	.word	0x00000000
        /*0030*/ 	.short	0x0004
        /*0032*/ 	.short	0x0019
        /*0034*/ 	.byte	0x00, 0xf0, 0x05, 0x00


	//----- nvinfo : EIATTR_KPARAM_INFO
	.align		4
.L_435:
        /*0038*/ 	.byte	0x04, 0x17
        /*003a*/ 	.short	(.L_437 - .L_436)
.L_436:
        /*003c*/ 	.word	0x00000000
        /*0040*/ 	.short	0x0003
        /*0042*/ 	.short	0x0018
        /*0044*/ 	.byte	0x00, 0xf0, 0x05, 0x00


	//----- nvinfo : EIATTR_KPARAM_INFO
	.align		4
.L_437:
        /*0048*/ 	.byte	0x04, 0x17
        /*004a*/ 	.short	(.L_439 - .L_438)
.L_438:
        /*004c*/ 	.word	0x00000000
        /*0050*/ 	.short	0x0002
        /*0052*/ 	.short	0x0008
        /*0054*/ 	.byte	0x00, 0xf0, 0x41, 0x00


	//----- nvinfo : EIATTR_KPARAM_INFO
	.align		4
.L_439:
        /*0058*/ 	.byte	0x04, 0x17
        /*005a*/ 	.short	(.L_441 - .L_440)
.L_440:
        /*005c*/ 	.word	0x00000000
        /*0060*/ 	.short	0x0001
        /*0062*/ 	.short	0x0004
        /*0064*/ 	.byte	0x00, 0xf0, 0x05, 0x00


	//----- nvinfo : EIATTR_KPARAM_INFO
	.align		4
.L_441:
        /*0068*/ 	.byte	0x04, 0x17
        /*006a*/ 	.short	(.L_443 - .L_442)
.L_442:
        /*006c*/ 	.word	0x00000000
        /*0070*/ 	.short	0x0000
        /*0072*/ 	.short	0x0000
        /*0074*/ 	.byte	0x00, 0xf0, 0x11, 0x00


	//----- nvinfo : EIATTR_SPARSE_MMA_MASK
	.align		4
.L_443:
        /*0078*/ 	.byte	0x03, 0x50
        /*007a*/ 	.short	0x0000


	//----- nvinfo : EIATTR_MAXREG_COUNT
	.align		4
        /*007c*/ 	.byte	0x03, 0x1b
        /*007e*/ 	.short	0x00ff


	//----- nvinfo : EIATTR_EXTERNS
	.align		4
        /*0080*/ 	.byte	0x04, 0x0f
        /*0082*/ 	.short	(.L_445 - .L_444)


	//   ....[0]....
	.align		4
.L_444:
        /*0084*/ 	.word	index@(__assertfail)


	//----- nvinfo : EIATTR_MERCURY_ISA_VERSION
	.align		4
.L_445:
        /*0088*/ 	.byte	0x03, 0x5f
        /*008a*/ 	.short	0x0101


	//----- nvinfo : EIATTR_VRC_CTA_INIT_COUNT
	.align		4
        /*008c*/ 	.byte	0x02, 0x4a
	.zero		1
	.zero		1


	//----- nvinfo : EIATTR_SYSCALL_OFFSETS
	.align		4
        /*0090*/ 	.byte	0x04, 0x46
        /*0092*/ 	.short	(.L_447 - .L_446)


	//   ....[0]....
.L_446:
        /*0094*/ 	.word	0x00001000


	//   ....[1]....
        /*0098*/ 	.word	0x000021e0


	//   ....[2]....
        /*009c*/ 	.word	0x00003300


	//   ....[3]....
        /*00a0*/ 	.word	0x00004330


	//   ....[4]....
        /*00a4*/ 	.word	0x00005ef0


	//   ....[5]....
        /*00a8*/ 	.word	0x00006dd0


	//   ....[6]....
        /*00ac*/ 	.word	0x00007d50


	//   ....[7]....
        /*00b0*/ 	.word	0x00008cd0


	//----- nvinfo : EIATTR_EXIT_INSTR_OFFSETS
	.align		4
.L_447:
        /*00b4*/ 	.byte	0x04, 0x1c
        /*00b6*/ 	.short	(.L_449 - .L_448)


	//   ....[0]....
.L_448:
        /*00b8*/ 	.word	0x00008000


	//   ....[1]....
        /*00bc*/ 	.word	0x00008150


	//   ....[2]....
        /*00c0*/ 	.word	0x00008190


	//   ....[3]....
        /*00c4*/ 	.word	0x00008230


	//   ....[4]....
        /*00c8*/ 	.word	0x00008270


	//   ....[5]....
        /*00cc*/ 	.word	0x000082b0


	//   ....[6]....
        /*00d0*/ 	.word	0x00008340


	//   ....[7]....
        /*00d4*/ 	.word	0x00008380


	//   ....[8]....
        /*00d8*/ 	.word	0x00008420


	//   ....[9]....
        /*00dc*/ 	.word	0x00008470


	//   ....[10]....
        /*00e0*/ 	.word	0x000084c0


	//   ....[11]....
        /*00e4*/ 	.word	0x000085a0


	//   ....[12]....
        /*00e8*/ 	.word	0x00008710


	//   ....[13]....
        /*00ec*/ 	.word	0x00008880


	//   ....[14]....
        /*00f0*/ 	.word	0x000089e0


	//   ....[15]....
        /*00f4*/ 	.word	0x00008a20


	//   ....[16]....
        /*00f8*/ 	.word	0x00008a60


	//   ....[17]....
        /*00fc*/ 	.word	0x00008b10


	//   ....[18]....
        /*0100*/ 	.word	0x00008b70


	//   ....[19]....
        /*0104*/ 	.word	0x00008ce0


	//   ....[20]....
        /*0108*/ 	.word	0x00008df0


	//   ....[21]....
        /*010c*/ 	.word	0x00008f30


	//   ....[22]....
        /*0110*/ 	.word	0x00008f50


	//----- nvinfo : EIATTR_MAX_THREADS
	.align		4
.L_449:
        /*0114*/ 	.byte	0x04, 0x05
        /*0116*/ 	.short	(.L_451 - .L_450)
.L_450:
        /*0118*/ 	.word	0x00000080
        /*011c*/ 	.word	0x00000001
        /*0120*/ 	.word	0x00000001


	//----- nvinfo : EIATTR_CRS_STACK_SIZE
	.align		4
.L_451:
        /*0124*/ 	.byte	0x04, 0x1e
        /*0126*/ 	.short	(.L_453 - .L_452)
.L_452:
        /*0128*/ 	.word	0x00000000


	//----- nvinfo : EIATTR_CBANK_PARAM_SIZE
	.align		4
.L_453:
        /*012c*/ 	.byte	0x03, 0x19
        /*012e*/ 	.short	0x002c


	//----- nvinfo : EIATTR_PARAM_CBANK
	.align		4
        /*0130*/ 	.byte	0x04, 0x0a
        /*0132*/ 	.short	(.L_455 - .L_454)
	.align		4
.L_454:
        /*0134*/ 	.word	index@(.nv.constant0._ZN2at6native27unrolled_elementwise_kernelIZZZNS0_17acosh_kernel_cudaERNS_18TensorIteratorBaseEENKUlvE0_clEvENKUlvE2_clEvEUlN3c108BFloat16EE_St5arrayIPcLm2EELi4E23TrivialOffsetCalculatorILi1EjESD_NS0_6memory12LoadWithCastILi1EEENSE_13StoreWithCastILi1EEEEEviT_T0_T2_T3_T4_T5_)
        /*0138*/ 	.short	0x0380
        /*013a*/ 	.short	0x002c


	//----- nvinfo : EIATTR_SW_WAR
	.align		4
.L_455:
        /*013c*/ 	.byte	0x04, 0x36
        /*013e*/ 	.short	(.L_457 - .L_456)
.L_456:
        /*0140*/ 	.word	0x00000008
.L_457:


//--------------------- .nv.info._ZN2at6native18elementwise_kernelILi128ELi4EZNS0_22gpu_kernel_impl_nocastIZZZNS0_17acosh_kernel_cudaERNS_18TensorIteratorBaseEENKUlvE0_clEvENKUlvE2_clEvEUlN3c108BFloat16EE_EEvS4_RKT_EUliE_EEviT1_ --------------------------
	.section	.nv.info._ZN2at6native18elementwise_kernelILi128ELi4EZNS0_22gpu_kernel_impl_nocastIZZZNS0_17acosh_kernel_cudaERNS_18TensorIteratorBaseEENKUlvE0_clEvENKUlvE2_clEvEUlN3c108BFloat16EE_EEvS4_RKT_EUliE_EEviT1_,"",@"SHT_CUDA_INFO"
	.sectionflags	@""
	.align	4


	//----- nvinfo : EIATTR_CUDA_API_VERSION
	.align		4
        /*0000*/ 	.byte	0x04, 0x37
        /*0002*/ 	.short	(.L_459 - .L_458)
.L_458:
        /*0004*/ 	.word	0x00000082


	//----- nvinfo : EIATTR_KPARAM_INFO
	.align		4
.L_459:
        /*0008*/ 	.byte	0x04, 0x17
        /*000a*/ 	.short	(.L_461 - .L_460)
.L_460:
        /*000c*/ 	.word	0x00000000
        /*0010*/ 	.short	0x0001
        /*0012*/ 	.short	0x0008
        /*0014*/ 	.byte	0x00, 0xf0, 0x61, 0x08


	//----- nvinfo : EIATTR_KPARAM_INFO
	.align		4
.L_461:
        /*0018*/ 	.byte	0x04, 0x17
        /*001a*/ 	.short	(.L_463 - .L_462)
.L_462:
        /*001c*/ 	.word	0x00000000
        /*0020*/ 	.short	0x0000
        /*0022*/ 	.short	0x0000
        /*0024*/ 	.byte	0x00, 0xf0, 0x11, 0x00


	//----- nvinfo : EIATTR_SPARSE_MMA_MASK
	.align		4
.L_463:
        /*0028*/ 	.byte	0x03, 0x50
        /*002a*/ 	.short	0x0000


	//----- nvinfo : EIATTR_MAXREG_COUNT
	.align		4
        /*002c*/ 	.byte	0x03, 0x1b
        /*002e*/ 	.short	0x0080


	//----- nvinfo : EIATTR_MERCURY_ISA_VERSION
	.align		4
        /*0030*/ 	.byte	0x03, 0x5f
        /*0032*/ 	.short	0x0101


	//----- nvinfo : EIATTR_VRC_CTA_INIT_COUNT
	.align		4
        /*0034*/ 	.byte	0x02, 0x4a
	.zero		1
	.zero		1


	//----- nvinfo : EIATTR_EXIT_INSTR_OFFSETS
	.align		4
        /*0038*/ 	.byte	0x04, 0x1c
        /*003a*/ 	.short	(.L_465 - .L_464)


	//   ....[0]....
.L_464:
        /*003c*/ 	.word	0x00000a80


	//   ....[1]....
        /*0040*/ 	.word	0x00000d80


	//   ....[2]....
        /*0044*/ 	.word	0x00005080


	//   ....[3]....
        /*0048*/ 	.word	0x00006650


	//----- nvinfo : EIATTR_MAX_THREADS
	.align		4
.L_465:
        /*004c*/ 	.byte	0x04, 0x05
        /*004e*/ 	.short	(.L_467 - .L_466)
.L_466:
        /*0050*/ 	.word	0x00000080
        /*0054*/ 	.word	0x00000001
        /*0058*/ 	.word	0x00000001


	//----- nvinfo : EIATTR_CRS_STACK_SIZE
	.align		4
.L_467:
        /*005c*/ 	.byte	0x04, 0x1e
        /*005e*/ 	.short	(.L_469 - .L_468)
.L_468:
        /*0060*/ 	.word	0x00000000


	//----- nvinfo : EIATTR_CBANK_PARAM_SIZE
	.align		4
.L_469:
        /*0064*/ 	.byte	0x03, 0x19
        /*0066*/ 	.short	0x0220


	//----- nvinfo : EIATTR_PARAM_CBANK
	.align		4
        /*0068*/ 	.byte	0x04, 0x0a
        /*006a*/ 	.short	(.L_471 - .L_470)
	.align		4
.L_470:
        /*006c*/ 	.word	index@(.nv.constant0._ZN2at6native18elementwise_kernelILi128ELi4EZNS0_22gpu_kernel_impl_nocastIZZZNS0_17acosh_kernel_cudaERNS_18TensorIteratorBaseEENKUlvE0_clEvENKUlvE2_clEvEUlN3c108BFloat16EE_EEvS4_RKT_EUliE_EEviT1_)
        /*0070*/ 	.short	0x0380
        /*0072*/ 	.short	0x0220


	//----- nvinfo : EIATTR_SW_WAR
	.align		4
.L_471:
        /*0074*/ 	.byte	0x04, 0x36
        /*0076*/ 	.short	(.L_473 - .L_472)
.L_472:
        /*0078*/ 	.word	0x00000008
.L_473:


//--------------------- .nv.info._ZN2at6native27unrolled_elementwise_kernelIZZZNS0_17acosh_kernel_cudaERNS_18TensorIteratorBaseEENKUlvE0_clEvENKUlvE2_clEvEUlN3c108BFloat16EE_St5arrayIPcLm2EELi4E23TrivialOffsetCalculatorILi1EjESD_NS0_6memory15LoadWithoutCastENSE_16StoreWithoutCastEEEviT_T0_T2_T3_T4_T5_ --------------------------
	.section	.nv.info._ZN2at6native27unrolled_elementwise_kernelIZZZNS0_17acosh_kernel_cudaERNS_18TensorIteratorBaseEENKUlvE0_clEvENKUlvE2_clEvEUlN3c108BFloat16EE_St5arrayIPcLm2EELi4E23TrivialOffsetCalculatorILi1EjESD_NS0_6memory15LoadWithoutCastENSE_16StoreWithoutCastEEEviT_T0_T2_T3_T4_T5_,"",@"SHT_CUDA_INFO"
	.sectionflags	@""
	.align	4


	//----- nvinfo : EIATTR_CUDA_API_VERSION
	.align		4
        /*0000*/ 	.byte	0x04, 0x37
        /*0002*/ 	.short	(.L_475 - .L_474)
.L_474:
        /*0004*/ 	.word	0x00000082


	//----- nvinfo : EIATTR_KPARAM_INFO
	.align		4
.L_475:
        /*0008*/ 	.byte	0x04, 0x17
        /*000a*/ 	.short	(.L_477 - .L_476)
.L_476:
        /*000c*/ 	.word	0x00000000
        /*0010*/ 	.short	0x0006
        /*0012*/ 	.short	0x001b
        /*0014*/ 	.byte	0x00, 0xf0, 0x05, 0x00


	//----- nvinfo : EIATTR_KPARAM_INFO
	.align		4
.L_477:
        /*0018*/ 	.byte	0x04, 0x17
        /*001a*/ 	.short	(.L_479 - .L_478)
.L_478:
        /*001c*/ 	.word	0x00000000
        /*0020*/ 	.short	0x0005
        /*0022*/ 	.short	0x001a
        /*0024*/ 	.byte	0x00, 0xf0, 0x05, 0x00


	//----- nvinfo : EIATTR_KPARAM_INFO
	.align		4
.L_479:
        /*0028*/ 	.byte	0x04, 0x17
        /*002a*/ 	.short	(.L_481 - .L_480)
.L_480:
        /*002c*/ 	.word	0x00000000
        /*0030*/ 	.short	0x0004
        /*0032*/ 	.short	0x0019
        /*0034*/ 	.byte	0x00, 0xf0, 0x05, 0x00


	//----- nvinfo : EIATTR_KPARAM_INFO
	.align		4
.L_481:
        /*0038*/ 	.byte	0x04, 0x17
        /*003a*/ 	.short	(.L_483 - .L_482)
.L_482:
        /*003c*/ 	.word	0x00000000
        /*0040*/ 	.short	0x0003
        /*0042*/ 	.short	0x0018
        /*0044*/ 	.byte	0x00, 0xf0, 0x05, 0x00


	//----- nvinfo : EIATTR_KPARAM_INFO
	.align		4
.L_483:
        /*0048*/ 	.byte	0x04, 0x17
        /*004a*/ 	.short	(.L_485 - .L_484)
.L_484:
        /*004c*/ 	.word	0x00000000
        /*0050*/ 	.short	0x0002
        /*0052*/ 	.short	0x0008
        /*0054*/ 	.byte	0x00, 0xf0, 0x41, 0x00


	//----- nvinfo : EIATTR_KPARAM_INFO
	.align		4
.L_485:
        /*0058*/ 	.byte	0x04, 0x17
        /*005a*/ 	.short	(.L_487 - .L_486)
.L_486:
        /*005c*/ 	.word	0x00000000
        /*0060*/ 	.short	0x0001
        /*0062*/ 	.short	0x0004
        /*0064*/ 	.byte	0x00, 0xf0, 0x05, 0x00


	//----- nvinfo : EIATTR_KPARAM_INFO
	.align		4
.L_487:
        /*0068*/ 	.byte	0x04, 0x17
        /*006a*/ 	.short	(.L_489 - .L_488)
.L_488:
        /*006c*/ 	.word	0x00000000
        /*0070*/ 	.short	0x0000
        /*0072*/ 	.short	0x0000
        /*0074*/ 	.byte	0x00, 0xf0, 0x11, 0x00


	//----- nvinfo : EIATTR_SPARSE_MMA_MASK
	.align		4
.L_489:
        /*0078*/ 	.byte	0x03, 0x50
        /*007a*/ 	.short	0x0000


	//----- nvinfo : EIATTR_MAXREG_COUNT
	.align		4
        /*007c*/ 	.byte	0x03, 0x1b
        /*007e*/ 	.short	0x00ff


	//----- nvinfo : EIATTR_MERCURY_ISA_VERSION
	.align		4
        /*0080*/ 	.byte	0x03, 0x5f
        /*0082*/ 	.short	0x0101


	//----- nvinfo : EIATTR_VRC_CTA_INIT_COUNT
	.align		4
        /*0084*/ 	.byte	0x02, 0x4a
	.zero		1
	.zero		1


	//----- nvinfo : EIATTR_EXIT_INSTR_OFFSETS
	.align		4
        /*0088*/ 	.byte	0x04, 0x1c
        /*008a*/ 	.short	(.L_491 - .L_490)


	//   ....[0]....
.L_490:
        /*008c*/ 	.word	0x00000f60


	//   ....[1]....
        /*0090*/ 	.word	0x00000fb0


	//----- nvinfo : EIATTR_MAX_THREADS
	.align		4
.L_491:
        /*0094*/ 	.byte	0x04, 0x05
        /*0096*/ 	.short	(.L_493 - .L_492)
.L_492:
        /*0098*/ 	.word	0x00000080
        /*009c*/ 	.word	0x00000001
        /*00a0*/ 	.word	0x00000001


	//----- nvinfo : EIATTR_CRS_STACK_SIZE
	.align		4
.L_493:
        /*00a4*/ 	.byte	0x04, 0x1e
        /*00a6*/ 	.short	(.L_495 - .L_494)
.L_494:
        /*00a8*/ 	.word	0x00000000


	//----- nvinfo : EIATTR_CBANK_PARAM_SIZE
	.align		4
.L_495:
        /*00ac*/ 	.byte	0x03, 0x19
        /*00ae*/ 	.short	0x001c


	//----- nvinfo : EIATTR_PARAM_CBANK
	.align		4
        /*00b0*/ 	.byte	0x04, 0x0a
        /*00b2*/ 	.short	(.L_497 - .L_496)
	.align		4
.L_496:
        /*00b4*/ 	.word	index@(.nv.constant0._ZN2at6native27unrolled_elementwise_kernelIZZZNS0_17acosh_kernel_cudaERNS_18TensorIteratorBaseEENKUlvE0_clEvENKUlvE2_clEvEUlN3c108BFloat16EE_St5arrayIPcLm2EELi4E23TrivialOffsetCalculatorILi1EjESD_NS0_6memory15LoadWithoutCastENSE_16StoreWithoutCastEEEviT_T0_T2_T3_T4_T5_)
        /*00b8*/ 	.short	0x0380
        /*00ba*/ 	.short	0x001c


	//----- nvinfo : EIATTR_SW_WAR
	.align		4
.L_497:
        /*00bc*/ 	.byte	0x04, 0x36
        /*00be*/ 	.short	(.L_499 - .L_498)
.L_498:
        /*00c0*/ 	.word	0x00000008
.L_499:


//--------------------- .nv.info._ZN2at6native29vectorized_elementwise_kernelILi2EZZZNS0_17acosh_kernel_cudaERNS_18TensorIteratorBaseEENKUlvE0_clEvENKUlvE2_clEvEUlN3c108BFloat16EE_St5arrayIPcLm2EEEEviT0_T1_ --------------------------
	.section	.nv.info._ZN2at6native29vectorized_elementwise_kernelILi2EZZZNS0_17acosh_kernel_cudaERNS_18TensorIteratorBaseEENKUlvE0_clEvENKUlvE2_clEvEUlN3c108BFloat16EE_St5arrayIPcLm2EEEEviT0_T1_,"",@"SHT_CUDA_INFO"
	.sectionflags	@""
	.align	4


	//----- nvinfo : EIATTR_CUDA_API_VERSION
	.align		4
        /*0000*/ 	.byte	0x04, 0x37
        /*0002*/ 	.short	(.L_501 - .L_500)
.L_500:
        /*0004*/ 	.word	0x00000082


	//----- nvinfo : EIATTR_KPARAM_INFO
	.align		4
.L_501:
        /*0008*/ 	.byte	0x04, 0x17
        /*000a*/ 	.short	(.L_503 - .L_502)
.L_502:
        /*000c*/ 	.word	0x00000000
        /*0010*/ 	.short	0x0002
        /*0012*/ 	.short	0x0008
        /*0014*/ 	.byte	0x00, 0xf0, 0x41, 0x00


	//----- nvinfo : EIATTR_KPARAM_INFO
	.align		4
.L_503:
        /*0018*/ 	.byte	0x04, 0x17
        /*001a*/ 	.short	(.L_505 - .L_504)
.L_504:
        /*001c*/ 	.word	0x00000000
        /*0020*/ 	.short	0x0001
        /*0022*/ 	.short	0x0004
        /*0024*/ 	.byte	0x00, 0xf0, 0x05, 0x00


	//----- nvinfo : EIATTR_KPARAM_INFO
	.align		4
.L_505:
        /*0028*/ 	.byte	0x04, 0x17
        /*002a*/ 	.short	(.L_507 - .L_506)
.L_506:
        /*002c*/ 	.word	0x00000000
        /*0030*/ 	.short	0x0000
        /*0032*/ 	.short	0x0000
        /*0034*/ 	.byte	0x00, 0xf0, 0x11, 0x00


	//----- nvinfo : EIATTR_SPARSE_MMA_MASK
	.align		4
.L_507:
        /*0038*/ 	.byte	0x03, 0x50
        /*003a*/ 	.short	0x0000


	//----- nvinfo : EIATTR_MAXREG_COUNT
	.align		4
        /*003c*/ 	.byte	0x03, 0x1b
        /*003e*/ 	.short	0x00ff


	//----- nvinfo : EIATTR_MERCURY_ISA_VERSION
	.align		4
        /*0040*/ 	.byte	0x03, 0x5f
        /*0042*/ 	.short	0x0101


	//----- nvinfo : EIATTR_VRC_CTA_INIT_COUNT
	.align		4
        /*0044*/ 	.byte	0x02, 0x4a
	.zero		1
	.zero		1


	//----- nvinfo : EIATTR_EXIT_INSTR_OFFSETS
	.align		4
        /*0048*/ 	.byte	0x04, 0x1c
        /*004a*/ 	.short	(.L_509 - .L_508)


	//   ....[0]....
.L_508:
        /*004c*/ 	.word	0x00001f50


	//   ....[1]....
        /*0050*/ 	.word	0x00001fa0


	//   ....[2]....
        /*0054*/ 	.word	0x000035b0


	//----- nvinfo : EIATTR_MAX_THREADS
	.align		4
.L_509:
        /*0058*/ 	.byte	0x04, 0x05
        /*005a*/ 	.short	(.L_511 - .L_510)
.L_510:
        /*005c*/ 	.word	0x00000080
        /*0060*/ 	.word	0x00000001
        /*0064*/ 	.word	0x00000001


	//----- nvinfo : EIATTR_CRS_STACK_SIZE
	.align		4
.L_511:
        /*0068*/ 	.byte	0x04, 0x1e
        /*006a*/ 	.short	(.L_513 - .L_512)
.L_512:
        /*006c*/ 	.word	0x00000000


	//----- nvinfo : EIATTR_CBANK_PARAM_SIZE
	.align		4
.L_513:
        /*0070*/ 	.byte	0x03, 0x19
        /*0072*/ 	.short	0x0018


	//----- nvinfo : EIATTR_PARAM_CBANK
	.align		4
        /*0074*/ 	.byte	0x04, 0x0a
        /*0076*/ 	.short	(.L_515 - .L_514)
	.align		4
.L_514:
        /*0078*/ 	.word	index@(.nv.constant0._ZN2at6native29vectorized_elementwise_kernelILi2EZZZNS0_17acosh_kernel_cudaERNS_18TensorIteratorBaseEENKUlvE0_clEvENKUlvE2_clEvEUlN3c108BFloat16EE_St5arrayIPcLm2EEEEviT0_T1_)
        /*007c*/ 	.short	0x0380
        /*007e*/ 	.short	0x0018


	//----- nvinfo : EIATTR_SW_WAR
	.align		4
.L_515:
        /*0080*/ 	.byte	0x04, 0x36
        /*0082*/ 	.short	(.L_517 - .L_516)
.L_516:
        /*0084*/ 	.word	0x00000008
.L_517:


//--------------------- .nv.info._ZN2at6native29vectorized_elementwise_kernelILi4EZZZNS0_17acosh_kernel_cudaERNS_18TensorIteratorBaseEENKUlvE0_clEvENKUlvE2_clEvEUlN3c108BFloat16EE_St5arrayIPcLm2EEEEviT0_T1_ --------------------------
	.section	.nv.info._ZN2at6native29vectorized_elementwise_kernelILi4EZZZNS0_17acosh_kernel_cudaERNS_18TensorIteratorBaseEENKUlvE0_clEvENKUlvE2_clEvEUlN3c108BFloat16EE_St5arrayIPcLm2EEEEviT0_T1_,"",@"SHT_CUDA_INFO"
	.sectionflags	@""
	.align	4


	//----- nvinfo : EIATTR_CUDA_API_VERSION
	.align		4
        /*0000*/ 	.byte	0x04, 0x37
        /*0002*/ 	.short	(.L_519 - .L_518)
.L_518:
        /*0004*/ 	.word	0x00000082


	//----- nvinfo : EIATTR_KPARAM_INFO
	.align		4
.L_519:
        /*0008*/ 	.byte	0x04, 0x17
        /*000a*/ 	.short	(.L_521 - .L_520)
.L_520:
        /*000c*/ 	.word	0x00000000
        /*0010*/ 	.short	0x0002
        /*0012*/ 	.short	0x0008
        /*0014*/ 	.byte	0x00, 0xf0, 0x41, 0x00


	//----- nvinfo : EIATTR_KPARAM_INFO
	.align		4
.L_521:
        /*0018*/ 	.byte	0x04, 0x17
        /*001a*/ 	.short	(.L_523 - .L_522)
.L_522:
        /*001c*/ 	.word	0x00000000
        /*0020*/ 	.short	0x0001
        /*0022*/ 	.short	0x0004
        /*0024*/ 	.byte	0x00, 0xf0, 0x05, 0x00


	//----- nvinfo : EIATTR_KPARAM_INFO
	.align		4
.L_523:
        /*0028*/ 	.byte	0x04, 0x17
        /*002a*/ 	.short	(.L_525 - .L_524)
.L_524:
        /*002c*/ 	.word	0x00000000
        /*0030*/ 	.short	0x0000
        /*0032*/ 	.short	0x0000
        /*0034*/ 	.byte	0x00, 0xf0, 0x11, 0x00


	//----- nvinfo : EIATTR_SPARSE_MMA_MASK
	.align		4
.L_525:
        /*0038*/ 	.byte	0x03, 0x50
        /*003a*/ 	.short	0x0000


	//----- nvinfo : EIATTR_MAXREG_COUNT
	.align		4
        /*003c*/ 	.byte	0x03, 0x1b
        /*003e*/ 	.short	0x00ff


	//----- nvinfo : EIATTR_MERCURY_ISA_VERSION
	.align		4
        /*0040*/ 	.byte	0x03, 0x5f
        /*0042*/ 	.short	0x0101


	//----- nvinfo : EIATTR_VRC_CTA_INIT_COUNT
	.align		4
        /*0044*/ 	.byte	0x02, 0x4a
	.zero		1
	.zero		1


	//----- nvinfo : EIATTR_EXIT_INSTR_OFFSETS
	.align		4
        /*0048*/ 	.byte	0x04, 0x1c
        /*004a*/ 	.short	(.L_527 - .L_526)


	//   ....[0]....
.L_526:
        /*004c*/ 	.word	0x00001f50


	//   ....[1]....
        /*0050*/ 	.word	0x00001fa0


	//   ....[2]....
        /*0054*/ 	.word	0x00003560


	//----- nvinfo : EIATTR_MAX_THREADS
	.align		4
.L_527:
        /*0058*/ 	.byte	0x04, 0x05
        /*005a*/ 	.short	(.L_529 - .L_528)
.L_528:
        /*005c*/ 	.word	0x00000080
        /*0060*/ 	.word	0x00000001
        /*0064*/ 	.word	0x00000001


	//----- nvinfo : EIATTR_CRS_STACK_SIZE
	.align		4
.L_529:
        /*0068*/ 	.byte	0x04, 0x1e
        /*006a*/ 	.short	(.L_531 - .L_530)
.L_530:
        /*006c*/ 	.word	0x00000000


	//----- nvinfo : EIATTR_CBANK_PARAM_SIZE
	.align		4
.L_531:
        /*0070*/ 	.byte	0x03, 0x19
        /*0072*/ 	.short	0x0018


	//----- nvinfo : EIATTR_PARAM_CBANK
	.align		4
        /*0074*/ 	.byte	0x04, 0x0a
        /*0076*/ 	.short	(.L_533 - .L_532)
	.align		4
.L_532:
        /*0078*/ 	.word	index@(.nv.constant0._ZN2at6native29vectorized_elementwise_kernelILi4EZZZNS0_17acosh_kernel_cudaERNS_18TensorIteratorBaseEENKUlvE0_clEvENKUlvE2_clEvEUlN3c108BFloat16EE_St5arrayIPcLm2EEEEviT0_T1_)
        /*007c*/ 	.short	0x0380
        /*007e*/ 	.short	0x0018


	//----- nvinfo : EIATTR_SW_WAR
	.align		4
.L_533:
        /*0080*/ 	.byte	0x04, 0x36
        /*0082*/ 	.short	(.L_535 - .L_534)
.L_534:
        /*0084*/ 	.word	0x00000008
.L_535:


//--------------------- .nv.info._ZN2at6native29vectorized_elementwise_kernelILi8EZZZNS0_17acosh_kernel_cudaERNS_18TensorIteratorBaseEENKUlvE0_clEvENKUlvE2_clEvEUlN3c108BFloat16EE_St5arrayIPcLm2EEEEviT0_T1_ --------------------------
	.section	.nv.info._ZN2at6native29vectorized_elementwise_kernelILi8EZZZNS0_17acosh_kernel_cudaERNS_18TensorIteratorBaseEENKUlvE0_clEvENKUlvE2_clEvEUlN3c108BFloat16EE_St5arrayIPcLm2EEEEviT0_T1_,"",@"SHT_CUDA_INFO"
	.sectionflags	@""
	.align	4


	//----- nvinfo : EIATTR_CUDA_API_VERSION
	.align		4
        /*0000*/ 	.byte	0x04, 0x37
        /*0002*/ 	.short	(.L_537 - .L_536)
.L_536:
        /*0004*/ 	.word	0x00000082


	//----- nvinfo : EIATTR_KPARAM_INFO
	.align		4
.L_537:
        /*0008*/ 	.byte	0x04, 0x17
        /*000a*/ 	.short	(.L_539 - .L_538)
.L_538:
        /*000c*/ 	.word	0x00000000
        /*0010*/ 	.short	0x0002
        /*0012*/ 	.short	0x0008
        /*0014*/ 	.byte	0x00, 0xf0, 0x41, 0x00


	//----- nvinfo : EIATTR_KPARAM_INFO
	.align		4
.L_539:
        /*0018*/ 	.byte	0x04, 0x17
        /*001a*/ 	.short	(.L_541 - .L_540)
.L_540:
        /*001c*/ 	.word	0x00000000
        /*0020*/ 	.short	0x0001
        /*0022*/ 	.short	0x0004
        /*0024*/ 	.byte	0x00, 0xf0, 0x05, 0x00


	//----- nvinfo : EIATTR_KPARAM_INFO
	.align		4
.L_541:
        /*0028*/ 	.byte	0x04, 0x17
        /*002a*/ 	.short	(.L_543 - .L_542)
.L_542:
        /*002c*/ 	.word	0x00000000
        /*0030*/ 	.short	0x0000
        /*0032*/ 	.short	0x0000
        /*0034*/ 	.byte	0x00, 0xf0, 0x11, 0x00


	//----- nvinfo : EIATTR_SPARSE_MMA_MASK
	.align		4
.L_543:
        /*0038*/ 	.byte	0x03, 0x50
        /*003a*/ 	.short	0x0000


	//----- nvinfo : EIATTR_MAXREG_COUNT
	.align		4
        /*003c*/ 	.byte	0x03, 0x1b
        /*003e*/ 	.short	0x00ff


	//----- nvinfo : EIATTR_MERCURY_ISA_VERSION
	.align		4
        /*0040*/ 	.byte	0x03, 0x5f
        /*0042*/ 	.short	0x0101


	//----- nvinfo : EIATTR_VRC_CTA_INIT_COUNT
	.align		4
        /*0044*/ 	.byte	0x02, 0x4a
	.zero		1
	.zero		1


	//----- nvinfo : EIATTR_EXIT_INSTR_OFFSETS
	.align		4
        /*0048*/ 	.byte	0x04, 0x1c
        /*004a*/ 	.short	(.L_545 - .L_544)


	//   ....[0]....
.L_544:
        /*004c*/ 	.word	0x00001f50


	//   ....[1]....
        /*0050*/ 	.word	0x00001fa0


	//   ....[2]....
        /*0054*/ 	.word	0x00003540


	//----- nvinfo : EIATTR_MAX_THREADS
	.align		4
.L_545:
        /*0058*/ 	.byte	0x04, 0x05
        /*005a*/ 	.short	(.L_547 - .L_546)
.L_546:
        /*005c*/ 	.word	0x00000080
        /*0060*/ 	.word	0x00000001
        /*0064*/ 	.word	0x00000001


	//----- nvinfo : EIATTR_CRS_STACK_SIZE
	.align		4
.L_547:
        /*0068*/ 	.byte	0x04, 0x1e
        /*006a*/ 	.short	(.L_549 - .L_548)
.L_548:
        /*006c*/ 	.word	0x00000000


	//----- nvinfo : EIATTR_CBANK_PARAM_SIZE
	.align		4
.L_549:
        /*0070*/ 	.byte	0x03, 0x19
        /*0072*/ 	.short	0x0018


	//----- nvinfo : EIATTR_PARAM_CBANK
	.align		4
        /*0074*/ 	.byte	0x04, 0x0a
        /*0076*/ 	.short	(.L_551 - .L_550)
	.align		4
.L_550:
        /*0078*/ 	.word	index@(.nv.constant0._ZN2at6native29vectorized_elementwise_kernelILi8EZZZNS0_17acosh_kernel_cudaERNS_18TensorIteratorBaseEENKUlvE0_clEvENKUlvE2_clEvEUlN3c108BFloat16EE_St5arrayIPcLm2EEEEviT0_T1_)
        /*007c*/ 	.short	0x0380
        /*007e*/ 	.short	0x0018


	//----- nvinfo : EIATTR_SW_WAR
	.align		4
.L_551:
        /*0080*/ 	.byte	0x04, 0x36
        /*0082*/ 	.short	(.L_553 - .L_552)
.L_552:
        /*0084*/ 	.word	0x00000008
.L_553:


//--------------------- .nv.info._ZN2at6native18elementwise_kernelILi128ELi4EZNS0_15gpu_kernel_implIZZZNS0_17acosh_kernel_cudaERNS_18TensorIteratorBaseEENKUlvE0_clEvENKUlvE1_clEvEUlN3c104HalfEE_EEvS4_RKT_EUliE_EEviT1_ --------------------------
	.section	.nv.info._ZN2at6native18elementwise_kernelILi128ELi4EZNS0_15gpu_kernel_implIZZZNS0_17acosh_kernel_cudaERNS_18TensorIteratorBaseEENKUlvE0_clEvENKUlvE1_clEvEUlN3c104HalfEE_EEvS4_RKT_EUliE_EEviT1_,"",@"SHT_CUDA_INFO"
	.sectionflags	@""
	.align	4


	//----- nvinfo : EIATTR_CUDA_API_VERSION
	.align		4
        /*0000*/ 	.byte	0x04, 0x37
        /*0002*/ 	.short	(.L_555 - .L_554)
.L_554:
        /*0004*/ 	.word	0x00000082


	//----- nvinfo : EIATTR_KPARAM_INFO
	.align		4
.L_555:
        /*0008*/ 	.byte	0x04, 0x17
        /*000a*/ 	.short	(.L_557 - .L_556)
.L_556:
        /*000c*/ 	.word	0x00000000
        /*0010*/ 	.short	0x0001
        /*0012*/ 	.short	0x0008
        /*0014*/ 	.byte	0x00, 0xf0, 0x61, 0x08


	//----- nvinfo : EIATTR_KPARAM_INFO
	.align		4
.L_557:
        /*0018*/ 	.byte	0x04, 0x17
        /*001a*/ 	.short	(.L_559 - .L_558)
.L_558:
        /*001c*/ 	.word	0x00000000
        /*0020*/ 	.short	0x0000
        /*0022*/ 	.short	0x0000
        /*0024*/ 	.byte	0x00, 0xf0, 0x11, 0x00


	//----- nvinfo : EIATTR_SPARSE_MMA_MASK
	.align		4
.L_559:
        /*0028*/ 	.byte	0x03, 0x50
        /*002a*/ 	.short	0x0000


	//----- nvinfo : EIATTR_MAXREG_COUNT
	.align		4
        /*002c*/ 	.byte	0x03, 0x1b
        /*002e*/ 	.short	0x0080


	//----- nvinfo : EIATTR_EXTERNS
	.align		4
        /*0030*/ 	.byte	0x04, 0x0f
        /*0032*/ 	.short	(.L_561 - .L_560)


	//   ....[0]....
	.align		4
.L_560:
        /*0034*/ 	.word	index@(__assertfail)


	//----- nvinfo : EIATTR_MERCURY_ISA_VERSION
	.align		4
.L_561:
        /*0038*/ 	.byte	0x03, 0x5f
        /*003a*/ 	.short	0x0101


	//----- nvinfo : EIATTR_VRC_CTA_INIT_COUNT
	.align		4
        /*003c*/ 	.byte	0x02, 0x4a
	.zero		1
	.zero		1


	//----- nvinfo : EIATTR_SYSCALL_OFFSETS
	.align		4
        /*0040*/ 	.byte	0x04, 0x46
        /*0042*/ 	.short	(.L_563 - .L_562)


	//   ....[0]....
.L_562:
        /*0044*/ 	.word	0x000021f0


	//   ....[1]....
        /*0048*/ 	.word	0x00003380


	//   ....[2]....
        /*004c*/ 	.word	0x00005710


	//   ....[3]....
        /*0050*/ 	.word	0x000066d0


	//   ....[4]....
        /*0054*/ 	.word	0x00008b70


	//   ....[5]....
        /*0058*/ 	.word	0x00009b30


	//   ....[6]....
        /*005c*/ 	.word	0x0000bfe0


	//   ....[7]....
        /*0060*/ 	.word	0x0000cf70


	//----- nvinfo : EIATTR_EXIT_INSTR_OFFSETS
	.align		4
.L_563:
        /*0064*/ 	.byte	0x04, 0x1c
        /*0066*/ 	.short	(.L_565 - .L_564)


	//   ....[0]....
.L_564:
        /*0068*/ 	.word	0x00009e10


	//   ....[1]....
        /*006c*/ 	.word	0x0000c410


	//   ....[2]....
        /*0070*/ 	.word	0x0000c450


	//   ....[3]....
        /*0074*/ 	.word	0x0000c4f0


	//   ....[4]....
        /*0078*/ 	.word	0x0000c530


	//   ....[5]....
        /*007c*/ 	.word	0x0000c570


	//   ....[6]....
        /*0080*/ 	.word	0x0000c600


	//   ....[7]....
        /*0084*/ 	.word	0x0000c620


	//   ....[8]....
        /*0088*/ 	.word	0x0000c6c0


	//   ....[9]....
        /*008c*/ 	.word	0x0000c710


	//   ....[10]....
        /*0090*/ 	.word	0x0000c760


	//   ....[11]....
        /*0094*/ 	.word	0x0000c840


	//   ....[12]....
        /*0098*/ 	.word	0x0000c9b0


	//   ....[13]....
        /*009c*/ 	.word	0x0000cb20


	//   ....[14]....
        /*00a0*/ 	.word	0x0000cc80


	//   ....[15]....
        /*00a4*/ 	.word	0x0000ccc0


	//   ....[16]....
        /*00a8*/ 	.word	0x0000cd00


	//   ....[17]....
        /*00ac*/ 	.word	0x0000cdb0


	//   ....[18]....
        /*00b0*/ 	.word	0x0000ce10


	//   ....[19]....
        /*00b4*/ 	.word	0x0000cf80


	//   ....[20]....
        /*00b8*/ 	.word	0x0000d090


	//   ....[21]....
        /*00bc*/ 	.word	0x0000d1d0


	//   ....[22]....
        /*00c0*/ 	.word	0x0000d210


	//----- nvinfo : EIATTR_MAX_THREADS
	.align		4
.L_565:
        /*00c4*/ 	.byte	0x04, 0x05
        /*00c6*/ 	.short	(.L_567 - .L_566)
.L_566:
        /*00c8*/ 	.word	0x00000080
        /*00cc*/ 	.word	0x00000001
        /*00d0*/ 	.word	0x00000001


	//----- nvinfo : EIATTR_CRS_STACK_SIZE
	.align		4
.L_567:
        /*00d4*/ 	.byte	0x04, 0x1e
        /*00d6*/ 	.short	(.L_569 - .L_568)
.L_568:
        /*00d8*/ 	.word	0x00000000


	//----- nvinfo : EIATTR_CBANK_PARAM_SIZE
	.align		4
.L_569:
        /*00dc*/ 	.byte	0x03, 0x19
        /*00de*/ 	.short	0x0220


	//----- nvinfo : EIATTR_PARAM_CBANK
	.align		4
        /*00e0*/ 	.byte	0x04, 0x0a
        /*00e2*/ 	.short	(.L_571 - .L_570)
	.align		4
.L_570:
        /*00e4*/ 	.word	index@(.nv.constant0._ZN2at6native18elementwise_kernelILi128ELi4EZNS0_15gpu_kernel_implIZZZNS0_17acosh_kernel_cudaERNS_18TensorIteratorBaseEENKUlvE0_clEvENKUlvE1_clEvEUlN3c104HalfEE_EEvS4_RKT_EUliE_EEviT1_)
        /*00e8*/ 	.short	0x0380
        /*00ea*/ 	.short	0x0220


	//----- nvinfo : EIATTR_SW_WAR
	.align		4
.L_571:
        /*00ec*/ 	.byte	0x04, 0x36
        /*00ee*/ 	.short	(.L_573 - .L_572)
.L_572:
        /*00f0*/ 	.word	0x00000008
.L_573:


//--------------------- .nv.info._ZN2at6native27unrolled_elementwise_kernelIZZZNS0_17acosh_kernel_cudaERNS_18TensorIteratorBaseEENKUlvE0_clEvENKUlvE1_clEvEUlN3c104HalfEE_St5arrayIPcLm2EELi4E23TrivialOffsetCalculatorILi1EjESD_NS0_6memory12LoadWithCastILi1EEENSE_13StoreWithCastILi1EEEEEviT_T0_T2_T3_T4_T5_ --------------------------
	.section	.nv.info._ZN2at6native27unrolled_elementwise_kernelIZZZNS0_17acosh_kernel_cudaERNS_18TensorIteratorBaseEENKUlvE0_clEvENKUlvE1_clEvEUlN3c104HalfEE_St5arrayIPcLm2EELi4E23TrivialOffsetCalculatorILi1EjESD_NS0_6memory12LoadWithCastILi1EEENSE_13StoreWithCastILi1EEEEEviT_T0_T2_T3_T4_T5_,"",@"SHT_CUDA_INFO"
	.sectionflags	@""
	.align	4


	//----- nvinfo : EIATTR_CUDA_API_VERSION
	.align		4
        /*0000*/ 	.byte	0x04, 0x37
        /*0002*/ 	.short	(.L_575 - .L_574)
.L_574:
        /*0004*/ 	.word	0x00000082


	//----- nvinfo : EIATTR_KPARAM_INFO
	.align		4
.L_575:
        /*0008*/ 	.byte	0x04, 0x17
        /*000a*/ 	.short	(.L_577 - .L_576)
.L_576:
        /*000c*/ 	.word	0x00000000
        /*0010*/ 	.short	0x0006
        /*0012*/ 	.short	0x0024
        /*0014*/ 	.byte	0x00, 0xf0, 0x21, 0x00


	//----- nvinfo : EIATTR_KPARAM_INFO
	.align		4
.L_577:
        /*0018*/ 	.byte	0x04, 0x17
        /*001a*/ 	.short	(.L_579 - .L_578)
.L_578:
        /*001c*/ 	.word	0x00000000
        /*0020*/ 	.short	0x0005
        /*0022*/ 	.short	0x001c
        /*0024*/ 	.byte	0x00, 0xf0, 0x21, 0x00


	//----- nvinfo : EIATTR_KPARAM_INFO
	.align		4
.L_579:
        /*0028*/ 	.byte	0x04, 0x17
        /*002a*/ 	.short	(.L_581 - .L_580)
.L_580:
        /*002c*/ 	.word	0x00000000
        /*0030*/ 	.short	0x0004
        /*0032*/ 	.short	0x0019
        /*0034*/ 	.byte	0x00, 0xf0, 0x05, 0x00


	//----- nvinfo : EIATTR_KPARAM_INFO
	.align		4
.L_581:
        /*0038*/ 	.byte	0x04, 0x17
        /*003a*/ 	.short	(.L_583 - .L_582)
.L_582:
        /*003c*/ 	.word	0x00000000
        /*0040*/ 	.short	0x0003
        /*0042*/ 	.short	0x0018
        /*0044*/ 	.byte	0x00, 0xf0, 0x05, 0x00


	//----- nvinfo : EIATTR_KPARAM_INFO
	.align		4
.L_583:
        /*0048*/ 	.byte	0x04, 0x17
        /*004a*/ 	.short	(.L_585 - .L_584)
.L_584:
        /*004c*/ 	.word	0x00000000
        /*0050*/ 	.short	0x0002
        /*0052*/ 	.short	0x0008
        /*0054*/ 	.byte	0x00, 0xf0, 0x41, 0x00


	//----- nvinfo : EIATTR_KPARAM_INFO
	.align		4
.L_585:
        /*0058*/ 	.byte	0x04, 0x17
        /*005a*/ 	.short	(.L_587 - .L_586)
.L_586:
        /*005c*/ 	.word	0x00000000
        /*0060*/ 	.short	0x0001
        /*0062*/ 	.short	0x0004
        /*0064*/ 	.byte	0x00, 0xf0, 0x05, 0x00


	//----- nvinfo : EIATTR_KPARAM_INFO
	.align		4
.L_587:
        /*0068*/ 	.byte	0x04, 0x17
        /*006a*/ 	.short	(.L_589 - .L_588)
.L_588:
        /*006c*/ 	.word	0x00000000
        /*0070*/ 	.short	0x0000
        /*0072*/ 	.short	0x0000
        /*0074*/ 	.byte	0x00, 0xf0, 0x11, 0x00


	//----- nvinfo : EIATTR_SPARSE_MMA_MASK
	.align		4
.L_589:
        /*0078*/ 	.byte	0x03, 0x50
        /*007a*/ 	.short	0x0000


	//----- nvinfo : EIATTR_MAXREG_COUNT
	.align		4
        /*007c*/ 	.byte	0x03, 0x1b
        /*007e*/ 	.short	0x00ff


	//----- nvinfo : EIATTR_EXTERNS
	.align		4
        /*0080*/ 	.byte	0x04, 0x0f
        /*0082*/ 	.short	(.L_591 - .L_590)


	//   ....[0]....
	.align		4
.L_590:
        /*0084*/ 	.word	index@(__assertfail)


	//----- nvinfo : EIATTR_MERCURY_ISA_VERSION
	.align		4
.L_591:
        /*0088*/ 	.byte	0x03, 0x5f
        /*008a*/ 	.short	0x0101


	//----- nvinfo : EIATTR_VRC_CTA_INIT_COUNT
	.align		4
        /*008c*/ 	.byte	0x02, 0x4a
	.zero		1
	.zero		1


	//----- nvinfo : EIATTR_SYSCALL_OFFSETS
	.align		4
        /*0090*/ 	.byte	0x04, 0x46
        /*0092*/ 	.short	(.L_593 - .L_592)


	//   ....[0]....
.L_592:
        /*0094*/ 	.word	0x00000fc0


	//   ....[1]....
        /*0098*/ 	.word	0x00002160


	//   ....[2]....
        /*009c*/ 	.word	0x00003240


	//   ....[3]....
        /*00a0*/ 	.word	0x00004240


	//   ....[4]....
        /*00a4*/ 	.word	0x00005e00


	//   ....[5]....
        /*00a8*/ 	.word	0x00006cc0


	//   ....[6]....
        /*00ac*/ 	.word	0x00007c40


	//   ....[7]....
        /*00b0*/ 	.word	0x00008bc0


	//----- nvinfo : EIATTR_EXIT_INSTR_OFFSETS
	.align		4
.L_593:
        /*00b4*/ 	.byte	0x04, 0x1c
        /*00b6*/ 	.short	(.L_595 - .L_594)


	//   ....[0]....
.L_594:
        /*00b8*/ 	.word	0x00007f10


	//   ....[1]....
        /*00bc*/ 	.word	0x00008060


	//   ....[2]....
        /*00c0*/ 	.word	0x000080a0


	//   ....[3]....
        /*00c4*/ 	.word	0x00008140


	//   ....[4]....
        /*00c8*/ 	.word	0x00008180


	//   ....[5]....
        /*00cc*/ 	.word	0x000081c0


	//   ....[6]....
        /*00d0*/ 	.word	0x00008250


	//   ....[7]....
        /*00d4*/ 	.word	0x00008270


	//   ....[8]....
        /*00d8*/ 	.word	0x00008310


	//   ....[9]....
        /*00dc*/ 	.word	0x00008360


	//   ....[10]....
        /*00e0*/ 	.word	0x000083b0


	//   ....[11]....
        /*00e4*/ 	.word	0x00008490


	//   ....[12]....
        /*00e8*/ 	.word	0x00008600


	//   ....[13]....
        /*00ec*/ 	.word	0x00008770


	//   ....[14]....
        /*00f0*/ 	.word	0x000088d0


	//   ....[15]....
        /*00f4*/ 	.word	0x00008910


	//   ....[16]....
        /*00f8*/ 	.word	0x00008950


	//   ....[17]....
        /*00fc*/ 	.word	0x00008a00


	//   ....[18]....
        /*0100*/ 	.word	0x00008a60


	//   ....[19]....
        /*0104*/ 	.word	0x00008bd0


	//   ....[20]....
        /*0108*/ 	.word	0x00008ce0


	//   ....[21]....
        /*010c*/ 	.word	0x00008e20


	//   ....[22]....
        /*0110*/ 	.word	0x00008e60


	//----- nvinfo : EIATTR_MAX_THREADS
	.align		4
.L_595:
        /*0114*/ 	.byte	0x04, 0x05
        /*0116*/ 	.short	(.L_597 - .L_596)
.L_596:
        /*0118*/ 	.word	0x00000080
        /*011c*/ 	.word	0x00000001
        /*0120*/ 	.word	0x00000001


	//----- nvinfo : EIATTR_CRS_STACK_SIZE
	.align		4
.L_597:
        /*0124*/ 	.byte	0x04, 0x1e
        /*0126*/ 	.short	(.L_599 - .L_598)
.L_598:
        /*0128*/ 	.word	0x00000000


	//----- nvinfo : EIATTR_CBANK_PARAM_SIZE
	.align		4
.L_599:
        /*012c*/ 	.byte	0x03, 0x19
        /*012e*/ 	.short	0x002c


	//----- nvinfo : EIATTR_PARAM_CBANK
	.align		4
        /*0130*/ 	.byte	0x04, 0x0a
        /*0132*/ 	.short	(.L_601 - .L_600)
	.align		4
.L_600:
        /*0134*/ 	.word	index@(.nv.constant0._ZN2at6native27unrolled_elementwise_kernelIZZZNS0_17acosh_kernel_cudaERNS_18TensorIteratorBaseEENKUlvE0_clEvENKUlvE1_clEvEUlN3c104HalfEE_St5arrayIPcLm2EELi4E23TrivialOffsetCalculatorILi1EjESD_NS0_6memory12LoadWithCastILi1EEENSE_13StoreWithCastILi1EEEEEviT_T0_T2_T3_T4_T5_)
        /*0138*/ 	.short	0x0380
        /*013a*/ 	.short	0x002c


	//----- nvinfo : EIATTR_SW_WAR
	.align		4
.L_601:
        /*013c*/ 	.byte	0x04, 0x36
        /*013e*/ 	.short	(.L_603 - .L_602)
.L_602:
        /*0140*/ 	.word	0x00000008
.L_603:


//--------------------- .nv.info._ZN2at6native18elementwise_kernelILi128ELi4EZNS0_22gpu_kernel_impl_nocastIZZZNS0_17acosh_kernel_cudaERNS_18TensorIteratorBaseEENKUlvE0_clEvENKUlvE1_clEvEUlN3c104HalfEE_EEvS4_RKT_EUliE_EEviT1_ --------------------------
	.section	.nv.info._ZN2at6native18elementwise_kernelILi128ELi4EZNS0_22gpu_kernel_impl_nocastIZZZNS0_17acosh_kernel_cudaERNS_18TensorIteratorBaseEENKUlvE0_clEvENKUlvE1_clEvEUlN3c104HalfEE_EEvS4_RKT_EUliE_EEviT1_,"",@"SHT_CUDA_INFO"
	.sectionflags	@""
	.align	4


	//----- nvinfo : EIATTR_CUDA_API_VERSION
	.align		4
        /*0000*/ 	.byte	0x04, 0x37
        /*0002*/ 	.short	(.L_605 - .L_604)
.L_604:
        /*0004*/ 	.word	0x00000082


	//----- nvinfo : EIATTR_KPARAM_INFO
	.align		4
.L_605:
        /*0008*/ 	.byte	0x04, 0x17
        /*000a*/ 	.short	(.L_607 - .L_606)
.L_606:
        /*000c*/ 	.word	0x00000000
        /*0010*/ 	.short	0x0001
        /*0012*/ 	.short	0x0008
        /*0014*/ 	.byte	0x00, 0xf0, 0x61, 0x08


	//----- nvinfo : EIATTR_KPARAM_INFO
	.align		4
.L_607:
        /*0018*/ 	.byte	0x04, 0x17
        /*001a*/ 	.short	(.L_609 - .L_608)
.L_608:
        /*001c*/ 	.word	0x00000000
        /*0020*/ 	.short	0x0000
        /*0022*/ 	.short	0x0000
        /*0024*/ 	.byte	0x00, 0xf0, 0x11, 0x00


	//----- nvinfo : EIATTR_SPARSE_MMA_MASK
	.align		4
.L_609:
        /*0028*/ 	.byte	0x03, 0x50
        /*002a*/ 	.short	0x0000


	//----- nvinfo : EIATTR_MAXREG_COUNT
	.align		4
        /*002c*/ 	.byte	0x03, 0x1b
        /*002e*/ 	.short	0x0080


	//----- nvinfo : EIATTR_MERCURY_ISA_VERSION
	.align		4
        /*0030*/ 	.byte	0x03, 0x5f
        /*0032*/ 	.short	0x0101


	//----- nvinfo : EIATTR_VRC_CTA_INIT_COUNT
	.align		4
        /*0034*/ 	.byte	0x02, 0x4a
	.zero		1
	.zero		1


	//----- nvinfo : EIATTR_EXIT_INSTR_OFFSETS
	.align		4
        /*0038*/ 	.byte	0x04, 0x1c
        /*003a*/ 	.short	(.L_611 - .L_610)


	//   ....[0]....
.L_610:
        /*003c*/ 	.word	0x00000a80


	//   ....[1]....
        /*0040*/ 	.word	0x00000d80


	//   ....[2]....
        /*0044*/ 	.word	0x00005080


	//   ....[3]....
        /*0048*/ 	.word	0x00006650


	//----- nvinfo : EIATTR_MAX_THREADS
	.align		4
.L_611:
        /*004c*/ 	.byte	0x04, 0x05
        /*004e*/ 	.short	(.L_613 - .L_612)
.L_612:
        /*0050*/ 	.word	0x00000080
        /*0054*/ 	.word	0x00000001
        /*0058*/ 	.word	0x00000001


	//----- nvinfo : EIATTR_CRS_STACK_SIZE
	.align		4
.L_613:
        /*005c*/ 	.byte	0x04, 0x1e
        /*005e*/ 	.short	(.L_615 - .L_614)
.L_614:
        /*0060*/ 	.word	0x00000000


	//----- nvinfo : EIATTR_CBANK_PARAM_SIZE
	.align		4
.L_615:
        /*0064*/ 	.byte	0x03, 0x19
        /*0066*/ 	.short	0x0220


	//----- nvinfo : EIATTR_PARAM_CBANK
	.align		4
        /*0068*/ 	.byte	0x04, 0x0a
        /*006a*/ 	.short	(.L_617 - .L_616)
	.align		4
.L_616:
        /*006c*/ 	.word	index@(.nv.constant0._ZN2at6native18elementwise_kernelILi128ELi4EZNS0_22gpu_kernel_impl_nocastIZZZNS0_17acosh_kernel_cudaERNS_18TensorIteratorBaseEENKUlvE0_clEvENKUlvE1_clEvEUlN3c104HalfEE_EEvS4_RKT_EUliE_EEviT1_)
        /*0070*/ 	.short	0x0380
        /*0072*/ 	.short	0x0220


	//----- nvinfo : EIATTR_SW_WAR
	.align		4
.L_617:
        /*0074*/ 	.byte	0x04, 0x36
        /*0076*/ 	.short	(.L_619 - .L_618)
.L_618:
        /*0078*/ 	.word	0x00000008
.L_619:


//--------------------- .nv.info._ZN2at6native27unrolled_elementwise_kernelIZZZNS0_17acosh_kernel_cudaERNS_18TensorIteratorBaseEENKUlvE0_clEvENKUlvE1_clEvEUlN3c104HalfEE_St5arrayIPcLm2EELi4E23TrivialOffsetCalculatorILi1EjESD_NS0_6memory15LoadWithoutCastENSE_16StoreWithoutCastEEEviT_T0_T2_T3_T4_T5_ --------------------------
	.section	.nv.info._ZN2at6native27unrolled_elementwise_kernelIZZZNS0_17acosh_kernel_cudaERNS_18TensorIteratorBaseEENKUlvE0_clEvENKUlvE1_clEvEUlN3c104HalfEE_St5arrayIPcLm2EELi4E23TrivialOffsetCalculatorILi1EjESD_NS0_6memory15LoadWithoutCastENSE_16StoreWithoutCastEEEviT_T0_T2_T3_T4_T5_,"",@"SHT_CUDA_INFO"
	.sectionflags	@""
	.align	4


	//----- nvinfo : EIATTR_CUDA_API_VERSION
	.align		4
        /*0000*/ 	.byte	0x04, 0x37
        /*0002*/ 	.short	(.L_621 - .L_620)
.L_620:
        /*0004*/ 	.word	0x00000082


	//----- nvinfo : EIATTR_KPARAM_INFO
	.align		4
.L_621:
        /*0008*/ 	.byte	0x04, 0x17
        /*000a*/ 	.short	(.L_623 - .L_622)
.L_622:
        /*000c*/ 	.word	0x00000000
        /*0010*/ 	.short	0x0006
        /*0012*/ 	.short	0x001b
        /*0014*/ 	.byte	0x00, 0xf0, 0x05, 0x00


	//----- nvinfo : EIATTR_KPARAM_INFO
	.align		4
.L_623:
        /*0018*/ 	.byte	0x04, 0x17
        /*001a*/ 	.short	(.L_625 - .L_624)
.L_624:
        /*001c*/ 	.word	0x00000000
        /*0020*/ 	.short	0x0005
        /*0022*/ 	.short	0x001a
        /*0024*/ 	.byte	0x00, 0xf0, 0x05, 0x00


	//----- nvinfo : EIATTR_KPARAM_INFO
	.align		4
.L_625:
        /*0028*/ 	.byte	0x04, 0x17
        /*002a*/ 	.short	(.L_627 - .L_626)
.L_626:
        /*002c*/ 	.word	0x00000000
        /*0030*/ 	.short	0x0004
        /*0032*/ 	.short	0x0019
        /*0034*/ 	.byte	0x00, 0xf0, 0x05, 0x00


	//----- nvinfo : EIATTR_KPARAM_INFO
	.align		4
.L_627:
        /*0038*/ 	.byte	0x04, 0x17
        /*003a*/ 	.short	(.L_629 - .L_628)
.L_628:
        /*003c*/ 	.word	0x00000000
        /*0040*/ 	.short	0x0003
        /*0042*/ 	.short	0x0018
        /*0044*/ 	.byte	0x00, 0xf0, 0x05, 0x00


	//----- nvinfo : EIATTR_KPARAM_INFO
	.align		4
.L_629:
        /*0048*/ 	.byte	0x04, 0x17
        /*004a*/ 	.short	(.L_631 - .L_630)
.L_630:
        /*004c*/ 	.word	0x00000000
        /*0050*/ 	.short	0x0002
        /*0052*/ 	.short	0x0008
        /*0054*/ 	.byte	0x00, 0xf0, 0x41, 0x00


	//----- nvinfo : EIATTR_KPARAM_INFO
	.align		4
.L_631:
        /*0058*/ 	.byte	0x04, 0x17
        /*005a*/ 	.short	(.L_633 - .L_632)
.L_632:
        /*005c*/ 	.word	0x00000000
        /*0060*/ 	.short	0x0001
        /*0062*/ 	.short	0x0004
        /*0064*/ 	.byte	0x00, 0xf0, 0x05, 0x00


	//----- nvinfo : EIATTR_KPARAM_INFO
	.align		4
.L_633:
        /*0068*/ 	.byte	0x04, 0x17
        /*006a*/ 	.short	(.L_635 - .L_634)
.L_634:
        /*006c*/ 	.word	0x00000000
        /*0070*/ 	.short	0x0000
        /*0072*/ 	.short	0x0000
        /*0074*/ 	.byte	0x00, 0xf0, 0x11, 0x00


	//----- nvinfo : EIATTR_SPARSE_MMA_MASK
	.align		4
.L_635:
        /*0078*/ 	.byte	0x03, 0x50
        /*007a*/ 	.short	0x0000


	//----- nvinfo : EIATTR_MAXREG_COUNT
	.align		4
        /*007c*/ 	.byte	0x03, 0x1b
        /*007e*/ 	.short	0x00ff


	//----- nvinfo : EIATTR_MERCURY_ISA_VERSION
	.align		4
        /*0080*/ 	.byte	0x03, 0x5f
        /*0082*/ 	.short	0x0101


	//----- nvinfo : EIATTR_VRC_CTA_INIT_COUNT
	.align		4
        /*0084*/ 	.byte	0x02, 0x4a
	.zero		1
	.zero		1


	//----- nvinfo : EIATTR_EXIT_INSTR_OFFSETS
	.align		4
        /*0088*/ 	.byte	0x04, 0x1c
        /*008a*/ 	.short	(.L_637 - .L_636)


	//   ....[0]....
.L_636:
        /*008c*/ 	.word	0x00000f60


	//   ....[1]....
        /*0090*/ 	.word	0x00000fb0


	//----- nvinfo : EIATTR_MAX_THREADS
	.align		4
.L_637:
        /*0094*/ 	.byte	0x04, 0x05
        /*0096*/ 	.short	(.L_639 - .L_638)
.L_638:
        /*0098*/ 	.word	0x00000080
        /*009c*/ 	.word	0x00000001
        /*00a0*/ 	.word	0x00000001


	//----- nvinfo : EIATTR_CRS_STACK_SIZE
	.align		4
.L_639:
        /*00a4*/ 	.byte	0x04, 0x1e
        /*00a6*/ 	.short	(.L_641 - .L_640)
.L_640:
        /*00a8*/ 	.word	0x00000000


	//----- nvinfo : EIATTR_CBANK_PARAM_SIZE
	.align		4
.L_641:
        /*00ac*/ 	.byte	0x03, 0x19
        /*00ae*/ 	.short	0x001c


	//----- nvinfo : EIATTR_PARAM_CBANK
	.align		4
        /*00b0*/ 	.byte	0x04, 0x0a
        /*00b2*/ 	.short	(.L_643 - .L_642)
	.align		4
.L_642:
        /*00b4*/ 	.word	index@(.nv.constant0._ZN2at6native27unrolled_elementwise_kernelIZZZNS0_17acosh_kernel_cudaERNS_18TensorIteratorBaseEENKUlvE0_clEvENKUlvE1_clEvEUlN3c104HalfEE_St5arrayIPcLm2EELi4E23TrivialOffsetCalculatorILi1EjESD_NS0_6memory15LoadWithoutCastENSE_16StoreWithoutCastEEEviT_T0_T2_T3_T4_T5_)
        /*00b8*/ 	.short	0x0380
        /*00ba*/ 	.short	0x001c


	//----- nvinfo : EIATTR_SW_WAR
	.align		4
.L_643:
        /*00bc*/ 	.byte	0x04, 0x36
        /*00be*/ 	.short	(.L_645 - .L_644)
.L_644:
        /*00c0*/ 	.word	0x00000008
.L_645:


//--------------------- .nv.info._ZN2at6native29vectorized_elementwise_kernelILi2EZZZNS0_17acosh_kernel_cudaERNS_18TensorIteratorBaseEENKUlvE0_clEvENKUlvE1_clEvEUlN3c104HalfEE_St5arrayIPcLm2EEEEviT0_T1_ --------------------------
	.section	.nv.info._ZN2at6native29vectorized_elementwise_kernelILi2EZZZNS0_17acosh_kernel_cudaERNS_18TensorIteratorBaseEENKUlvE0_clEvENKUlvE1_clEvEUlN3c104HalfEE_St5arrayIPcLm2EEEEviT0_T1_,"",@"SHT_CUDA_INFO"
	.sectionflags	@""
	.align	4


	//----- nvinfo : EIATTR_CUDA_API_VERSION
	.align		4
        /*0000*/ 	.byte	0x04, 0x37
        /*0002*/ 	.short	(.L_647 - .L_646)
.L_646:
        /*0004*/ 	.word	0x00000082


	//----- nvinfo : EIATTR_KPARAM_INFO
	.align		4
.L_647:
        /*0008*/ 	.byte	0x04, 0x17
        /*000a*/ 	.short	(.L_649 - .L_648)
.L_648:
        /*000c*/ 	.word	0x00000000
        /*0010*/ 	.short	0x0002
        /*0012*/ 	.short	0x0008
        /*0014*/ 	.byte	0x00, 0xf0, 0x41, 0x00


	//----- nvinfo : EIATTR_KPARAM_INFO
	.align		4
.L_649:
        /*0018*/ 	.byte	0x04, 0x17
        /*001a*/ 	.short	(.L_651 - .L_650)
.L_650:
        /*001c*/ 	.word	0x00000000
        /*0020*/ 	.short	0x0001
        /*0022*/ 	.short	0x0004
        /*0024*/ 	.byte	0x00, 0xf0, 0x05, 0x00


	//----- nvinfo : EIATTR_KPARAM_INFO
	.align		4
.L_651:
        /*0028*/ 	.byte	0x04, 0x17
        /*002a*/ 	.short	(.L_653 - .L_652)
.L_652:
        /*002c*/ 	.word	0x00000000
        /*0030*/ 	.short	0x0000
        /*0032*/ 	.short	0x0000
        /*0034*/ 	.byte	0x00, 0xf0, 0x11, 0x00


	//----- nvinfo : EIATTR_SPARSE_MMA_MASK
	.align		4
.L_653:
        /*0038*/ 	.byte	0x03, 0x50
        /*003a*/ 	.short	0x0000


	//----- nvinfo : EIATTR_MAXREG_COUNT
	.align		4
        /*003c*/ 	.byte	0x03, 0x1b
        /*003e*/ 	.short	0x00ff


	//----- nvinfo : EIATTR_MERCURY_ISA_VERSION
	.align		4
        /*0040*/ 	.byte	0x03, 0x5f
        /*0042*/ 	.short	0x0101


	//----- nvinfo : EIATTR_VRC_CTA_INIT_COUNT
	.align		4
        /*0044*/ 	.byte	0x02, 0x4a
	.zero		1
	.zero		1


	//----- nvinfo : EIATTR_EXIT_INSTR_OFFSETS
	.align		4
        /*0048*/ 	.byte	0x04, 0x1c
        /*004a*/ 	.short	(.L_655 - .L_654)


	//   ....[0]....
.L_654:
        /*004c*/ 	.word	0x00001f50


	//   ....[1]....
        /*0050*/ 	.word	0x00001fa0


	//   ....[2]....
        /*0054*/ 	.word	0x00003540


	//----- nvinfo : EIATTR_MAX_THREADS
	.align		4
.L_655:
        /*0058*/ 	.byte	0x04, 0x05
        /*005a*/ 	.short	(.L_657 - .L_656)
.L_656:
        /*005c*/ 	.word	0x00000080
        /*0060*/ 	.word	0x00000001
        /*0064*/ 	.word	0x00000001


	//----- nvinfo : EIATTR_CRS_STACK_SIZE
	.align		4
.L_657:
        /*0068*/ 	.byte	0x04, 0x1e
        /*006a*/ 	.short	(.L_659 - .L_658)
.L_658:
        /*006c*/ 	.word	0x00000000


	//----- nvinfo : EIATTR_CBANK_PARAM_SIZE
	.align		4
.L_659:
        /*0070*/ 	.byte	0x03, 0x19
        /*0072*/ 	.short	0x0018


	//----- nvinfo : EIATTR_PARAM_CBANK
	.align		4
        /*0074*/ 	.byte	0x04, 0x0a
        /*0076*/ 	.short	(.L_661 - .L_660)
	.align		4
.L_660:
        /*0078*/ 	.word	index@(.nv.constant0._ZN2at6native29vectorized_elementwise_kernelILi2EZZZNS0_17acosh_kernel_cudaERNS_18TensorIteratorBaseEENKUlvE0_clEvENKUlvE1_clEvEUlN3c104HalfEE_St5arrayIPcLm2EEEEviT0_T1_)
        /*007c*/ 	.short	0x0380
        /*007e*/ 	.short	0x0018


	//----- nvinfo : EIATTR_SW_WAR
	.align		4
.L_661:
        /*0080*/ 	.byte	0x04, 0x36
        /*0082*/ 	.short	(.L_663 - .L_662)
.L_662:
        /*0084*/ 	.word	0x00000008
.L_663:


//--------------------- .nv.info._ZN2at6native29vectorized_elementwise_kernelILi4EZZZNS0_17acosh_kernel_cudaERNS_18TensorIteratorBaseEENKUlvE0_clEvENKUlvE1_clEvEUlN3c104HalfEE_St5arrayIPcLm2EEEEviT0_T1_ --------------------------
	.section	.nv.info._ZN2at6native29vectorized_elementwise_kernelILi4EZZZNS0_17acosh_kernel_cudaERNS_18TensorIteratorBaseEENKUlvE0_clEvENKUlvE1_clEvEUlN3c104HalfEE_St5arrayIPcLm2EEEEviT0_T1_,"",@"SHT_CUDA_INFO"
	.sectionflags	@""
	.align	4


	//----- nvinfo : EIATTR_CUDA_API_VERSION
	.align		4
        /*0000*/ 	.byte	0x04, 0x37
        /*0002*/ 	.short	(.L_665 - .L_664)
.L_664:
        /*0004*/ 	.word	0x00000082


	//----- nvinfo : EIATTR_KPARAM_INFO
	.align		4
.L_665:
        /*0008*/ 	.byte	0x04, 0x17
        /*000a*/ 	.short	(.L_667 - .L_666)
.L_666:
        /*000c*/ 	.word	0x00000000
        /*0010*/ 	.short	0x0002
        /*0012*/ 	.short	0x0008
        /*0014*/ 	.byte	0x00, 0xf0, 0x41, 0x00


	//----- nvinfo : EIATTR_KPARAM_INFO
	.align		4
.L_667:
        /*0018*/ 	.byte	0x04, 0x17
        /*001a*/ 	.short	(.L_669 - .L_668)
.L_668:
        /*001c*/ 	.word	0x00000000
        /*0020*/ 	.short	0x0001
        /*0022*/ 	.short	0x0004
        /*0024*/ 	.byte	0x00, 0xf0, 0x05, 0x00


	//----- nvinfo : EIATTR_KPARAM_INFO
	.align		4
.L_669:
        /*0028*/ 	.byte	0x04, 0x17
        /*002a*/ 	.short	(.L_671 - .L_670)
.L_670:
        /*002c*/ 	.word	0x00000000
        /*0030*/ 	.short	0x0000
        /*0032*/ 	.short	0x0000
        /*0034*/ 	.byte	0x00, 0xf0, 0x11, 0x00


	//----- nvinfo : EIATTR_SPARSE_MMA_MASK
	.align		4
.L_671:
        /*0038*/ 	.byte	0x03, 0x50
        /*003a*/ 	.short	0x0000


	//----- nvinfo : EIATTR_MAXREG_COUNT
	.align		4
        /*003c*/ 	.byte	0x03, 0x1b
        /*003e*/ 	.short	0x00ff


	//----- nvinfo : EIATTR_MERCURY_ISA_VERSION
	.align		4
        /*0040*/ 	.byte	0x03, 0x5f
        /*0042*/ 	.short	0x0101


	//----- nvinfo : EIATTR_VRC_CTA_INIT_COUNT
	.align		4
        /*0044*/ 	.byte	0x02, 0x4a
	.zero		1
	.zero		1


	//----- nvinfo : EIATTR_EXIT_INSTR_OFFSETS
	.align		4
        /*0048*/ 	.byte	0x04, 0x1c
        /*004a*/ 	.short	(.L_673 - .L_672)


	//   ....[0]....
.L_672:
        /*004c*/ 	.word	0x00001f50


	//   ....[1]....
        /*0050*/ 	.word	0x00001fa0


	//   ....[2]....
        /*0054*/ 	.word	0x00003510


	//----- nvinfo : EIATTR_MAX_THREADS
	.align		4
.L_673:
        /*0058*/ 	.byte	0x04, 0x05
        /*005a*/ 	.short	(.L_675 - .L_674)
.L_674:
        /*005c*/ 	.word	0x00000080
        /*0060*/ 	.word	0x00000001
        /*0064*/ 	.word	0x00000001


	//----- nvinfo : EIATTR_CRS_STACK_SIZE
	.align		4
.L_675:
        /*0068*/ 	.byte	0x04, 0x1e
        /*006a*/ 	.short	(.L_677 - .L_676)
.L_676:
        /*006c*/ 	.word	0x00000000


	//----- nvinfo : EIATTR_CBANK_PARAM_SIZE
	.align		4
.L_677:
        /*0070*/ 	.byte	0x03, 0x19
        /*0072*/ 	.short	0x0018


	//----- nvinfo : EIATTR_PARAM_CBANK
	.align		4
        /*0074*/ 	.byte	0x04, 0x0a
        /*0076*/ 	.short	(.L_679 - .L_678)
	.align		4
.L_678:
        /*0078*/ 	.word	index@(.nv.constant0._ZN2at6native29vectorized_elementwise_kernelILi4EZZZNS0_17acosh_kernel_cudaERNS_18TensorIteratorBaseEENKUlvE0_clEvENKUlvE1_clEvEUlN3c104HalfEE_St5arrayIPcLm2EEEEviT0_T1_)
        /*007c*/ 	.short	0x0380
        /*007e*/ 	.short	0x0018


	//----- nvinfo : EIATTR_SW_WAR
	.align		4
.L_679:
        /*0080*/ 	.byte	0x04, 0x36
        /*0082*/ 	.short	(.L_681 - .L_680)
.L_680:
        /*0084*/ 	.word	0x00000008
.L_681:


//--------------------- .nv.info._ZN2at6native29vectorized_elementwise_kernelILi8EZZZNS0_17acosh_kernel_cudaERNS_18TensorIteratorBaseEENKUlvE0_clEvENKUlvE1_clEvEUlN3c104HalfEE_St5arrayIPcLm2EEEEviT0_T1_ --------------------------
	.section	.nv.info._ZN2at6native29vectorized_elementwise_kernelILi8EZZZNS0_17acosh_kernel_cudaERNS_18TensorIteratorBaseEENKUlvE0_clEvENKUlvE1_clEvEUlN3c104HalfEE_St5arrayIPcLm2EEEEviT0_T1_,"",@"SHT_CUDA_INFO"
	.sectionflags	@""
	.align	4


	//----- nvinfo : EIATTR_CUDA_API_VERSION
	.align		4
        /*0000*/ 	.byte	0x04, 0x37
        /*0002*/ 	.short	(.L_683 - .L_682)
.L_682:
        /*0004*/ 	.word	0x00000082


	//----- nvinfo : EIATTR_KPARAM_INFO
	.align		4
.L_683:
        /*0008*/ 	.byte	0x04, 0x17
        /*000a*/ 	.short	(.L_685 - .L_684)
.L_684:
        /*000c*/ 	.word	0x00000000
        /*0010*/ 	.short	0x0002
        /*0012*/ 	.short	0x0008
        /*0014*/ 	.byte	0x00, 0xf0, 0x41, 0x00


	//----- nvinfo : EIATTR_KPARAM_INFO
	.align		4
.L_685:
        /*0018*/ 	.byte	0x04, 0x17
        /*001a*/ 	.short	(.L_687 - .L_686)
.L_686:
        /*001c*/ 	.word	0x00000000
        /*0020*/ 	.short	0x0001
        /*0022*/ 	.short	0x0004
        /*0024*/ 	.byte	0x00, 0xf0, 0x05, 0x00


	//----- nvinfo : EIATTR_KPARAM_INFO
	.align		4
.L_687:
        /*0028*/ 	.byte	0x04, 0x17
        /*002a*/ 	.short	(.L_689 - .L_688)
.L_688:
        /*002c*/ 	.word	0x00000000
        /*0030*/ 	.short	0x0000
        /*0032*/ 	.short	0x0000
        /*0034*/ 	.byte	0x00, 0xf0, 0x11, 0x00


	//----- nvinfo : EIATTR_SPARSE_MMA_MASK
	.align		4
.L_689:
        /*0038*/ 	.byte	0x03, 0x50
        /*003a*/ 	.short	0x0000


	//----- nvinfo : EIATTR_MAXREG_COUNT
	.align		4
        /*003c*/ 	.byte	0x03, 0x1b
        /*003e*/ 	.short	0x00ff


	//----- nvinfo : EIATTR_MERCURY_ISA_VERSION
	.align		4
        /*0040*/ 	.byte	0x03, 0x5f
        /*0042*/ 	.short	0x0101


	//----- nvinfo : EIATTR_VRC_CTA_INIT_COUNT
	.align		4
        /*0044*/ 	.byte	0x02, 0x4a
	.zero		1
	.zero		1


	//----- nvinfo : EIATTR_EXIT_INSTR_OFFSETS
	.align		4
        /*0048*/ 	.byte	0x04, 0x1c
        /*004a*/ 	.short	(.L_691 - .L_690)


	//   ....[0]....
.L_690:
        /*004c*/ 	.word	0x00001f50


	//   ....[1]....
        /*0050*/ 	.word	0x00001fa0


	//   ....[2]....
        /*0054*/ 	.word	0x000034e0


	//----- nvinfo : EIATTR_MAX_THREADS
	.align		4
.L_691:
        /*0058*/ 	.byte	0x04, 0x05
        /*005a*/ 	.short	(.L_693 - .L_692)
.L_692:
        /*005c*/ 	.word	0x00000080
        /*0060*/ 	.word	0x00000001
        /*0064*/ 	.word	0x00000001


	//----- nvinfo : EIATTR_CRS_STACK_SIZE
	.align		4
.L_693:
        /*0068*/ 	.byte	0x04, 0x1e
        /*006a*/ 	.short	(.L_695 - .L_694)
.L_694:
        /*006c*/ 	.word	0x00000000


	//----- nvinfo : EIATTR_CBANK_PARAM_SIZE
	.align		4
.L_695:
        /*0070*/ 	.byte	0x03, 0x19
        /*0072*/ 	.short	0x0018


	//----- nvinfo : EIATTR_PARAM_CBANK
	.align		4
        /*0074*/ 	.byte	0x04, 0x0a
        /*0076*/ 	.short	(.L_697 - .L_696)
	.align		4
.L_696:
        /*0078*/ 	.word	index@(.nv.constant0._ZN2at6native29vectorized_elementwise_kernelILi8EZZZNS0_17acosh_kernel_cudaERNS_18TensorIteratorBaseEENKUlvE0_clEvENKUlvE1_clEvEUlN3c104HalfEE_St5arrayIPcLm2EEEEviT0_T1_)
        /*007c*/ 	.short	0x0380
        /*007e*/ 	.short	0x0018


	//----- nvinfo : EIATTR_SW_WAR
	.align		4
.L_697:
        /*0080*/ 	.byte	0x04, 0x36
        /*0082*/ 	.short	(.L_699 - .L_698)
.L_698:
        /*0084*/ 	.word	0x00000008
.L_699:


//--------------------- .nv.info._ZN2at6native18elementwise_kernelILi128ELi4EZNS0_15gpu_kernel_implIZZZNS0_17acosh_kernel_cudaERNS_18TensorIteratorBaseEENKUlvE0_clEvENKUlvE0_clEvEUlfE_EEvS4_RKT_EUliE_EEviT1_ --------------------------
	.section	.nv.info._ZN2at6native18elementwise_kernelILi128ELi4EZNS0_15gpu_kernel_implIZZZNS0_17acosh_kernel_cudaERNS_18TensorIteratorBaseEENKUlvE0_clEvENKUlvE0_clEvEUlfE_EEvS4_RKT_EUliE_EEviT1_,"",@"SHT_CUDA_INFO"
	.sectionflags	@""
	.align	4


	//----- nvinfo : EIATTR_CUDA_API_VERSION
	.align		4
        /*0000*/ 	.byte	0x04, 0x37
        /*0002*/ 	.short	(.L_701 - .L_700)
.L_700:
        /*0004*/ 	.word	0x00000082


	//----- nvinfo : EIATTR_KPARAM_INFO
	.align		4
.L_701:
        /*0008*/ 	.byte	0x04, 0x17
        /*000a*/ 	.short	(.L_703 - .L_702)
.L_702:
        /*000c*/ 	.word	0x00000000
        /*0010*/ 	.short	0x0001
        /*0012*/ 	.short	0x0008
        /*0014*/ 	.byte	0x00, 0xf0, 0x61, 0x08


	//----- nvinfo : EIATTR_KPARAM_INFO
	.align		4
.L_703:
        /*0018*/ 	.byte	0x04, 0x17
        /*001a*/ 	.short	(.L_705 - .L_704)
.L_704:
        /*001c*/ 	.word	0x00000000
        /*0020*/ 	.short	0x0000
        /*0022*/ 	.short	0x0000
        /*0024*/ 	.byte	0x00, 0xf0, 0x11, 0x00


	//----- nvinfo : EIATTR_SPARSE_MMA_MASK
	.align		4
.L_705:
        /*0028*/ 	.byte	0x03, 0x50
        /*002a*/ 	.short	0x0000


	//----- nvinfo : EIATTR_MAXREG_COUNT
	.align		4
        /*002c*/ 	.byte	0x03, 0x1b
        /*002e*/ 	.short	0x0080


	//----- nvinfo : EIATTR_EXTERNS
	.align		4
        /*0030*/ 	.byte	0x04, 0x0f
        /*0032*/ 	.short	(.L_707 - .L_706)


	//   ....[0]....
	.align		4
.L_706:
        /*0034*/ 	.word	index@(__assertfail)


	//----- nvinfo : EIATTR_MERCURY_ISA_VERSION
	.align		4
.L_707:
        /*0038*/ 	.byte	0x03, 0x5f
        /*003a*/ 	.short	0x0101


	//----- nvinfo : EIATTR_VRC_CTA_INIT_COUNT
	.align		4
        /*003c*/ 	.byte	0x02, 0x4a
	.zero		1
	.zero		1


	//----- nvinfo : EIATTR_SYSCALL_OFFSETS
	.align		4
        /*0040*/ 	.byte	0x04, 0x46
        /*0042*/ 	.short	(.L_709 - .L_708)


	//   ....[0]....
.L_708:
        /*0044*/ 	.word	0x000020d0


	//   ....[1]....
        /*0048*/ 	.word	0x00003110


	//   ....[2]....
        /*004c*/ 	.word	0x00005320


	//   ....[3]....
        /*0050*/ 	.word	0x000061c0


	//   ....[4]....
        /*0054*/ 	.word	0x000084e0


	//   ....[5]....
        /*0058*/ 	.word	0x00009380


	//   ....[6]....
        /*005c*/ 	.word	0x0000b6b0


	//   ....[7]....
        /*0060*/ 	.word	0x0000c520


	//----- nvinfo : EIATTR_EXIT_INSTR_OFFSETS
	.align		4
.L_709:
        /*0064*/ 	.byte	0x04, 0x1c
        /*0066*/ 	.short	(.L_711 - .L_710)


	//   ....[0]....
.L_710:
        /*0068*/ 	.word	0x00009630


	//   ....[1]....
        /*006c*/ 	.word	0x0000baa0


	//   ....[2]....
        /*0070*/ 	.word	0x0000bae0


	//   ....[3]....
        /*0074*/ 	.word	0x0000bb70


	//   ....[4]....
        /*0078*/ 	.word	0x0000bba0


	//   ....[5]....
        /*007c*/ 	.word	0x0000bbd0


	//   ....[6]....
        /*0080*/ 	.word	0x0000bc50


	//   ....[7]....
        /*0084*/ 	.word	0x0000bc80


	//   ....[8]....
        /*0088*/ 	.word	0x0000bd10


	//   ....[9]....
        /*008c*/ 	.word	0x0000bd50


	//   ....[10]....
        /*0090*/ 	.word	0x0000bd90


	//   ....[11]....
        /*0094*/ 	.word	0x0000be60


	//   ....[12]....
        /*0098*/ 	.word	0x0000bfc0


	//   ....[13]....
        /*009c*/ 	.word	0x0000c120


	//   ....[14]....
        /*00a0*/ 	.word	0x0000c270


	//   ....[15]....
        /*00a4*/ 	.word	0x0000c2a0


	//   ....[16]....
        /*00a8*/ 	.word	0x0000c2d0


	//   ....[17]....
        /*00ac*/ 	.word	0x0000c370


	//   ....[18]....
        /*00b0*/ 	.word	0x0000c3c0


	//   ....[19]....
        /*00b4*/ 	.word	0x0000c530


	//   ....[20]....
        /*00b8*/ 	.word	0x0000c630


	//   ....[21]....
        /*00bc*/ 	.word	0x0000c760


	//   ....[22]....
        /*00c0*/ 	.word	0x0000c790


	//----- nvinfo : EIATTR_MAX_THREADS
	.align		4
.L_711:
        /*00c4*/ 	.byte	0x04, 0x05
        /*00c6*/ 	.short	(.L_713 - .L_712)
.L_712:
        /*00c8*/ 	.word	0x00000080
        /*00cc*/ 	.word	0x00000001
        /*00d0*/ 	.word	0x00000001


	//----- nvinfo : EIATTR_CRS_STACK_SIZE
	.align		4
.L_713:
        /*00d4*/ 	.byte	0x04, 0x1e
        /*00d6*/ 	.short	(.L_715 - .L_714)
.L_714:
        /*00d8*/ 	.word	0x00000000


	//----- nvinfo : EIATTR_CBANK_PARAM_SIZE
	.align		4
.L_715:
        /*00dc*/ 	.byte	0x03, 0x19
        /*00de*/ 	.short	0x0220


	//----- nvinfo : EIATTR_PARAM_CBANK
	.align		4
        /*00e0*/ 	.byte	0x04, 0x0a
        /*00e2*/ 	.short	(.L_717 - .L_716)
	.align		4
.L_716:
        /*00e4*/ 	.word	index@(.nv.constant0._ZN2at6native18elementwise_kernelILi128ELi4EZNS0_15gpu_kernel_implIZZZNS0_17acosh_kernel_cudaERNS_18TensorIteratorBaseEENKUlvE0_clEvENKUlvE0_clEvEUlfE_EEvS4_RKT_EUliE_EEviT1_)
        /*00e8*/ 	.short	0x0380
        /*00ea*/ 	.short	0x0220


	//----- nvinfo : EIATTR_SW_WAR
	.align		4
.L_717:
        /*00ec*/ 	.byte	0x04, 0x36
        /*00ee*/ 	.short	(.L_719 - .L_718)
.L_718:
        /*00f0*/ 	.word	0x00000008
.L_719:


//--------------------- .nv.info._ZN2at6native27unrolled_elementwise_kernelIZZZNS0_17acosh_kernel_cudaERNS_18TensorIteratorBaseEENKUlvE0_clEvENKUlvE0_clEvEUlfE_St5arrayIPcLm2EELi4E23TrivialOffsetCalculatorILi1EjESB_NS0_6memory12LoadWithCastILi1EEENSC_13StoreWithCastILi1EEEEEviT_T0_T2_T3_T4_T5_ --------------------------
	.section	.nv.info._ZN2at6native27unrolled_elementwise_kernelIZZZNS0_17acosh_kernel_cudaERNS_18TensorIteratorBaseEENKUlvE0_clEvENKUlvE0_clEvEUlfE_St5arrayIPcLm2EELi4E23TrivialOffsetCalculatorILi1EjESB_NS0_6memory12LoadWithCastILi1EEENSC_13StoreWithCastILi1EEEEEviT_T0_T2_T3_T4_T5_,"",@"SHT_CUDA_INFO"
	.sectionflags	@""
	.align	4


	//----- nvinfo : EIATTR_CUDA_API_VERSION
	.align		4
        /*0000*/ 	.byte	0x04, 0x37
        /*0002*/ 	.short	(.L_721 - .L_720)
.L_720:
        /*0004*/ 	.word	0x00000082


	//----- nvinfo : EIATTR_KPARAM_INFO
	.align		4
.L_721:
        /*0008*/ 	.byte	0x04, 0x17
        /*000a*/ 	.short	(.L_723 - .L_722)
.L_722:
        /*000c*/ 	.word	0x00000000
        /*0010*/ 	.short	0x0006
        /*0012*/ 	.short	0x0024
        /*0014*/ 	.byte	0x00, 0xf0, 0x21, 0x00


	//----- nvinfo : EIATTR_KPARAM_INFO
	.align		4
.L_723:
        /*0018*/ 	.byte	0x04, 0x17
        /*001a*/ 	.short	(.L_725 - .L_724)
.L_724:
        /*001c*/ 	.word	0x00000000
        /*0020*/ 	.short	0x0005
        /*0022*/ 	.short	0x001c
        /*0024*/ 	.byte	0x00, 0xf0, 0x21, 0x00


	//----- nvinfo : EIATTR_KPARAM_INFO
	.align		4
.L_725:
        /*0028*/ 	.byte	0x04, 0x17
        /*002a*/ 	.short	(.L_727 - .L_726)
.L_726:
        /*002c*/ 	.word	0x00000000
        /*0030*/ 	.short	0x0004
        /*0032*/ 	.short	0x0019
        /*0034*/ 	.byte	0x00, 0xf0, 0x05, 0x00


	//----- nvinfo : EIATTR_KPARAM_INFO
	.align		4
.L_727:
        /*0038*/ 	.byte	0x04, 0x17
        /*003a*/ 	.short	(.L_729 - .L_728)
.L_728:
        /*003c*/ 	.word	0x00000000
        /*0040*/ 	.short	0x0003
        /*0042*/ 	.short	0x0018
        /*0044*/ 	.byte	0x00, 0xf0, 0x05, 0x00


	//----- nvinfo : EIATTR_KPARAM_INFO
	.align		4
.L_729:
        /*0048*/ 	.byte	0x04, 0x17
        /*004a*/ 	.short	(.L_731 - .L_730)
.L_730:
        /*004c*/ 	.word	0x00000000
        /*0050*/ 	.short	0x0002
        /*0052*/ 	.short	0x0008
        /*0054*/ 	.byte	0x00, 0xf0, 0x41, 0x00


	//----- nvinfo : EIATTR_KPARAM_INFO
	.align		4
.L_731:
        /*0058*/ 	.byte	0x04, 0x17
        /*005a*/ 	.short	(.L_733 - .L_732)
.L_732:
        /*005c*/ 	.word	0x00000000
        /*0060*/ 	.short	0x0001
        /*0062*/ 	.short	0x0004
        /*0064*/ 	.byte	0x00, 0xf0, 0x05, 0x00


	//----- nvinfo : EIATTR_KPARAM_INFO
	.align		4
.L_733:
        /*0068*/ 	.byte	0x04, 0x17
        /*006a*/ 	.short	(.L_735 - .L_734)
.L_734:
        /*006c*/ 	.word	0x00000000
        /*0070*/ 	.short	0x0000
        /*0072*/ 	.short	0x0000
        /*0074*/ 	.byte	0x00, 0xf0, 0x11, 0x00


	//----- nvinfo : EIATTR_SPARSE_MMA_MASK
	.align		4
.L_735:
        /*0078*/ 	.byte	0x03, 0x50
        /*007a*/ 	.short	0x0000


	//----- nvinfo : EIATTR_MAXREG_COUNT
	.align		4
        /*007c*/ 	.byte	0x03, 0x1b
        /*007e*/ 	.short	0x00ff


	//----- nvinfo : EIATTR_EXTERNS
	.align		4
        /*0080*/ 	.byte	0x04, 0x0f
        /*0082*/ 	.short	(.L_737 - .L_736)


	//   ....[0]....
	.align		4
.L_736:
        /*0084*/ 	.word	index@(__assertfail)


	//----- nvinfo : EIATTR_MERCURY_ISA_VERSION
	.align		4
.L_737:
        /*0088*/ 	.byte	0x03, 0x5f
        /*008a*/ 	.short	0x0101


	//----- nvinfo : EIATTR_VRC_CTA_INIT_COUNT
	.align		4
        /*008c*/ 	.byte	0x02, 0x4a
	.zero		1
	.zero		1


	//----- nvinfo : EIATTR_SYSCALL_OFFSETS
	.align		4
        /*0090*/ 	.byte	0x04, 0x46
        /*0092*/ 	.short	(.L_739 - .L_738)


	//   ....[0]....
.L_738:
        /*0094*/ 	.word	0x00000de0


	//   ....[1]....
        /*0098*/ 	.word	0x00001cf0


	//   ....[2]....
        /*009c*/ 	.word	0x00002b70


	//   ....[3]....
        /*00a0*/ 	.word	0x000039d0


	//   ....[4]....
        /*00a4*/ 	.word	0x000053f0


	//   ....[5]....
        /*00a8*/ 	.word	0x00006190


	//   ....[6]....
        /*00ac*/ 	.word	0x00006ff0


	//   ....[7]....
        /*00b0*/ 	.word	0x00007e50


	//----- nvinfo : EIATTR_EXIT_INSTR_OFFSETS
	.align		4
.L_739:
        /*00b4*/ 	.byte	0x04, 0x1c
        /*00b6*/ 	.short	(.L_741 - .L_740)


	//   ....[0]....
.L_740:
        /*00b8*/ 	.word	0x00007290


	//   ....[1]....
        /*00bc*/ 	.word	0x000073d0


	//   ....[2]....
        /*00c0*/ 	.word	0x00007410


	//   ....[3]....
        /*00c4*/ 	.word	0x000074a0


	//   ....[4]....
        /*00c8*/ 	.word	0x000074d0


	//   ....[5]....
        /*00cc*/ 	.word	0x00007500


	//   ....[6]....
        /*00d0*/ 	.word	0x00007580


	//   ....[7]....
        /*00d4*/ 	.word	0x000075b0


	//   ....[8]....
        /*00d8*/ 	.word	0x00007640


	//   ....[9]....
        /*00dc*/ 	.word	0x00007680


	//   ....[10]....
        /*00e0*/ 	.word	0x000076c0


	//   ....[11]....
        /*00e4*/ 	.word	0x00007790


	//   ....[12]....
        /*00e8*/ 	.word	0x000078f0


	//   ....[13]....
        /*00ec*/ 	.word	0x00007a50


	//   ....[14]....
        /*00f0*/ 	.word	0x00007ba0


	//   ....[15]....
        /*00f4*/ 	.word	0x00007bd0


	//   ....[16]....
        /*00f8*/ 	.word	0x00007c00


	//   ....[17]....
        /*00fc*/ 	.word	0x00007ca0


	//   ....[18]....
        /*0100*/ 	.word	0x00007cf0


	//   ....[19]....
        /*0104*/ 	.word	0x00007e60


	//   ....[20]....
        /*0108*/ 	.word	0x00007f60


	//   ....[21]....
        /*010c*/ 	.word	0x00008090


	//   ....[22]....
        /*0110*/ 	.word	0x000080c0


	//----- nvinfo : EIATTR_MAX_THREADS
	.align		4
.L_741:
        /*0114*/ 	.byte	0x04, 0x05
        /*0116*/ 	.short	(.L_743 - .L_742)
.L_742:
        /*0118*/ 	.word	0x00000080
        /*011c*/ 	.word	0x00000001
        /*0120*/ 	.word	0x00000001


	//----- nvinfo : EIATTR_CRS_STACK_SIZE
	.align		4
.L_743:
        /*0124*/ 	.byte	0x04, 0x1e
        /*0126*/ 	.short	(.L_745 - .L_744)
.L_744:
        /*0128*/ 	.word	0x00000000


	//----- nvinfo : EIATTR_CBANK_PARAM_SIZE
	.align		4
.L_745:
        /*012c*/ 	.byte	0x03, 0x19
        /*012e*/ 	.short	0x002c


	//----- nvinfo : EIATTR_PARAM_CBANK
	.align		4
        /*0130*/ 	.byte	0x04, 0x0a
        /*0132*/ 	.short	(.L_747 - .L_746)
	.align		4
.L_746:
        /*0134*/ 	.word	index@(.nv.constant0._ZN2at6native27unrolled_elementwise_kernelIZZZNS0_17acosh_kernel_cudaERNS_18TensorIteratorBaseEENKUlvE0_clEvENKUlvE0_clEvEUlfE_St5arrayIPcLm2EELi4E23TrivialOffsetCalculatorILi1EjESB_NS0_6memory12LoadWithCastILi1EEENSC_13StoreWithCastILi1EEEEEviT_T0_T2_T3_T4_T5_)
        /*0138*/ 	.short	0x0380
        /*013a*/ 	.short	0x002c


	//----- nvinfo : EIATTR_SW_WAR
	.align		4
.L_747:
        /*013c*/ 	.byte	0x04, 0x36
        /*013e*/ 	.short	(.L_749 - .L_748)
.L_748:
        /*0140*/ 	.word	0x00000008
.L_749:


//--------------------- .nv.info._ZN2at6native18elementwise_kernelILi128ELi2EZNS0_22gpu_kernel_impl_nocastIZZZNS0_17acosh_kernel_cudaERNS_18TensorIteratorBaseEENKUlvE0_clEvENKUlvE0_clEvEUlfE_EEvS4_RKT_EUliE_EEviT1_ --------------------------
	.section	.nv.info._ZN2at6native18elementwise_kernelILi128ELi2EZNS0_22gpu_kernel_impl_nocastIZZZNS0_17acosh_kernel_cudaERNS_18TensorIteratorBaseEENKUlvE0_clEvENKUlvE0_clEvEUlfE_EEvS4_RKT_EUliE_EEviT1_,"",@"SHT_CUDA_INFO"
	.sectionflags	@""
	.align	4


	//----- nvinfo : EIATTR_CUDA_API_VERSION
	.align		4
        /*0000*/ 	.byte	0x04, 0x37
        /*0002*/ 	.short	(.L_751 - .L_750)
.L_750:
        /*0004*/ 	.word	0x00000082


	//----- nvinfo : EIATTR_KPARAM_INFO
	.align		4
.L_751:
        /*0008*/ 	.byte	0x04, 0x17
        /*000a*/ 	.short	(.L_753 - .L_752)
.L_752:
        /*000c*/ 	.word	0x00000000
        /*0010*/ 	.short	0x0001
        /*0012*/ 	.short	0x0008
        /*0014*/ 	.byte	0x00, 0xf0, 0x61, 0x08


	//----- nvinfo : EIATTR_KPARAM_INFO
	.align		4
.L_753:
        /*0018*/ 	.byte	0x04, 0x17
        /*001a*/ 	.short	(.L_755 - .L_754)
.L_754:
        /*001c*/ 	.word	0x00000000
        /*0020*/ 	.short	0x0000
        /*0022*/ 	.short	0x0000
        /*0024*/ 	.byte	0x00, 0xf0, 0x11, 0x00


	//----- nvinfo : EIATTR_SPARSE_MMA_MASK
	.align		4
.L_755:
        /*0028*/ 	.byte	0x03, 0x50
        /*002a*/ 	.short	0x0000


	//----- nvinfo : EIATTR_MAXREG_COUNT
	.align		4
        /*002c*/ 	.byte	0x03, 0x1b
        /*002e*/ 	.short	0x0080


	//----- nvinfo : EIATTR_MERCURY_ISA_VERSION
	.align		4
        /*0030*/ 	.byte	0x03, 0x5f
        /*0032*/ 	.short	0x0101


	//----- nvinfo : EIATTR_VRC_CTA_INIT_COUNT
	.align		4
        /*0034*/ 	.byte	0x02, 0x4a
	.zero		1
	.zero		1


	//----- nvinfo : EIATTR_EXIT_INSTR_OFFSETS
	.align		4
        /*0038*/ 	.byte	0x04, 0x1c
        /*003a*/ 	.short	(.L_757 - .L_756)


	//   ....[0]....
.L_756:
        /*003c*/ 	.word	0x000003d0


	//   ....[1]....
        /*0040*/ 	.word	0x000006b0


	//   ....[2]....
        /*0044*/ 	.word	0x00001d10


	//   ....[3]....
        /*0048*/ 	.word	0x000032c0


	//----- nvinfo : EIATTR_MAX_THREADS
	.align		4
.L_757:
        /*004c*/ 	.byte	0x04, 0x05
        /*004e*/ 	.short	(.L_759 - .L_758)
.L_758:
        /*0050*/ 	.word	0x00000080
        /*0054*/ 	.word	0x00000001
        /*0058*/ 	.word	0x00000001


	//----- nvinfo : EIATTR_CRS_STACK_SIZE
	.align		4
.L_759:
        /*005c*/ 	.byte	0x04, 0x1e
        /*005e*/ 	.short	(.L_761 - .L_760)
.L_760:
        /*0060*/ 	.word	0x00000000


	//----- nvinfo : EIATTR_CBANK_PARAM_SIZE
	.align		4
.L_761:
        /*0064*/ 	.byte	0x03, 0x19
        /*0066*/ 	.short	0x0220


	//----- nvinfo : EIATTR_PARAM_CBANK
	.align		4
        /*0068*/ 	.byte	0x04, 0x0a
        /*006a*/ 	.short	(.L_763 - .L_762)
	.align		4
.L_762:
        /*006c*/ 	.word	index@(.nv.constant0._ZN2at6native18elementwise_kernelILi128ELi2EZNS0_22gpu_kernel_impl_nocastIZZZNS0_17acosh_kernel_cudaERNS_18TensorIteratorBaseEENKUlvE0_clEvENKUlvE0_clEvEUlfE_EEvS4_RKT_EUliE_EEviT1_)
        /*0070*/ 	.short	0x0380
        /*0072*/ 	.short	0x0220


	//----- nvinfo : EIATTR_SW_WAR
	.align		4
.L_763:
        /*0074*/ 	.byte	0x04, 0x36
        /*0076*/ 	.short	(.L_765 - .L_764)
.L_764:
        /*0078*/ 	.word	0x00000008
.L_765:


//--------------------- .nv.info._ZN2at6native27unrolled_elementwise_kernelIZZZNS0_17acosh_kernel_cudaERNS_18TensorIteratorBaseEENKUlvE0_clEvENKUlvE0_clEvEUlfE_St5arrayIPcLm2EELi4E23TrivialOffsetCalculatorILi1EjESB_NS0_6memory15LoadWithoutCastENSC_16StoreWithoutCastEEEviT_T0_T2_T3_T4_T5_ --------------------------
	.section	.nv.info._ZN2at6native27unrolled_elementwise_kernelIZZZNS0_17acosh_kernel_cudaERNS_18TensorIteratorBaseEENKUlvE0_clEvENKUlvE0_clEvEUlfE_St5arrayIPcLm2EELi4E23TrivialOffsetCalculatorILi1EjESB_NS0_6memory15LoadWithoutCastENSC_16StoreWithoutCastEEEviT_T0_T2_T3_T4_T5_,"",@"SHT_CUDA_INFO"
	.sectionflags	@""
	.align	4


	//----- nvinfo : EIATTR_CUDA_API_VERSION
	.align		4
        /*0000*/ 	.byte	0x04, 0x37
        /*0002*/ 	.short	(.L_767 - .L_766)
.L_766:
        /*0004*/ 	.word	0x00000082


	//----- nvinfo : EIATTR_KPARAM_INFO
	.align		4
.L_767:
        /*0008*/ 	.byte	0x04, 0x17
        /*000a*/ 	.short	(.L_769 - .L_768)
.L_768:
        /*000c*/ 	.word	0x00000000
        /*0010*/ 	.short	0x0006
        /*0012*/ 	.short	0x001b
        /*0014*/ 	.byte	0x00, 0xf0, 0x05, 0x00


	//----- nvinfo : EIATTR_KPARAM_INFO
	.align		4
.L_769:
        /*0018*/ 	.byte	0x04, 0x17
        /*001a*/ 	.short	(.L_771 - .L_770)
.L_770:
        /*001c*/ 	.word	0x00000000
        /*0020*/ 	.short	0x0005
        /*0022*/ 	.short	0x001a
        /*0024*/ 	.byte	0x00, 0xf0, 0x05, 0x00


	//----- nvinfo : EIATTR_KPARAM_INFO
	.align		4
.L_771:
        /*0028*/ 	.byte	0x04, 0x17
        /*002a*/ 	.short	(.L_773 - .L_772)
.L_772:
        /*002c*/ 	.word	0x00000000
        /*0030*/ 	.short	0x0004
        /*0032*/ 	.short	0x0019
        /*0034*/ 	.byte	0x00, 0xf0, 0x05, 0x00


	//----- nvinfo : EIATTR_KPARAM_INFO
	.align		4
.L_773:
        /*0038*/ 	.byte	0x04, 0x17
        /*003a*/ 	.short	(.L_775 - .L_774)
.L_774:
        /*003c*/ 	.word	0x00000000
        /*0040*/ 	.short	0x0003
        /*0042*/ 	.short	0x0018
        /*0044*/ 	.byte	0x00, 0xf0, 0x05, 0x00


	//----- nvinfo : EIATTR_KPARAM_INFO
	.align		4
.L_775:
        /*0048*/ 	.byte	0x04, 0x17
        /*004a*/ 	.short	(.L_777 - .L_776)
.L_776:
        /*004c*/ 	.word	0x00000000
        /*0050*/ 	.short	0x0002
        /*0052*/ 	.short	0x0008
        /*0054*/ 	.byte	0x00, 0xf0, 0x41, 0x00


	//----- nvinfo : EIATTR_KPARAM_INFO
	.align		4
.L_777:
        /*0058*/ 	.byte	0x04, 0x17
        /*005a*/ 	.short	(.L_779 - .L_778)
.L_778:
        /*005c*/ 	.word	0x00000000
        /*0060*/ 	.short	0x0001
        /*0062*/ 	.short	0x0004
        /*0064*/ 	.byte	0x00, 0xf0, 0x05, 0x00


	//----- nvinfo : EIATTR_KPARAM_INFO
	.align		4
.L_779:
        /*0068*/ 	.byte	0x04, 0x17
        /*006a*/ 	.short	(.L_781 - .L_780)
.L_780:
        /*006c*/ 	.word	0x00000000
        /*0070*/ 	.short	0x0000
        /*0072*/ 	.short	0x0000
        /*0074*/ 	.byte	0x00, 0xf0, 0x11, 0x00


	//----- nvinfo : EIATTR_SPARSE_MMA_MASK
	.align		4
.L_781:
        /*0078*/ 	.byte	0x03, 0x50
        /*007a*/ 	.short	0x0000


	//----- nvinfo : EIATTR_MAXREG_COUNT
	.align		4
        /*007c*/ 	.byte	0x03, 0x1b
        /*007e*/ 	.short	0x00ff


	//----- nvinfo : EIATTR_MERCURY_ISA_VERSION
	.align		4
        /*0080*/ 	.byte	0x03, 0x5f
        /*0082*/ 	.short	0x0101


	//----- nvinfo : EIATTR_VRC_CTA_INIT_COUNT
	.align		4
        /*0084*/ 	.byte	0x02, 0x4a
	.zero		1
	.zero		1


	//----- nvinfo : EIATTR_EXIT_INSTR_OFFSETS
	.align		4
        /*0088*/ 	.byte	0x04, 0x1c
        /*008a*/ 	.short	(.L_783 - .L_782)


	//   ....[0]....
.L_782:
        /*008c*/ 	.word	0x00000ee0


	//   ....[1]....
        /*0090*/ 	.word	0x00000f30


	//----- nvinfo : EIATTR_MAX_THREADS
	.align		4
.L_783:
        /*0094*/ 	.byte	0x04, 0x05
        /*0096*/ 	.short	(.L_785 - .L_784)
.L_784:
        /*0098*/ 	.word	0x00000080
        /*009c*/ 	.word	0x00000001
        /*00a0*/ 	.word	0x00000001


	//----- nvinfo : EIATTR_CRS_STACK_SIZE
	.align		4
.L_785:
        /*00a4*/ 	.byte	0x04, 0x1e
        /*00a6*/ 	.short	(.L_787 - .L_786)
.L_786:
        /*00a8*/ 	.word	0x00000000


	//----- nvinfo : EIATTR_CBANK_PARAM_SIZE
	.align		4
.L_787:
        /*00ac*/ 	.byte	0x03, 0x19
        /*00ae*/ 	.short	0x001c


	//----- nvinfo : EIATTR_PARAM_CBANK
	.align		4
        /*00b0*/ 	.byte	0x04, 0x0a
        /*00b2*/ 	.short	(.L_789 - .L_788)
	.align		4
.L_788:
        /*00b4*/ 	.word	index@(.nv.constant0._ZN2at6native27unrolled_elementwise_kernelIZZZNS0_17acosh_kernel_cudaERNS_18TensorIteratorBaseEENKUlvE0_clEvENKUlvE0_clEvEUlfE_St5arrayIPcLm2EELi4E23TrivialOffsetCalculatorILi1EjESB_NS0_6memory15LoadWithoutCastENSC_16StoreWithoutCastEEEviT_T0_T2_T3_T4_T5_)
        /*00b8*/ 	.short	0x0380
        /*00ba*/ 	.short	0x001c


	//----- nvinfo : EIATTR_SW_WAR
	.align		4
.L_789:
        /*00bc*/ 	.byte	0x04, 0x36
        /*00be*/ 	.short	(.L_791 - .L_790)
.L_790:
        /*00c0*/ 	.word	0x00000008
.L_791:


//--------------------- .nv.info._ZN2at6native29vectorized_elementwise_kernelILi2EZZZNS0_17acosh_kernel_cudaERNS_18TensorIteratorBaseEENKUlvE0_clEvENKUlvE0_clEvEUlfE_St5arrayIPcLm2EEEEviT0_T1_ --------------------------
	.section	.nv.info._ZN2at6native29vectorized_elementwise_kernelILi2EZZZNS0_17acosh_kernel_cudaERNS_18TensorIteratorBaseEENKUlvE0_clEvENKUlvE0_clEvEUlfE_St5arrayIPcLm2EEEEviT0_T1_,"",@"SHT_CUDA_INFO"
	.sectionflags	@""
	.align	4


	//----- nvinfo : EIATTR_CUDA_API_VERSION
	.align		4
        /*0000*/ 	.byte	0x04, 0x37
        /*0002*/ 	.short	(.L_793 - .L_792)
.L_792:
        /*0004*/ 	.word	0x00000082


	//----- nvinfo : EIATTR_KPARAM_INFO
	.align		4
.L_793:
        /*0008*/ 	.byte	0x04, 0x17
        /*000a*/ 	.short	(.L_795 - .L_794)
.L_794:
        /*000c*/ 	.word	0x00000000
        /*0010*/ 	.short	0x0002
        /*0012*/ 	.short	0x0008
        /*0014*/ 	.byte	0x00, 0xf0, 0x41, 0x00


	//----- nvinfo : EIATTR_KPARAM_INFO
	.align		4
.L_795:
        /*0018*/ 	.byte	0x04, 0x17
        /*001a*/ 	.short	(.L_797 - .L_796)
.L_796:
        /*001c*/ 	.word	0x00000000
        /*0020*/ 	.short	0x0001
        /*0022*/ 	.short	0x0004
        /*0024*/ 	.byte	0x00, 0xf0, 0x05, 0x00


	//----- nvinfo : EIATTR_KPARAM_INFO
	.align		4
.L_797:
        /*0028*/ 	.byte	0x04, 0x17
        /*002a*/ 	.short	(.L_799 - .L_798)
.L_798:
        /*002c*/ 	.word	0x00000000
        /*0030*/ 	.short	0x0000
        /*0032*/ 	.short	0x0000
        /*0034*/ 	.byte	0x00, 0xf0, 0x11, 0x00


	//----- nvinfo : EIATTR_SPARSE_MMA_MASK
	.align		4
.L_799:
        /*0038*/ 	.byte	0x03, 0x50
        /*003a*/ 	.short	0x0000


	//----- nvinfo : EIATTR_MAXREG_COUNT
	.align		4
        /*003c*/ 	.byte	0x03, 0x1b
        /*003e*/ 	.short	0x00ff


	//----- nvinfo : EIATTR_MERCURY_ISA_VERSION
	.align		4
        /*0040*/ 	.byte	0x03, 0x5f
        /*0042*/ 	.short	0x0101


	//----- nvinfo : EIATTR_VRC_CTA_INIT_COUNT
	.align		4
        /*0044*/ 	.byte	0x02, 0x4a
	.zero		1
	.zero		1


	//----- nvinfo : EIATTR_EXIT_INSTR_OFFSETS
	.align		4
        /*0048*/ 	.byte	0x04, 0x1c
        /*004a*/ 	.short	(.L_801 - .L_800)


	//   ....[0]....
.L_800:
        /*004c*/ 	.word	0x00001e90


	//   ....[1]....
        /*0050*/ 	.word	0x00001ee0


	//   ....[2]....
        /*0054*/ 	.word	0x00003430


	//----- nvinfo : EIATTR_MAX_THREADS
	.align		4
.L_801:
        /*0058*/ 	.byte	0x04, 0x05
        /*005a*/ 	.short	(.L_803 - .L_802)
.L_802:
        /*005c*/ 	.word	0x00000080
        /*0060*/ 	.word	0x00000001
        /*0064*/ 	.word	0x00000001


	//----- nvinfo : EIATTR_CRS_STACK_SIZE
	.align		4
.L_803:
        /*0068*/ 	.byte	0x04, 0x1e
        /*006a*/ 	.short	(.L_805 - .L_804)
.L_804:
        /*006c*/ 	.word	0x00000000


	//----- nvinfo : EIATTR_CBANK_PARAM_SIZE
	.align		4
.L_805:
        /*0070*/ 	.byte	0x03, 0x19
        /*0072*/ 	.short	0x0018


	//----- nvinfo : EIATTR_PARAM_CBANK
	.align		4
        /*0074*/ 	.byte	0x04, 0x0a
        /*0076*/ 	.short	(.L_807 - .L_806)
	.align		4
.L_806:
        /*0078*/ 	.word	index@(.nv.constant0._ZN2at6native29vectorized_elementwise_kernelILi2EZZZNS0_17acosh_kernel_cudaERNS_18TensorIteratorBaseEENKUlvE0_clEvENKUlvE0_clEvEUlfE_St5arrayIPcLm2EEEEviT0_T1_)
        /*007c*/ 	.short	0x0380
        /*007e*/ 	.short	0x0018


	//----- nvinfo : EIATTR_SW_WAR
	.align		4
.L_807:
        /*0080*/ 	.byte	0x04, 0x36
        /*0082*/ 	.short	(.L_809 - .L_808)
.L_808:
        /*0084*/ 	.word	0x00000008
.L_809:


//--------------------- .nv.info._ZN2at6native29vectorized_elementwise_kernelILi4EZZZNS0_17acosh_kernel_cudaERNS_18TensorIteratorBaseEENKUlvE0_clEvENKUlvE0_clEvEUlfE_St5arrayIPcLm2EEEEviT0_T1_ --------------------------
	.section	.nv.info._ZN2at6native29vectorized_elementwise_kernelILi4EZZZNS0_17acosh_kernel_cudaERNS_18TensorIteratorBaseEENKUlvE0_clEvENKUlvE0_clEvEUlfE_St5arrayIPcLm2EEEEviT0_T1_,"",@"SHT_CUDA_INFO"
	.sectionflags	@""
	.align	4


	//----- nvinfo : EIATTR_CUDA_API_VERSION
	.align		4
        /*0000*/ 	.byte	0x04, 0x37
        /*0002*/ 	.short	(.L_811 - .L_810)
.L_810:
        /*0004*/ 	.word	0x00000082


	//----- nvinfo : EIATTR_KPARAM_INFO
	.align		4
.L_811:
        /*0008*/ 	.byte	0x04, 0x17
        /*000a*/ 	.short	(.L_813 - .L_812)
.L_812:
        /*000c*/ 	.word	0x00000000
        /*0010*/ 	.short	0x0002
        /*0012*/ 	.short	0x0008
        /*0014*/ 	.byte	0x00, 0xf0, 0x41, 0x00


	//----- nvinfo : EIATTR_KPARAM_INFO
	.align		4
.L_813:
        /*0018*/ 	.byte	0x04, 0x17
        /*001a*/ 	.short	(.L_815 - .L_814)
.L_814:
        /*001c*/ 	.word	0x00000000
        /*0020*/ 	.short	0x0001
        /*0022*/ 	.short	0x0004
        /*0024*/ 	.byte	0x00, 0xf0, 0x05, 0x00


	//----- nvinfo : EIATTR_KPARAM_INFO
	.align		4
.L_815:
        /*0028*/ 	.byte	0x04, 0x17
        /*002a*/ 	.short	(.L_817 - .L_816)
.L_816:
        /*002c*/ 	.word	0x00000000
        /*0030*/ 	.short	0x0000
        /*0032*/ 	.short	0x0000
        /*0034*/ 	.byte	0x00, 0xf0, 0x11, 0x00


	//----- nvinfo : EIATTR_SPARSE_MMA_MASK
	.align		4
.L_817:
        /*0038*/ 	.byte	0x03, 0x50
        /*003a*/ 	.short	0x0000


	//----- nvinfo : EIATTR_MAXREG_COUNT
	.align		4
        /*003c*/ 	.byte	0x03, 0x1b
        /*003e*/ 	.short	0x00ff


	//----- nvinfo : EIATTR_MERCURY_ISA_VERSION
	.align		4
        /*0040*/ 	.byte	0x03, 0x5f
        /*0042*/ 	.short	0x0101


	//----- nvinfo : EIATTR_VRC_CTA_INIT_COUNT
	.align		4
        /*0044*/ 	.byte	0x02, 0x4a
	.zero		1
	.zero		1


	//----- nvinfo : EIATTR_EXIT_INSTR_OFFSETS
	.align		4
        /*0048*/ 	.byte	0x04, 0x1c
        /*004a*/ 	.short	(.L_819 - .L_818)


	//   ....[0]....
.L_818:
        /*004c*/ 	.word	0x00001e90


	//   ....[1]....
        /*0050*/ 	.word	0x00001ee0


	//   ....[2]....
        /*0054*/ 	.word	0x00003400


	//----- nvinfo : EIATTR_MAX_THREADS
	.align		4
.L_819:
        /*0058*/ 	.byte	0x04, 0x05
        /*005a*/ 	.short	(.L_821 - .L_820)
.L_820:
        /*005c*/ 	.word	0x00000080
        /*0060*/ 	.word	0x00000001
        /*0064*/ 	.word	0x00000001


	//----- nvinfo : EIATTR_CRS_STACK_SIZE
	.align		4
.L_821:
        /*0068*/ 	.byte	0x04, 0x1e
        /*006a*/ 	.short	(.L_823 - .L_822)
.L_822:
        /*006c*/ 	.word	0x00000000


	//----- nvinfo : EIATTR_CBANK_PARAM_SIZE
	.align		4
.L_823:
        /*0070*/ 	.byte	0x03, 0x19
        /*0072*/ 	.short	0x0018


	//----- nvinfo : EIATTR_PARAM_CBANK
	.align		4
        /*0074*/ 	.byte	0x04, 0x0a
        /*0076*/ 	.short	(.L_825 - .L_824)
	.align		4
.L_824:
        /*0078*/ 	.word	index@(.nv.constant0._ZN2at6native29vectorized_elementwise_kernelILi4EZZZNS0_17acosh_kernel_cudaERNS_18TensorIteratorBaseEENKUlvE0_clEvENKUlvE0_clEvEUlfE_St5arrayIPcLm2EEEEviT0_T1_)
        /*007c*/ 	.short	0x0380
        /*007e*/ 	.short	0x0018


	//----- nvinfo : EIATTR_SW_WAR
	.align		4
.L_825:
        /*0080*/ 	.byte	0x04, 0x36
        /*0082*/ 	.short	(.L_827 - .L_826)
.L_826:
        /*0084*/ 	.word	0x00000008
.L_827:


//--------------------- .nv.info._ZN2at6native29vectorized_elementwise_kernelILi8EZZZNS0_17acosh_kernel_cudaERNS_18TensorIteratorBaseEENKUlvE0_clEvENKUlvE0_clEvEUlfE_St5arrayIPcLm2EEEEviT0_T1_ --------------------------
	.section	.nv.info._ZN2at6native29vectorized_elementwise_kernelILi8EZZZNS0_17acosh_kernel_cudaERNS_18TensorIteratorBaseEENKUlvE0_clEvENKUlvE0_clEvEUlfE_St5arrayIPcLm2EEEEviT0_T1_,"",@"SHT_CUDA_INFO"
	.sectionflags	@""
	.align	4


	//----- nvinfo : EIATTR_CUDA_API_VERSION
	.align		4
        /*0000*/ 	.byte	0x04, 0x37
        /*0002*/ 	.short	(.L_829 - .L_828)
.L_828:
        /*0004*/ 	.word	0x00000082


	//----- nvinfo : EIATTR_KPARAM_INFO
	.align		4
.L_829:
        /*0008*/ 	.byte	0x04, 0x17
        /*000a*/ 	.short	(.L_831 - .L_830)
.L_830:
        /*000c*/ 	.word	0x00000000
        /*0010*/ 	.short	0x0002
        /*0012*/ 	.short	0x0008
        /*0014*/ 	.byte	0x00, 0xf0, 0x41, 0x00


	//----- nvinfo : EIATTR_KPARAM_INFO
	.align		4
.L_831:
        /*0018*/ 	.byte	0x04, 0x17
        /*001a*/ 	.short	(.L_833 - .L_832)
.L_832:
        /*001c*/ 	.word	0x00000000
        /*0020*/ 	.short	0x0001
        /*0022*/ 	.short	0x0004
        /*0024*/ 	.byte	0x00, 0xf0, 0x05, 0x00


	//----- nvinfo : EIATTR_KPARAM_INFO
	.align		4
.L_833:
        /*0028*/ 	.byte	0x04, 0x17
        /*002a*/ 	.short	(.L_835 - .L_834)
.L_834:
        /*002c*/ 	.word	0x00000000
        /*0030*/ 	.short	0x0000
        /*0032*/ 	.short	0x0000
        /*0034*/ 	.byte	0x00, 0xf0, 0x11, 0x00


	//----- nvinfo : EIATTR_SPARSE_MMA_MASK
	.align		4
.L_835:
        /*0038*/ 	.byte	0x03, 0x50
        /*003a*/ 	.short	0x0000


	//----- nvinfo : EIATTR_MAXREG_COUNT
	.align		4
        /*003c*/ 	.byte	0x03, 0x1b
        /*003e*/ 	.short	0x00ff


	//----- nvinfo : EIATTR_MERCURY_ISA_VERSION
	.align		4
        /*0040*/ 	.byte	0x03, 0x5f
        /*0042*/ 	.short	0x0101


	//----- nvinfo : EIATTR_VRC_CTA_INIT_COUNT
	.align		4
        /*0044*/ 	.byte	0x02, 0x4a
	.zero		1
	.zero		1


	//----- nvinfo : EIATTR_EXIT_INSTR_OFFSETS
	.align		4
        /*0048*/ 	.byte	0x04, 0x1c
        /*004a*/ 	.short	(.L_837 - .L_836)


	//   ....[0]....
.L_836:
        /*004c*/ 	.word	0x00001e90


	//   ....[1]....
        /*0050*/ 	.word	0x00001ee0


	//   ....[2]....
        /*0054*/ 	.word	0x000033e0


	//----- nvinfo : EIATTR_MAX_THREADS
	.align		4
.L_837:
        /*0058*/ 	.byte	0x04, 0x05
        /*005a*/ 	.short	(.L_839 - .L_838)
.L_838:
        /*005c*/ 	.word	0x00000080
        /*0060*/ 	.word	0x00000001
        /*0064*/ 	.word	0x00000001


	//----- nvinfo : EIATTR_CRS_STACK_SIZE
	.align		4
.L_839:
        /*0068*/ 	.byte	0x04, 0x1e
        /*006a*/ 	.short	(.L_841 - .L_840)
.L_840:
        /*006c*/ 	.word	0x00000000


	//----- nvinfo : EIATTR_CBANK_PARAM_SIZE
	.align		4
.L_841:
        /*0070*/ 	.byte	0x03, 0x19
        /*0072*/ 	.short	0x0018


	//----- nvinfo : EIATTR_PARAM_CBANK
	.align		4
        /*0074*/ 	.byte	0x04, 0x0a
        /*0076*/ 	.short	(.L_843 - .L_842)
	.align		4
.L_842:
        /*0078*/ 	.word	index@(.nv.constant0._ZN2at6native29vectorized_elementwise_kernelILi8EZZZNS0_17acosh_kernel_cudaERNS_18TensorIteratorBaseEENKUlvE0_clEvENKUlvE0_clEvEUlfE_St5arrayIPcLm2EEEEviT0_T1_)
        /*007c*/ 	.short	0x0380
        /*007e*/ 	.short	0x0018


	//----- nvinfo : EIATTR_SW_WAR
	.align		4
.L_843:
        /*0080*/ 	.byte	0x04, 0x36
        /*0082*/ 	.short	(.L_845 - .L_844)
.L_844:
        /*0084*/ 	.word	0x00000008
.L_845:


//--------------------- .nv.info._ZN2at6native18elementwise_kernelILi128ELi4EZNS0_15gpu_kernel_implIZZZNS0_17acosh_kernel_cudaERNS_18TensorIteratorBaseEENKUlvE0_clEvENKUlvE_clEvEUldE_EEvS4_RKT_EUliE_EEviT1_ --------------------------
	.section	.nv.info._ZN2at6native18elementwise_kernelILi128ELi4EZNS0_15gpu_kernel_implIZZZNS0_17acosh_kernel_cudaERNS_18TensorIteratorBaseEENKUlvE0_clEvENKUlvE_clEvEUldE_EEvS4_RKT_EUliE_EEviT1_,"",@"SHT_CUDA_INFO"
	.sectionflags	@""
	.align	4


	//----- nvinfo : EIATTR_CUDA_API_VERSION
	.align		4
        /*0000*/ 	.byte	0x04, 0x37
        /*0002*/ 	.short	(.L_847 - .L_846)
.L_846:
        /*0004*/ 	.word	0x00000082


	//----- nvinfo : EIATTR_KPARAM_INFO
	.align		4
.L_847:
        /*0008*/ 	.byte	0x04, 0x17
        /*000a*/ 	.short	(.L_849 - .L_848)
.L_848:
        /*000c*/ 	.word	0x00000000
        /*0010*/ 	.short	0x0001
        /*0012*/ 	.short	0x0008
        /*0014*/ 	.byte	0x00, 0xf0, 0x61, 0x08


	//----- nvinfo : EIATTR_KPARAM_INFO
	.align		4
.L_849:
        /*0018*/ 	.byte	0x04, 0x17
        /*001a*/ 	.short	(.L_851 - .L_850)
.L_850:
        /*001c*/ 	.word	0x00000000
        /*0020*/ 	.short	0x0000
        /*0022*/ 	.short	0x0000
        /*0024*/ 	.byte	0x00, 0xf0, 0x11, 0x00


	//----- nvinfo : EIATTR_SPARSE_MMA_MASK
	.align		4
.L_851:
        /*0028*/ 	.byte	0x03, 0x50
        /*002a*/ 	.short	0x0000


	//----- nvinfo : EIATTR_MAXREG_COUNT
	.align		4
        /*002c*/ 	.byte	0x03, 0x1b
        /*002e*/ 	.short	0x0080


	//----- nvinfo : EIATTR_EXTERNS
	.align		4
        /*0030*/ 	.byte	0x04, 0x0f
        /*0032*/ 	.short	(.L_853 - .L_852)


	//   ....[0]....
	.align		4
.L_852:
        /*0034*/ 	.word	index@(__assertfail)


	//----- nvinfo : EIATTR_MERCURY_ISA_VERSION
	.align		4
.L_853:
        /*0038*/ 	.byte	0x03, 0x5f
        /*003a*/ 	.short	0x0101


	//----- nvinfo : EIATTR_VRC_CTA_INIT_COUNT
	.align		4
        /*003c*/ 	.byte	0x02, 0x4a
	.zero		1
	.zero		1


	//----- nvinfo : EIATTR_SYSCALL_OFFSETS
	.align		4
        /*0040*/ 	.byte	0x04, 0x46
        /*0042*/ 	.short	(.L_855 - .L_854)


	//   ....[0]....
.L_854:
        /*0044*/ 	.word	0x00002190


	//   ....[1]....
        /*0048*/ 	.word	0x00003ca0


	//   ....[2]....
        /*004c*/ 	.word	0x00006000


	//   ....[3]....
        /*0050*/ 	.word	0x00007880


	//   ....[4]....
        /*0054*/ 	.word	0x00009d90


	//   ....[5]....
        /*0058*/ 	.word	0x0000b610


	//   ....[6]....
        /*005c*/ 	.word	0x0000db20


	//   ....[7]....
        /*0060*/ 	.word	0x0000f350


	//----- nvinfo : EIATTR_EXIT_INSTR_OFFSETS
	.align		4
.L_855:
        /*0064*/ 	.byte	0x04, 0x1c
        /*0066*/ 	.short	(.L_857 - .L_856)


	//   ....[0]....
.L_856:
        /*0068*/ 	.word	0x0000b9b0


	//   ....[1]....
        /*006c*/ 	.word	0x0000e6e0


	//   ....[2]....
        /*0070*/ 	.word	0x0000e720


	//   ....[3]....
        /*0074*/ 	.word	0x0000e7b0


	//   ....[4]....
        /*0078*/ 	.word	0x0000e7e0


	//   ....[5]....
        /*007c*/ 	.word	0x0000e810


	//   ....[6]....
        /*0080*/ 	.word	0x0000e8e0


	//   ....[7]....
        /*0084*/ 	.word	0x0000e960


	//   ....[8]....
        /*0088*/ 	.word	0x0000ea40


	//   ....[9]....
        /*008c*/ 	.word	0x0000ead0


	//   ....[10]....
        /*0090*/ 	.word	0x0000eaf0


	//   ....[11]....
        /*0094*/ 	.word	0x0000ebc0


	//   ....[12]....
        /*0098*/ 	.word	0x0000ed70


	//   ....[13]....
        /*009c*/ 	.word	0x0000ef20


	//   ....[14]....
        /*00a0*/ 	.word	0x0000f0c0


	//   ....[15]....
        /*00a4*/ 	.word	0x0000f0f0


	//   ....[16]....
        /*00a8*/ 	.word	0x0000f120


	//   ....[17]....
        /*00ac*/ 	.word	0x0000f1c0


	//   ....[18]....
        /*00b0*/ 	.word	0x0000f1f0


	//   ....[19]....
        /*00b4*/ 	.word	0x0000f360


	//   ....[20]....
        /*00b8*/ 	.word	0x0000f4b0


	//   ....[21]....
        /*00bc*/ 	.word	0x0000f630


	//   ....[22]....
        /*00c0*/ 	.word	0x0000f6b0


	//----- nvinfo : EIATTR_MAX_THREADS
	.align		4
.L_857:
        /*00c4*/ 	.byte	0x04, 0x05
        /*00c6*/ 	.short	(.L_859 - .L_858)
.L_858:
        /*00c8*/ 	.word	0x00000080
        /*00cc*/ 	.word	0x00000001
        /*00d0*/ 	.word	0x00000001


	//----- nvinfo : EIATTR_CRS_STACK_SIZE
	.align		4
.L_859:
        /*00d4*/ 	.byte	0x04, 0x1e
        /*00d6*/ 	.short	(.L_861 - .L_860)
.L_860:
        /*00d8*/ 	.word	0x00000000


	//----- nvinfo : EIATTR_CBANK_PARAM_SIZE
	.align		4
.L_861:
        /*00dc*/ 	.byte	0x03, 0x19
        /*00de*/ 	.short	0x0220


	//----- nvinfo : EIATTR_PARAM_CBANK
	.align		4
        /*00e0*/ 	.byte	0x04, 0x0a
        /*00e2*/ 	.short	(.L_863 - .L_862)
	.align		4
.L_862:
        /*00e4*/ 	.word	index@(.nv.constant0._ZN2at6native18elementwise_kernelILi128ELi4EZNS0_15gpu_kernel_implIZZZNS0_17acosh_kernel_cudaERNS_18TensorIteratorBaseEENKUlvE0_clEvENKUlvE_clEvEUldE_EEvS4_RKT_EUliE_EEviT1_)
        /*00e8*/ 	.short	0x0380
        /*00ea*/ 	.short	0x0220


	//----- nvinfo : EIATTR_SW_WAR
	.align		4
.L_863:
        /*00ec*/ 	.byte	0x04, 0x36
        /*00ee*/ 	.short	(.L_865 - .L_864)
.L_864:
        /*00f0*/ 	.word	0x00000008
.L_865:


//--------------------- .nv.info._ZN2at6native27unrolled_elementwise_kernelIZZZNS0_17acosh_kernel_cudaERNS_18TensorIteratorBaseEENKUlvE0_clEvENKUlvE_clEvEUldE_St5arrayIPcLm2EELi4E23TrivialOffsetCalculatorILi1EjESB_NS0_6memory12LoadWithCastILi1EEENSC_13StoreWithCastILi1EEEEEviT_T0_T2_T3_T4_T5_ --------------------------
	.section	.nv.info._ZN2at6native27unrolled_elementwise_kernelIZZZNS0_17acosh_kernel_cudaERNS_18TensorIteratorBaseEENKUlvE0_clEvENKUlvE_clEvEUldE_St5arrayIPcLm2EELi4E23TrivialOffsetCalculatorILi1EjESB_NS0_6memory12LoadWithCastILi1EEENSC_13StoreWithCastILi1EEEEEviT_T0_T2_T3_T4_T5_,"",@"SHT_CUDA_INFO"
	.sectionflags	@""
	.align	4


	//----- nvinfo : EIATTR_CUDA_API_VERSION
	.align		4
        /*0000*/ 	.byte	0x04, 0x37
        /*0002*/ 	.short	(.L_867 - .L_866)
.L_866:
        /*0004*/ 	.word	0x00000082


	//----- nvinfo : EIATTR_KPARAM_INFO
	.align		4
.L_867:
        /*0008*/ 	.byte	0x04, 0x17
        /*000a*/ 	.short	(.L_869 - .L_868)
.L_868:
        /*000c*/ 	.word	0x00000000
        /*0010*/ 	.short	0x0006
        /*0012*/ 	.short	0x0024
        /*0014*/ 	.byte	0x00, 0xf0, 0x21, 0x00


	//----- nvinfo : EIATTR_KPARAM_INFO
	.align		4
.L_869:
        /*0018*/ 	.byte	0x04, 0x17
        /*001a*/ 	.short	(.L_871 - .L_870)
.L_870:
        /*001c*/ 	.word	0x00000000
        /*0020*/ 	.short	0x0005
        /*0022*/ 	.short	0x001c
        /*0024*/ 	.byte	0x00, 0xf0, 0x21, 0x00


	//----- nvinfo : EIATTR_KPARAM_INFO
	.align		4
.L_871:
        /*0028*/ 	.byte	0x04, 0x17
        /*002a*/ 	.short	(.L_873 - .L_872)
.L_872:
        /*002c*/ 	.word	0x00000000
        /*0030*/ 	.short	0x0004
        /*0032*/ 	.short	0x0019
        /*0034*/ 	.byte	0x00, 0xf0, 0x05, 0x00


	//----- nvinfo : EIATTR_KPARAM_INFO
	.align		4
.L_873:
        /*0038*/ 	.byte	0x04, 0x17
        /*003a*/ 	.short	(.L_875 - .L_874)
.L_874:
        /*003c*/ 	.word	0x00000000
        /*0040*/ 	.short	0x0003
        /*0042*/ 	.short	0x0018
        /*0044*/ 	.byte	0x00, 0xf0, 0x05, 0x00


	//----- nvinfo : EIATTR_KPARAM_INFO
	.align		4
.L_875:
        /*0048*/ 	.byte	0x04, 0x17
        /*004a*/ 	.short	(.L_877 - .L_876)
.L_876:
        /*004c*/ 	.word	0x00000000
        /*0050*/ 	.short	0x0002
        /*0052*/ 	.short	0x0008
        /*0054*/ 	.byte	0x00, 0xf0, 0x41, 0x00


	//----- nvinfo : EIATTR_KPARAM_INFO
	.align		4
.L_877:
        /*0058*/ 	.byte	0x04, 0x17
        /*005a*/ 	.short	(.L_879 - .L_878)
.L_878:
        /*005c*/ 	.word	0x00000000
        /*0060*/ 	.short	0x0001
        /*0062*/ 	.short	0x0004
        /*0064*/ 	.byte	0x00, 0xf0, 0x05, 0x00


	//----- nvinfo : EIATTR_KPARAM_INFO
	.align		4
.L_879:
        /*0068*/ 	.byte	0x04, 0x17
        /*006a*/ 	.short	(.L_881 - .L_880)
.L_880:
        /*006c*/ 	.word	0x00000000
        /*0070*/ 	.short	0x0000
        /*0072*/ 	.short	0x0000
        /*0074*/ 	.byte	0x00, 0xf0, 0x11, 0x00


	//----- nvinfo : EIATTR_SPARSE_MMA_MASK
	.align		4
.L_881:
        /*0078*/ 	.byte	0x03, 0x50
        /*007a*/ 	.short	0x0000


	//----- nvinfo : EIATTR_MAXREG_COUNT
	.align		4
        /*007c*/ 	.byte	0x03, 0x1b
        /*007e*/ 	.short	0x00ff


	//----- nvinfo : EIATTR_EXTERNS
	.align		4
        /*0080*/ 	.byte	0x04, 0x0f
        /*0082*/ 	.short	(.L_883 - .L_882)


	//   ....[0]....
	.align		4
.L_882:
        /*0084*/ 	.word	index@(__assertfail)


	//----- nvinfo : EIATTR_MERCURY_ISA_VERSION
	.align		4
.L_883:
        /*0088*/ 	.byte	0x03, 0x5f
        /*008a*/ 	.short	0x0101


	//----- nvinfo : EIATTR_VRC_CTA_INIT_COUNT
	.align		4
        /*008c*/ 	.byte	0x02, 0x4a
	.zero		1
	.zero		1


	//----- nvinfo : EIATTR_SYSCALL_OFFSETS
	.align		4
        /*0090*/ 	.byte	0x04, 0x46
        /*0092*/ 	.short	(.L_885 - .L_884)


	//   ....[0]....
.L_884:
        /*0094*/ 	.word	0x00000e90


	//   ....[1]....
        /*0098*/ 	.word	0x00001ed0


	//   ....[2]....
        /*009c*/ 	.word	0x00002e50


	//   ....[3]....
        /*00a0*/ 	.word	0x00003da0


	//   ....[4]....
        /*00a4*/ 	.word	0x00007990


	//   ....[5]....
        /*00a8*/ 	.word	0x00008960


	//   ....[6]....
        /*00ac*/ 	.word	0x00009ac0


	//   ....[7]....
        /*00b0*/ 	.word	0x0000ac00


	//----- nvinfo : EIATTR_EXIT_INSTR_OFFSETS
	.align		4
.L_885:
        /*00b4*/ 	.byte	0x04, 0x1c
        /*00b6*/ 	.short	(.L_887 - .L_886)


	//   ....[0]....
.L_886:
        /*00b8*/ 	.word	0x00009e50


	//   ....[1]....
        /*00bc*/ 	.word	0x00009f90


	//   ....[2]....
        /*00c0*/ 	.word	0x00009fd0


	//   ....[3]....
        /*00c4*/ 	.word	0x0000a060


	//   ....[4]....
        /*00c8*/ 	.word	0x0000a090


	//   ....[5]....
        /*00cc*/ 	.word	0x0000a0c0


	//   ....[6]....
        /*00d0*/ 	.word	0x0000a190


	//   ....[7]....
        /*00d4*/ 	.word	0x0000a210


	//   ....[8]....
        /*00d8*/ 	.word	0x0000a2f0


	//   ....[9]....
        /*00dc*/ 	.word	0x0000a380


	//   ....[10]....
        /*00e0*/ 	.word	0x0000a3a0


	//   ....[11]....
        /*00e4*/ 	.word	0x0000a470


	//   ....[12]....
        /*00e8*/ 	.word	0x0000a620


	//   ....[13]....
        /*00ec*/ 	.word	0x0000a7d0


	//   ....[14]....
        /*00f0*/ 	.word	0x0000a970


	//   ....[15]....
        /*00f4*/ 	.word	0x0000a9a0


	//   ....[16]....
        /*00f8*/ 	.word	0x0000a9d0


	//   ....[17]....
        /*00fc*/ 	.word	0x0000aa70


	//   ....[18]....
        /*0100*/ 	.word	0x0000aaa0


	//   ....[19]....
        /*0104*/ 	.word	0x0000ac10


	//   ....[20]....
        /*0108*/ 	.word	0x0000ad60


	//   ....[21]....
        /*010c*/ 	.word	0x0000aee0


	//   ....[22]....
        /*0110*/ 	.word	0x0000af60


	//----- nvinfo : EIATTR_MAX_THREADS
	.align		4
.L_887:
        /*0114*/ 	.byte	0x04, 0x05
        /*0116*/ 	.short	(.L_889 - .L_888)
.L_888:
        /*0118*/ 	.word	0x00000080
        /*011c*/ 	.word	0x00000001
        /*0120*/ 	.word	0x00000001


	//----- nvinfo : EIATTR_CRS_STACK_SIZE
	.align		4
.L_889:
        /*0124*/ 	.byte	0x04, 0x1e
        /*0126*/ 	.short	(.L_891 - .L_890)
.L_890:
        /*0128*/ 	.word	0x00000000


	//----- nvinfo : EIATTR_CBANK_PARAM_SIZE
	.align		4
.L_891:
        /*012c*/ 	.byte	0x03, 0x19
        /*012e*/ 	.short	0x002c


	//----- nvinfo : EIATTR_PARAM_CBANK
	.align		4
        /*0130*/ 	.byte	0x04, 0x0a
        /*0132*/ 	.short	(.L_893 - .L_892)
	.align		4
.L_892:
        /*0134*/ 	.word	index@(.nv.constant0._ZN2at6native27unrolled_elementwise_kernelIZZZNS0_17acosh_kernel_cudaERNS_18TensorIteratorBaseEENKUlvE0_clEvENKUlvE_clEvEUldE_St5arrayIPcLm2EELi4E23TrivialOffsetCalculatorILi1EjESB_NS0_6memory12LoadWithCastILi1EEENSC_13StoreWithCastILi1EEEEEviT_T0_T2_T3_T4_T5_)
        /*0138*/ 	.short	0x0380
        /*013a*/ 	.short	0x002c


	//----- nvinfo : EIATTR_SW_WAR
	.align		4
.L_893:
        /*013c*/ 	.byte	0x04, 0x36
        /*013e*/ 	.short	(.L_895 - .L_894)
.L_894:
        /*0140*/ 	.word	0x00000008
.L_895:


//--------------------- .nv.info._ZN2at6native18elementwise_kernelILi128ELi2EZNS0_22gpu_kernel_impl_nocastIZZZNS0_17acosh_kernel_cudaERNS_18TensorIteratorBaseEENKUlvE0_clEvENKUlvE_clEvEUldE_EEvS4_RKT_EUliE_EEviT1_ --------------------------
	.section	.nv.info._ZN2at6native18elementwise_kernelILi128ELi2EZNS0_22gpu_kernel_impl_nocastIZZZNS0_17acosh_kernel_cudaERNS_18TensorIteratorBaseEENKUlvE0_clEvENKUlvE_clEvEUldE_EEvS4_RKT_EUliE_EEviT1_,"",@"SHT_CUDA_INFO"
	.sectionflags	@""
	.align	4


	//----- nvinfo : EIATTR_CUDA_API_VERSION
	.align		4
        /*0000*/ 	.byte	0x04, 0x37
        /*0002*/ 	.short	(.L_897 - .L_896)
.L_896:
        /*0004*/ 	.word	0x00000082


	//----- nvinfo : EIATTR_KPARAM_INFO
	.align		4
.L_897:
        /*0008*/ 	.byte	0x04, 0x17
        /*000a*/ 	.short	(.L_899 - .L_898)
.L_898:
        /*000c*/ 	.word	0x00000000
        /*0010*/ 	.short	0x0001
        /*0012*/ 	.short	0x0008
        /*0014*/ 	.byte	0x00, 0xf0, 0x61, 0x08


	//----- nvinfo : EIATTR_KPARAM_INFO
	.align		4
.L_899:
        /*0018*/ 	.byte	0x04, 0x17
        /*001a*/ 	.short	(.L_901 - .L_900)
.L_900:
        /*001c*/ 	.word	0x00000000
        /*0020*/ 	.short	0x0000
        /*0022*/ 	.short	0x0000
        /*0024*/ 	.byte	0x00, 0xf0, 0x11, 0x00


	//----- nvinfo : EIATTR_SPARSE_MMA_MASK
	.align		4
.L_901:
        /*0028*/ 	.byte	0x03, 0x50
        /*002a*/ 	.short	0x0000


	//----- nvinfo : EIATTR_MAXREG_COUNT
	.align		4
        /*002c*/ 	.byte	0x03, 0x1b
        /*002e*/ 	.short	0x0080


	//----- nvinfo : EIATTR_MERCURY_ISA_VERSION
	.align		4
        /*0030*/ 	.byte	0x03, 0x5f
        /*0032*/ 	.short	0x0101


	//----- nvinfo : EIATTR_VRC_CTA_INIT_COUNT
	.align		4
        /*0034*/ 	.byte	0x02, 0x4a
	.zero		1
	.zero		1


	//----- nvinfo : EIATTR_EXIT_INSTR_OFFSETS
	.align		4
        /*0038*/ 	.byte	0x04, 0x1c
        /*003a*/ 	.short	(.L_903 - .L_902)


	//   ....[0]....
.L_902:
        /*003c*/ 	.word	0x00000b80


	//   ....[1]....
        /*0040*/ 	.word	0x00001600


	//   ....[2]....
        /*0044*/ 	.word	0x00003460


	//   ....[3]....
        /*0048*/ 	.word	0x000051e0


	//----- nvinfo : EIATTR_MAX_THREADS
	.align		4
.L_903:
        /*004c*/ 	.byte	0x04, 0x05
        /*004e*/ 	.short	(.L_905 - .L_904)
.L_904:
        /*0050*/ 	.word	0x00000080
        /*0054*/ 	.word	0x00000001
        /*0058*/ 	.word	0x00000001


	//----- nvinfo : EIATTR_CRS_STACK_SIZE
	.align		4
.L_905:
        /*005c*/ 	.byte	0x04, 0x1e
        /*005e*/ 	.short	(.L_907 - .L_906)
.L_906:
        /*0060*/ 	.word	0x00000000


	//----- nvinfo : EIATTR_CBANK_PARAM_SIZE
	.align		4
.L_907:
        /*0064*/ 	.byte	0x03, 0x19
        /*0066*/ 	.short	0x0220


	//----- nvinfo : EIATTR_PARAM_CBANK
	.align		4
        /*0068*/ 	.byte	0x04, 0x0a
        /*006a*/ 	.short	(.L_909 - .L_908)
	.align		4
.L_908:
        /*006c*/ 	.word	index@(.nv.constant0._ZN2at6native18elementwise_kernelILi128ELi2EZNS0_22gpu_kernel_impl_nocastIZZZNS0_17acosh_kernel_cudaERNS_18TensorIteratorBaseEENKUlvE0_clEvENKUlvE_clEvEUldE_EEvS4_RKT_EUliE_EEviT1_)
        /*0070*/ 	.short	0x0380
        /*0072*/ 	.short	0x0220


	//----- nvinfo : EIATTR_SW_WAR
	.align		4
.L_909:
        /*0074*/ 	.byte	0x04, 0x36
        /*0076*/ 	.short	(.L_911 - .L_910)
.L_910:
        /*0078*/ 	.word	0x00000008
.L_911:


//--------------------- .nv.info._ZN2at6native27unrolled_elementwise_kernelIZZZNS0_17acosh_kernel_cudaERNS_18TensorIteratorBaseEENKUlvE0_clEvENKUlvE_clEvEUldE_St5arrayIPcLm2EELi4E23TrivialOffsetCalculatorILi1EjESB_NS0_6memory15LoadWithoutCastENSC_16StoreWithoutCastEEEviT_T0_T2_T3_T4_T5_ --------------------------
	.section	.nv.info._ZN2at6native27unrolled_elementwise_kernelIZZZNS0_17acosh_kernel_cudaERNS_18TensorIteratorBaseEENKUlvE0_clEvENKUlvE_clEvEUldE_St5arrayIPcLm2EELi4E23TrivialOffsetCalculatorILi1EjESB_NS0_6memory15LoadWithoutCastENSC_16StoreWithoutCastEEEviT_T0_T2_T3_T4_T5_,"",@"SHT_CUDA_INFO"
	.sectionflags	@""
	.align	4


	//----- nvinfo : EIATTR_CUDA_API_VERSION
	.align		4
        /*0000*/ 	.byte	0x04, 0x37
        /*0002*/ 	.short	(.L_913 - .L_912)
.L_912:
        /*0004*/ 	.word	0x00000082


	//----- nvinfo : EIATTR_KPARAM_INFO
	.align		4
.L_913:
        /*0008*/ 	.byte	0x04, 0x17
        /*000a*/ 	.short	(.L_915 - .L_914)
.L_914:
        /*000c*/ 	.word	0x00000000
        /*0010*/ 	.short	0x0006
        /*0012*/ 	.short	0x001b
        /*0014*/ 	.byte	0x00, 0xf0, 0x05, 0x00


	//----- nvinfo : EIATTR_KPARAM_INFO
	.align		4
.L_915:
        /*0018*/ 	.byte	0x04, 0x17
        /*001a*/ 	.short	(.L_917 - .L_916)
.L_916:
        /*001c*/ 	.word	0x00000000
        /*0020*/ 	.short	0x0005
        /*0022*/ 	.short	0x001a
        /*0024*/ 	.byte	0x00, 0xf0, 0x05, 0x00


	//----- nvinfo : EIATTR_KPARAM_INFO
	.align		4
.L_917:
        /*0028*/ 	.byte	0x04, 0x17
        /*002a*/ 	.short	(.L_919 - .L_918)
.L_918:
        /*002c*/ 	.word	0x00000000
        /*0030*/ 	.short	0x0004
        /*0032*/ 	.short	0x0019
        /*0034*/ 	.byte	0x00, 0xf0, 0x05, 0x00


	//----- nvinfo : EIATTR_KPARAM_INFO
	.align		4
.L_919:
        /*0038*/ 	.byte	0x04, 0x17
        /*003a*/ 	.short	(.L_921 - .L_920)
.L_920:
        /*003c*/ 	.word	0x00000000
        /*0040*/ 	.short	0x0003
        /*0042*/ 	.short	0x0018
        /*0044*/ 	.byte	0x00, 0xf0, 0x05, 0x00


	//----- nvinfo : EIATTR_KPARAM_INFO
	.align		4
.L_921:
        /*0048*/ 	.byte	0x04, 0x17
        /*004a*/ 	.short	(.L_923 - .L_922)
.L_922:
        /*004c*/ 	.word	0x00000000
        /*0050*/ 	.short	0x0002
        /*0052*/ 	.short	0x0008
        /*0054*/ 	.byte	0x00, 0xf0, 0x41, 0x00


	//----- nvinfo : EIATTR_KPARAM_INFO
	.align		4
.L_923:
        /*0058*/ 	.byte	0x04, 0x17
        /*005a*/ 	.short	(.L_925 - .L_924)
.L_924:
        /*005c*/ 	.word	0x00000000
        /*0060*/ 	.short	0x0001
        /*0062*/ 	.short	0x0004
        /*0064*/ 	.byte	0x00, 0xf0, 0x05, 0x00


	//----- nvinfo : EIATTR_KPARAM_INFO
	.align		4
.L_925:
        /*0068*/ 	.byte	0x04, 0x17
        /*006a*/ 	.short	(.L_927 - .L_926)
.L_926:
        /*006c*/ 	.word	0x00000000
        /*0070*/ 	.short	0x0000
        /*0072*/ 	.short	0x0000
        /*0074*/ 	.byte	0x00, 0xf0, 0x11, 0x00


	//----- nvinfo : EIATTR_SPARSE_MMA_MASK
	.align		4
.L_927:
        /*0078*/ 	.byte	0x03, 0x50
        /*007a*/ 	.short	0x0000


	//----- nvinfo : EIATTR_MAXREG_COUNT
	.align		4
        /*007c*/ 	.byte	0x03, 0x1b
        /*007e*/ 	.short	0x00ff


	//----- nvinfo : EIATTR_MERCURY_ISA_VERSION
	.align		4
        /*0080*/ 	.byte	0x03, 0x5f
        /*0082*/ 	.short	0x0101


	//----- nvinfo : EIATTR_VRC_CTA_INIT_COUNT
	.align		4
        /*0084*/ 	.byte	0x02, 0x4a
	.zero		1
	.zero		1


	//----- nvinfo : EIATTR_EXIT_INSTR_OFFSETS
	.align		4
        /*0088*/ 	.byte	0x04, 0x1c
        /*008a*/ 	.short	(.L_929 - .L_928)


	//   ....[0]....
.L_928:
        /*008c*/ 	.word	0x00002e20


	//   ....[1]....
        /*0090*/ 	.word	0x00002e80


	//----- nvinfo : EIATTR_MAX_THREADS
	.align		4
.L_929:
        /*0094*/ 	.byte	0x04, 0x05
        /*0096*/ 	.short	(.L_931 - .L_930)
.L_930:
        /*0098*/ 	.word	0x00000080
        /*009c*/ 	.word	0x00000001
        /*00a0*/ 	.word	0x00000001


	//----- nvinfo : EIATTR_CRS_STACK_SIZE
	.align		4
.L_931:
        /*00a4*/ 	.byte	0x04, 0x1e
        /*00a6*/ 	.short	(.L_933 - .L_932)
.L_932:
        /*00a8*/ 	.word	0x00000000


	//----- nvinfo : EIATTR_CBANK_PARAM_SIZE
	.align		4
.L_933:
        /*00ac*/ 	.byte	0x03, 0x19
        /*00ae*/ 	.short	0x001c


	//----- nvinfo : EIATTR_PARAM_CBANK
	.align		4
        /*00b0*/ 	.byte	0x04, 0x0a
        /*00b2*/ 	.short	(.L_935 - .L_934)
	.align		4
.L_934:
        /*00b4*/ 	.word	index@(.nv.constant0._ZN2at6native27unrolled_elementwise_kernelIZZZNS0_17acosh_kernel_cudaERNS_18TensorIteratorBaseEENKUlvE0_clEvENKUlvE_clEvEUldE_St5arrayIPcLm2EELi4E23TrivialOffsetCalculatorILi1EjESB_NS0_6memory15LoadWithoutCastENSC_16StoreWithoutCastEEEviT_T0_T2_T3_T4_T5_)
        /*00b8*/ 	.short	0x0380
        /*00ba*/ 	.short	0x001c


	//----- nvinfo : EIATTR_SW_WAR
	.align		4
.L_935:
        /*00bc*/ 	.byte	0x04, 0x36
        /*00be*/ 	.short	(.L_937 - .L_936)
.L_936:
        /*00c0*/ 	.word	0x00000008
.L_937:


//--------------------- .nv.info._ZN2at6native29vectorized_elementwise_kernelILi2EZZZNS0_17acosh_kernel_cudaERNS_18TensorIteratorBaseEENKUlvE0_clEvENKUlvE_clEvEUldE_St5arrayIPcLm2EEEEviT0_T1_ --------------------------
	.section	.nv.info._ZN2at6native29vectorized_elementwise_kernelILi2EZZZNS0_17acosh_kernel_cudaERNS_18TensorIteratorBaseEENKUlvE0_clEvENKUlvE_clEvEUldE_St5arrayIPcLm2EEEEviT0_T1_,"",@"SHT_CUDA_INFO"
	.sectionflags	@""
	.align	4


	//----- nvinfo : EIATTR_CUDA_API_VERSION
	.align		4
        /*0000*/ 	.byte	0x04, 0x37
        /*0002*/ 	.short	(.L_939 - .L_938)
.L_938:
        /*0004*/ 	.word	0x00000082


	//----- nvinfo : EIATTR_KPARAM_INFO
	.align		4
.L_939:
        /*0008*/ 	.byte	0x04, 0x17
        /*000a*/ 	.short	(.L_941 - .L_940)
.L_940:
        /*000c*/ 	.word	0x00000000
        /*0010*/ 	.short	0x0002
        /*0012*/ 	.short	0x0008
        /*0014*/ 	.byte	0x00, 0xf0, 0x41, 0x00


	//----- nvinfo : EIATTR_KPARAM_INFO
	.align		4
.L_941:
        /*0018*/ 	.byte	0x04, 0x17
        /*001a*/ 	.short	(.L_943 - .L_942)
.L_942:
        /*001c*/ 	.word	0x00000000
        /*0020*/ 	.short	0x0001
        /*0022*/ 	.short	0x0004
        /*0024*/ 	.byte	0x00, 0xf0, 0x05, 0x00


	//----- nvinfo : EIATTR_KPARAM_INFO
	.align		4
.L_943:
        /*0028*/ 	.byte	0x04, 0x17
        /*002a*/ 	.short	(.L_945 - .L_944)
.L_944:
        /*002c*/ 	.word	0x00000000
        /*0030*/ 	.short	0x0000
        /*0032*/ 	.short	0x0000
        /*0034*/ 	.byte	0x00, 0xf0, 0x11, 0x00


	//----- nvinfo : EIATTR_SPARSE_MMA_MASK
	.align		4
.L_945:
        /*0038*/ 	.byte	0x03, 0x50
        /*003a*/ 	.short	0x0000


	//----- nvinfo : EIATTR_MAXREG_COUNT
	.align		4
        /*003c*/ 	.byte	0x03, 0x1b
        /*003e*/ 	.short	0x00ff


	//----- nvinfo : EIATTR_MERCURY_ISA_VERSION
	.align		4
        /*0040*/ 	.byte	0x03, 0x5f
        /*0042*/ 	.short	0x0101


	//----- nvinfo : EIATTR_VRC_CTA_INIT_COUNT
	.align		4
        /*0044*/ 	.byte	0x02, 0x4a
	.zero		1
	.zero		1


	//----- nvinfo : EIATTR_EXIT_INSTR_OFFSETS
	.align		4
        /*0048*/ 	.byte	0x04, 0x1c
        /*004a*/ 	.short	(.L_947 - .L_946)


	//   ....[0]....
.L_946:
        /*004c*/ 	.word	0x00005c60


	//   ....[1]....
        /*0050*/ 	.word	0x00005cb0


	//   ....[2]....
        /*0054*/ 	.word	0x0000afb0


	//----- nvinfo : EIATTR_MAX_THREADS
	.align		4
.L_947:
        /*0058*/ 	.byte	0x04, 0x05
        /*005a*/ 	.short	(.L_949 - .L_948)
.L_948:
        /*005c*/ 	.word	0x00000080
        /*0060*/ 	.word	0x00000001
        /*0064*/ 	.word	0x00000001


	//----- nvinfo : EIATTR_CRS_STACK_SIZE
	.align		4
.L_949:
        /*0068*/ 	.byte	0x04, 0x1e
        /*006a*/ 	.short	(.L_951 - .L_950)
.L_950:
        /*006c*/ 	.word	0x00000000


	//----- nvinfo : EIATTR_CBANK_PARAM_SIZE
	.align		4
.L_951:
        /*0070*/ 	.byte	0x03, 0x19
        /*0072*/ 	.short	0x0018


	//----- nvinfo : EIATTR_PARAM_CBANK
	.align		4
        /*0074*/ 	.byte	0x04, 0x0a
        /*0076*/ 	.short	(.L_953 - .L_952)
	.align		4
.L_952:
        /*0078*/ 	.word	index@(.nv.constant0._ZN2at6native29vectorized_elementwise_kernelILi2EZZZNS0_17acosh_kernel_cudaERNS_18TensorIteratorBaseEENKUlvE0_clEvENKUlvE_clEvEUldE_St5arrayIPcLm2EEEEviT0_T1_)
        /*007c*/ 	.short	0x0380
        /*007e*/ 	.short	0x0018


	//----- nvinfo : EIATTR_SW_WAR
	.align		4
.L_953:
        /*0080*/ 	.byte	0x04, 0x36
        /*0082*/ 	.short	(.L_955 - .L_954)
.L_954:
        /*0084*/ 	.word	0x00000008
.L_955:


//--------------------- .nv.info._ZN2at6native29vectorized_elementwise_kernelILi4EZZZNS0_17acosh_kernel_cudaERNS_18TensorIteratorBaseEENKUlvE0_clEvENKUlvE_clEvEUldE_St5arrayIPcLm2EEEEviT0_T1_ --------------------------
	.section	.nv.info._ZN2at6native29vectorized_elementwise_kernelILi4EZZZNS0_17acosh_kernel_cudaERNS_18TensorIteratorBaseEENKUlvE0_clEvENKUlvE_clEvEUldE_St5arrayIPcLm2EEEEviT0_T1_,"",@"SHT_CUDA_INFO"
	.sectionflags	@""
	.align	4


	//----- nvinfo : EIATTR_CUDA_API_VERSION
	.align		4
        /*0000*/ 	.byte	0x04, 0x37
        /*0002*/ 	.short	(.L_957 - .L_956)
.L_956:
        /*0004*/ 	.word	0x00000082


	//----- nvinfo : EIATTR_KPARAM_INFO
	.align		4
.L_957:
        /*0008*/ 	.byte	0x04, 0x17
        /*000a*/ 	.short	(.L_959 - .L_958)
.L_958:
        /*000c*/ 	.word	0x00000000
        /*0010*/ 	.short	0x0002
        /*0012*/ 	.short	0x0008
        /*0014*/ 	.byte	0x00, 0xf0, 0x41, 0x00


	//----- nvinfo : EIATTR_KPARAM_INFO
	.align		4
.L_959:
        /*0018*/ 	.byte	0x04, 0x17
        /*001a*/ 	.short	(.L_961 - .L_960)
.L_960:
        /*001c*/ 	.word	0x00000000
        /*0020*/ 	.short	0x0001
        /*0022*/ 	.short	0x0004
        /*0024*/ 	.byte	0x00, 0xf0, 0x05, 0x00


	//----- nvinfo : EIATTR_KPARAM_INFO
	.align		4
.L_961:
        /*0028*/ 	.byte	0x04, 0x17
        /*002a*/ 	.short	(.L_963 - .L_962)
.L_962:
        /*002c*/ 	.word	0x00000000
        /*0030*/ 	.short	0x0000
        /*0032*/ 	.short	0x0000
        /*0034*/ 	.byte	0x00, 0xf0, 0x11, 0x00


	//----- nvinfo : EIATTR_SPARSE_MMA_MASK
	.align		4
.L_963:
        /*0038*/ 	.byte	0x03, 0x50
        /*003a*/ 	.short	0x0000


	//----- nvinfo : EIATTR_MAXREG_COUNT
	.align		4
        /*003c*/ 	.byte	0x03, 0x1b
        /*003e*/ 	.short	0x00ff


	//----- nvinfo : EIATTR_MERCURY_ISA_VERSION
	.align		4
        /*0040*/ 	.byte	0x03, 0x5f
        /*0042*/ 	.short	0x0101


	//----- nvinfo : EIATTR_VRC_CTA_INIT_COUNT
	.align		4
        /*0044*/ 	.byte	0x02, 0x4a
	.zero		1
	.zero		1


	//----- nvinfo : EIATTR_EXIT_INSTR_OFFSETS
	.align		4
        /*0048*/ 	.byte	0x04, 0x1c
        /*004a*/ 	.short	(.L_965 - .L_964)


	//   ....[0]....
.L_964:
        /*004c*/ 	.word	0x00005c60


	//   ....[1]....
        /*0050*/ 	.word	0x00005cb0


	//   ....[2]....
        /*0054*/ 	.word	0x0000af70


	//----- nvinfo : EIATTR_MAX_THREADS
	.align		4
.L_965:
        /*0058*/ 	.byte	0x04, 0x05
        /*005a*/ 	.short	(.L_967 - .L_966)
.L_966:
        /*005c*/ 	.word	0x00000080
        /*0060*/ 	.word	0x00000001
        /*0064*/ 	.word	0x00000001


	//----- nvinfo : EIATTR_CRS_STACK_SIZE
	.align		4
.L_967:
        /*0068*/ 	.byte	0x04, 0x1e
        /*006a*/ 	.short	(.L_969 - .L_968)
.L_968:
        /*006c*/ 	.word	0x00000000


	//----- nvinfo : EIATTR_CBANK_PARAM_SIZE
	.align		4
.L_969:
        /*0070*/ 	.byte	0x03, 0x19
        /*0072*/ 	.short	0x0018


	//----- nvinfo : EIATTR_PARAM_CBANK
	.align		4
        /*0074*/ 	.byte	0x04, 0x0a
        /*0076*/ 	.short	(.L_971 - .L_970)
	.align		4
.L_970:
        /*0078*/ 	.word	index@(.nv.constant0._ZN2at6native29vectorized_elementwise_kernelILi4EZZZNS0_17acosh_kernel_cudaERNS_18TensorIteratorBaseEENKUlvE0_clEvENKUlvE_clEvEUldE_St5arrayIPcLm2EEEEviT0_T1_)
        /*007c*/ 	.short	0x0380
        /*007e*/ 	.short	0x0018


	//----- nvinfo : EIATTR_SW_WAR
	.align		4
.L_971:
        /*0080*/ 	.byte	0x04, 0x36
        /*0082*/ 	.short	(.L_973 - .L_972)
.L_972:
        /*0084*/ 	.word	0x00000008
.L_973:


//--------------------- .nv.info._ZN2at6native29vectorized_elementwise_kernelILi8EZZZNS0_17acosh_kernel_cudaERNS_18TensorIteratorBaseEENKUlvE0_clEvENKUlvE_clEvEUldE_St5arrayIPcLm2EEEEviT0_T1_ --------------------------
	.section	.nv.info._ZN2at6native29vectorized_elementwise_kernelILi8EZZZNS0_17acosh_kernel_cudaERNS_18TensorIteratorBaseEENKUlvE0_clEvENKUlvE_clEvEUldE_St5arrayIPcLm2EEEEviT0_T1_,"",@"SHT_CUDA_INFO"
	.sectionflags	@""
	.align	4


	//----- nvinfo : EIATTR_CUDA_API_VERSION
	.align		4
        /*0000*/ 	.byte	0x04, 0x37
        /*0002*/ 	.short	(.L_975 - .L_974)
.L_974:
        /*0004*/ 	.word	0x00000082


	//----- nvinfo : EIATTR_KPARAM_INFO
	.align		4
.L_975:
        /*0008*/ 	.byte	0x04, 0x17
        /*000a*/ 	.short	(.L_977 - .L_976)
.L_976:
        /*000c*/ 	.word	0x00000000
        /*0010*/ 	.short	0x0002
        /*0012*/ 	.short	0x0008
        /*0014*/ 	.byte	0x00, 0xf0, 0x41, 0x00


	//----- nvinfo : EIATTR_KPARAM_INFO
	.align		4
.L_977:
        /*0018*/ 	.byte	0x04, 0x17
        /*001a*/ 	.short	(.L_979 - .L_978)
.L_978:
        /*001c*/ 	.word	0x00000000
        /*0020*/ 	.short	0x0001
        /*0022*/ 	.short	0x0004
        /*0024*/ 	.byte	0x00, 0xf0, 0x05, 0x00


	//----- nvinfo : EIATTR_KPARAM_INFO
	.align		4
.L_979:
        /*0028*/ 	.byte	0x04, 0x17
        /*002a*/ 	.short	(.L_981 - .L_980)
.L_980:
        /*002c*/ 	.word	0x00000000
        /*0030*/ 	.short	0x0000
        /*0032*/ 	.short	0x0000
        /*0034*/ 	.byte	0x00, 0xf0, 0x11, 0x00


	//----- nvinfo : EIATTR_SPARSE_MMA_MASK
	.align		4
.L_981:
        /*0038*/ 	.byte	0x03, 0x50
        /*003a*/ 	.short	0x0000


	//----- nvinfo : EIATTR_MAXREG_COUNT
	.align		4
        /*003c*/ 	.byte	0x03, 0x1b
        /*003e*/ 	.short	0x00ff


	//----- nvinfo : EIATTR_MERCURY_ISA_VERSION
	.align		4
        /*0040*/ 	.byte	0x03, 0x5f
        /*0042*/ 	.short	0x0101


	//----- nvinfo : EIATTR_VRC_CTA_INIT_COUNT
	.align		4
        /*0044*/ 	.byte	0x02, 0x4a
	.zero		1
	.zero		1


	//----- nvinfo : EIATTR_EXIT_INSTR_OFFSETS
	.align		4
        /*0048*/ 	.byte	0x04, 0x1c
        /*004a*/ 	.short	(.L_983 - .L_982)


	//   ....[0]....
.L_982:
        /*004c*/ 	.word	0x00005c60


	//   ....[1]....
        /*0050*/ 	.word	0x00005cb0


	//   ....[2]....
        /*0054*/ 	.word	0x0000af70


	//----- nvinfo : EIATTR_MAX_THREADS
	.align		4
.L_983:
        /*0058*/ 	.byte	0x04, 0x05
        /*005a*/ 	.short	(.L_985 - .L_984)
.L_984:
        /*005c*/ 	.word	0x00000080
        /*0060*/ 	.word	0x00000001
        /*0064*/ 	.word	0x00000001


	//----- nvinfo : EIATTR_CRS_STACK_SIZE
	.align		4
.L_985:
        /*0068*/ 	.byte	0x04, 0x1e
        /*006a*/ 	.short	(.L_987 - .L_986)
.L_986:
        /*006c*/ 	.word	0x00000000


	//----- nvinfo : EIATTR_CBANK_PARAM_SIZE
	.align		4
.L_987:
        /*0070*/ 	.byte	0x03, 0x19
        /*0072*/ 	.short	0x0018


	//----- nvinfo : EIATTR_PARAM_CBANK
	.align		4
        /*0074*/ 	.byte	0x04, 0x0a
        /*0076*/ 	.short	(.L_989 - .L_988)
	.align		4
.L_988:
        /*0078*/ 	.word	index@(.nv.constant0._ZN2at6native29vectorized_elementwise_kernelILi8EZZZNS0_17acosh_kernel_cudaERNS_18TensorIteratorBaseEENKUlvE0_clEvENKUlvE_clEvEUldE_St5arrayIPcLm2EEEEviT0_T1_)
        /*007c*/ 	.short	0x0380
        /*007e*/ 	.short	0x0018


	//----- nvinfo : EIATTR_SW_WAR
	.align		4
.L_989:
        /*0080*/ 	.byte	0x04, 0x36
        /*0082*/ 	.short	(.L_991 - .L_990)
.L_990:
        /*0084*/ 	.word	0x00000008
.L_991:


//--------------------- .nv.info._ZN2at6native18elementwise_kernelILi128ELi4EZNS0_15gpu_kernel_implIZZZNS0_17acosh_kernel_cudaERNS_18TensorIteratorBaseEENKUlvE_clEvENKUlvE1_clEvEUlN3c107complexINS7_4HalfEEEE_EEvS4_RKT_EUliE_EEviT1_ --------------------------
	.section	.nv.info._ZN2at6native18elementwise_kernelILi128ELi4EZNS0_15gpu_kernel_implIZZZNS0_17acosh_kernel_cudaERNS_18TensorIteratorBaseEENKUlvE_clEvENKUlvE1_clEvEUlN3c107complexINS7_4HalfEEEE_EEvS4_RKT_EUliE_EEviT1_,"",@"SHT_CUDA_INFO"
	.sectionflags	@""
	.align	4


	//----- nvinfo : EIATTR_CUDA_API_VERSION
	.align		4
        /*0000*/ 	.byte	0x04, 0x37
        /*0002*/ 	.short	(.L_993 - .L_992)
.L_992:
        /*0004*/ 	.word	0x00000082


	//----- nvinfo : EIATTR_KPARAM_INFO
	.align		4
.L_993:
        /*0008*/ 	.byte	0x04, 0x17
        /*000a*/ 	.short	(.L_995 - .L_994)
.L_994:
        /*000c*/ 	.word	0x00000000
        /*0010*/ 	.short	0x0001
        /*0012*/ 	.short	0x0008
        /*0014*/ 	.byte	0x00, 0xf0, 0x61, 0x08


	//----- nvinfo : EIATTR_KPARAM_INFO
	.align		4
.L_995:
        /*0018*/ 	.byte	0x04, 0x17
        /*001a*/ 	.short	(.L_997 - .L_996)
.L_996:
        /*001c*/ 	.word	0x00000000
        /*0020*/ 	.short	0x0000
        /*0022*/ 	.short	0x0000
        /*0024*/ 	.byte	0x00, 0xf0, 0x11, 0x00


	//----- nvinfo : EIATTR_SPARSE_MMA_MASK
	.align		4
.L_997:
        /*0028*/ 	.byte	0x03, 0x50
        /*002a*/ 	.short	0x0000


	//----- nvinfo : EIATTR_MAXREG_COUNT
	.align		4
        /*002c*/ 	.byte	0x03, 0x1b
        /*002e*/ 	.short	0x0080


	//----- nvinfo : EIATTR_EXTERNS
	.align		4
        /*0030*/ 	.byte	0x04, 0x0f
        /*0032*/ 	.short	(.L_999 - .L_998)


	//   ....[0]....
	.align		4
.L_998:
        /*0034*/ 	.word	index@(__assertfail)


	//----- nvinfo : EIATTR_MERCURY_ISA_VERSION
	.align		4
.L_999:
        /*0038*/ 	.byte	0x03, 0x5f
        /*003a*/ 	.short	0x0101


	//----- nvinfo : EIATTR_VRC_CTA_INIT_COUNT
	.align		4
        /*003c*/ 	.byte	0x02, 0x4a
	.zero		1
	.zero		1


	//----- nvinfo : EIATTR_SYSCALL_OFFSETS
	.align		4
        /*0040*/ 	.byte	0x04, 0x46
        /*0042*/ 	.short	(.L_1001 - .L_1000)


	//   ....[0]....
.L_1000:
        /*0044*/ 	.word	0x00002370


	//   ....[1]....
        /*0048*/ 	.word	0x00005890


	//   ....[2]....
        /*004c*/ 	.word	0x00007db0


	//   ....[3]....
        /*0050*/ 	.word	0x0000b180


	//   ....[4]....
        /*0054*/ 	.word	0x0000d7b0


	//   ....[5]....
        /*0058*/ 	.word	0x00010b80


	//   ....[6]....
        /*005c*/ 	.word	0x000131c0


	//   ....[7]....
        /*0060*/ 	.word	0x00016560


	//----- nvinfo : EIATTR_EXIT_INSTR_OFFSETS
	.align		4
.L_1001:
        /*0064*/ 	.byte	0x04, 0x1c
        /*0066*/ 	.short	(.L_1003 - .L_1002)


	//   ....[0]....
.L_1002:
        /*0068*/ 	.word	0x00010e60


	//   ....[1]....
        /*006c*/ 	.word	0x000159f0


	//   ....[2]....
        /*0070*/ 	.word	0x00015a30


	//   ....[3]....
        /*0074*/ 	.word	0x00015ad0


	//   ....[4]....
        /*0078*/ 	.word	0x00015b10


	//   ....[5]....
        /*007c*/ 	.word	0x00015b50


	//   ....[6]....
        /*0080*/ 	.word	0x00015be0


	//   ....[7]....
        /*0084*/ 	.word	0x00015c00


	//   ....[8]....
        /*0088*/ 	.word	0x00015ca0


	//   ....[9]....
        /*008c*/ 	.word	0x00015cc0


	//   ....[10]....
        /*0090*/ 	.word	0x00015d10


	//   ....[11]....
        /*0094*/ 	.word	0x00015df0


	//   ....[12]....
        /*0098*/ 	.word	0x00015f60


	//   ....[13]....
        /*009c*/ 	.word	0x000160d0


	//   ....[14]....
        /*00a0*/ 	.word	0x00016230


	//   ....[15]....
        /*00a4*/ 	.word	0x00016270


	//   ....[16]....
        /*00a8*/ 	.word	0x000162b0


	//   ....[17]....
        /*00ac*/ 	.word	0x00016380


	//   ....[18]....
        /*00b0*/ 	.word	0x00016400


	//   ....[19]....
        /*00b4*/ 	.word	0x00016570


	//   ....[20]....
        /*00b8*/ 	.word	0x00016680


	//   ....[21]....
        /*00bc*/ 	.word	0x000167c0


	//   ....[22]....
        /*00c0*/ 	.word	0x00016800


	//----- nvinfo : EIATTR_MAX_THREADS
	.align		4
.L_1003:
        /*00c4*/ 	.byte	0x04, 0x05
        /*00c6*/ 	.short	(.L_1005 - .L_1004)
.L_1004:
        /*00c8*/ 	.word	0x00000080
        /*00cc*/ 	.word	0x00000001
        /*00d0*/ 	.word	0x00000001


	//----- nvinfo : EIATTR_CRS_STACK_SIZE
	.align		4
.L_1005:
        /*00d4*/ 	.byte	0x04, 0x1e
        /*00d6*/ 	.short	(.L_1007 - .L_1006)
.L_1006:
        /*00d8*/ 	.word	0x00000000


	//----- nvinfo : EIATTR_CBANK_PARAM_SIZE
	.align		4
.L_1007:
        /*00dc*/ 	.byte	0x03, 0x19
        /*00de*/ 	.short	0x0220


	//----- nvinfo : EIATTR_PARAM_CBANK
	.align		4
        /*00e0*/ 	.byte	0x04, 0x0a
        /*00e2*/ 	.short	(.L_1009 - .L_1008)
	.align		4
.L_1008:
        /*00e4*/ 	.word	index@(.nv.constant0._ZN2at6native18elementwise_kernelILi128ELi4EZNS0_15gpu_kernel_implIZZZNS0_17acosh_kernel_cudaERNS_18TensorIteratorBaseEENKUlvE_clEvENKUlvE1_clEvEUlN3c107complexINS7_4HalfEEEE_EEvS4_RKT_EUliE_EEviT1_)
        /*00e8*/ 	.short	0x0380
        /*00ea*/ 	.short	0x0220


	//----- nvinfo : EIATTR_SW_WAR
	.align		4
.L_1009:
        /*00ec*/ 	.byte	0x04, 0x36
        /*00ee*/ 	.short	(.L_1011 - .L_1010)
.L_1010:
        /*00f0*/ 	.word	0x00000008
.L_1011:


//--------------------- .nv.info._ZN2at6native27unrolled_elementwise_kernelIZZZNS0_17acosh_kernel_cudaERNS_18TensorIteratorBaseEENKUlvE_clEvENKUlvE1_clEvEUlN3c107complexINS6_4HalfEEEE_St5arrayIPcLm2EELi4E23TrivialOffsetCalculatorILi1EjESF_NS0_6memory12LoadWithCastILi1EEENSG_13StoreWithCastILi1EEEEEviT_T0_T2_T3_T4_T5_ --------------------------
	.section	.nv.info._ZN2at6native27unrolled_elementwise_kernelIZZZNS0_17acosh_kernel_cudaERNS_18TensorIteratorBaseEENKUlvE_clEvENKUlvE1_clEvEUlN3c107complexINS6_4HalfEEEE_St5arrayIPcLm2EELi4E23TrivialOffsetCalculatorILi1EjESF_NS0_6memory12LoadWithCastILi1EEENSG_13StoreWithCastILi1EEEEEviT_T0_T2_T3_T4_T5_,"",@"SHT_CUDA_INFO"
	.sectionflags	@""
	.align	4


	//----- nvinfo : EIATTR_CUDA_API_VERSION
	.align		4
        /*0000*/ 	.byte	0x04, 0x37
        /*0002*/ 	.short	(.L_1013 - .L_1012)
.L_1012:
        /*0004*/ 	.word	0x00000082


	//----- nvinfo : EIATTR_KPARAM_INFO
	.align		4
.L_1013:
        /*0008*/ 	.byte	0x04, 0x17
        /*000a*/ 	.short	(.L_1015 - .L_1014)
.L_1014:
        /*000c*/ 	.word	0x00000000
        /*0010*/ 	.short	0x0006
        /*0012*/ 	.short	0x0024
        /*0014*/ 	.byte	0x00, 0xf0, 0x21, 0x00


	//----- nvinfo : EIATTR_KPARAM_INFO
	.align		4
.L_1015:
        /*0018*/ 	.byte	0x04, 0x17
        /*001a*/ 	.short	(.L_1017 - .L_1016)
.L_1016:
        /*001c*/ 	.word	0x00000000
        /*0020*/ 	.short	0x0005
        /*0022*/ 	.short	0x001c
        /*0024*/ 	.byte	0x00, 0xf0, 0x21, 0x00


	//----- nvinfo : EIATTR_KPARAM_INFO
	.align		4
.L_1017:
        /*0028*/ 	.byte	0x04, 0x17
        /*002a*/ 	.short	(.L_1019 - .L_1018)
.L_1018:
        /*002c*/ 	.word	0x00000000
        /*0030*/ 	.short	0x0004
        /*0032*/ 	.short	0x0019
        /*0034*/ 	.byte	0x00, 0xf0, 0x05, 0x00


	//----- nvinfo : EIATTR_KPARAM_INFO
	.align		4
.L_1019:
        /*0038*/ 	.byte	0x04, 0x17
        /*003a*/ 	.short	(.L_1021 - .L_1020)
.L_1020:
        /*003c*/ 	.word	0x00000000
        /*0040*/ 	.short	0x0003
        /*0042*/ 	.short	0x0018
        /*0044*/ 	.byte	0x00, 0xf0, 0x05, 0x00


	//----- nvinfo : EIATTR_KPARAM_INFO
	.align		4
.L_1021:
        /*0048*/ 	.byte	0x04, 0x17
        /*004a*/ 	.short	(.L_1023 - .L_1022)
.L_1022:
        /*004c*/ 	.word	0x00000000
        /*0050*/ 	.short	0x0002
        /*0052*/ 	.short	0x0008
        /*0054*/ 	.byte	0x00, 0xf0, 0x41, 0x00


	//----- nvinfo : EIATTR_KPARAM_INFO
	.align		4
.L_1023:
        /*0058*/ 	.byte	0x04, 0x17
        /*005a*/ 	.short	(.L_1025 - .L_1024)
.L_1024:
        /*005c*/ 	.word	0x00000000
        /*0060*/ 	.short	0x0001
        /*0062*/ 	.short	0x0004
        /*0064*/ 	.byte	0x00, 0xf0, 0x05, 0x00


	//----- nvinfo : EIATTR_KPARAM_INFO
	.align		4
.L_1025:
        /*0068*/ 	.byte	0x04, 0x17
        /*006a*/ 	.short	(.L_1027 - .L_1026)
.L_1026:
        /*006c*/ 	.word	0x00000000
        /*0070*/ 	.short	0x0000
        /*0072*/ 	.short	0x0000
        /*0074*/ 	.byte	0x00, 0xf0, 0x11, 0x00


	//----- nvinfo : EIATTR_SPARSE_MMA_MASK
	.align		4
.L_1027:
        /*0078*/ 	.byte	0x03, 0x50
        /*007a*/ 	.short	0x0000


	//----- nvinfo : EIATTR_MAXREG_COUNT
	.align		4
        /*007c*/ 	.byte	0x03, 0x1b
        /*007e*/ 	.short	0x00ff


	//----- nvinfo : EIATTR_EXTERNS
	.align		4
        /*0080*/ 	.byte	0x04, 0x0f
        /*0082*/ 	.short	(.L_1029 - .L_1028)


	//   ....[0]....
	.align		4
.L_1028:
        /*0084*/ 	.word	index@(__assertfail)


	//----- nvinfo : EIATTR_MERCURY_ISA_VERSION
	.align		4
.L_1029:
        /*0088*/ 	.byte	0x03, 0x5f
        /*008a*/ 	.short	0x0101


	//----- nvinfo : EIATTR_VRC_CTA_INIT_COUNT
	.align		4
        /*008c*/ 	.byte	0x02, 0x4a
	.zero		1
	.zero		1


	//----- nvinfo : EIATTR_SYSCALL_OFFSETS
	.align		4
        /*0090*/ 	.byte	0x04, 0x46
        /*0092*/ 	.short	(.L_1031 - .L_1030)


	//   ....[0]....
.L_1030:
        /*0094*/ 	.word	0x00001090


	//   ....[1]....
        /*0098*/ 	.word	0x00002310


	//   ....[2]....
        /*009c*/ 	.word	0x000034d0


	//   ....[3]....
        /*00a0*/ 	.word	0x00004680


	//   ....[4]....
        /*00a4*/ 	.word	0x0000f1c0


	//   ....[5]....
        /*00a8*/ 	.word	0x00010080


	//   ....[6]....
        /*00ac*/ 	.word	0x00011030


	//   ....[7]....
        /*00b0*/ 	.word	0x00011fc0


	//----- nvinfo : EIATTR_EXIT_INSTR_OFFSETS
	.align		4
.L_1031:
        /*00b4*/ 	.byte	0x04, 0x1c
        /*00b6*/ 	.short	(.L_1033 - .L_1032)


	//   ....[0]....
.L_1032:
        /*00b8*/ 	.word	0x00011300


	//   ....[1]....
        /*00bc*/ 	.word	0x00011450


	//   ....[2]....
        /*00c0*/ 	.word	0x00011490


	//   ....[3]....
        /*00c4*/ 	.word	0x00011530


	//   ....[4]....
        /*00c8*/ 	.word	0x00011570


	//   ....[5]....
        /*00cc*/ 	.word	0x000115b0


	//   ....[6]....
        /*00d0*/ 	.word	0x00011640


	//   ....[7]....
        /*00d4*/ 	.word	0x00011660


	//   ....[8]....
        /*00d8*/ 	.word	0x00011700


	//   ....[9]....
        /*00dc*/ 	.word	0x00011720


	//   ....[10]....
        /*00e0*/ 	.word	0x00011770


	//   ....[11]....
        /*00e4*/ 	.word	0x00011850


	//   ....[12]....
        /*00e8*/ 	.word	0x000119c0


	//   ....[13]....
        /*00ec*/ 	.word	0x00011b30


	//   ....[14]....
        /*00f0*/ 	.word	0x00011c90


	//   ....[15]....
        /*00f4*/ 	.word	0x00011cd0


	//   ....[16]....
        /*00f8*/ 	.word	0x00011d10


	//   ....[17]....
        /*00fc*/ 	.word	0x00011de0


	//   ....[18]....
        /*0100*/ 	.word	0x00011e60


	//   ....[19]....
        /*0104*/ 	.word	0x00011fd0


	//   ....[20]....
        /*0108*/ 	.word	0x000120e0


	//   ....[21]....
        /*010c*/ 	.word	0x00012220


	//   ....[22]....
        /*0110*/ 	.word	0x00012260


	//----- nvinfo : EIATTR_MAX_THREADS
	.align		4
.L_1033:
        /*0114*/ 	.byte	0x04, 0x05
        /*0116*/ 	.short	(.L_1035 - .L_1034)
.L_1034:
        /*0118*/ 	.word	0x00000080
        /*011c*/ 	.word	0x00000001
        /*0120*/ 	.word	0x00000001


	//----- nvinfo : EIATTR_CRS_STACK_SIZE
	.align		4
.L_1035:
        /*0124*/ 	.byte	0x04, 0x1e
        /*0126*/ 	.short	(.L_1037 - .L_1036)
.L_1036:
        /*0128*/ 	.word	0x00000000


	//----- nvinfo : EIATTR_CBANK_PARAM_SIZE
	.align		4
.L_1037:
        /*012c*/ 	.byte	0x03, 0x19
        /*012e*/ 	.short	0x002c


	//----- nvinfo : EIATTR_PARAM_CBANK
	.align		4
        /*0130*/ 	.byte	0x04, 0x0a
        /*0132*/ 	.short	(.L_1039 - .L_1038)
	.align		4
.L_1038:
        /*0134*/ 	.word	index@(.nv.constant0._ZN2at6native27unrolled_elementwise_kernelIZZZNS0_17acosh_kernel_cudaERNS_18TensorIteratorBaseEENKUlvE_clEvENKUlvE1_clEvEUlN3c107complexINS6_4HalfEEEE_St5arrayIPcLm2EELi4E23TrivialOffsetCalculatorILi1EjESF_NS0_6memory12LoadWithCastILi1EEENSG_13StoreWithCastILi1EEEEEviT_T0_T2_T3_T4_T5_)
        /*0138*/ 	.short	0x0380
        /*013a*/ 	.short	0x002c


	//----- nvinfo : EIATTR_SW_WAR
	.align		4
.L_1039:
        /*013c*/ 	.byte	0x04, 0x36
        /*013e*/ 	.short	(.L_1041 - .L_1040)
.L_1040:
        /*0140*/ 	.word	0x00000008
.L_1041:


//--------------------- .nv.info._ZN2at6native18elementwise_kernelILi128ELi2EZNS0_22gpu_kernel_impl_nocastIZZZNS0_17acosh_kernel_cudaERNS_18TensorIteratorBaseEENKUlvE_clEvENKUlvE1_clEvEUlN3c107complexINS7_4HalfEEEE_EEvS4_RKT_EUliE_EEviT1_ --------------------------
	.section	.nv.info._ZN2at6native18elementwise_kernelILi128ELi2EZNS0_22gpu_kernel_impl_nocastIZZZNS0_17acosh_kernel_cudaERNS_18TensorIteratorBaseEENKUlvE_clEvENKUlvE1_clEvEUlN3c107complexINS7_4HalfEEEE_EEvS4_RKT_EUliE_EEviT1_,"",@"SHT_CUDA_INFO"
	.sectionflags	@""
	.align	4


	//----- nvinfo : EIATTR_CUDA_API_VERSION
	.align		4
        /*0000*/ 	.byte	0x04, 0x37
        /*0002*/ 	.short	(.L_1043 - .L_1042)
.L_1042:
        /*0004*/ 	.word	0x00000082


	//----- nvinfo : EIATTR_KPARAM_INFO
	.align		4
.L_1043:
        /*0008*/ 	.byte	0x04, 0x17
        /*000a*/ 	.short	(.L_1045 - .L_1044)
.L_1044:
        /*000c*/ 	.word	0x00000000
        /*0010*/ 	.short	0x0001
        /*0012*/ 	.short	0x0008
        /*0014*/ 	.byte	0x00, 0xf0, 0x61, 0x08


	//----- nvinfo : EIATTR_KPARAM_INFO
	.align		4
.L_1045:
        /*0018*/ 	.byte	0x04, 0x17
        /*001a*/ 	.short	(.L_1047 - .L_1046)
.L_1046:
        /*001c*/ 	.word	0x00000000
        /*0020*/ 	.short	0x0000
        /*0022*/ 	.short	0x0000
        /*0024*/ 	.byte	0x00, 0xf0, 0x11, 0x00


	//----- nvinfo : EIATTR_SPARSE_MMA_MASK
	.align		4
.L_1047:
        /*0028*/ 	.byte	0x03, 0x50
        /*002a*/ 	.short	0x0000


	//----- nvinfo : EIATTR_MAXREG_COUNT
	.align		4
        /*002c*/ 	.byte	0x03, 0x1b
        /*002e*/ 	.short	0x0080


	//----- nvinfo : EIATTR_MERCURY_ISA_VERSION
	.align		4
        /*0030*/ 	.byte	0x03, 0x5f
        /*0032*/ 	.short	0x0101


	//----- nvinfo : EIATTR_VRC_CTA_INIT_COUNT
	.align		4
        /*0034*/ 	.byte	0x02, 0x4a
	.zero		1
	.zero		1


	//----- nvinfo : EIATTR_EXIT_INSTR_OFFSETS
	.align		4
        /*0038*/ 	.byte	0x04, 0x1c
        /*003a*/ 	.short	(.L_1049 - .L_1048)


	//   ....[0]....
.L_1048:
        /*003c*/ 	.word	0x00003a80


	//   ....[1]....
        /*0040*/ 	.word	0x00007480


	//----- nvinfo : EIATTR_MAX_THREADS
	.align		4
.L_1049:
        /*0044*/ 	.byte	0x04, 0x05
        /*0046*/ 	.short	(.L_1051 - .L_1050)
.L_1050:
        /*0048*/ 	.word	0x00000080
        /*004c*/ 	.word	0x00000001
        /*0050*/ 	.word	0x00000001


	//----- nvinfo : EIATTR_CRS_STACK_SIZE
	.align		4
.L_1051:
        /*0054*/ 	.byte	0x04, 0x1e
        /*0056*/ 	.short	(.L_1053 - .L_1052)
.L_1052:
        /*0058*/ 	.word	0x00000000


	//----- nvinfo : EIATTR_CBANK_PARAM_SIZE
	.align		4
.L_1053:
        /*005c*/ 	.byte	0x03, 0x19
        /*005e*/ 	.short	0x0220


	//----- nvinfo : EIATTR_PARAM_CBANK
	.align		4
        /*0060*/ 	.byte	0x04, 0x0a
        /*0062*/ 	.short	(.L_1055 - .L_1054)
	.align		4
.L_1054:
        /*0064*/ 	.word	index@(.nv.constant0._ZN2at6native18elementwise_kernelILi128ELi2EZNS0_22gpu_kernel_impl_nocastIZZZNS0_17acosh_kernel_cudaERNS_18TensorIteratorBaseEENKUlvE_clEvENKUlvE1_clEvEUlN3c107complexINS7_4HalfEEEE_EEvS4_RKT_EUliE_EEviT1_)
        /*0068*/ 	.short	0x0380
        /*006a*/ 	.short	0x0220


	//----- nvinfo : EIATTR_SW_WAR
	.align		4
.L_1055:
        /*006c*/ 	.byte	0x04, 0x36
        /*006e*/ 	.short	(.L_1057 - .L_1056)
.L_1056:
        /*0070*/ 	.word	0x00000008
.L_1057:


//--------------------- .nv.info._ZN2at6native27unrolled_elementwise_kernelIZZZNS0_17acosh_kernel_cudaERNS_18TensorIteratorBaseEENKUlvE_clEvENKUlvE1_clEvEUlN3c107complexINS6_4HalfEEEE_St5arrayIPcLm2EELi4E23TrivialOffsetCalculatorILi1EjESF_NS0_6memory15LoadWithoutCastENSG_16StoreWithoutCastEEEviT_T0_T2_T3_T4_T5_ --------------------------
	.section	.nv.info._ZN2at6native27unrolled_elementwise_kernelIZZZNS0_17acosh_kernel_cudaERNS_18TensorIteratorBaseEENKUlvE_clEvENKUlvE1_clEvEUlN3c107complexINS6_4HalfEEEE_St5arrayIPcLm2EELi4E23TrivialOffsetCalculatorILi1EjESF_NS0_6memory15LoadWithoutCastENSG_16StoreWithoutCastEEEviT_T0_T2_T3_T4_T5_,"",@"SHT_CUDA_INFO"
	.sectionflags	@""
	.align	4


	//----- nvinfo : EIATTR_CUDA_API_VERSION
	.align		4
        /*0000*/ 	.byte	0x04, 0x37
        /*0002*/ 	.short	(.L_1059 - .L_1058)
.L_1058:
        /*0004*/ 	.word	0x00000082


	//----- nvinfo : EIATTR_KPARAM_INFO
	.align		4
.L_1059:
        /*0008*/ 	.byte	0x04, 0x17
        /*000a*/ 	.short	(.L_1061 - .L_1060)
.L_1060:
        /*000c*/ 	.word	0x00000000
        /*0010*/ 	.short	0x0006
        /*0012*/ 	.short	0x001b
        /*0014*/ 	.byte	0x00, 0xf0, 0x05, 0x00


	//----- nvinfo : EIATTR_KPARAM_INFO
	.align		4
.L_1061:
        /*0018*/ 	.byte	0x04, 0x17
        /*001a*/ 	.short	(.L_1063 - .L_1062)
.L_1062:
        /*001c*/ 	.word	0x00000000
        /*0020*/ 	.short	0x0005
        /*0022*/ 	.short	0x001a
        /*0024*/ 	.byte	0x00, 0xf0, 0x05, 0x00


	//----- nvinfo : EIATTR_KPARAM_INFO
	.align		4
.L_1063:
        /*0028*/ 	.byte	0x04, 0x17
        /*002a*/ 	.short	(.L_1065 - .L_1064)
.L_1064:
        /*002c*/ 	.word	0x00000000
        /*0030*/ 	.short	0x0004
        /*0032*/ 	.short	0x0019
        /*0034*/ 	.byte	0x00, 0xf0, 0x05, 0x00


	//----- nvinfo : EIATTR_KPARAM_INFO
	.align		4
.L_1065:
        /*0038*/ 	.byte	0x04, 0x17
        /*003a*/ 	.short	(.L_1067 - .L_1066)
.L_1066:
        /*003c*/ 	.word	0x00000000
        /*0040*/ 	.short	0x0003
        /*0042*/ 	.short	0x0018
        /*0044*/ 	.byte	0x00, 0xf0, 0x05, 0x00


	//----- nvinfo : EIATTR_KPARAM_INFO
	.align		4
.L_1067:
        /*0048*/ 	.byte	0x04, 0x17
        /*004a*/ 	.short	(.L_1069 - .L_1068)
.L_1068:
        /*004c*/ 	.word	0x00000000
        /*0050*/ 	.short	0x0002
        /*0052*/ 	.short	0x0008
        /*0054*/ 	.byte	0x00, 0xf0, 0x41, 0x00


	//----- nvinfo : EIATTR_KPARAM_INFO
	.align		4
.L_1069:
        /*0058*/ 	.byte	0x04, 0x17
        /*005a*/ 	.short	(.L_1071 - .L_1070)
.L_1070:
        /*005c*/ 	.word	0x00000000
        /*0060*/ 	.short	0x0001
        /*0062*/ 	.short	0x0004
        /*0064*/ 	.byte	0x00, 0xf0, 0x05, 0x00


	//----- nvinfo : EIATTR_KPARAM_INFO
	.align		4
.L_1071:
        /*0068*/ 	.byte	0x04, 0x17
        /*006a*/ 	.short	(.L_1073 - .L_1072)
.L_1072:
        /*006c*/ 	.word	0x00000000
        /*0070*/ 	.short	0x0000
        /*0072*/ 	.short	0x0000
        /*0074*/ 	.byte	0x00, 0xf0, 0x11, 0x00


	//----- nvinfo : EIATTR_SPARSE_MMA_MASK
	.align		4
.L_1073:
        /*0078*/ 	.byte	0x03, 0x50
        /*007a*/ 	.short	0x0000


	//----- nvinfo : EIATTR_MAXREG_COUNT
	.align		4
        /*007c*/ 	.byte	0x03, 0x1b
        /*007e*/ 	.short	0x00ff


	//----- nvinfo : EIATTR_MERCURY_ISA_VERSION
	.align		4
        /*0080*/ 	.byte	0x03, 0x5f
        /*0082*/ 	.short	0x0101


	//----- nvinfo : EIATTR_VRC_CTA_INIT_COUNT
	.align		4
        /*0084*/ 	.byte	0x02, 0x4a
	.zero		1
	.zero		1


	//----- nvinfo : EIATTR_EXIT_INSTR_OFFSETS
	.align		4
        /*0088*/ 	.byte	0x04, 0x1c
        /*008a*/ 	.short	(.L_1075 - .L_1074)


	//   ....[0]....
.L_1074:
        /*008c*/ 	.word	0x00009ef0


	//   ....[1]....
        /*0090*/ 	.word	0x00009f50


	//----- nvinfo : EIATTR_MAX_THREADS
	.align		4
.L_1075:
        /*0094*/ 	.byte	0x04, 0x05
        /*0096*/ 	.short	(.L_1077 - .L_1076)
.L_1076:
        /*0098*/ 	.word	0x00000080
        /*009c*/ 	.word	0x00000001
        /*00a0*/ 	.word	0x00000001


	//----- nvinfo : EIATTR_CRS_STACK_SIZE
	.align		4
.L_1077:
        /*00a4*/ 	.byte	0x04, 0x1e
        /*00a6*/ 	.short	(.L_1079 - .L_1078)
.L_1078:
        /*00a8*/ 	.word	0x00000000


	//----- nvinfo : EIATTR_CBANK_PARAM_SIZE
	.align		4
.L_1079:
        /*00ac*/ 	.byte	0x03, 0x19
        /*00ae*/ 	.short	0x001c


	//----- nvinfo : EIATTR_PARAM_CBANK
	.align		4
        /*00b0*/ 	.byte	0x04, 0x0a
        /*00b2*/ 	.short	(.L_1081 - .L_1080)
	.align		4
.L_1080:
        /*00b4*/ 	.word	index@(.nv.constant0._ZN2at6native27unrolled_elementwise_kernelIZZZNS0_17acosh_kernel_cudaERNS_18TensorIteratorBaseEENKUlvE_clEvENKUlvE1_clEvEUlN3c107complexINS6_4HalfEEEE_St5arrayIPcLm2EELi4E23TrivialOffsetCalculatorILi1EjESF_NS0_6memory15LoadWithoutCastENSG_16StoreWithoutCastEEEviT_T0_T2_T3_T4_T5_)
        /*00b8*/ 	.short	0x0380
        /*00ba*/ 	.short	0x001c


	//----- nvinfo : EIATTR_SW_WAR
	.align		4
.L_1081:
        /*00bc*/ 	.byte	0x04, 0x36
        /*00be*/ 	.short	(.L_1083 - .L_1082)
.L_1082:
        /*00c0*/ 	.word	0x00000008
.L_1083:


//--------------------- .nv.info._ZN2at6native29vectorized_elementwise_kernelILi2EZZZNS0_17acosh_kernel_cudaERNS_18TensorIteratorBaseEENKUlvE_clEvENKUlvE1_clEvEUlN3c107complexINS6_4HalfEEEE_St5arrayIPcLm2EEEEviT0_T1_ --------------------------
	.section	.nv.info._ZN2at6native29vectorized_elementwise_kernelILi2EZZZNS0_17acosh_kernel_cudaERNS_18TensorIteratorBaseEENKUlvE_clEvENKUlvE1_clEvEUlN3c107complexINS6_4HalfEEEE_St5arrayIPcLm2EEEEviT0_T1_,"",@"SHT_CUDA_INFO"
	.sectionflags	@""
	.align	4


	//----- nvinfo : EIATTR_CUDA_API_VERSION
	.align		4
        /*0000*/ 	.byte	0x04, 0x37
        /*0002*/ 	.short	(.L_1085 - .L_1084)
.L_1084:
        /*0004*/ 	.word	0x00000082


	//----- nvinfo : EIATTR_KPARAM_INFO
	.align		4
.L_1085:
        /*0008*/ 	.byte	0x04, 0x17
        /*000a*/ 	.short	(.L_1087 - .L_1086)
.L_1086:
        /*000c*/ 	.word	0x00000000
        /*0010*/ 	.short	0x0002
        /*0012*/ 	.short	0x0008
        /*0014*/ 	.byte	0x00, 0xf0, 0x41, 0x00


	//----- nvinfo : EIATTR_KPARAM_INFO
	.align		4
.L_1087:
        /*0018*/ 	.byte	0x04, 0x17
        /*001a*/ 	.short	(.L_1089 - .L_1088)
.L_1088:
        /*001c*/ 	.word	0x00000000
        /*0020*/ 	.short	0x0001
        /*0022*/ 	.short	0x0004
        /*0024*/ 	.byte	0x00, 0xf0, 0x05, 0x00


	//----- nvinfo : EIATTR_KPARAM_INFO
	.align		4
.L_1089:
        /*0028*/ 	.byte	0x04, 0x17
        /*002a*/ 	.short	(.L_1091 - .L_1090)
.L_1090:
        /*002c*/ 	.word	0x00000000
        /*0030*/ 	.short	0x0000
        /*0032*/ 	.short	0x0000
        /*0034*/ 	.byte	0x00, 0xf0, 0x11, 0x00


	//----- nvinfo : EIATTR_SPARSE_MMA_MASK
	.align		4
.L_1091:
        /*0038*/ 	.byte	0x03, 0x50
        /*003a*/ 	.short	0x0000


	//----- nvinfo : EIATTR_MAXREG_COUNT
	.align		4
        /*003c*/ 	.byte	0x03, 0x1b
        /*003e*/ 	.short	0x00ff


	//----- nvinfo : EIATTR_MERCURY_ISA_VERSION
	.align		4
        /*0040*/ 	.byte	0x03, 0x5f
        /*0042*/ 	.short	0x0101


	//----- nvinfo : EIATTR_VRC_CTA_INIT_COUNT
	.align		4
        /*0044*/ 	.byte	0x02, 0x4a
	.zero		1
	.zero		1


	//----- nvinfo : EIATTR_EXIT_INSTR_OFFSETS
	.align		4
        /*0048*/ 	.byte	0x04, 0x1c
        /*004a*/ 	.short	(.L_1093 - .L_1092)


	//   ....[0]....
.L_1092:
        /*004c*/ 	.word	0x00013b60


	//   ....[1]....
        /*0050*/ 	.word	0x00013bc0


	//   ....[2]....
        /*0054*/ 	.word	0x00026e70


	//----- nvinfo : EIATTR_MAX_THREADS
	.align		4
.L_1093:
        /*0058*/ 	.byte	0x04, 0x05
        /*005a*/ 	.short	(.L_1095 - .L_1094)
.L_1094:
        /*005c*/ 	.word	0x00000080
        /*0060*/ 	.word	0x00000001
        /*0064*/ 	.word	0x00000001


	//----- nvinfo : EIATTR_CRS_STACK_SIZE
	.align		4
.L_1095:
        /*0068*/ 	.byte	0x04, 0x1e
        /*006a*/ 	.short	(.L_1097 - .L_1096)
.L_1096:
        /*006c*/ 	.word	0x00000000


	//----- nvinfo : EIATTR_CBANK_PARAM_SIZE
	.align		4
.L_1097:
        /*0070*/ 	.byte	0x03, 0x19
        /*0072*/ 	.short	0x0018


	//----- nvinfo : EIATTR_PARAM_CBANK
	.align		4
        /*0074*/ 	.byte	0x04, 0x0a
        /*0076*/ 	.short	(.L_1099 - .L_1098)
	.align		4
.L_1098:
        /*0078*/ 	.word	index@(.nv.constant0._ZN2at6native29vectorized_elementwise_kernelILi2EZZZNS0_17acosh_kernel_cudaERNS_18TensorIteratorBaseEENKUlvE_clEvENKUlvE1_clEvEUlN3c107complexINS6_4HalfEEEE_St5arrayIPcLm2EEEEviT0_T1_)
        /*007c*/ 	.short	0x0380
        /*007e*/ 	.short	0x0018


	//----- nvinfo : EIATTR_SW_WAR
	.align		4
.L_1099:
        /*0080*/ 	.byte	0x04, 0x36
        /*0082*/ 	.short	(.L_1101 - .L_1100)
.L_1100:
        /*0084*/ 	.word	0x00000008
.L_1101:


//--------------------- .nv.info._ZN2at6native29vectorized_elementwise_kernelILi4EZZZNS0_17acosh_kernel_cudaERNS_18TensorIteratorBaseEENKUlvE_clEvENKUlvE1_clEvEUlN3c107complexINS6_4HalfEEEE_St5arrayIPcLm2EEEEviT0_T1_ --------------------------
	.section	.nv.info._ZN2at6native29vectorized_elementwise_kernelILi4EZZZNS0_17acosh_kernel_cudaERNS_18TensorIteratorBaseEENKUlvE_clEvENKUlvE1_clEvEUlN3c107complexINS6_4HalfEEEE_St5arrayIPcLm2EEEEviT0_T1_,"",@"SHT_CUDA_INFO"
	.sectionflags	@""
	.align	4


	//----- nvinfo : EIATTR_CUDA_API_VERSION
	.align		4
        /*0000*/ 	.byte	0x04, 0x37
        /*0002*/ 	.short	(.L_1103 - .L_1102)
.L_1102:
        /*0004*/ 	.word	0x00000082


	//----- nvinfo : EIATTR_KPARAM_INFO
	.align		4
.L_1103:
        /*0008*/ 	.byte	0x04, 0x17
        /*000a*/ 	.short	(.L_1105 - .L_1104)
.L_1104:
        /*000c*/ 	.word	0x00000000
        /*0010*/ 	.short	0x0002
        /*0012*/ 	.short	0x0008
        /*0014*/ 	.byte	0x00, 0xf0, 0x41, 0x00


	//----- nvinfo : EIATTR_KPARAM_INFO
	.align		4
.L_1105:
        /*0018*/ 	.byte	0x04, 0x17
        /*001a*/ 	.short	(.L_1107 - .L_1106)
.L_1106:
        /*001c*/ 	.word	0x00000000
        /*0020*/ 	.short	0x0001
        /*0022*/ 	.short	0x0004
        /*0024*/ 	.byte	0x00, 0xf0, 0x05, 0x00


	//----- nvinfo : EIATTR_KPARAM_INFO
	.align		4
.L_1107:
        /*0028*/ 	.byte	0x04, 0x17
        /*002a*/ 	.short	(.L_1109 - .L_1108)
.L_1108:
        /*002c*/ 	.word	0x00000000
        /*0030*/ 	.short	0x0000
        /*0032*/ 	.short	0x0000
        /*0034*/ 	.byte	0x00, 0xf0, 0x11, 0x00


	//----- nvinfo : EIATTR_SPARSE_MMA_MASK
	.align		4
.L_1109:
        /*0038*/ 	.byte	0x03, 0x50
        /*003a*/ 	.short	0x0000


	//----- nvinfo : EIATTR_MAXREG_COUNT
	.align		4
        /*003c*/ 	.byte	0x03, 0x1b
        /*003e*/ 	.short	0x00ff


	//----- nvinfo : EIATTR_MERCURY_ISA_VERSION
	.align		4
        /*0040*/ 	.byte	0x03, 0x5f
        /*0042*/ 	.short	0x0101


	//----- nvinfo : EIATTR_VRC_CTA_INIT_COUNT
	.align		4
        /*0044*/ 	.byte	0x02, 0x4a
	.zero		1
	.zero		1


	//----- nvinfo : EIATTR_EXIT_INSTR_OFFSETS
	.align		4
        /*0048*/ 	.byte	0x04, 0x1c
        /*004a*/ 	.short	(.L_1111 - .L_1110)


	//   ....[0]....
.L_1110:
        /*004c*/ 	.word	0x00013be0


	//   ....[1]....
        /*0050*/ 	.word	0x00013c40


	//   ....[2]....
        /*0054*/ 	.word	0x00026ed0


	//----- nvinfo : EIATTR_MAX_THREADS
	.align		4
.L_1111:
        /*0058*/ 	.byte	0x04, 0x05
        /*005a*/ 	.short	(.L_1113 - .L_1112)
.L_1112:
        /*005c*/ 	.word	0x00000080
        /*0060*/ 	.word	0x00000001
        /*0064*/ 	.word	0x00000001


	//----- nvinfo : EIATTR_CRS_STACK_SIZE
	.align		4
.L_1113:
        /*0068*/ 	.byte	0x04, 0x1e
        /*006a*/ 	.short	(.L_1115 - .L_1114)
.L_1114:
        /*006c*/ 	.word	0x00000000


	//----- nvinfo : EIATTR_CBANK_PARAM_SIZE
	.align		4
.L_1115:
        /*0070*/ 	.byte	0x03, 0x19
        /*0072*/ 	.short	0x0018


	//----- nvinfo : EIATTR_PARAM_CBANK
	.align		4
        /*0074*/ 	.byte	0x04, 0x0a
        /*0076*/ 	.short	(.L_1117 - .L_1116)
	.align		4
.L_1116:
        /*0078*/ 	.word	index@(.nv.constant0._ZN2at6native29vectorized_elementwise_kernelILi4EZZZNS0_17acosh_kernel_cudaERNS_18TensorIteratorBaseEENKUlvE_clEvENKUlvE1_clEvEUlN3c107complexINS6_4HalfEEEE_St5arrayIPcLm2EEEEviT0_T1_)
        /*007c*/ 	.short	0x0380
        /*007e*/ 	.short	0x0018


	//----- nvinfo : EIATTR_SW_WAR
	.align		4
.L_1117:
        /*0080*/ 	.byte	0x04, 0x36
        /*0082*/ 	.short	(.L_1119 - .L_1118)
.L_1118:
        /*0084*/ 	.word	0x00000008
.L_1119:


//--------------------- .nv.info._ZN2at6native29vectorized_elementwise_kernelILi8EZZZNS0_17acosh_kernel_cudaERNS_18TensorIteratorBaseEENKUlvE_clEvENKUlvE1_clEvEUlN3c107complexINS6_4HalfEEEE_St5arrayIPcLm2EEEEviT0_T1_ --------------------------
	.section	.nv.info._ZN2at6native29vectorized_elementwise_kernelILi8EZZZNS0_17acosh_kernel_cudaERNS_18TensorIteratorBaseEENKUlvE_clEvENKUlvE1_clEvEUlN3c107complexINS6_4HalfEEEE_St5arrayIPcLm2EEEEviT0_T1_,"",@"SHT_CUDA_INFO"
	.sectionflags	@""
	.align	4


	//----- nvinfo : EIATTR_CUDA_API_VERSION
	.align		4
        /*0000*/ 	.byte	0x04, 0x37
        /*0002*/ 	.short	(.L_1121 - .L_1120)
.L_1120:
        /*0004*/ 	.word	0x00000082


	//----- nvinfo : EIATTR_KPARAM_INFO
	.align		4
.L_1121:
        /*0008*/ 	.byte	0x04, 0x17
        /*000a*/ 	.short	(.L_1123 - .L_1122)
.L_1122:
        /*000c*/ 	.word	0x00000000
        /*0010*/ 	.short	0x0002
        /*0012*/ 	.short	0x0008
        /*0014*/ 	.byte	0x00, 0xf0, 0x41, 0x00


	//----- nvinfo : EIATTR_KPARAM_INFO
	.align		4
.L_1123:
        /*0018*/ 	.byte	0x04, 0x17
        /*001a*/ 	.short	(.L_1125 - .L_1124)
.L_1124:
        /*001c*/ 	.word	0x00000000
        /*0020*/ 	.short	0x0001
        /*0022*/ 	.short	0x0004
        /*0024*/ 	.byte	0x00, 0xf0, 0x05, 0x00


	//----- nvinfo : EIATTR_KPARAM_INFO
	.align		4
.L_1125:
        /*0028*/ 	.byte	0x04, 0x17
        /*002a*/ 	.short	(.L_1127 - .L_1126)
.L_1126:
        /*002c*/ 	.word	0x00000000
        /*0030*/ 	.short	0x0000
        /*0032*/ 	.short	0x0000
        /*0034*/ 	.byte	0x00, 0xf0, 0x11, 0x00


	//----- nvinfo : EIATTR_SPARSE_MMA_MASK
	.align		4
.L_1127:
        /*0038*/ 	.byte	0x03, 0x50
        /*003a*/ 	.short	0x0000


	//----- nvinfo : EIATTR_MAXREG_COUNT
	.align		4
        /*003c*/ 	.byte	0x03, 0x1b
        /*003e*/ 	.short	0x00ff


	//----- nvinfo : EIATTR_MERCURY_ISA_VERSION
	.align		4
        /*0040*/ 	.byte	0x03, 0x5f
        /*0042*/ 	.short	0x0101


	//----- nvinfo : EIATTR_VRC_CTA_INIT_COUNT
	.align		4
        /*0044*/ 	.byte	0x02, 0x4a
	.zero		1
	.zero		1


	//----- nvinfo : EIATTR_EXIT_INSTR_OFFSETS
	.align		4
        /*0048*/ 	.byte	0x04, 0x1c
        /*004a*/ 	.short	(.L_1129 - .L_1128)


	//   ....[0]....
.L_1128:
        /*004c*/ 	.word	0x00013be0


	//   ....[1]....
        /*0050*/ 	.word	0x00013c40


	//   ....[2]....
        /*0054*/ 	.word	0x00026eb0


	//----- nvinfo : EIATTR_MAX_THREADS
	.align		4
.L_1129:
        /*0058*/ 	.byte	0x04, 0x05
        /*005a*/ 	.short	(.L_1131 - .L_1130)
.L_1130:
        /*005c*/ 	.word	0x00000080
        /*0060*/ 	.word	0x00000001
        /*0064*/ 	.word	0x00000001


	//----- nvinfo : EIATTR_CRS_STACK_SIZE
	.align		4
.L_1131:
        /*0068*/ 	.byte	0x04, 0x1e
        /*006a*/ 	.short	(.L_1133 - .L_1132)
.L_1132:
        /*006c*/ 	.word	0x00000000


	//----- nvinfo : EIATTR_CBANK_PARAM_SIZE
	.align		4
.L_1133:
        /*0070*/ 	.byte	0x03, 0x19
        /*0072*/ 	.short	0x0018


	//----- nvinfo : EIATTR_PARAM_CBANK
	.align		4
        /*0074*/ 	.byte	0x04, 0x0a
        /*0076*/ 	.short	(.L_1135 - .L_1134)
	.align		4
.L_1134:
        /*0078*/ 	.word	index@(.nv.constant0._ZN2at6native29vectorized_elementwise_kernelILi8EZZZNS0_17acosh_kernel_cudaERNS_18TensorIteratorBaseEENKUlvE_clEvENKUlvE1_clEvEUlN3c107complexINS6_4HalfEEEE_St5arrayIPcLm2EEEEviT0_T1_)
        /*007c*/ 	.short	0x0380
        /*007e*/ 	.short	0x0018


	//----- nvinfo : EIATTR_SW_WAR
	.align		4
.L_1135:
        /*0080*/ 	.byte	0x04, 0x36
        /*0082*/ 	.short	(.L_1137 - .L_1136)
.L_1136:
        /*0084*/ 	.word	0x00000008
.L_1137:


//--------------------- .nv.info._ZN2at6native18elementwise_kernelILi128ELi4EZNS0_15gpu_kernel_implIZZZNS0_17acosh_kernel_cudaERNS_18TensorIteratorBaseEENKUlvE_clEvENKUlvE0_clEvEUlN3c107complexIfEEE_EEvS4_RKT_EUliE_EEviT1_ --------------------------
	.section	.nv.info._ZN2at6native18elementwise_kernelILi128ELi4EZNS0_15gpu_kernel_implIZZZNS0_17acosh_kernel_cudaERNS_18TensorIteratorBaseEENKUlvE_clEvENKUlvE0_clEvEUlN3c107complexIfEEE_EEvS4_RKT_EUliE_EEviT1_,"",@"SHT_CUDA_INFO"
	.sectionflags	@""
	.align	4


	//----- nvinfo : EIATTR_CUDA_API_VERSION
	.align		4
        /*0000*/ 	.byte	0x04, 0x37
        /*0002*/ 	.short	(.L_1139 - .L_1138)
.L_1138:
        /*0004*/ 	.word	0x00000082


	//----- nvinfo : EIATTR_KPARAM_INFO
	.align		4
.L_1139:
        /*0008*/ 	.byte	0x04, 0x17
        /*000a*/ 	.short	(.L_1141 - .L_1140)
.L_1140:
        /*000c*/ 	.word	0x00000000
        /*0010*/ 	.short	0x0001
        /*0012*/ 	.short	0x0008
        /*0014*/ 	.byte	0x00, 0xf0, 0x61, 0x08


	//----- nvinfo : EIATTR_KPARAM_INFO
	.align		4
.L_1141:
        /*0018*/ 	.byte	0x04, 0x17
        /*001a*/ 	.short	(.L_1143 - .L_1142)
.L_1142:
        /*001c*/ 	.word	0x00000000
        /*0020*/ 	.short	0x0000
        /*0022*/ 	.short	0x0000
        /*0024*/ 	.byte	0x00, 0xf0, 0x11, 0x00


	//----- nvinfo : EIATTR_SPARSE_MMA_MASK
	.align		4
.L_1143:
        /*0028*/ 	.byte	0x03, 0x50
        /*002a*/ 	.short	0x0000


	//----- nvinfo : EIATTR_MAXREG_COUNT
	.align		4
        /*002c*/ 	.byte	0x03, 0x1b
        /*002e*/ 	.short	0x0080


	//----- nvinfo : EIATTR_EXTERNS
	.align		4
        /*0030*/ 	.byte	0x04, 0x0f
        /*0032*/ 	.short	(.L_1145 - .L_1144)


	//   ....[0]....
	.align		4
.L_1144:
        /*0034*/ 	.word	index@(__assertfail)


	//----- nvinfo : EIATTR_MERCURY_ISA_VERSION
	.align		4
.L_1145:
        /*0038*/ 	.byte	0x03, 0x5f
        /*003a*/ 	.short	0x0101


	//----- nvinfo : EIATTR_VRC_CTA_INIT_COUNT
	.align		4
        /*003c*/ 	.byte	0x02, 0x4a
	.zero		1
	.zero		1


	//----- nvinfo : EIATTR_SYSCALL_OFFSETS
	.align		4
        /*0040*/ 	.byte	0x04, 0x46
        /*0042*/ 	.short	(.L_1147 - .L_1146)


	//   ....[0]....
.L_1146:
        /*0044*/ 	.word	0x000021e0


	//   ....[1]....
        /*0048*/ 	.word	0x000055a0


	//   ....[2]....
        /*004c*/ 	.word	0x000078d0


	//   ....[3]....
        /*0050*/ 	.word	0x0000ab70


	//   ....[4]....
        /*0054*/ 	.word	0x0000cfb0


	//   ....[5]....
        /*0058*/ 	.word	0x00010250


	//   ....[6]....
        /*005c*/ 	.word	0x000126a0


	//   ....[7]....
        /*0060*/ 	.word	0x00015910


	//----- nvinfo : EIATTR_EXIT_INSTR_OFFSETS
	.align		4
.L_1147:
        /*0064*/ 	.byte	0x04, 0x1c
        /*0066*/ 	.short	(.L_1149 - .L_1148)


	//   ....[0]....
.L_1148:
        /*0068*/ 	.word	0x00010500


	//   ....[1]....
        /*006c*/ 	.word	0x00014e80


	//   ....[2]....
        /*0070*/ 	.word	0x00014ec0


	//   ....[3]....
        /*0074*/ 	.word	0x00014f50


	//   ....[4]....
        /*0078*/ 	.word	0x00014f80


	//   ....[5]....
        /*007c*/ 	.word	0x00014fb0


	//   ....[6]....
        /*0080*/ 	.word	0x00015030


	//   ....[7]....
        /*0084*/ 	.word	0x00015060


	//   ....[8]....
        /*0088*/ 	.word	0x000150e0


	//   ....[9]....
        /*008c*/ 	.word	0x00015110


	//   ....[10]....
        /*0090*/ 	.word	0x00015150


	//   ....[11]....
        /*0094*/ 	.word	0x00015220


	//   ....[12]....
        /*0098*/ 	.word	0x00015380


	//   ....[13]....
        /*009c*/ 	.word	0x000154e0


	//   ....[14]....
        /*00a0*/ 	.word	0x00015630


	//   ....[15]....
        /*00a4*/ 	.word	0x00015660


	//   ....[16]....
        /*00a8*/ 	.word	0x00015690


	//   ....[17]....
        /*00ac*/ 	.word	0x00015750


	//   ....[18]....
        /*00b0*/ 	.word	0x000157b0


	//   ....[19]....
        /*00b4*/ 	.word	0x00015920


	//   ....[20]....
        /*00b8*/ 	.word	0x00015a20


	//   ....[21]....
        /*00bc*/ 	.word	0x00015b50


	//   ....[22]....
        /*00c0*/ 	.word	0x00015b80


	//----- nvinfo : EIATTR_MAX_THREADS
	.align		4
.L_1149:
        /*00c4*/ 	.byte	0x04, 0x05
        /*00c6*/ 	.short	(.L_1151 - .L_1150)
.L_1150:
        /*00c8*/ 	.word	0x00000080
        /*00cc*/ 	.word	0x00000001
        /*00d0*/ 	.word	0x00000001


	//----- nvinfo : EIATTR_CRS_STACK_SIZE
	.align		4
.L_1151:
        /*00d4*/ 	.byte	0x04, 0x1e
        /*00d6*/ 	.short	(.L_1153 - .L_1152)
.L_1152:
        /*00d8*/ 	.word	0x00000000


	//----- nvinfo : EIATTR_CBANK_PARAM_SIZE
	.align		4
.L_1153:
        /*00dc*/ 	.byte	0x03, 0x19
        /*00de*/ 	.short	0x0220


	//----- nvinfo : EIATTR_PARAM_CBANK
	.align		4
        /*00e0*/ 	.byte	0x04, 0x0a
        /*00e2*/ 	.short	(.L_1155 - .L_1154)
	.align		4
.L_1154:
        /*00e4*/ 	.word	index@(.nv.constant0._ZN2at6native18elementwise_kernelILi128ELi4EZNS0_15gpu_kernel_implIZZZNS0_17acosh_kernel_cudaERNS_18TensorIteratorBaseEENKUlvE_clEvENKUlvE0_clEvEUlN3c107complexIfEEE_EEvS4_RKT_EUliE_EEviT1_)
        /*00e8*/ 	.short	0x0380
        /*00ea*/ 	.short	0x0220


	//----- nvinfo : EIATTR_SW_WAR
	.align		4
.L_1155:
        /*00ec*/ 	.byte	0x04, 0x36
        /*00ee*/ 	.short	(.L_1157 - .L_1156)
.L_1156:
        /*00f0*/ 	.word	0x00000008
.L_1157:


//--------------------- .nv.info._ZN2at6native27unrolled_elementwise_kernelIZZZNS0_17acosh_kernel_cudaERNS_18TensorIteratorBaseEENKUlvE_clEvENKUlvE0_clEvEUlN3c107complexIfEEE_St5arrayIPcLm2EELi4E23TrivialOffsetCalculatorILi1EjESE_NS0_6memory12LoadWithCastILi1EEENSF_13StoreWithCastILi1EEEEEviT_T0_T2_T3_T4_T5_ --------------------------
	.section	.nv.info._ZN2at6native27unrolled_elementwise_kernelIZZZNS0_17acosh_kernel_cudaERNS_18TensorIteratorBaseEENKUlvE_clEvENKUlvE0_clEvEUlN3c107complexIfEEE_St5arrayIPcLm2EELi4E23TrivialOffsetCalculatorILi1EjESE_NS0_6memory12LoadWithCastILi1EEENSF_13StoreWithCastILi1EEEEEviT_T0_T2_T3_T4_T5_,"",@"SHT_CUDA_INFO"
	.sectionflags	@""
	.align	4


	//----- nvinfo : EIATTR_CUDA_API_VERSION
	.align		4
        /*0000*/ 	.byte	0x04, 0x37
        /*0002*/ 	.short	(.L_1159 - .L_1158)
.L_1158:
        /*0004*/ 	.word	0x00000082


	//----- nvinfo : EIATTR_KPARAM_INFO
	.align		4
.L_1159:
        /*0008*/ 	.byte	0x04, 0x17
        /*000a*/ 	.short	(.L_1161 - .L_1160)
.L_1160:
        /*000c*/ 	.word	0x00000000
        /*0010*/ 	.short	0x0006
        /*0012*/ 	.short	0x0024
        /*0014*/ 	.byte	0x00, 0xf0, 0x21, 0x00


	//----- nvinfo : EIATTR_KPARAM_INFO
	.align		4
.L_1161:
        /*0018*/ 	.byte	0x04, 0x17
        /*001a*/ 	.short	(.L_1163 - .L_1162)
.L_1162:
        /*001c*/ 	.word	0x00000000
        /*0020*/ 	.short	0x0005
        /*0022*/ 	.short	0x001c
        /*0024*/ 	.byte	0x00, 0xf0, 0x21, 0x00


	//----- nvinfo : EIATTR_KPARAM_INFO
	.align		4
.L_1163:
        /*0028*/ 	.byte	0x04, 0x17
        /*002a*/ 	.short	(.L_1165 - .L_1164)
.L_1164:
        /*002c*/ 	.word	0x00000000
        /*0030*/ 	.short	0x0004
        /*0032*/ 	.short	0x0019
        /*0034*/ 	.byte	0x00, 0xf0, 0x05, 0x00


	//----- nvinfo : EIATTR_KPARAM_INFO
	.align		4
.L_1165:
        /*0038*/ 	.byte	0x04, 0x17
        /*003a*/ 	.short	(.L_1167 - .L_1166)
.L_1166:
        /*003c*/ 	.word	0x00000000
        /*0040*/ 	.short	0x0003
        /*0042*/ 	.short	0x0018
        /*0044*/ 	.byte	0x00, 0xf0, 0x05, 0x00


	//----- nvinfo : EIATTR_KPARAM_INFO
	.align		4
.L_1167:
        /*0048*/ 	.byte	0x04, 0x17
        /*004a*/ 	.short	(.L_1169 - .L_1168)
.L_1168:
        /*004c*/ 	.word	0x00000000
        /*0050*/ 	.short	0x0002
        /*0052*/ 	.short	0x0008
        /*0054*/ 	.byte	0x00, 0xf0, 0x41, 0x00


	//----- nvinfo : EIATTR_KPARAM_INFO
	.align		4
.L_1169:
        /*0058*/ 	.byte	0x04, 0x17
        /*005a*/ 	.short	(.L_1171 - .L_1170)
.L_1170:
        /*005c*/ 	.word	0x00000000
        /*0060*/ 	.short	0x0001
        /*0062*/ 	.short	0x0004
        /*0064*/ 	.byte	0x00, 0xf0, 0x05, 0x00


	//----- nvinfo : EIATTR_KPARAM_INFO
	.align		4
.L_1171:
        /*0068*/ 	.byte	0x04, 0x17
        /*006a*/ 	.short	(.L_1173 - .L_1172)
.L_1172:
        /*006c*/ 	.word	0x00000000
        /*0070*/ 	.short	0x0000
        /*0072*/ 	.short	0x0000
        /*0074*/ 	.byte	0x00, 0xf0, 0x11, 0x00


	//----- nvinfo : EIATTR_SPARSE_MMA_MASK
	.align		4
.L_1173:
        /*0078*/ 	.byte	0x03, 0x50
        /*007a*/ 	.short	0x0000


	//----- nvinfo : EIATTR_MAXREG_COUNT
	.align		4
        /*007c*/ 	.byte	0x03, 0x1b
        /*007e*/ 	.short	0x00ff


	//----- nvinfo : EIATTR_EXTERNS
	.align		4
        /*0080*/ 	.byte	0x04, 0x0f
        /*0082*/ 	.short	(.L_1175 - .L_1174)


	//   ....[0]....
	.align		4
.L_1174:
        /*0084*/ 	.word	index@(__assertfail)


	//----- nvinfo : EIATTR_MERCURY_ISA_VERSION
	.align		4
.L_1175:
        /*0088*/ 	.byte	0x03, 0x5f
        /*008a*/ 	.short	0x0101


	//----- nvinfo : EIATTR_VRC_CTA_INIT_COUNT
	.align		4
        /*008c*/ 	.byte	0x02, 0x4a
	.zero		1
	.zero		1


	//----- nvinfo : EIATTR_SYSCALL_OFFSETS
	.align		4
        /*0090*/ 	.byte	0x04, 0x46
        /*0092*/ 	.short	(.L_1177 - .L_1176)


	//   ....[0]....
.L_1176:
        /*0094*/ 	.word	0x00000ee0


	//   ....[1]....
        /*0098*/ 	.word	0x00001f30


	//   ....[2]....
        /*009c*/ 	.word	0x00002ef0


	//   ....[3]....
        /*00a0*/ 	.word	0x00003dc0


	//   ....[4]....
        /*00a4*/ 	.word	0x0000e6d0


	//   ....[5]....
        /*00a8*/ 	.word	0x0000f470


	//   ....[6]....
        /*00ac*/ 	.word	0x00010300


	//   ....[7]....
        /*00b0*/ 	.word	0x00011170


	//----- nvinfo : EIATTR_EXIT_INSTR_OFFSETS
	.align		4
.L_1177:
        /*00b4*/ 	.byte	0x04, 0x1c
        /*00b6*/ 	.short	(.L_1179 - .L_1178)


	//   ....[0]....
.L_1178:
        /*00b8*/ 	.word	0x000105a0


	//   ....[1]....
        /*00bc*/ 	.word	0x000106e0


	//   ....[2]....
        /*00c0*/ 	.word	0x00010720


	//   ....[3]....
        /*00c4*/ 	.word	0x000107b0


	//   ....[4]....
        /*00c8*/ 	.word	0x000107e0


	//   ....[5]....
        /*00cc*/ 	.word	0x00010810


	//   ....[6]....
        /*00d0*/ 	.word	0x00010890


	//   ....[7]....
        /*00d4*/ 	.word	0x000108c0


	//   ....[8]....
        /*00d8*/ 	.word	0x00010940


	//   ....[9]....
        /*00dc*/ 	.word	0x00010970


	//   ....[10]....
        /*00e0*/ 	.word	0x000109b0


	//   ....[11]....
        /*00e4*/ 	.word	0x00010a80


	//   ....[12]....
        /*00e8*/ 	.word	0x00010be0


	//   ....[13]....
        /*00ec*/ 	.word	0x00010d40


	//   ....[14]....
        /*00f0*/ 	.word	0x00010e90


	//   ....[15]....
        /*00f4*/ 	.word	0x00010ec0


	//   ....[16]....
        /*00f8*/ 	.word	0x00010ef0


	//   ....[17]....
        /*00fc*/ 	.word	0x00010fb0


	//   ....[18]....
        /*0100*/ 	.word	0x00011010


	//   ....[19]....
        /*0104*/ 	.word	0x00011180


	//   ....[20]....
        /*0108*/ 	.word	0x00011280


	//   ....[21]....
        /*010c*/ 	.word	0x000113b0


	//   ....[22]....
        /*0110*/ 	.word	0x000113e0


	//----- nvinfo : EIATTR_MAX_THREADS
	.align		4
.L_1179:
        /*0114*/ 	.byte	0x04, 0x05
        /*0116*/ 	.short	(.L_1181 - .L_1180)
.L_1180:
        /*0118*/ 	.word	0x00000080
        /*011c*/ 	.word	0x00000001
        /*0120*/ 	.word	0x00000001


	//----- nvinfo : EIATTR_CRS_STACK_SIZE
	.align		4
.L_1181:
        /*0124*/ 	.byte	0x04, 0x1e
        /*0126*/ 	.short	(.L_1183 - .L_1182)
.L_1182:
        /*0128*/ 	.word	0x00000000


	//----- nvinfo : EIATTR_CBANK_PARAM_SIZE
	.align		4
.L_1183:
        /*012c*/ 	.byte	0x03, 0x19
        /*012e*/ 	.short	0x002c


	//----- nvinfo : EIATTR_PARAM_CBANK
	.align		4
        /*0130*/ 	.byte	0x04, 0x0a
        /*0132*/ 	.short	(.L_1185 - .L_1184)
	.align		4
.L_1184:
        /*0134*/ 	.word	index@(.nv.constant0._ZN2at6native27unrolled_elementwise_kernelIZZZNS0_17acosh_kernel_cudaERNS_18TensorIteratorBaseEENKUlvE_clEvENKUlvE0_clEvEUlN3c107complexIfEEE_St5arrayIPcLm2EELi4E23TrivialOffsetCalculatorILi1EjESE_NS0_6memory12LoadWithCastILi1EEENSF_13StoreWithCastILi1EEEEEviT_T0_T2_T3_T4_T5_)
        /*0138*/ 	.short	0x0380
        /*013a*/ 	.short	0x002c


	//----- nvinfo : EIATTR_SW_WAR
	.align		4
.L_1185:
        /*013c*/ 	.byte	0x04, 0x36
        /*013e*/ 	.short	(.L_1187 - .L_1186)
.L_1186:
        /*0140*/ 	.word	0x00000008
.L_1187:


//--------------------- .nv.info._ZN2at6native18elementwise_kernelILi128ELi2EZNS0_22gpu_kernel_impl_nocastIZZZNS0_17acosh_kernel_cudaERNS_18TensorIteratorBaseEENKUlvE_clEvENKUlvE0_clEvEUlN3c107complexIfEEE_EEvS4_RKT_EUliE_EEviT1_ --------------------------
	.section	.nv.info._ZN2at6native18elementwise_kernelILi128ELi2EZNS0_22gpu_kernel_impl_nocastIZZZNS0_17acosh_kernel_cudaERNS_18TensorIteratorBaseEENKUlvE_clEvENKUlvE0_clEvEUlN3c107complexIfEEE_EEvS4_RKT_EUliE_EEviT1_,"",@"SHT_CUDA_INFO"
	.sectionflags	@""
	.align	4


	//----- nvinfo : EIATTR_CUDA_API_VERSION
	.align		4
        /*0000*/ 	.byte	0x04, 0x37
        /*0002*/ 	.short	(.L_1189 - .L_1188)
.L_1188:
        /*0004*/ 	.word	0x00000082


	//----- nvinfo : EIATTR_KPARAM_INFO
	.align		4
.L_1189:
        /*0008*/ 	.byte	0x04, 0x17
        /*000a*/ 	.short	(.L_1191 - .L_1190)
.L_1190:
        /*000c*/ 	.word	0x00000000
        /*0010*/ 	.short	0x0001
        /*0012*/ 	.short	0x0008
        /*0014*/ 	.byte	0x00, 0xf0, 0x61, 0x08


	//----- nvinfo : EIATTR_KPARAM_INFO
	.align		4
.L_1191:
        /*0018*/ 	.byte	0x04, 0x17
        /*001a*/ 	.short	(.L_1193 - .L_1192)
.L_1192:
        /*001c*/ 	.word	0x00000000
        /*0020*/ 	.short	0x0000
        /*0022*/ 	.short	0x0000
        /*0024*/ 	.byte	0x00, 0xf0, 0x11, 0x00


	//----- nvinfo : EIATTR_SPARSE_MMA_MASK
	.align		4
.L_1193:
        /*0028*/ 	.byte	0x03, 0x50
        /*002a*/ 	.short	0x0000


	//----- nvinfo : EIATTR_MAXREG_COUNT
	.align		4
        /*002c*/ 	.byte	0x03, 0x1b
        /*002e*/ 	.short	0x0080


	//----- nvinfo : EIATTR_MERCURY_ISA_VERSION
	.align		4
        /*0030*/ 	.byte	0x03, 0x5f
        /*0032*/ 	.short	0x0101


	//----- nvinfo : EIATTR_VRC_CTA_INIT_COUNT
	.align		4
        /*0034*/ 	.byte	0x02, 0x4a
	.zero		1
	.zero		1


	//----- nvinfo : EIATTR_EXIT_INSTR_OFFSETS
	.align		4
        /*0038*/ 	.byte	0x04, 0x1c
        /*003a*/ 	.short	(.L_1195 - .L_1194)


	//   ....[0]....
.L_1194:
        /*003c*/ 	.word	0x00003a20


	//   ....[1]....
        /*0040*/ 	.word	0x000073c0


	//----- nvinfo : EIATTR_MAX_THREADS
	.align		4
.L_1195:
        /*0044*/ 	.byte	0x04, 0x05
        /*0046*/ 	.short	(.L_1197 - .L_1196)
.L_1196:
        /*0048*/ 	.word	0x00000080
        /*004c*/ 	.word	0x00000001
        /*0050*/ 	.word	0x00000001


	//----- nvinfo : EIATTR_CRS_STACK_SIZE
	.align		4
.L_1197:
        /*0054*/ 	.byte	0x04, 0x1e
        /*0056*/ 	.short	(.L_1199 - .L_1198)
.L_1198:
        /*0058*/ 	.word	0x00000000


	//----- nvinfo : EIATTR_CBANK_PARAM_SIZE
	.align		4
.L_1199:
        /*005c*/ 	.byte	0x03, 0x19
        /*005e*/ 	.short	0x0220


	//----- nvinfo : EIATTR_PARAM_CBANK
	.align		4
        /*0060*/ 	.byte	0x04, 0x0a
        /*0062*/ 	.short	(.L_1201 - .L_1200)
	.align		4
.L_1200:
        /*0064*/ 	.word	index@(.nv.constant0._ZN2at6native18elementwise_kernelILi128ELi2EZNS0_22gpu_kernel_impl_nocastIZZZNS0_17acosh_kernel_cudaERNS_18TensorIteratorBaseEENKUlvE_clEvENKUlvE0_clEvEUlN3c107complexIfEEE_EEvS4_RKT_EUliE_EEviT1_)
        /*0068*/ 	.short	0x0380
        /*006a*/ 	.short	0x0220


	//----- nvinfo : EIATTR_SW_WAR
	.align		4
.L_1201:
        /*006c*/ 	.byte	0x04, 0x36
        /*006e*/ 	.short	(.L_1203 - .L_1202)
.L_1202:
        /*0070*/ 	.word	0x00000008
.L_1203:


//--------------------- .nv.info._ZN2at6native27unrolled_elementwise_kernelIZZZNS0_17acosh_kernel_cudaERNS_18TensorIteratorBaseEENKUlvE_clEvENKUlvE0_clEvEUlN3c107complexIfEEE_St5arrayIPcLm2EELi4E23TrivialOffsetCalculatorILi1EjESE_NS0_6memory15LoadWithoutCastENSF_16StoreWithoutCastEEEviT_T0_T2_T3_T4_T5_ --------------------------
	.section	.nv.info._ZN2at6native27unrolled_elementwise_kernelIZZZNS0_17acosh_kernel_cudaERNS_18TensorIteratorBaseEENKUlvE_clEvENKUlvE0_clEvEUlN3c107complexIfEEE_St5arrayIPcLm2EELi4E23TrivialOffsetCalculatorILi1EjESE_NS0_6memory15LoadWithoutCastENSF_16StoreWithoutCastEEEviT_T0_T2_T3_T4_T5_,"",@"SHT_CUDA_INFO"
	.sectionflags	@""
	.align	4


	//----- nvinfo : EIATTR_CUDA_API_VERSION
	.align		4
        /*0000*/ 	.byte	0x04, 0x37
        /*0002*/ 	.short	(.L_1205 - .L_1204)
.L_1204:
        /*0004*/ 	.word	0x00000082


	//----- nvinfo : EIATTR_KPARAM_INFO
	.align		4
.L_1205:
        /*0008*/ 	.byte	0x04, 0x17
        /*000a*/ 	.short	(.L_1207 - .L_1206)
.L_1206:
        /*000c*/ 	.word	0x00000000
        /*0010*/ 	.short	0x0006
        /*0012*/ 	.short	0x001b
        /*0014*/ 	.byte	0x00, 0xf0, 0x05, 0x00


	//----- nvinfo : EIATTR_KPARAM_INFO
	.align		4
.L_1207:
        /*0018*/ 	.byte	0x04, 0x17
        /*001a*/ 	.short	(.L_1209 - .L_1208)
.L_1208:
        /*001c*/ 	.word	0x00000000
        /*0020*/ 	.short	0x0005
        /*0022*/ 	.short	0x001a
        /*0024*/ 	.byte	0x00, 0xf0, 0x05, 0x00


	//----- nvinfo : EIATTR_KPARAM_INFO
	.align		4
.L_1209:
        /*0028*/ 	.byte	0x04, 0x17
        /*002a*/ 	.short	(.L_1211 - .L_1210)
.L_1210:
        /*002c*/ 	.word	0x00000000
        /*0030*/ 	.short	0x0004
        /*0032*/ 	.short	0x0019
        /*0034*/ 	.byte	0x00, 0xf0, 0x05, 0x00


	//----- nvinfo : EIATTR_KPARAM_INFO
	.align		4
.L_1211:
        /*0038*/ 	.byte	0x04, 0x17
        /*003a*/ 	.short	(.L_1213 - .L_1212)
.L_1212:
        /*003c*/ 	.word	0x00000000
        /*0040*/ 	.short	0x0003
        /*0042*/ 	.short	0x0018
        /*0044*/ 	.byte	0x00, 0xf0, 0x05, 0x00


	//----- nvinfo : EIATTR_KPARAM_INFO
	.align		4
.L_1213:
        /*0048*/ 	.byte	0x04, 0x17
        /*004a*/ 	.short	(.L_1215 - .L_1214)
.L_1214:
        /*004c*/ 	.word	0x00000000
        /*0050*/ 	.short	0x0002
        /*0052*/ 	.short	0x0008
        /*0054*/ 	.byte	0x00, 0xf0, 0x41, 0x00


	//----- nvinfo : EIATTR_KPARAM_INFO
	.align		4
.L_1215:
        /*0058*/ 	.byte	0x04, 0x17
        /*005a*/ 	.short	(.L_1217 - .L_1216)
.L_1216:
        /*005c*/ 	.word	0x00000000
        /*0060*/ 	.short	0x0001
        /*0062*/ 	.short	0x0004
        /*0064*/ 	.byte	0x00, 0xf0, 0x05, 0x00


	//----- nvinfo : EIATTR_KPARAM_INFO
	.align		4
.L_1217:
        /*0068*/ 	.byte	0x04, 0x17
        /*006a*/ 	.short	(.L_1219 - .L_1218)
.L_1218:
        /*006c*/ 	.word	0x00000000
        /*0070*/ 	.short	0x0000
        /*0072*/ 	.short	0x0000
        /*0074*/ 	.byte	0x00, 0xf0, 0x11, 0x00


	//----- nvinfo : EIATTR_SPARSE_MMA_MASK
	.align		4
.L_1219:
        /*0078*/ 	.byte	0x03, 0x50
        /*007a*/ 	.short	0x0000


	//----- nvinfo : EIATTR_MAXREG_COUNT
	.align		4
        /*007c*/ 	.byte	0x03, 0x1b
        /*007e*/ 	.short	0x00ff


	//----- nvinfo : EIATTR_MERCURY_ISA_VERSION
	.align		4
        /*0080*/ 	.byte	0x03, 0x5f
        /*0082*/ 	.short	0x0101


	//----- nvinfo : EIATTR_VRC_CTA_INIT_COUNT
	.align		4
        /*0084*/ 	.byte	0x02, 0x4a
	.zero		1
	.zero		1


	//----- nvinfo : EIATTR_EXIT_INSTR_OFFSETS
	.align		4
        /*0088*/ 	.byte	0x04, 0x1c
        /*008a*/ 	.short	(.L_1221 - .L_1220)


	//   ....[0]....
.L_1220:
        /*008c*/ 	.word	0x00009cf0


	//   ....[1]....
        /*0090*/ 	.word	0x00009d40


	//----- nvinfo : EIATTR_MAX_THREADS
	.align		4
.L_1221:
        /*0094*/ 	.byte	0x04, 0x05
        /*0096*/ 	.short	(.L_1223 - .L_1222)
.L_1222:
        /*0098*/ 	.word	0x00000080
        /*009c*/ 	.word	0x00000001
        /*00a0*/ 	.word	0x00000001


	//----- nvinfo : EIATTR_CRS_STACK_SIZE
	.align		4
.L_1223:
        /*00a4*/ 	.byte	0x04, 0x1e
        /*00a6*/ 	.short	(.L_1225 - .L_1224)
.L_1224:
        /*00a8*/ 	.word	0x00000000


	//----- nvinfo : EIATTR_CBANK_PARAM_SIZE
	.align		4
.L_1225:
        /*00ac*/ 	.byte	0x03, 0x19
        /*00ae*/ 	.short	0x001c


	//----- nvinfo : EIATTR_PARAM_CBANK
	.align		4
        /*00b0*/ 	.byte	0x04, 0x0a
        /*00b2*/ 	.short	(.L_1227 - .L_1226)
	.align		4
.L_1226:
        /*00b4*/ 	.word	index@(.nv.constant0._ZN2at6native27unrolled_elementwise_kernelIZZZNS0_17acosh_kernel_cudaERNS_18TensorIteratorBaseEENKUlvE_clEvENKUlvE0_clEvEUlN3c107complexIfEEE_St5arrayIPcLm2EELi4E23TrivialOffsetCalculatorILi1EjESE_NS0_6memory15LoadWithoutCastENSF_16StoreWithoutCastEEEviT_T0_T2_T3_T4_T5_)
        /*00b8*/ 	.short	0x0380
        /*00ba*/ 	.short	0x001c


	//----- nvinfo : EIATTR_SW_WAR
	.align		4
.L_1227:
        /*00bc*/ 	.byte	0x04, 0x36
        /*00be*/ 	.short	(.L_1229 - .L_1228)
.L_1228:
        /*00c0*/ 	.word	0x00000008
.L_1229:


//--------------------- .nv.info._ZN2at6native29vectorized_elementwise_kernelILi2EZZZNS0_17acosh_kernel_cudaERNS_18TensorIteratorBaseEENKUlvE_clEvENKUlvE0_clEvEUlN3c107complexIfEEE_St5arrayIPcLm2EEEEviT0_T1_ --------------------------
	.section	.nv.info._ZN2at6native29vectorized_elementwise_kernelILi2EZZZNS0_17acosh_kernel_cudaERNS_18TensorIteratorBaseEENKUlvE_clEvENKUlvE0_clEvEUlN3c107complexIfEEE_St5arrayIPcLm2EEEEviT0_T1_,"",@"SHT_CUDA_INFO"
	.sectionflags	@""
	.align	4


	//----- nvinfo : EIATTR_CUDA_API_VERSION
	.align		4
        /*0000*/ 	.byte	0x04, 0x37
        /*0002*/ 	.short	(.L_1231 - .L_1230)
.L_1230:
        /*0004*/ 	.word	0x00000082


	//----- nvinfo : EIATTR_KPARAM_INFO
	.align		4
.L_1231:
        /*0008*/ 	.byte	0x04, 0x17
        /*000a*/ 	.short	(.L_1233 - .L_1232)
.L_1232:
        /*000c*/ 	.word	0x00000000
        /*0010*/ 	.short	0x0002
        /*0012*/ 	.short	0x0008
        /*0014*/ 	.byte	0x00, 0xf0, 0x41, 0x00


	//----- nvinfo : EIATTR_KPARAM_INFO
	.align		4
.L_1233:
        /*0018*/ 	.byte	0x04, 0x17
        /*001a*/ 	.short	(.L_1235 - .L_1234)
.L_1234:
        /*001c*/ 	.word	0x00000000
        /*0020*/ 	.short	0x0001
        /*0022*/ 	.short	0x0004
        /*0024*/ 	.byte	0x00, 0xf0, 0x05, 0x00


	//----- nvinfo : EIATTR_KPARAM_INFO
	.align		4
.L_1235:
        /*0028*/ 	.byte	0x04, 0x17
        /*002a*/ 	.short	(.L_1237 - .L_1236)
.L_1236:
        /*002c*/ 	.word	0x00000000
        /*0030*/ 	.short	0x0000
        /*0032*/ 	.short	0x0000
        /*0034*/ 	.byte	0x00, 0xf0, 0x11, 0x00


	//----- nvinfo : EIATTR_SPARSE_MMA_MASK
	.align		4
.L_1237:
        /*0038*/ 	.byte	0x03, 0x50
        /*003a*/ 	.short	0x0000


	//----- nvinfo : EIATTR_MAXREG_COUNT
	.align		4
        /*003c*/ 	.byte	0x03, 0x1b
        /*003e*/ 	.short	0x00ff


	//----- nvinfo : EIATTR_MERCURY_ISA_VERSION
	.align		4
        /*0040*/ 	.byte	0x03, 0x5f
        /*0042*/ 	.short	0x0101


	//----- nvinfo : EIATTR_VRC_CTA_INIT_COUNT
	.align		4
        /*0044*/ 	.byte	0x02, 0x4a
	.zero		1
	.zero		1


	//----- nvinfo : EIATTR_EXIT_INSTR_OFFSETS
	.align		4
        /*0048*/ 	.byte	0x04, 0x1c
        /*004a*/ 	.short	(.L_1239 - .L_1238)


	//   ....[0]....
.L_1238:
        /*004c*/ 	.word	0x00013a70


	//   ....[1]....
        /*0050*/ 	.word	0x00013ac0


	//   ....[2]....
        /*0054*/ 	.word	0x00026c70


	//----- nvinfo : EIATTR_MAX_THREADS
	.align		4
.L_1239:
        /*0058*/ 	.byte	0x04, 0x05
        /*005a*/ 	.short	(.L_1241 - .L_1240)
.L_1240:
        /*005c*/ 	.word	0x00000080
        /*0060*/ 	.word	0x00000001
        /*0064*/ 	.word	0x00000001


	//----- nvinfo : EIATTR_CRS_STACK_SIZE
	.align		4
.L_1241:
        /*0068*/ 	.byte	0x04, 0x1e
        /*006a*/ 	.short	(.L_1243 - .L_1242)
.L_1242:
        /*006c*/ 	.word	0x00000000


	//----- nvinfo : EIATTR_CBANK_PARAM_SIZE
	.align		4
.L_1243:
        /*0070*/ 	.byte	0x03, 0x19
        /*0072*/ 	.short	0x0018


	//----- nvinfo : EIATTR_PARAM_CBANK
	.align		4
        /*0074*/ 	.byte	0x04, 0x0a
        /*0076*/ 	.short	(.L_1245 - .L_1244)
	.align		4
.L_1244:
        /*0078*/ 	.word	index@(.nv.constant0._ZN2at6native29vectorized_elementwise_kernelILi2EZZZNS0_17acosh_kernel_cudaERNS_18TensorIteratorBaseEENKUlvE_clEvENKUlvE0_clEvEUlN3c107complexIfEEE_St5arrayIPcLm2EEEEviT0_T1_)
        /*007c*/ 	.short	0x0380
        /*007e*/ 	.short	0x0018


	//----- nvinfo : EIATTR_SW_WAR
	.align		4
.L_1245:
        /*0080*/ 	.byte	0x04, 0x36
        /*0082*/ 	.short	(.L_1247 - .L_1246)
.L_1246:
        /*0084*/ 	.word	0x00000008
.L_1247:


//--------------------- .nv.info._ZN2at6native29vectorized_elementwise_kernelILi4EZZZNS0_17acosh_kernel_cudaERNS_18TensorIteratorBaseEENKUlvE_clEvENKUlvE0_clEvEUlN3c107complexIfEEE_St5arrayIPcLm2EEEEviT0_T1_ --------------------------
	.section	.nv.info._ZN2at6native29vectorized_elementwise_kernelILi4EZZZNS0_17acosh_kernel_cudaERNS_18TensorIteratorBaseEENKUlvE_clEvENKUlvE0_clEvEUlN3c107complexIfEEE_St5arrayIPcLm2EEEEviT0_T1_,"",@"SHT_CUDA_INFO"
	.sectionflags	@""
	.align	4


	//----- nvinfo : EIATTR_CUDA_API_VERSION
	.align		4
        /*0000*/ 	.byte	0x04, 0x37
        /*0002*/ 	.short	(.L_1249 - .L_1248)
.L_1248:
        /*0004*/ 	.word	0x00000082


	//----- nvinfo : EIATTR_KPARAM_INFO
	.align		4
.L_1249:
        /*0008*/ 	.byte	0x04, 0x17
        /*000a*/ 	.short	(.L_1251 - .L_1250)
.L_1250:
        /*000c*/ 	.word	0x00000000
        /*0010*/ 	.short	0x0002
        /*0012*/ 	.short	0x0008
        /*0014*/ 	.byte	0x00, 0xf0, 0x41, 0x00


	//----- nvinfo : EIATTR_KPARAM_INFO
	.align		4
.L_1251:
        /*0018*/ 	.byte	0x04, 0x17
        /*001a*/ 	.short	(.L_1253 - .L_1252)
.L_1252:
        /*001c*/ 	.word	0x00000000
        /*0020*/ 	.short	0x0001
        /*0022*/ 	.short	0x0004
        /*0024*/ 	.byte	0x00, 0xf0, 0x05, 0x00


	//----- nvinfo : EIATTR_KPARAM_INFO
	.align		4
.L_1253:
        /*0028*/ 	.byte	0x04, 0x17
        /*002a*/ 	.short	(.L_1255 - .L_1254)
.L_1254:
        /*002c*/ 	.word	0x00000000
        /*0030*/ 	.short	0x0000
        /*0032*/ 	.short	0x0000
        /*0034*/ 	.byte	0x00, 0xf0, 0x11, 0x00


	//----- nvinfo : EIATTR_SPARSE_MMA_MASK
	.align		4
.L_1255:
        /*0038*/ 	.byte	0x03, 0x50
        /*003a*/ 	.short	0x0000


	//----- nvinfo : EIATTR_MAXREG_COUNT
	.align		4
        /*003c*/ 	.byte	0x03, 0x1b
        /*003e*/ 	.short	0x00ff


	//----- nvinfo : EIATTR_MERCURY_ISA_VERSION
	.align		4
        /*0040*/ 	.byte	0x03, 0x5f
        /*0042*/ 	.short	0x0101


	//----- nvinfo : EIATTR_VRC_CTA_INIT_COUNT
	.align		4
        /*0044*/ 	.byte	0x02, 0x4a
	.zero		1
	.zero		1


	//----- nvinfo : EIATTR_EXIT_INSTR_OFFSETS
	.align		4
        /*0048*/ 	.byte	0x04, 0x1c
        /*004a*/ 	.short	(.L_1257 - .L_1256)


	//   ....[0]....
.L_1256:
        /*004c*/ 	.word	0x00013a70


	//   ....[1]....
        /*0050*/ 	.word	0x00013ac0


	//   ....[2]....
        /*0054*/ 	.word	0x00026c30


	//----- nvinfo : EIATTR_MAX_THREADS
	.align		4
.L_1257:
        /*0058*/ 	.byte	0x04, 0x05
        /*005a*/ 	.short	(.L_1259 - .L_1258)
.L_1258:
        /*005c*/ 	.word	0x00000080
        /*0060*/ 	.word	0x00000001
        /*0064*/ 	.word	0x00000001


	//----- nvinfo : EIATTR_CRS_STACK_SIZE
	.align		4
.L_1259:
        /*0068*/ 	.byte	0x04, 0x1e
        /*006a*/ 	.short	(.L_1261 - .L_1260)
.L_1260:
        /*006c*/ 	.word	0x00000000


	//----- nvinfo : EIATTR_CBANK_PARAM_SIZE
	.align		4
.L_1261:
        /*0070*/ 	.byte	0x03, 0x19
        /*0072*/ 	.short	0x0018


	//----- nvinfo : EIATTR_PARAM_CBANK
	.align		4
        /*0074*/ 	.byte	0x04, 0x0a
        /*0076*/ 	.short	(.L_1263 - .L_1262)
	.align		4
.L_1262:
        /*0078*/ 	.word	index@(.nv.constant0._ZN2at6native29vectorized_elementwise_kernelILi4EZZZNS0_17acosh_kernel_cudaERNS_18TensorIteratorBaseEENKUlvE_clEvENKUlvE0_clEvEUlN3c107complexIfEEE_St5arrayIPcLm2EEEEviT0_T1_)
        /*007c*/ 	.short	0x0380
        /*007e*/ 	.short	0x0018


	//----- nvinfo : EIATTR_SW_WAR
	.align		4
.L_1263:
        /*0080*/ 	.byte	0x04, 0x36
        /*0082*/ 	.short	(.L_1265 - .L_1264)
.L_1264:
        /*0084*/ 	.word	0x00000008
.L_1265:


//--------------------- .nv.info._ZN2at6native29vectorized_elementwise_kernelILi8EZZZNS0_17acosh_kernel_cudaERNS_18TensorIteratorBaseEENKUlvE_clEvENKUlvE0_clEvEUlN3c107complexIfEEE_St5arrayIPcLm2EEEEviT0_T1_ --------------------------
	.section	.nv.info._ZN2at6native29vectorized_elementwise_kernelILi8EZZZNS0_17acosh_kernel_cudaERNS_18TensorIteratorBaseEENKUlvE_clEvENKUlvE0_clEvEUlN3c107complexIfEEE_St5arrayIPcLm2EEEEviT0_T1_,"",@"SHT_CUDA_INFO"
	.sectionflags	@""
	.align	4


	//----- nvinfo : EIATTR_CUDA_API_VERSION
	.align		4
        /*0000*/ 	.byte	0x04, 0x37
        /*0002*/ 	.short	(.L_1267 - .L_1266)
.L_1266:
        /*0004*/ 	.word	0x00000082


	//----- nvinfo : EIATTR_KPARAM_INFO
	.align		4
.L_1267:
        /*0008*/ 	.byte	0x04, 0x17
        /*000a*/ 	.short	(.L_1269 - .L_1268)
.L_1268:
        /*000c*/ 	.word	0x00000000
        /*0010*/ 	.short	0x0002
        /*0012*/ 	.short	0x0008
        /*0014*/ 	.byte	0x00, 0xf0, 0x41, 0x00


	//----- nvinfo : EIATTR_KPARAM_INFO
	.align		4
.L_1269:
        /*0018*/ 	.byte	0x04, 0x17
        /*001a*/ 	.short	(.L_1271 - .L_1270)
.L_1270:
        /*001c*/ 	.word	0x00000000
        /*0020*/ 	.short	0x0001
        /*0022*/ 	.short	0x0004
        /*0024*/ 	.byte	0x00, 0xf0, 0x05, 0x00


	//----- nvinfo : EIATTR_KPARAM_INFO
	.align		4
.L_1271:
        /*0028*/ 	.byte	0x04, 0x17
        /*002a*/ 	.short	(.L_1273 - .L_1272)
.L_1272:
        /*002c*/ 	.word	0x00000000
        /*0030*/ 	.short	0x0000
        /*0032*/ 	.short	0x0000
        /*0034*/ 	.byte	0x00, 0xf0, 0x11, 0x00


	//----- nvinfo : EIATTR_SPARSE_MMA_MASK
	.align		4
.L_1273:
        /*0038*/ 	.byte	0x03, 0x50
        /*003a*/ 	.short	0x0000


	//----- nvinfo : EIATTR_MAXREG_COUNT
	.align		4
        /*003c*/ 	.byte	0x03, 0x1b
        /*003e*/ 	.short	0x00ff


	//----- nvinfo : EIATTR_MERCURY_ISA_VERSION
	.align		4
        /*0040*/ 	.byte	0x03, 0x5f
        /*0042*/ 	.short	0x0101


	//----- nvinfo : EIATTR_VRC_CTA_INIT_COUNT
	.align		4
        /*0044*/ 	.byte	0x02, 0x4a
	.zero		1
	.zero		1


	//----- nvinfo : EIATTR_EXIT_INSTR_OFFSETS
	.align		4
        /*0048*/ 	.byte	0x04, 0x1c
        /*004a*/ 	.short	(.L_1275 - .L_1274)


	//   ....[0]....
.L_1274:
        /*004c*/ 	.word	0x00013a70


	//   ....[1]....
        /*0050*/ 	.word	0x00013ac0


	//   ....[2]....
        /*0054*/ 	.word	0x00026c30


	//----- nvinfo : EIATTR_MAX_THREADS
	.align		4
.L_1275:
        /*0058*/ 	.byte	0x04, 0x05
        /*005a*/ 	.short	(.L_1277 - .L_1276)
.L_1276:
        /*005c*/ 	.word	0x00000080
        /*0060*/ 	.word	0x00000001
        /*0064*/ 	.word	0x00000001


	//----- nvinfo : EIATTR_CRS_STACK_SIZE
	.align		4
.L_1277:
        /*0068*/ 	.byte	0x04, 0x1e
        /*006a*/ 	.short	(.L_1279 - .L_1278)
.L_1278:
        /*006c*/ 	.word	0x00000000


	//----- nvinfo : EIATTR_CBANK_PARAM_SIZE
	.align		4
.L_1279:
        /*0070*/ 	.byte	0x03, 0x19
        /*0072*/ 	.short	0x0018


	//----- nvinfo : EIATTR_PARAM_CBANK
	.align		4
        /*0074*/ 	.byte	0x04, 0x0a
        /*0076*/ 	.short	(.L_1281 - .L_1280)
	.align		4
.L_1280:
        /*0078*/ 	.word	index@(.nv.constant0._ZN2at6native29vectorized_elementwise_kernelILi8EZZZNS0_17acosh_kernel_cudaERNS_18TensorIteratorBaseEENKUlvE_clEvENKUlvE0_clEvEUlN3c107complexIfEEE_St5arrayIPcLm2EEEEviT0_T1_)
        /*007c*/ 	.short	0x0380
        /*007e*/ 	.short	0x0018


	//----- nvinfo : EIATTR_SW_WAR
	.align		4
.L_1281:
        /*0080*/ 	.byte	0x04, 0x36
        /*0082*/ 	.short	(.L_1283 - .L_1282)
.L_1282:
        /*0084*/ 	.word	0x00000008
.L_1283:


//--------------------- .nv.info._ZN2at6native18elementwise_kernelILi128ELi4EZNS0_15gpu_kernel_implIZZZNS0_17acosh_kernel_cudaERNS_18TensorIteratorBaseEENKUlvE_clEvENKUlvE_clEvEUlN3c107complexIdEEE_EEvS4_RKT_EUliE_EEviT1_ --------------------------
	.section	.nv.info._ZN2at6native18elementwise_kernelILi128ELi4EZNS0_15gpu_kernel_implIZZZNS0_17acosh_kernel_cudaERNS_18TensorIteratorBaseEENKUlvE_clEvENKUlvE_clEvEUlN3c107complexIdEEE_EEvS4_RKT_EUliE_EEviT1_,"",@"SHT_CUDA_INFO"
	.sectionflags	@""
	.align	4


	//----- nvinfo : EIATTR_CUDA_API_VERSION
	.align		4
        /*0000*/ 	.byte	0x04, 0x37
        /*0002*/ 	.short	(.L_1285 - .L_1284)
.L_1284:
        /*0004*/ 	.word	0x00000082


	//----- nvinfo : EIATTR_KPARAM_INFO
	.align		4
.L_1285:
        /*0008*/ 	.byte	0x04, 0x17
        /*000a*/ 	.short	(.L_1287 - .L_1286)
.L_1286:
        /*000c*/ 	.word	0x00000000
        /*0010*/ 	.short	0x0001
        /*0012*/ 	.short	0x0008
        /*0014*/ 	.byte	0x00, 0xf0, 0x61, 0x08


	//----- nvinfo : EIATTR_KPARAM_INFO
	.align		4
.L_1287:
        /*0018*/ 	.byte	0x04, 0x17
        /*001a*/ 	.short	(.L_1289 - .L_1288)
.L_1288:
        /*001c*/ 	.word	0x00000000
        /*0020*/ 	.short	0x0000
        /*0022*/ 	.short	0x0000
        /*0024*/ 	.byte	0x00, 0xf0, 0x11, 0x00


	//----- nvinfo : EIATTR_SPARSE_MMA_MASK
	.align		4
.L_1289:
        /*0028*/ 	.byte	0x03, 0x50
        /*002a*/ 	.short	0x0000


	//----- nvinfo : EIATTR_MAXREG_COUNT
	.align		4
        /*002c*/ 	.byte	0x03, 0x1b
        /*002e*/ 	.short	0x0080


	//----- nvinfo : EIATTR_EXTERNS
	.align		4
        /*0030*/ 	.byte	0x04, 0x0f
        /*0032*/ 	.short	(.L_1291 - .L_1290)


	//   ....[0]....
	.align		4
.L_1290:
        /*0034*/ 	.word	index@(__assertfail)


	//----- nvinfo : EIATTR_MERCURY_ISA_VERSION
	.align		4
.L_1291:
        /*0038*/ 	.byte	0x03, 0x5f
        /*003a*/ 	.short	0x0101


	//----- nvinfo : EIATTR_VRC_CTA_INIT_COUNT
	.align		4
        /*003c*/ 	.byte	0x02, 0x4a
	.zero		1
	.zero		1


	//----- nvinfo : EIATTR_SYSCALL_OFFSETS
	.align		4
        /*0040*/ 	.byte	0x04, 0x46
        /*0042*/ 	.short	(.L_1293 - .L_1292)


	//   ....[0]....
.L_1292:
        /*0044*/ 	.word	0x000022e0


	//   ....[1]....
        /*0048*/ 	.word	0x0000c380


	//   ....[2]....
        /*004c*/ 	.word	0x0000e830


	//   ....[3]....
        /*0050*/ 	.word	0x00018750


	//   ....[4]....
        /*0054*/ 	.word	0x0001adb0


	//   ....[5]....
        /*0058*/ 	.word	0x00024cd0


	//   ....[6]....
        /*005c*/ 	.word	0x00027340


	//   ....[7]....
        /*0060*/ 	.word	0x00031230


	//----- nvinfo : EIATTR_EXIT_INSTR_OFFSETS
	.align		4
.L_1293:
        /*0064*/ 	.byte	0x04, 0x1c
        /*0066*/ 	.short	(.L_1295 - .L_1294)


	//   ....[0]....
.L_1294:
        /*0068*/ 	.word	0x00025070


	//   ....[1]....
        /*006c*/ 	.word	0x00030580


	//   ....[2]....
        /*0070*/ 	.word	0x000305c0


	//   ....[3]....
        /*0074*/ 	.word	0x00030650


	//   ....[4]....
        /*0078*/ 	.word	0x00030680


	//   ....[5]....
        /*007c*/ 	.word	0x000306b0


	//   ....[6]....
        /*0080*/ 	.word	0x00030780


	//   ....[7]....
        /*0084*/ 	.word	0x00030800


	//   ....[8]....
        /*0088*/ 	.word	0x00030900


	//   ....[9]....
        /*008c*/ 	.word	0x000309b0


	//   ....[10]....
        /*0090*/ 	.word	0x000309d0


	//   ....[11]....
        /*0094*/ 	.word	0x00030aa0


	//   ....[12]....
        /*0098*/ 	.word	0x00030c50


	//   ....[13]....
        /*009c*/ 	.word	0x00030e00


	//   ....[14]....
        /*00a0*/ 	.word	0x00030fa0


	//   ....[15]....
        /*00a4*/ 	.word	0x00030fd0


	//   ....[16]....
        /*00a8*/ 	.word	0x00031000


	//   ....[17]....
        /*00ac*/ 	.word	0x000310b0


	//   ....[18]....
        /*00b0*/ 	.word	0x000310d0


	//   ....[19]....
        /*00b4*/ 	.word	0x00031240


	//   ....[20]....
        /*00b8*/ 	.word	0x00031390


	//   ....[21]....
        /*00bc*/ 	.word	0x00031510


	//   ....[22]....
        /*00c0*/ 	.word	0x00031590


	//----- nvinfo : EIATTR_MAX_THREADS
	.align		4
.L_1295:
        /*00c4*/ 	.byte	0x04, 0x05
        /*00c6*/ 	.short	(.L_1297 - .L_1296)
.L_1296:
        /*00c8*/ 	.word	0x00000080
        /*00cc*/ 	.word	0x00000001
        /*00d0*/ 	.word	0x00000001


	//----- nvinfo : EIATTR_CRS_STACK_SIZE
	.align		4
.L_1297:
        /*00d4*/ 	.byte	0x04, 0x1e
        /*00d6*/ 	.short	(.L_1299 - .L_1298)
.L_1298:
        /*00d8*/ 	.word	0x00000000


	//----- nvinfo : EIATTR_CBANK_PARAM_SIZE
	.align		4
.L_1299:
        /*00dc*/ 	.byte	0x03, 0x19
        /*00de*/ 	.short	0x0220


	//----- nvinfo : EIATTR_PARAM_CBANK
	.align		4
        /*00e0*/ 	.byte	0x04, 0x0a
        /*00e2*/ 	.short	(.L_1301 - .L_1300)
	.align		4
.L_1300:
        /*00e4*/ 	.word	index@(.nv.constant0._ZN2at6native18elementwise_kernelILi128ELi4EZNS0_15gpu_kernel_implIZZZNS0_17acosh_kernel_cudaERNS_18TensorIteratorBaseEENKUlvE_clEvENKUlvE_clEvEUlN3c107complexIdEEE_EEvS4_RKT_EUliE_EEviT1_)
        /*00e8*/ 	.short	0x0380
        /*00ea*/ 	.short	0x0220


	//----- nvinfo : EIATTR_SW_WAR
	.align		4
.L_1301:
        /*00ec*/ 	.byte	0x04, 0x36
        /*00ee*/ 	.short	(.L_1303 - .L_1302)
.L_1302:
        /*00f0*/ 	.word	0x00000008
.L_1303:


//--------------------- .nv.info._ZN2at6native27unrolled_elementwise_kernelIZZZNS0_17acosh_kernel_cudaERNS_18TensorIteratorBaseEENKUlvE_clEvENKUlvE_clEvEUlN3c107complexIdEEE_St5arrayIPcLm2EELi4E23TrivialOffsetCalculatorILi1EjESE_NS0_6memory12LoadWithCastILi1EEENSF_13StoreWithCastILi1EEEEEviT_T0_T2_T3_T4_T5_ --------------------------
	.section	.nv.info._ZN2at6native27unrolled_elementwise_kernelIZZZNS0_17acosh_kernel_cudaERNS_18TensorIteratorBaseEENKUlvE_clEvENKUlvE_clEvEUlN3c107complexIdEEE_St5arrayIPcLm2EELi4E23TrivialOffsetCalculatorILi1EjESE_NS0_6memory12LoadWithCastILi1EEENSF_13StoreWithCastILi1EEEEEviT_T0_T2_T3_T4_T5_,"",@"SHT_CUDA_INFO"
	.sectionflags	@""
	.align	4


	//----- nvinfo : EIATTR_CUDA_API_VERSION
	.align		4
        /*0000*/ 	.byte	0x04, 0x37
        /*0002*/ 	.short	(.L_1305 - .L_1304)
.L_1304:
        /*0004*/ 	.word	0x00000082


	//----- nvinfo : EIATTR_KPARAM_INFO
	.align		4
.L_1305:
        /*0008*/ 	.byte	0x04, 0x17
        /*000a*/ 	.short	(.L_1307 - .L_1306)
.L_1306:
        /*000c*/ 	.word	0x00000000
        /*0010*/ 	.short	0x0006
        /*0012*/ 	.short	0x0024
        /*0014*/ 	.byte	0x00, 0xf0, 0x21, 0x00


	//----- nvinfo : EIATTR_KPARAM_INFO
	.align		4
.L_1307:
        /*0018*/ 	.byte	0x04, 0x17
        /*001a*/ 	.short	(.L_1309 - .L_1308)
.L_1308:
        /*001c*/ 	.word	0x00000000
        /*0020*/ 	.short	0x0005
        /*0022*/ 	.short	0x001c
        /*0024*/ 	.byte	0x00, 0xf0, 0x21, 0x00


	//----- nvinfo : EIATTR_KPARAM_INFO
	.align		4
.L_1309:
        /*0028*/ 	.byte	0x04, 0x17
        /*002a*/ 	.short	(.L_1311 - .L_1310)
.L_1310:
        /*002c*/ 	.word	0x00000000
        /*0030*/ 	.short	0x0004
        /*0032*/ 	.short	0x0019
        /*0034*/ 	.byte	0x00, 0xf0, 0x05, 0x00


	//----- nvinfo : EIATTR_KPARAM_INFO
	.align		4
.L_1311:
        /*0038*/ 	.byte	0x04, 0x17
        /*003a*/ 	.short	(.L_1313 - .L_1312)
.L_1312:
        /*003c*/ 	.word	0x00000000
        /*0040*/ 	.short	0x0003
        /*0042*/ 	.short	0x0018
        /*0044*/ 	.byte	0x00, 0xf0, 0x05, 0x00


	//----- nvinfo : EIATTR_KPARAM_INFO
	.align		4
.L_1313:
        /*0048*/ 	.byte	0x04, 0x17
        /*004a*/ 	.short	(.L_1315 - .L_1314)
.L_1314:
        /*004c*/ 	.word	0x00000000
        /*0050*/ 	.short	0x0002
        /*0052*/ 	.short	0x0008
        /*0054*/ 	.byte	0x00, 0xf0, 0x41, 0x00


	//----- nvinfo : EIATTR_KPARAM_INFO
	.align		4
.L_1315:
        /*0058*/ 	.byte	0x04, 0x17
        /*005a*/ 	.short	(.L_1317 - .L_1316)
.L_1316:
        /*005c*/ 	.word	0x00000000
        /*0060*/ 	.short	0x0001
        /*0062*/ 	.short	0x0004
        /*0064*/ 	.byte	0x00, 0xf0, 0x05, 0x00


	//----- nvinfo : EIATTR_KPARAM_INFO
	.align		4
.L_1317:
        /*0068*/ 	.byte	0x04, 0x17
        /*006a*/ 	.short	(.L_1319 - .L_1318)
.L_1318:
        /*006c*/ 	.word	0x00000000
        /*0070*/ 	.short	0x0000
        /*0072*/ 	.short	0x0000
        /*0074*/ 	.byte	0x00, 0xf0, 0x11, 0x00


	//----- nvinfo : EIATTR_SPARSE_MMA_MASK
	.align		4
.L_1319:
        /*0078*/ 	.byte	0x03, 0x50
        /*007a*/ 	.short	0x0000


	//----- nvinfo : EIATTR_MAXREG_COUNT
	.align		4
        /*007c*/ 	.byte	0x03, 0x1b
        /*007e*/ 	.short	0x00ff


	//----- nvinfo : EIATTR_EXTERNS
	.align		4
        /*0080*/ 	.byte	0x04, 0x0f
        /*0082*/ 	.short	(.L_1321 - .L_1320)


	//   ....[0]....
	.align		4
.L_1320:
        /*0084*/ 	.word	index@(__assertfail)


	//----- nvinfo : EIATTR_MERCURY_ISA_VERSION
	.align		4
.L_1321:
        /*0088*/ 	.byte	0x03, 0x5f
        /*008a*/ 	.short	0x0101


	//----- nvinfo : EIATTR_VRC_CTA_INIT_COUNT
	.align		4
        /*008c*/ 	.byte	0x02, 0x4a
	.zero		1
	.zero		1


	//----- nvinfo : EIATTR_SYSCALL_OFFSETS
	.align		4
        /*0090*/ 	.byte	0x04, 0x46
        /*0092*/ 	.short	(.L_1323 - .L_1322)


	//   ....[0]....
.L_1322:
        /*0094*/ 	.word	0x00000fe0


	//   ....[1]....
        /*0098*/ 	.word	0x000021b0


	//   ....[2]....
        /*009c*/ 	.word	0x000032b0


	//   ....[3]....
        /*00a0*/ 	.word	0x000042a0


	//   ....[4]....
        /*00a4*/ 	.word	0x0002a510


	//   ....[5]....
        /*00a8*/ 	.word	0x0002b520


	//   ....[6]....
        /*00ac*/ 	.word	0x0002c6c0


	//   ....[7]....
        /*00b0*/ 	.word	0x0002d840


	//----- nvinfo : EIATTR_EXIT_INSTR_OFFSETS
	.align		4
.L_1323:
        /*00b4*/ 	.byte	0x04, 0x1c
        /*00b6*/ 	.short	(.L_1325 - .L_1324)


	//   ....[0]....
.L_1324:
        /*00b8*/ 	.word	0x0002ca50


	//   ....[1]....
        /*00bc*/ 	.word	0x0002cb90


	//   ....[2]....
        /*00c0*/ 	.word	0x0002cbd0


	//   ....[3]....
        /*00c4*/ 	.word	0x0002cc60


	//   ....[4]....
        /*00c8*/ 	.word	0x0002cc90


	//   ....[5]....
        /*00cc*/ 	.word	0x0002ccc0


	//   ....[6]....
        /*00d0*/ 	.word	0x0002cd90


	//   ....[7]....
        /*00d4*/ 	.word	0x0002ce10


	//   ....[8]....
        /*00d8*/ 	.word	0x0002cf10


	//   ....[9]....
        /*00dc*/ 	.word	0x0002cfc0


	//   ....[10]....
        /*00e0*/ 	.word	0x0002cfe0


	//   ....[11]....
        /*00e4*/ 	.word	0x0002d0b0


	//   ....[12]....
        /*00e8*/ 	.word	0x0002d260


	//   ....[13]....
        /*00ec*/ 	.word	0x0002d410


	//   ....[14]....
        /*00f0*/ 	.word	0x0002d5b0


	//   ....[15]....
        /*00f4*/ 	.word	0x0002d5e0


	//   ....[16]....
        /*00f8*/ 	.word	0x0002d610


	//   ....[17]....
        /*00fc*/ 	.word	0x0002d6c0


	//   ....[18]....
        /*0100*/ 	.word	0x0002d6e0


	//   ....[19]....
        /*0104*/ 	.word	0x0002d850


	//   ....[20]....
        /*0108*/ 	.word	0x0002d9a0


	//   ....[21]....
        /*010c*/ 	.word	0x0002db20


	//   ....[22]....
        /*0110*/ 	.word	0x0002dba0


	//----- nvinfo : EIATTR_MAX_THREADS
	.align		4
.L_1325:
        /*0114*/ 	.byte	0x04, 0x05
        /*0116*/ 	.short	(.L_1327 - .L_1326)
.L_1326:
        /*0118*/ 	.word	0x00000080
        /*011c*/ 	.word	0x00000001
        /*0120*/ 	.word	0x00000001


	//----- nvinfo : EIATTR_CRS_STACK_SIZE
	.align		4
.L_1327:
        /*0124*/ 	.byte	0x04, 0x1e
        /*0126*/ 	.short	(.L_1329 - .L_1328)
.L_1328:
        /*0128*/ 	.word	0x00000000


	//----- nvinfo : EIATTR_CBANK_PARAM_SIZE
	.align		4
.L_1329:
        /*012c*/ 	.byte	0x03, 0x19
        /*012e*/ 	.short	0x002c


	//----- nvinfo : EIATTR_PARAM_CBANK
	.align		4
        /*0130*/ 	.byte	0x04, 0x0a
        /*0132*/ 	.short	(.L_1331 - .L_1330)
	.align		4
.L_1330:
        /*0134*/ 	.word	index@(.nv.constant0._ZN2at6native27unrolled_elementwise_kernelIZZZNS0_17acosh_kernel_cudaERNS_18TensorIteratorBaseEENKUlvE_clEvENKUlvE_clEvEUlN3c107complexIdEEE_St5arrayIPcLm2EELi4E23TrivialOffsetCalculatorILi1EjESE_NS0_6memory12LoadWithCastILi1EEENSF_13StoreWithCastILi1EEEEEviT_T0_T2_T3_T4_T5_)
        /*0138*/ 	.short	0x0380
        /*013a*/ 	.short	0x002c


	//----- nvinfo : EIATTR_SW_WAR
	.align		4
.L_1331:
        /*013c*/ 	.byte	0x04, 0x36
        /*013e*/ 	.short	(.L_1333 - .L_1332)
.L_1332:
        /*0140*/ 	.word	0x00000008
.L_1333:


//--------------------- .nv.info._ZN2at6native18elementwise_kernelILi128ELi2EZNS0_22gpu_kernel_impl_nocastIZZZNS0_17acosh_kernel_cudaERNS_18TensorIteratorBaseEENKUlvE_clEvENKUlvE_clEvEUlN3c107complexIdEEE_EEvS4_RKT_EUliE_EEviT1_ --------------------------
	.section	.nv.info._ZN2at6native18elementwise_kernelILi128ELi2EZNS0_22gpu_kernel_impl_nocastIZZZNS0_17acosh_kernel_cudaERNS_18TensorIteratorBaseEENKUlvE_clEvENKUlvE_clEvEUlN3c107complexIdEEE_EEvS4_RKT_EUliE_EEviT1_,"",@"SHT_CUDA_INFO"
	.sectionflags	@""
	.align	4


	//----- nvinfo : EIATTR_CUDA_API_VERSION
	.align		4
        /*0000*/ 	.byte	0x04, 0x37
        /*0002*/ 	.short	(.L_1335 - .L_1334)
.L_1334:
        /*0004*/ 	.word	0x00000082


	//----- nvinfo : EIATTR_KPARAM_INFO
	.align		4
.L_1335:
        /*0008*/ 	.byte	0x04, 0x17
        /*000a*/ 	.short	(.L_1337 - .L_1336)
.L_1336:
        /*000c*/ 	.word	0x00000000
        /*0010*/ 	.short	0x0001
        /*0012*/ 	.short	0x0008
        /*0014*/ 	.byte	0x00, 0xf0, 0x61, 0x08


	//----- nvinfo : EIATTR_KPARAM_INFO
	.align		4
.L_1337:
        /*0018*/ 	.byte	0x04, 0x17
        /*001a*/ 	.short	(.L_1339 - .L_1338)
.L_1338:
        /*001c*/ 	.word	0x00000000
        /*0020*/ 	.short	0x0000
        /*0022*/ 	.short	0x0000
        /*0024*/ 	.byte	0x00, 0xf0, 0x11, 0x00


	//----- nvinfo : EIATTR_SPARSE_MMA_MASK
	.align		4
.L_1339:
        /*0028*/ 	.byte	0x03, 0x50
        /*002a*/ 	.short	0x0000


	//----- nvinfo : EIATTR_MAXREG_COUNT
	.align		4
        /*002c*/ 	.byte	0x03, 0x1b
        /*002e*/ 	.short	0x0080


	//----- nvinfo : EIATTR_MERCURY_ISA_VERSION
	.align		4
        /*0030*/ 	.byte	0x03, 0x5f
        /*0032*/ 	.short	0x0101


	//----- nvinfo : EIATTR_VRC_CTA_INIT_COUNT
	.align		4
        /*0034*/ 	.byte	0x02, 0x4a
	.zero		1
	.zero		1


	//----- nvinfo : EIATTR_EXIT_INSTR_OFFSETS
	.align		4
        /*0038*/ 	.byte	0x04, 0x1c
        /*003a*/ 	.short	(.L_1341 - .L_1340)


	//   ....[0]....
.L_1340:
        /*003c*/ 	.word	0x0000a470


	//   ....[1]....
        /*0040*/ 	.word	0x00014670


	//----- nvinfo : EIATTR_MAX_THREADS
	.align		4
.L_1341:
        /*0044*/ 	.byte	0x04, 0x05
        /*0046*/ 	.short	(.L_1343 - .L_1342)
.L_1342:
        /*0048*/ 	.word	0x00000080
        /*004c*/ 	.word	0x00000001
        /*0050*/ 	.word	0x00000001


	//----- nvinfo : EIATTR_CRS_STACK_SIZE
	.align		4
.L_1343:
        /*0054*/ 	.byte	0x04, 0x1e
        /*0056*/ 	.short	(.L_1345 - .L_1344)
.L_1344:
        /*0058*/ 	.word	0x00000000


	//----- nvinfo : EIATTR_CBANK_PARAM_SIZE
	.align		4
.L_1345:
        /*005c*/ 	.byte	0x03, 0x19
        /*005e*/ 	.short	0x0220


	//----- nvinfo : EIATTR_PARAM_CBANK
	.align		4
        /*0060*/ 	.byte	0x04, 0x0a
        /*0062*/ 	.short	(.L_1347 - .L_1346)
	.align		4
.L_1346:
        /*0064*/ 	.word	index@(.nv.constant0._ZN2at6native18elementwise_kernelILi128ELi2EZNS0_22gpu_kernel_impl_nocastIZZZNS0_17acosh_kernel_cudaERNS_18TensorIteratorBaseEENKUlvE_clEvENKUlvE_clEvEUlN3c107complexIdEEE_EEvS4_RKT_EUliE_EEviT1_)
        /*0068*/ 	.short	0x0380
        /*006a*/ 	.short	0x0220


	//----- nvinfo : EIATTR_SW_WAR
	.align		4
.L_1347:
        /*006c*/ 	.byte	0x04, 0x36
        /*006e*/ 	.short	(.L_1349 - .L_1348)
.L_1348:
        /*0070*/ 	.word	0x00000008
.L_1349:


//--------------------- .nv.info._ZN2at6native27unrolled_elementwise_kernelIZZZNS0_17acosh_kernel_cudaERNS_18TensorIteratorBaseEENKUlvE_clEvENKUlvE_clEvEUlN3c107complexIdEEE_St5arrayIPcLm2EELi4E23TrivialOffsetCalculatorILi1EjESE_NS0_6memory15LoadWithoutCastENSF_16StoreWithoutCastEEEviT_T0_T2_T3_T4_T5_ --------------------------
	.section	.nv.info._ZN2at6native27unrolled_elementwise_kernelIZZZNS0_17acosh_kernel_cudaERNS_18TensorIteratorBaseEENKUlvE_clEvENKUlvE_clEvEUlN3c107complexIdEEE_St5arrayIPcLm2EELi4E23TrivialOffsetCalculatorILi1EjESE_NS0_6memory15LoadWithoutCastENSF_16StoreWithoutCastEEEviT_T0_T2_T3_T4_T5_,"",@"SHT_CUDA_INFO"
	.sectionflags	@""
	.align	4


	//----- nvinfo : EIATTR_CUDA_API_VERSION
	.align		4
        /*0000*/ 	.byte	0x04, 0x37
        /*0002*/ 	.short	(.L_1351 - .L_1350)
.L_1350:
        /*0004*/ 	.word	0x00000082


	//----- nvinfo : EIATTR_KPARAM_INFO
	.align		4
.L_1351:
        /*0008*/ 	.byte	0x04, 0x17
        /*000a*/ 	.short	(.L_1353 - .L_1352)
.L_1352:
        /*000c*/ 	.word	0x00000000
        /*0010*/ 	.short	0x0006
        /*0012*/ 	.short	0x001b
        /*0014*/ 	.byte	0x00, 0xf0, 0x05, 0x00


	//----- nvinfo : EIATTR_KPARAM_INFO
	.align		4
.L_1353:
        /*0018*/ 	.byte	0x04, 0x17
        /*001a*/ 	.short	(.L_1355 - .L_1354)
.L_1354:
        /*001c*/ 	.word	0x00000000
        /*0020*/ 	.short	0x0005
        /*0022*/ 	.short	0x001a
        /*0024*/ 	.byte	0x00, 0xf0, 0x05, 0x00


	//----- nvinfo : EIATTR_KPARAM_INFO
	.align		4
.L_1355:
        /*0028*/ 	.byte	0x04, 0x17
        /*002a*/ 	.short	(.L_1357 - .L_1356)
.L_1356:
        /*002c*/ 	.word	0x00000000
        /*0030*/ 	.short	0x0004
        /*0032*/ 	.short	0x0019
        /*0034*/ 	.byte	0x00, 0xf0, 0x05, 0x00


	//----- nvinfo : EIATTR_KPARAM_INFO
	.align		4
.L_1357:
        /*0038*/ 	.byte	0x04, 0x17
        /*003a*/ 	.short	(.L_1359 - .L_1358)
.L_1358:
        /*003c*/ 	.word	0x00000000
        /*0040*/ 	.short	0x0003
        /*0042*/ 	.short	0x0018
        /*0044*/ 	.byte	0x00, 0xf0, 0x05, 0x00


	//----- nvinfo : EIATTR_KPARAM_INFO
	.align		4
.L_1359:
        /*0048*/ 	.byte	0x04, 0x17
        /*004a*/ 	.short	(.L_1361 - .L_1360)
.L_1360:
        /*004c*/ 	.word	0x00000000
        /*0050*/ 	.short	0x0002
        /*0052*/ 	.short	0x0008
        /*0054*/ 	.byte	0x00, 0xf0, 0x41, 0x00


	//----- nvinfo : EIATTR_KPARAM_INFO
	.align		4
.L_1361:
        /*0058*/ 	.byte	0x04, 0x17
        /*005a*/ 	.short	(.L_1363 - .L_1362)
.L_1362:
        /*005c*/ 	.word	0x00000000
        /*0060*/ 	.short	0x0001
        /*0062*/ 	.short	0x0004
        /*0064*/ 	.byte	0x00, 0xf0, 0x05, 0x00


	//----- nvinfo : EIATTR_KPARAM_INFO
	.align		4
.L_1363:
        /*0068*/ 	.byte	0x04, 0x17
        /*006a*/ 	.short	(.L_1365 - .L_1364)
.L_1364:
        /*006c*/ 	.word	0x00000000
        /*0070*/ 	.short	0x0000
        /*0072*/ 	.short	0x0000
        /*0074*/ 	.byte	0x00, 0xf0, 0x11, 0x00


	//----- nvinfo : EIATTR_SPARSE_MMA_MASK
	.align		4
.L_1365:
        /*0078*/ 	.byte	0x03, 0x50
        /*007a*/ 	.short	0x0000


	//----- nvinfo : EIATTR_MAXREG_COUNT
	.align		4
        /*007c*/ 	.byte	0x03, 0x1b
        /*007e*/ 	.short	0x00ff


	//----- nvinfo : EIATTR_MERCURY_ISA_VERSION
	.align		4
        /*0080*/ 	.byte	0x03, 0x5f
        /*0082*/ 	.short	0x0101


	//----- nvinfo : EIATTR_VRC_CTA_INIT_COUNT
	.align		4
        /*0084*/ 	.byte	0x02, 0x4a
	.zero		1
	.zero		1


	//----- nvinfo : EIATTR_EXIT_INSTR_OFFSETS
	.align		4
        /*0088*/ 	.byte	0x04, 0x1c
        /*008a*/ 	.short	(.L_1367 - .L_1366)


	//   ....[0]....
.L_1366:
        /*008c*/ 	.word	0x00024bf0


	//   ....[1]....
        /*0090*/ 	.word	0x00024c40


	//----- nvinfo : EIATTR_MAX_THREADS
	.align		4
.L_1367:
        /*0094*/ 	.byte	0x04, 0x05
        /*0096*/ 	.short	(.L_1369 - .L_1368)
.L_1368:
        /*0098*/ 	.word	0x00000080
        /*009c*/ 	.word	0x00000001
        /*00a0*/ 	.word	0x00000001


	//----- nvinfo : EIATTR_CRS_STACK_SIZE
	.align		4
.L_1369:
        /*00a4*/ 	.byte	0x04, 0x1e
        /*00a6*/ 	.short	(.L_1371 - .L_1370)
.L_1370:
        /*00a8*/ 	.word	0x00000000


	//----- nvinfo : EIATTR_CBANK_PARAM_SIZE
	.align		4
.L_1371:
        /*00ac*/ 	.byte	0x03, 0x19
        /*00ae*/ 	.short	0x001c


	//----- nvinfo : EIATTR_PARAM_CBANK
	.align		4
        /*00b0*/ 	.byte	0x04, 0x0a
        /*00b2*/ 	.short	(.L_1373 - .L_1372)
	.align		4
.L_1372:
        /*00b4*/ 	.word	index@(.nv.constant0._ZN2at6native27unrolled_elementwise_kernelIZZZNS0_17acosh_kernel_cudaERNS_18TensorIteratorBaseEENKUlvE_clEvENKUlvE_clEvEUlN3c107complexIdEEE_St5arrayIPcLm2EELi4E23TrivialOffsetCalculatorILi1EjESE_NS0_6memory15LoadWithoutCastENSF_16StoreWithoutCastEEEviT_T0_T2_T3_T4_T5_)
        /*00b8*/ 	.short	0x0380
        /*00ba*/ 	.short	0x001c


	//----- nvinfo : EIATTR_SW_WAR
	.align		4
.L_1373:
        /*00bc*/ 	.byte	0x04, 0x36
        /*00be*/ 	.short	(.L_1375 - .L_1374)
.L_1374:
        /*00c0*/ 	.word	0x00000008
.L_1375:


//--------------------- .nv.info._ZN2at6native29vectorized_elementwise_kernelILi2EZZZNS0_17acosh_kernel_cudaERNS_18TensorIteratorBaseEENKUlvE_clEvENKUlvE_clEvEUlN3c107complexIdEEE_St5arrayIPcLm2EEEEviT0_T1_ --------------------------
	.section	.nv.info._ZN2at6native29vectorized_elementwise_kernelILi2EZZZNS0_17acosh_kernel_cudaERNS_18TensorIteratorBaseEENKUlvE_clEvENKUlvE_clEvEUlN3c107complexIdEEE_St5arrayIPcLm2EEEEviT0_T1_,"",@"SHT_CUDA_INFO"
	.sectionflags	@""
	.align	4


	//----- nvinfo : EIATTR_CUDA_API_VERSION
	.align		4
        /*0000*/ 	.byte	0x04, 0x37
        /*0002*/ 	.short	(.L_1377 - .L_1376)
.L_1376:
        /*0004*/ 	.word	0x00000082


	//----- nvinfo : EIATTR_KPARAM_INFO
	.align		4
.L_1377:
        /*0008*/ 	.byte	0x04, 0x17
        /*000a*/ 	.short	(.L_1379 - .L_1378)
.L_1378:
        /*000c*/ 	.word	0x00000000
        /*0010*/ 	.short	0x0002
        /*0012*/ 	.short	0x0008
        /*0014*/ 	.byte	0x00, 0xf0, 0x41, 0x00


	//----- nvinfo : EIATTR_KPARAM_INFO
	.align		4
.L_1379:
        /*0018*/ 	.byte	0x04, 0x17
        /*001a*/ 	.short	(.L_1381 - .L_1380)
.L_1380:
        /*001c*/ 	.word	0x00000000
        /*0020*/ 	.short	0x0001
        /*0022*/ 	.short	0x0004
        /*0024*/ 	.byte	0x00, 0xf0, 0x05, 0x00


	//----- nvinfo : EIATTR_KPARAM_INFO
	.align		4
.L_1381:
        /*0028*/ 	.byte	0x04, 0x17
        /*002a*/ 	.short	(.L_1383 - .L_1382)
.L_1382:
        /*002c*/ 	.word	0x00000000
        /*0030*/ 	.short	0x0000
        /*0032*/ 	.short	0x0000
        /*0034*/ 	.byte	0x00, 0xf0, 0x11, 0x00


	//----- nvinfo : EIATTR_SPARSE_MMA_MASK
	.align		4
.L_1383:
        /*0038*/ 	.byte	0x03, 0x50
        /*003a*/ 	.short	0x0000


	//----- nvinfo : EIATTR_MAXREG_COUNT
	.align		4
        /*003c*/ 	.byte	0x03, 0x1b
        /*003e*/ 	.short	0x00ff


	//----- nvinfo : EIATTR_MERCURY_ISA_VERSION
	.align		4
        /*0040*/ 	.byte	0x03, 0x5f
        /*0042*/ 	.short	0x0101


	//----- nvinfo : EIATTR_VRC_CTA_INIT_COUNT
	.align		4
        /*0044*/ 	.byte	0x02, 0x4a
	.zero		1
	.zero		1


	//----- nvinfo : EIATTR_EXIT_INSTR_OFFSETS
	.align		4
        /*0048*/ 	.byte	0x04, 0x1c
        /*004a*/ 	.short	(.L_1385 - .L_1384)


	//   ....[0]....
.L_1384:
        /*004c*/ 	.word	0x00048e20


	//   ....[1]....
        /*0050*/ 	.word	0x00048e70


	//   ....[2]....
        /*0054*/ 	.word	0x000913b0


	//----- nvinfo : EIATTR_MAX_THREADS
	.align		4
.L_1385:
        /*0058*/ 	.byte	0x04, 0x05
        /*005a*/ 	.short	(.L_1387 - .L_1386)
.L_1386:
        /*005c*/ 	.word	0x00000080
        /*0060*/ 	.word	0x00000001
        /*0064*/ 	.word	0x00000001


	//----- nvinfo : EIATTR_CRS_STACK_SIZE
	.align		4
.L_1387:
        /*0068*/ 	.byte	0x04, 0x1e
        /*006a*/ 	.short	(.L_1389 - .L_1388)
.L_1388:
        /*006c*/ 	.word	0x00000000


	//----- nvinfo : EIATTR_CBANK_PARAM_SIZE
	.align		4
.L_1389:
        /*0070*/ 	.byte	0x03, 0x19
        /*0072*/ 	.short	0x0018


	//----- nvinfo : EIATTR_PARAM_CBANK
	.align		4
        /*0074*/ 	.byte	0x04, 0x0a
        /*0076*/ 	.short	(.L_1391 - .L_1390)
	.align		4
.L_1390:
        /*0078*/ 	.word	index@(.nv.constant0._ZN2at6native29vectorized_elementwise_kernelILi2EZZZNS0_17acosh_kernel_cudaERNS_18TensorIteratorBaseEENKUlvE_clEvENKUlvE_clEvEUlN3c107complexIdEEE_St5arrayIPcLm2EEEEviT0_T1_)
        /*007c*/ 	.short	0x0380
        /*007e*/ 	.short	0x0018


	//----- nvinfo : EIATTR_SW_WAR
	.align		4
.L_1391:
        /*0080*/ 	.byte	0x04, 0x36
        /*0082*/ 	.short	(.L_1393 - .L_1392)
.L_1392:
        /*0084*/ 	.word	0x00000008
.L_1393:


//--------------------- .nv.info._ZN2at6native29vectorized_elementwise_kernelILi4EZZZNS0_17acosh_kernel_cudaERNS_18TensorIteratorBaseEENKUlvE_clEvENKUlvE_clEvEUlN3c107complexIdEEE_St5arrayIPcLm2EEEEviT0_T1_ --------------------------
	.section	.nv.info._ZN2at6native29vectorized_elementwise_kernelILi4EZZZNS0_17acosh_kernel_cudaERNS_18TensorIteratorBaseEENKUlvE_clEvENKUlvE_clEvEUlN3c107complexIdEEE_St5arrayIPcLm2EEEEviT0_T1_,"",@"SHT_CUDA_INFO"
	.sectionflags	@""
	.align	4


	//----- nvinfo : EIATTR_CUDA_API_VERSION
	.align		4
        /*0000*/ 	.byte	0x04, 0x37
        /*0002*/ 	.short	(.L_1395 - .L_1394)
.L_1394:
        /*0004*/ 	.word	0x00000082


	//----- nvinfo : EIATTR_KPARAM_INFO
	.align		4
.L_1395:
        /*0008*/ 	.byte	0x04, 0x17
        /*000a*/ 	.short	(.L_1397 - .L_1396)
.L_1396:
        /*000c*/ 	.word	0x00000000
        /*0010*/ 	.short	0x0002
        /*0012*/ 	.short	0x0008
        /*0014*/ 	.byte	0x00, 0xf0, 0x41, 0x00


	//----- nvinfo : EIATTR_KPARAM_INFO
	.align		4
.L_1397:
        /*0018*/ 	.byte	0x04, 0x17
        /*001a*/ 	.short	(.L_1399 - .L_1398)
.L_1398:
        /*001c*/ 	.word	0x00000000
        /*0020*/ 	.short	0x0001
        /*0022*/ 	.short	0x0004
        /*0024*/ 	.byte	0x00, 0xf0, 0x05, 0x00


	//----- nvinfo : EIATTR_KPARAM_INFO
	.align		4
.L_1399:
        /*0028*/ 	.byte	0x04, 0x17
        /*002a*/ 	.short	(.L_1401 - .L_1400)
.L_1400:
        /*002c*/ 	.word	0x00000000
        /*0030*/ 	.short	0x0000
        /*0032*/ 	.short	0x0000
        /*0034*/ 	.byte	0x00, 0xf0, 0x11, 0x00


	//----- nvinfo : EIATTR_SPARSE_MMA_MASK
	.align		4
.L_1401:
        /*0038*/ 	.byte	0x03, 0x50
        /*003a*/ 	.short	0x0000


	//----- nvinfo : EIATTR_MAXREG_COUNT
	.align		4
        /*003c*/ 	.byte	0x03, 0x1b
        /*003e*/ 	.short	0x00ff


	//----- nvinfo : EIATTR_MERCURY_ISA_VERSION
	.align		4
        /*0040*/ 	.byte	0x03, 0x5f
        /*0042*/ 	.short	0x0101


	//----- nvinfo : EIATTR_VRC_CTA_INIT_COUNT
	.align		4
        /*0044*/ 	.byte	0x02, 0x4a
	.zero		1
	.zero		1


	//----- nvinfo : EIATTR_EXIT_INSTR_OFFSETS
	.align		4
        /*0048*/ 	.byte	0x04, 0x1c
        /*004a*/ 	.short	(.L_1403 - .L_1402)


	//   ....[0]....
.L_1402:
        /*004c*/ 	.word	0x00048e20


	//   ....[1]....
        /*0050*/ 	.word	0x00048e70


	//   ....[2]....
        /*0054*/ 	.word	0x000913b0


	//----- nvinfo : EIATTR_MAX_THREADS
	.align		4
.L_1403:
        /*0058*/ 	.byte	0x04, 0x05
        /*005a*/ 	.short	(.L_1405 - .L_1404)
.L_1404:
        /*005c*/ 	.word	0x00000080
        /*0060*/ 	.word	0x00000001
        /*0064*/ 	.word	0x00000001


	//----- nvinfo : EIATTR_CRS_STACK_SIZE
	.align		4
.L_1405:
        /*0068*/ 	.byte	0x04, 0x1e
        /*006a*/ 	.short	(.L_1407 - .L_1406)
.L_1406:
        /*006c*/ 	.word	0x00000000


	//----- nvinfo : EIATTR_CBANK_PARAM_SIZE
	.align		4
.L_1407:
        /*0070*/ 	.byte	0x03, 0x19
        /*0072*/ 	.short	0x0018


	//----- nvinfo : EIATTR_PARAM_CBANK
	.align		4
        /*0074*/ 	.byte	0x04, 0x0a
        /*0076*/ 	.short	(.L_1409 - .L_1408)
	.align		4
.L_1408:
        /*0078*/ 	.word	index@(.nv.constant0._ZN2at6native29vectorized_elementwise_kernelILi4EZZZNS0_17acosh_kernel_cudaERNS_18TensorIteratorBaseEENKUlvE_clEvENKUlvE_clEvEUlN3c107complexIdEEE_St5arrayIPcLm2EEEEviT0_T1_)
        /*007c*/ 	.short	0x0380
        /*007e*/ 	.short	0x0018


	//----- nvinfo : EIATTR_SW_WAR
	.align		4
.L_1409:
        /*0080*/ 	.byte	0x04, 0x36
        /*0082*/ 	.short	(.L_1411 - .L_1410)
.L_1410:
        /*0084*/ 	.word	0x00000008
.L_1411:


//--------------------- .nv.info._ZN2at6native29vectorized_elementwise_kernelILi8EZZZNS0_17acosh_kernel_cudaERNS_18TensorIteratorBaseEENKUlvE_clEvENKUlvE_clEvEUlN3c107complexIdEEE_St5arrayIPcLm2EEEEviT0_T1_ --------------------------
	.section	.nv.info._ZN2at6native29vectorized_elementwise_kernelILi8EZZZNS0_17acosh_kernel_cudaERNS_18TensorIteratorBaseEENKUlvE_clEvENKUlvE_clEvEUlN3c107complexIdEEE_St5arrayIPcLm2EEEEviT0_T1_,"",@"SHT_CUDA_INFO"
	.sectionflags	@""
	.align	4


	//----- nvinfo : EIATTR_CUDA_API_VERSION
	.align		4
        /*0000*/ 	.byte	0x04, 0x37
        /*0002*/ 	.short	(.L_1413 - .L_1412)
.L_1412:
        /*0004*/ 	.word	0x00000082


	//----- nvinfo : EIATTR_KPARAM_INFO
	.align		4
.L_1413:
        /*0008*/ 	.byte	0x04, 0x17
        /*000a*/ 	.short	(.L_1415 - .L_1414)
.L_1414:
        /*000c*/ 	.word	0x00000000
        /*0010*/ 	.short	0x0002
        /*0012*/ 	.short	0x0008
        /*0014*/ 	.byte	0x00, 0xf0, 0x41, 0x00


	//----- nvinfo : EIATTR_KPARAM_INFO
	.align		4
.L_1415:
        /*0018*/ 	.byte	0x04, 0x17
        /*001a*/ 	.short	(.L_1417 - .L_1416)
.L_1416:
        /*001c*/ 	.word	0x00000000
        /*0020*/ 	.short	0x0001
        /*0022*/ 	.short	0x0004
        /*0024*/ 	.byte	0x00, 0xf0, 0x05, 0x00


	//----- nvinfo : EIATTR_KPARAM_INFO
	.align		4
.L_1417:
        /*0028*/ 	.byte	0x04, 0x17
        /*002a*/ 	.short	(.L_1419 - .L_1418)
.L_1418:
        /*002c*/ 	.word	0x00000000
        /*0030*/ 	.short	0x0000
        /*0032*/ 	.short	0x0000
        /*0034*/ 	.byte	0x00, 0xf0, 0x11, 0x00


	//----- nvinfo : EIATTR_SPARSE_MMA_MASK
	.align		4
.L_1419:
        /*0038*/ 	.byte	0x03, 0x50
        /*003a*/ 	.short	0x0000


	//----- nvinfo : EIATTR_MAXREG_COUNT
	.align		4
        /*003c*/ 	.byte	0x03, 0x1b
        /*003e*/ 	.short	0x00ff


	//----- nvinfo : EIATTR_MERCURY_ISA_VERSION
	.align		4
        /*0040*/ 	.byte	0x03, 0x5f
        /*0042*/ 	.short	0x0101


	//----- nvinfo : EIATTR_VRC_CTA_INIT_COUNT
	.align		4
        /*0044*/ 	.byte	0x02, 0x4a
	.zero		1
	.zero		1


	//----- nvinfo : EIATTR_EXIT_INSTR_OFFSETS
	.align		4
        /*0048*/ 	.byte	0x04, 0x1c
        /*004a*/ 	.short	(.L_1421 - .L_1420)


	//   ....[0]....
.L_1420:
        /*004c*/ 	.word	0x00048e20


	//   ....[1]....
        /*0050*/ 	.word	0x00048e70


	//   ....[2]....
        /*0054*/ 	.word	0x000913b0


	//----- nvinfo : EIATTR_MAX_THREADS
	.align		4
.L_1421:
        /*0058*/ 	.byte	0x04, 0x05
        /*005a*/ 	.short	(.L_1423 - .L_1422)
.L_1422:
        /*005c*/ 	.word	0x00000080
        /*0060*/ 	.word	0x00000001
        /*0064*/ 	.word	0x00000001


	//----- nvinfo : EIATTR_CRS_STACK_SIZE
	.align		4
.L_1423:
        /*0068*/ 	.byte	0x04, 0x1e
        /*006a*/ 	.short	(.L_1425 - .L_1424)
.L_1424:
        /*006c*/ 	.word	0x00000000


	//----- nvinfo : EIATTR_CBANK_PARAM_SIZE
	.align		4
.L_1425:
        /*0070*/ 	.byte	0x03, 0x19
        /*0072*/ 	.short	0x0018


	//----- nvinfo : EIATTR_PARAM_CBANK
	.align		4
        /*0074*/ 	.byte	0x04, 0x0a
        /*0076*/ 	.short	(.L_1427 - .L_1426)
	.align		4
.L_1426:
        /*0078*/ 	.word	index@(.nv.constant0._ZN2at6native29vectorized_elementwise_kernelILi8EZZZNS0_17acosh_kernel_cudaERNS_18TensorIteratorBaseEENKUlvE_clEvENKUlvE_clEvEUlN3c107complexIdEEE_St5arrayIPcLm2EEEEviT0_T1_)
        /*007c*/ 	.short	0x0380
        /*007e*/ 	.short	0x0018


	//----- nvinfo : EIATTR_SW_WAR
	.align		4
.L_1427:
        /*0080*/ 	.byte	0x04, 0x36
        /*0082*/ 	.short	(.L_1429 - .L_1428)
.L_1428:
        /*0084*/ 	.word	0x00000008
.L_1429:


//--------------------- .nv.callgraph             --------------------------
	.section	.nv.callgraph,"",@"SHT_CUDA_CALLGRAPH"
	.align	4
	.sectionentsize	8
	.align		4
        /*0000*/ 	.word	0x00000000
	.align		4
        /*0004*/ 	.word	0xffffffff
	.align		4
        /*0008*/ 	.word	index@(_ZN2at6native18elementwise_kernelILi128ELi4EZNS0_15gpu_kernel_implIZZZNS0_17acosh_kernel_cudaERNS_18TensorIteratorBaseEENKUlvE0_clEvENKUlvE2_clEvEUlN3c108BFloat16EE_EEvS4_RKT_EUliE_EEviT1_)
	.align		4
        /*000c*/ 	.word	index@(__assertfail)
	.align		4
        /*0010*/ 	.word	index@(_ZN2at6native27unrolled_elementwise_kernelIZZZNS0_17acosh_kernel_cudaERNS_18TensorIteratorBaseEENKUlvE0_clEvENKUlvE2_clEvEUlN3c108BFloat16EE_St5arrayIPcLm2EELi4E23TrivialOffsetCalculatorILi1EjESD_NS0_6memory12LoadWithCastILi1EEENSE_13StoreWithCastILi1EEEEEviT_T0_T2_T3_T4_T5_)
	.align		4
        /*0014*/ 	.word	index@(__assertfail)
	.align		4
        /*0018*/ 	.word	index@(_ZN2at6native18elementwise_kernelILi128ELi4EZNS0_15gpu_kernel_implIZZZNS0_17acosh_kernel_cudaERNS_18TensorIteratorBaseEENKUlvE0_clEvENKUlvE1_clEvEUlN3c104HalfEE_EEvS4_RKT_EUliE_EEviT1_)
	.align		4
        /*001c*/ 	.word	index@(__assertfail)
	.align		4
        /*0020*/ 	.word	index@(_ZN2at6native27unrolled_elementwise_kernelIZZZNS0_17acosh_kernel_cudaERNS_18TensorIteratorBaseEENKUlvE0_clEvENKUlvE1_clEvEUlN3c104HalfEE_St5arrayIPcLm2EELi4E23TrivialOffsetCalculatorILi1EjESD_NS0_6memory12LoadWithCastILi1EEENSE_13StoreWithCastILi1EEEEEviT_T0_T2_T3_T4_T5_)
	.align		4
        /*0024*/ 	.word	index@(__assertfail)
	.align		4
        /*0028*/ 	.word	index@(_ZN2at6native18elementwise_kernelILi128ELi4EZNS0_15gpu_kernel_implIZZZNS0_17acosh_kernel_cudaERNS_18TensorIteratorBaseEENKUlvE0_clEvENKUlvE0_clEvEUlfE_EEvS4_RKT_EUliE_EEviT1_)
	.align		4
        /*002c*/ 	.word	index@(__assertfail)
	.align		4
        /*0030*/ 	.word	index@(_ZN2at6native27unrolled_elementwise_kernelIZZZNS0_17acosh_kernel_cudaERNS_18TensorIteratorBaseEENKUlvE0_clEvENKUlvE0_clEvEUlfE_St5arrayIPcLm2EELi4E23TrivialOffsetCalculatorILi1EjESB_NS0_6memory12LoadWithCastILi1EEENSC_13StoreWithCastILi1EEEEEviT_T0_T2_T3_T4_T5_)
	.align		4
        /*0034*/ 	.word	index@(__assertfail)
	.align		4
        /*0038*/ 	.word	index@(_ZN2at6native18elementwise_kernelILi128ELi4EZNS0_15gpu_kernel_implIZZZNS0_17acosh_kernel_cudaERNS_18TensorIteratorBaseEENKUlvE0_clEvENKUlvE_clEvEUldE_EEvS4_RKT_EUliE_EEviT1_)
	.align		4
        /*003c*/ 	.word	index@(__assertfail)
	.align		4
        /*0040*/ 	.word	index@(_ZN2at6native27unrolled_elementwise_kernelIZZZNS0_17acosh_kernel_cudaERNS_18TensorIteratorBaseEENKUlvE0_clEvENKUlvE_clEvEUldE_St5arrayIPcLm2EELi4E23TrivialOffsetCalculatorILi1EjESB_NS0_6memory12LoadWithCastILi1EEENSC_13StoreWithCastILi1EEEEEviT_T0_T2_T3_T4_T5_)
	.align		4
        /*0044*/ 	.word	index@(__assertfail)
	.align		4
        /*0048*/ 	.word	index@(_ZN2at6native18elementwise_kernelILi128ELi4EZNS0_15gpu_kernel_implIZZZNS0_17acosh_kernel_cudaERNS_18TensorIteratorBaseEENKUlvE_clEvENKUlvE1_clEvEUlN3c107complexINS7_4HalfEEEE_EEvS4_RKT_EUliE_EEviT1_)
	.align		4
        /*004c*/ 	.word	index@(__assertfail)
	.align		4
        /*0050*/ 	.word	index@(_ZN2at6native27unrolled_elementwise_kernelIZZZNS0_17acosh_kernel_cudaERNS_18TensorIteratorBaseEENKUlvE_clEvENKUlvE1_clEvEUlN3c107complexINS6_4HalfEEEE_St5arrayIPcLm2EELi4E23TrivialOffsetCalculatorILi1EjESF_NS0_6memory12LoadWithCastILi1EEENSG_13StoreWithCastILi1EEEEEviT_T0_T2_T3_T4_T5_)
	.align		4
        /*0054*/ 	.word	index@(__assertfail)
	.align		4
        /*0058*/ 	.word	index@(_ZN2at6native18elementwise_kernelILi128ELi4EZNS0_15gpu_kernel_implIZZZNS0_17acosh_kernel_cudaERNS_18TensorIteratorBaseEENKUlvE_clEvENKUlvE0_clEvEUlN3c107complexIfEEE_EEvS4_RKT_EUliE_EEviT1_)
	.align		4
        /*005c*/ 	.word	index@(__assertfail)
	.align		4
        /*0060*/ 	.word	index@(_ZN2at6native27unrolled_elementwise_kernelIZZZNS0_17acosh_kernel_cudaERNS_18TensorIteratorBaseEENKUlvE_clEvENKUlvE0_clEvEUlN3c107complexIfEEE_St5arrayIPcLm2EELi4E23TrivialOffsetCalculatorILi1EjESE_NS0_6memory12LoadWithCastILi1EEENSF_13StoreWithCastILi1EEEEEviT_T0_T2_T3_T4_T5_)
	.align		4
        /*0064*/ 	.word	index@(__assertfail)
	.align		4
        /*0068*/ 	.word	index@(_ZN2at6native18elementwise_kernelILi128ELi4EZNS0_15gpu_kernel_implIZZZNS0_17acosh_kernel_cudaERNS_18TensorIteratorBaseEENKUlvE_clEvENKUlvE_clEvEUlN3c107complexIdEEE_EEvS4_RKT_EUliE_EEviT1_)
	.align		4
        /*006c*/ 	.word	index@(__assertfail)
	.align		4
        /*0070*/ 	.word	index@(_ZN2at6native27unrolled_elementwise_kernelIZZZNS0_17acosh_kernel_cudaERNS_18TensorIteratorBaseEENKUlvE_clEvENKUlvE_clEvEUlN3c107complexIdEEE_St5arrayIPcLm2EELi4E23TrivialOffsetCalculatorILi1EjESE_NS0_6memory12LoadWithCastILi1EEENSF_13StoreWithCastILi1EEEEEviT_T0_T2_T3_T4_T5_)
	.align		4
        /*0074*/ 	.word	index@(__assertfail)
	.align		4
        /*0078*/ 	.word	0x00000000
	.align		4
        /*007c*/ 	.word	0xfffffffe
	.align		4
        /*0080*/ 	.word	0x00000000
	.align		4
        /*0084*/ 	.word	0xfffffffd
	.align		4
        /*0088*/ 	.word	0x00000000
	.align		4
        /*008c*/ 	.word	0xfffffffc


//--------------------- .nv.constant4             --------------------------
	.section	.nv.constant4,"a",@progbits
	.align	8
	.align		8
.nv.constant4:
        /*0000*/ 	.dword	__assertfail
	.align		8
        /*0008*/ 	.dword	__unnamed_1
	.align		8
        /*0010*/ 	.dword	__unnamed_2
	.align		8
        /*0018*/ 	.dword	__unnamed_3
	.align		8
        /*0020*/ 	.dword	__unnamed_4
	.align		8
        /*0028*/ 	.dword	__unnamed_5
	.align		8
        /*0030*/ 	.dword	__unnamed_6
	.align		8
        /*0038*/ 	.dword	__unnamed_7
	.align		8
        /*0040*/ 	.dword	__unnamed_8
	.align		8
        /*0048*/ 	.dword	__unnamed_9
	.align		8
        /*0050*/ 	.dword	__unnamed_10
	.align		8
        /*0058*/ 	.dword	__unnamed_11
	.align		8
        /*0060*/ 	.dword	__unnamed_12
	.align		8
        /*0068*/ 	.dword	__unnamed_13
	.align		8
        /*0070*/ 	.dword	__unnamed_14
	.align		8
        /*0078*/ 	.dword	_ZN59_INTERNAL_afd2453f_28_UnaryGeometricAcoshKernel_cu_8f5e6b634cuda3std3__45__cpo5beginE
	.align		8
        /*0080*/ 	.dword	_ZN59_INTERNAL_afd2453f_28_UnaryGeometricAcoshKernel_cu_8f5e6b634cuda3std3__45__cpo3endE
	.align		8
        /*0088*/ 	.dword	_ZN59_INTERNAL_afd2453f_28_UnaryGeometricAcoshKernel_cu_8f5e6b634cuda3std3__45__cpo6cbeginE
	.align		8
        /*0090*/ 	.dword	_ZN59_INTERNAL_afd2453f_28_UnaryGeometricAcoshKernel_cu_8f5e6b634cuda3std3__45__cpo4cendE
	.align		8
        /*0098*/ 	.dword	_ZN59_INTERNAL_afd2453f_28_UnaryGeometricAcoshKernel_cu_8f5e6b634cuda3std3__45__cpo6rbeginE
	.align		8
        /*00a0*/ 	.dword	_ZN59_INTERNAL_afd2453f_28_UnaryGeometricAcoshKernel_cu_8f5e6b634cuda3std3__45__cpo4rendE
	.align		8
        /*00a8*/ 	.dword	_ZN59_INTERNAL_afd2453f_28_UnaryGeometricAcoshKernel_cu_8f5e6b634cuda3std3__45__cpo7crbeginE
	.align		8
        /*00b0*/ 	.dword	_ZN59_INTERNAL_afd2453f_28_UnaryGeometricAcoshKernel_cu_8f5e6b634cuda3std3__45__cpo5crendE
	.align		8
        /*00b8*/ 	.dword	_ZN59_INTERNAL_afd2453f_28_UnaryGeometricAcoshKernel_cu_8f5e6b634cuda3std3__461_GLOBAL__N__afd2453f_28_UnaryGeometricAcoshKernel_cu_8f5e6b636ignoreE
	.align		8
        /*00c0*/ 	.dword	_ZN59_INTERNAL_afd2453f_28_UnaryGeometricAcoshKernel_cu_8f5e6b634cuda3std3__419piecewise_constructE
	.align		8
        /*00c8*/ 	.dword	_ZN59_INTERNAL_afd2453f_28_UnaryGeometricAcoshKernel_cu_8f5e6b634cuda3std3__48in_placeE
	.align		8
        /*00d0*/ 	.dword	_ZN59_INTERNAL_afd2453f_28_UnaryGeometricAcoshKernel_cu_8f5e6b634cuda3std3__420unreachable_sentinelE
	.align		8
        /*00d8*/ 	.dword	_ZN59_INTERNAL_afd2453f_28_UnaryGeometricAcoshKernel_cu_8f5e6b634cuda3std6ranges3__45__cpo4swapE
	.align		8
        /*00e0*/ 	.dword	_ZN59_INTERNAL_afd2453f_28_UnaryGeometricAcoshKernel_cu_8f5e6b634cuda3std6ranges3__45__cpo9iter_moveE
	.align		8
        /*00e8*/ 	.dword	_ZN59_INTERNAL_afd2453f_28_UnaryGeometricAcoshKernel_cu_8f5e6b634cuda3std6ranges3__45__cpo5beginE
	.align		8
        /*00f0*/ 	.dword	_ZN59_INTERNAL_afd2453f_28_UnaryGeometricAcoshKernel_cu_8f5e6b634cuda3std6ranges3__45__cpo3endE
	.align		8
        /*00f8*/ 	.dword	_ZN59_INTERNAL_afd2453f_28_UnaryGeometricAcoshKernel_cu_8f5e6b634cuda3std6ranges3__45__cpo6cbeginE
	.align		8
        /*0100*/ 	.dword	_ZN59_INTERNAL_afd2453f_28_UnaryGeometricAcoshKernel_cu_8f5e6b634cuda3std6ranges3__45__cpo4cendE
	.align		8
        /*0108*/ 	.dword	_ZN59_INTERNAL_afd2453f_28_UnaryGeometricAcoshKernel_cu_8f5e6b634cuda3std6ranges3__45__cpo7advanceE
	.align		8
        /*0110*/ 	.dword	_ZN59_INTERNAL_afd2453f_28_UnaryGeometricAcoshKernel_cu_8f5e6b634cuda3std6ranges3__45__cpo9iter_swapE
	.align		8
        /*0118*/ 	.dword	_ZN59_INTERNAL_afd2453f_28_UnaryGeometricAcoshKernel_cu_8f5e6b634cuda3std6ranges3__45__cpo4nextE
	.align		8
        /*0120*/ 	.dword	_ZN59_INTERNAL_afd2453f_28_UnaryGeometricAcoshKernel_cu_8f5e6b634cuda3std6ranges3__45__cpo4prevE
	.align		8
        /*0128*/ 	.dword	_ZN59_INTERNAL_afd2453f_28_UnaryGeometricAcoshKernel_cu_8f5e6b634cuda3std6ranges3__45__cpo4dataE
	.align		8
        /*0130*/ 	.dword	_ZN59_INTERNAL_afd2453f_28_UnaryGeometricAcoshKernel_cu_8f5e6b634cuda3std6ranges3__45__cpo5cdataE
	.align		8
        /*0138*/ 	.dword	_ZN59_INTERNAL_afd2453f_28_UnaryGeometricAcoshKernel_cu_8f5e6b634cuda3std6ranges3__45__cpo4sizeE
	.align		8
        /*0140*/ 	.dword	_ZN59_INTERNAL_afd2453f_28_UnaryGeometricAcoshKernel_cu_8f5e6b634cuda3std6ranges3__45__cpo5ssizeE
	.align		8
        /*0148*/ 	.dword	_ZN59_INTERNAL_afd2453f_28_UnaryGeometricAcoshKernel_cu_8f5e6b634cuda3std6ranges3__45__cpo8distanceE
	.align		8
        /*0150*/ 	.dword	_ZN59_INTERNAL_afd2453f_28_UnaryGeometricAcoshKernel_cu_8f5e6b636thrust24THRUST_300001_SM_1000_NS6system6detail10sequential3seqE
	.align		8
        /*0158*/ 	.dword	$str$6
	.align		8
        /*0160*/ 	.dword	$str$7


//--------------------- .text._ZN2at6native18elementwise_kernelILi128ELi4EZNS0_15gpu_kernel_implIZZZNS0_17acosh_kernel_cudaERNS_18TensorIteratorBaseEENKUlvE0_clEvENKUlvE2_clEvEUlN3c108BFloat16EE_EEvS4_RKT_EUliE_EEviT1_ --------------------------
	.section	.text._ZN2at6native18elementwise_kernelILi128ELi4EZNS0_15gpu_kernel_implIZZZNS0_17acosh_kernel_cudaERNS_18TensorIteratorBaseEENKUlvE0_clEvENKUlvE2_clEvEUlN3c108BFloat16EE_EEvS4_RKT_EUliE_EEviT1_,"ax",@progbits
	.align	128
        .global         _ZN2at6native18elementwise_kernelILi128ELi4EZNS0_15gpu_kernel_implIZZZNS0_17acosh_kernel_cudaERNS_18TensorIteratorBaseEENKUlvE0_clEvENKUlvE2_clEvEUlN3c108BFloat16EE_EEvS4_RKT_EUliE_EEviT1_
        .type           _ZN2at6native18elementwise_kernelILi128ELi4EZNS0_15gpu_kernel_implIZZZNS0_17acosh_kernel_cudaERNS_18TensorIteratorBaseEENKUlvE0_clEvENKUlvE2_clEvEUlN3c108BFloat16EE_EEvS4_RKT_EUliE_EEviT1_,@function
        .size           _ZN2at6native18elementwise_kernelILi128ELi4EZNS0_15gpu_kernel_implIZZZNS0_17acosh_kernel_cudaERNS_18TensorIteratorBaseEENKUlvE0_clEvENKUlvE2_clEvEUlN3c108BFloat16EE_EEvS4_RKT_EUliE_EEviT1_,(.L_x_17870 - _ZN2at6native18elementwise_kernelILi128ELi4EZNS0_15gpu_kernel_implIZZZNS0_17acosh_kernel_cudaERNS_18TensorIteratorBaseEENKUlvE0_clEvENKUlvE2_clEvEUlN3c108BFloat16EE_EEvS4_RKT_EUliE_EEviT1_)
        .other          _ZN2at6native18elementwise_kernelILi128ELi4EZNS0_15gpu_kernel_implIZZZNS0_17acosh_kernel_cudaERNS_18TensorIteratorBaseEENKUlvE0_clEvENKUlvE2_clEvEUlN3c108BFloat16EE_EEvS4_RKT_EUliE_EEviT1_,@"STO_CUDA_ENTRY STV_DEFAULT"
_ZN2at6native18elementwise_kernelILi128ELi4EZNS0_15gpu_kernel_implIZZZNS0_17acosh_kernel_cudaERNS_18TensorIteratorBaseEENKUlvE0_clEvENKUlvE2_clEvEUlN3c108BFloat16EE_EEvS4_RKT_EUliE_EEviT1_:
.text._ZN2at6native18elementwise_kernelILi128ELi4EZNS0_15gpu_kernel_implIZZZNS0_17acosh_kernel_cudaERNS_18TensorIteratorBaseEENKUlvE0_clEvENKUlvE2_clEvEUlN3c108BFloat16EE_EEvS4_RKT_EUliE_EEviT1_:
[----:B------:R-:W0:Y:S01]  /*0000*/  LDC R1, c[0x0][0x37c] ;  /* 0x0000df00ff017b82 */ /* 0x000e220000000800 */
[----:B------:R-:W1:Y:S07]  /*0010*/  S2R R17, SR_TID.X ;  /* 0x0000000000117919 */ /* 0x000e6e0000002100 */
[----:B------:R-:W2:Y:S01]  /*0020*/  S2UR UR4, SR_CTAID.X ;  /* 0x00000000000479c3 */ /* 0x000ea20000002500 */
[----:B------:R-:W3:Y:S01]  /*0030*/  LDCU UR39, c[0x0][0x388] ;  /* 0x00007100ff2777ac */ /* 0x000ee20008000800 */
[----:B------:R-:W-:Y:S01]  /*0040*/  BSSY.RECONVERGENT B6, `(.L_x_0) ;  /* 0x0000350000067945 */ /* 0x000fe20003800200 */
[----:B------:R-:W4:Y:S01]  /*0050*/  LDCU UR5, c[0x0][0x380] ;  /* 0x00007000ff0577ac */ /* 0x000f220008000800 */
[----:B------:R-:W0:Y:S01]  /*0060*/  LDCU.64 UR36, c[0x0][0x358] ;  /* 0x00006b00ff2477ac */ /* 0x000e220008000a00 */
[----:B------:R-:W0:Y:S01]  /*0070*/  LDCU.U8 UR41, c[0x0][0x592] ;  /* 0x0000b240ff2977ac */ /* 0x000e220008000000 */
[----:B------:R-:W0:Y:S01]  /*0080*/  LDCU.U8 UR42, c[0x0][0x591] ;  /* 0x0000b220ff2a77ac */ /* 0x000e220008000000 */
[----:B---3--:R-:W-:-:S02]  /*0090*/  UIADD3 UR40, UPT, UPT, UR39, -0x1, URZ ;  /* 0xffffffff27287890 */ /* 0x008fc4000fffe0ff */
[----:B--2---:R-:W-:Y:S02]  /*00a0*/  USHF.L.U32 UR4, UR4, 0x9, URZ ;  /* 0x0000000904047899 */ /* 0x004fe400080006ff */
[----:B------:R-:W-:-:S04]  /*00b0*/  UISETP.LT.U32.AND UP0, UPT, UR40, 0x18, UPT ;  /* 0x000000182800788c */ /* 0x000fc8000bf01070 */
[----:B------:R-:W-:Y:S01]  /*00c0*/  USEL UR38, UR40, 0x18, UP0 ;  /* 0x0000001828267887 */ /* 0x000fe20008000000 */
[----:B-1----:R-:W-:-:S03]  /*00d0*/  LOP3.LUT R17, R17, UR4, RZ, 0xfc, !PT ;  /* 0x0000000411117c12 */ /* 0x002fc6000f8efcff */
[----:B------:R-:W-:Y:S01]  /*00e0*/  UIADD3 UR38, UPT, UPT, UR38, 0x1, URZ ;  /* 0x0000000126267890 */ /* 0x000fe2000fffe0ff */
[----:B----4-:R-:W-:-:S13]  /*00f0*/  ISETP.GE.AND P0, PT, R17, UR5, PT ;  /* 0x0000000511007c0c */ /* 0x010fda000bf06270 */
[----:B0-----:R-:W-:Y:S05]  /*0100*/  @P0 BRA `(.L_x_1) ;  /* 0x00000034000c0947 */ /* 0x001fea0003800000 */
[----:B------:R-:W-:Y:S01]  /*0110*/  UISETP.NE.AND UP0, UPT, UR39, URZ, UPT ;  /* 0x000000ff2700728c */ /* 0x000fe2000bf05270 */
[----:B------:R-:W-:Y:S02]  /*0120*/  IMAD.MOV.U32 R0, RZ, RZ, RZ ;  /* 0x000000ffff007224 */ /* 0x000fe400078e00ff */
[----:B------:R-:W-:-:S06]  /*0130*/  IMAD.MOV.U32 R16, RZ, RZ, RZ ;  /* 0x000000ffff107224 */ /* 0x000fcc00078e00ff */
[----:B------:R-:W-:Y:S05]  /*0140*/  BRA.U !UP0, `(.L_x_2) ;  /* 0x0000001108a87547 */ /* 0x000fea000b800000 */
[----:B------:R-:W0:Y:S01]  /*0150*/  LDCU.64 UR4, c[0x0][0x390] ;  /* 0x00007200ff0477ac */ /* 0x000e220008000a00 */
[----:B------:R-:W-:Y:S01]  /*0160*/  HFMA2 R16, -RZ, RZ, 0, 0 ;  /* 0x00000000ff107431 */ /* 0x000fe200000001ff */
[----:B------:R-:W1:Y:S01]  /*0170*/  LDCU UR6, c[0x0][0x38c] ;  /* 0x00007180ff0677ac */ /* 0x000e620008000800 */
[----:B------:R-:W2:Y:S01]  /*0180*/  LDCU.64 UR8, c[0x0][0x4b8] ;  /* 0x00009700ff0877ac */ /* 0x000ea20008000a00 */
[----:B------:R-:W-:Y:S02]  /*0190*/  UISETP.NE.AND UP0, UPT, UR40, URZ, UPT ;  /* 0x000000ff2800728c */ /* 0x000fe4000bf05270 */
[----:B0-----:R-:W-:-:S05]  /*01a0*/  IMAD.HI.U32 R2, R17, UR4, R16 ;  /* 0x0000000411027c27 */ /* 0x001fca000f8e0010 */
[----:B------:R-:W-:-:S05]  /*01b0*/  SHF.R.U32.HI R3, RZ, UR5, R2 ;  /* 0x00000005ff037c19 */ /* 0x000fca0008011602 */
[----:B------:R-:W-:-:S04]  /*01c0*/  IMAD.MOV R0, RZ, RZ, -R3 ;  /* 0x000000ffff007224 */ /* 0x000fc800078e0a03 */
[----:B-1----:R-:W-:-:S04]  /*01d0*/  IMAD R0, R0, UR6, R17 ;  /* 0x0000000600007c24 */ /* 0x002fc8000f8e0211 */
[C---:B--2---:R-:W-:Y:S02]  /*01e0*/  IMAD R16, R0.reuse, UR8, RZ ;  /* 0x0000000800107c24 */ /* 0x044fe4000f8e02ff */
[----:B------:R-:W-:Y:S01]  /*01f0*/  IMAD R0, R0, UR9, RZ ;  /* 0x0000000900007c24 */ /* 0x000fe2000f8e02ff */
[----:B------:R-:W-:Y:S06]  /*0200*/  BRA.U !UP0, `(.L_x_2) ;  /* 0x0000001108787547 */ /* 0x000fec000b800000 */
[----:B------:R-:W0:Y:S01]  /*0210*/  LDCU.64 UR6, c[0x0][0x398] ;  /* 0x00007300ff0677ac */ /* 0x000e220008000a00 */
[----:B------:R-:W-:Y:S01]  /*0220*/  IMAD.MOV.U32 R2, RZ, RZ, RZ ;  /* 0x000000ffff027224 */ /* 0x000fe200078e00ff */
[----:B------:R-:W1:Y:S01]  /*0230*/  LDCU UR4, c[0x0][0x3a0] ;  /* 0x00007400ff0477ac */ /* 0x000e620008000800 */
[----:B------:R-:W2:Y:S01]  /*0240*/  LDCU.64 UR8, c[0x0][0x4c0] ;  /* 0x00009800ff0877ac */ /* 0x000ea20008000a00 */
[----:B------:R-:W-:Y:S01]  /*0250*/  UISETP.NE.AND UP0, UPT, UR38, 0x2, UPT ;  /* 0x000000022600788c */ /* 0x000fe2000bf05270 */
[----:B0-----:R-:W-:-:S05]  /*0260*/  IMAD.HI.U32 R4, R3, UR7, R2 ;  /* 0x0000000703047c27 */ /* 0x001fca000f8e0002 */
[----:B-1----:R-:W-:-:S04]  /*0270*/  SHF.R.U32.HI R5, RZ, UR4, R4 ;  /* 0x00000004ff057c19 */ /* 0x002fc80008011604 */
[----:B------:R-:W-:-:S05]  /*0280*/  IADD3 R2, PT, PT, -R5, RZ, RZ ;  /* 0x000000ff05027210 */ /* 0x000fca0007ffe1ff */
[----:B------:R-:W-:-:S04]  /*0290*/  IMAD R3, R2, UR6, R3 ;  /* 0x0000000602037c24 */ /* 0x000fc8000f8e0203 */
[C---:B--2---:R-:W-:Y:S02]  /*02a0*/  IMAD R16, R3.reuse, UR8, R16 ;  /* 0x0000000803107c24 */ /* 0x044fe4000f8e0210 */
[----:B------:R-:W-:Y:S01]  /*02b0*/  IMAD R0, R3, UR9, R0 ;  /* 0x0000000903007c24 */ /* 0x000fe2000f8e0200 */
[----:B------:R-:W-:Y:S06]  /*02c0*/  BRA.U !UP0, `(.L_x_2) ;  /* 0x0000001108487547 */ /* 0x000fec000b800000 */
[----:B------:R-:W0:Y:S01]  /*02d0*/  LDCU.64 UR4, c[0x0][0x3a8] ;  /* 0x00007500ff0477ac */ /* 0x000e220008000a00 */
[----:B------:R-:W-:Y:S01]  /*02e0*/  IMAD.MOV.U32 R4, RZ, RZ, RZ ;  /* 0x000000ffff047224 */ /* 0x000fe200078e00ff */
[----:B------:R-:W1:Y:S01]  /*02f0*/  LDCU UR6, c[0x0][0x3a4] ;  /* 0x00007480ff0677ac */ /* 0x000e620008000800 */
[----:B------:R-:W2:Y:S01]  /*0300*/  LDCU.64 UR8, c[0x0][0x4c8] ;  /* 0x00009900ff0877ac */ /* 0x000ea20008000a00 */
[----:B------:R-:W-:Y:S01]  /*0310*/  UISETP.NE.AND UP0, UPT, UR38, 0x3, UPT ;  /* 0x000000032600788c */ /* 0x000fe2000bf05270 */
[----:B0-----:R-:W-:-:S05]  /*0320*/  IMAD.HI.U32 R2, R5, UR4, R4 ;  /* 0x0000000405027c27 */ /* 0x001fca000f8e0004 */
[----:B------:R-:W-:-:S05]  /*0330*/  SHF.R.U32.HI R3, RZ, UR5, R2 ;  /* 0x00000005ff037c19 */ /* 0x000fca0008011602 */
[----:B------:R-:W-:-:S04]  /*0340*/  IMAD.MOV R4, RZ, RZ, -R3 ;  /* 0x000000ffff047224 */ /* 0x000fc800078e0a03 */
[----:B-1----:R-:W-:-:S04]  /*0350*/  IMAD R5, R4, UR6, R5 ;  /* 0x0000000604057c24 */ /* 0x002fc8000f8e0205 */
[C---:B--2---:R-:W-:Y:S02]  /*0360*/  IMAD R16, R5.reuse, UR8, R16 ;  /* 0x0000000805107c24 */ /* 0x044fe4000f8e0210 */
[----:B------:R-:W-:Y:S01]  /*0370*/  IMAD R0, R5, UR9, R0 ;  /* 0x0000000905007c24 */ /* 0x000fe2000f8e0200 */
[----:B------:R-:W-:Y:S06]  /*0380*/  BRA.U !UP0, `(.L_x_2) ;  /* 0x0000001108187547 */ /* 0x000fec000b800000 */
[----:B------:R-:W0:Y:S01]  /*0390*/  LDCU.64 UR6, c[0x0][0x3b0] ;  /* 0x00007600ff0677ac */ /* 0x000e220008000a00 */
[----:B------:R-:W-:Y:S01]  /*03a0*/  MOV R2, RZ ;  /* 0x000000ff00027202 */ /* 0x000fe20000000f00 */
[----:B------:R-:W1:Y:S01]  /*03b0*/  LDCU UR4, c[0x0][0x3b8] ;  /* 0x00007700ff0477ac */ /* 0x000e620008000800 */
[----:B------:R-:W2:Y:S01]  /*03c0*/  LDCU.64 UR8, c[0x0][0x4d0] ;  /* 0x00009a00ff0877ac */ /* 0x000ea20008000a00 */
[----:B------:R-:W-:Y:S02]  /*03d0*/  UISETP.NE.AND UP0, UPT, UR38, 0x4, UPT ;  /* 0x000000042600788c */ /* 0x000fe4000bf05270 */
[----:B0-----:R-:W-:-:S05]  /*03e0*/  IMAD.HI.U32 R4, R3, UR7, R2 ;  /* 0x0000000703047c27 */ /* 0x001fca000f8e0002 */
[----:B-1----:R-:W-:-:S05]  /*03f0*/  SHF.R.U32.HI R5, RZ, UR4, R4 ;  /* 0x00000004ff057c19 */ /* 0x002fca0008011604 */
[----:B------:R-:W-:-:S04]  /*0400*/  IMAD.MOV R2, RZ, RZ, -R5 ;  /* 0x000000ffff027224 */ /* 0x000fc800078e0a05 */
        /* <DEDUP_REMOVED lines=10> */
[----:B------:R-:W-:-:S04]  /*04b0*/  SHF.R.U32.HI R3, RZ, UR5, R2 ;  /* 0x00000005ff037c19 */ /* 0x000fc80008011602 */
[----:B------:R-:W-:-:S05]  /*04c0*/  IADD3 R4, PT, PT, -R3, RZ, RZ ;  /* 0x000000ff03047210 */ /* 0x000fca0007ffe1ff */
[----:B-1----:R-:W-:-:S04]  /*04d0*/  IMAD R5, R4, UR6, R5 ;  /* 0x0000000604057c24 */ /* 0x002fc8000f8e0205 */
        /* <DEDUP_REMOVED lines=16> */
[----:B------:R-:W-:Y:S01]  /*05e0*/  HFMA2 R4, -RZ, RZ, 0, 0 ;  /* 0x00000000ff047431 */ /* 0x000fe200000001ff */
[----:B------:R-:W1:Y:S01]  /*05f0*/  LDCU UR6, c[0x0][0x3d4] ;  /* 0x00007a80ff0677ac */ /* 0x000e620008000800 */
[----:B------:R-:W2:Y:S01]  /*0600*/  LDCU.64 UR8, c[0x0][0x4e8] ;  /* 0x00009d00ff0877ac */ /* 0x000ea20008000a00 */
[----:B------:R-:W-:Y:S02]  /*0610*/  UISETP.NE.AND UP0, UPT, UR38, 0x7, UPT ;  /* 0x000000072600788c */ /* 0x000fe4000bf05270 */
        /* <DEDUP_REMOVED lines=214> */
[----:B------:R-:W2:Y:S03]  /*1380*/  LDCU.64 UR8, c[0x0][0x578] ;  /* 0x0000af00ff0877ac */ /* 0x000ea60008000a00 */
[----:B0-----:R-:W-:-:S05]  /*1390*/  IMAD.HI.U32 R2, R5, UR4, R4 ;  /* 0x0000000405027c27 */ /* 0x001fca000f8e0004 */
[----:B------:R-:W-:-:S05]  /*13a0*/  SHF.R.U32.HI R2, RZ, UR5, R2 ;  /* 0x00000005ff027c19 */ /* 0x000fca0008011602 */
[----:B------:R-:W-:-:S04]  /*13b0*/  IMAD.MOV R3, RZ, RZ, -R2 ;  /* 0x000000ffff037224 */ /* 0x000fc800078e0a02 */
[----:B-1----:R-:W-:-:S04]  /*13c0*/  IMAD R5, R3, UR6, R5 ;  /* 0x0000000603057c24 */ /* 0x002fc8000f8e0205 */
[C---:B--2---:R-:W-:Y:S02]  /*13d0*/  IMAD R16, R5.reuse, UR8, R16 ;  /* 0x0000000805107c24 */ /* 0x044fe4000f8e0210 */
[----:B------:R-:W-:-:S07]  /*13e0*/  IMAD R0, R5, UR9, R0 ;  /* 0x0000000905007c24 */ /* 0x000fce000f8e0200 */
.L_x_2:
[----:B------:R-:W0:Y:S01]  /*13f0*/  LDCU.64 UR6, c[0x0][0x588] ;  /* 0x0000b100ff0677ac */ /* 0x000e220008000a00 */
[----:B------:R-:W-:-:S04]  /*1400*/  UPRMT UR4, UR41, 0x9910, URZ ;  /* 0x0000991029047896 */ /* 0x000fc800080000ff */
[----:B------:R-:W-:Y:S01]  /*1410*/  UISETP.GT.AND UP0, UPT, UR4, 0x9, UPT ;  /* 0x000000090400788c */ /* 0x000fe2000bf04270 */
[----:B0-----:R-:W-:-:S05]  /*1420*/  IADD3 R2, P0, PT, R0, UR6, RZ ;  /* 0x0000000600027c10 */ /* 0x001fca000ff1e0ff */
[----:B------:R-:W-:-:S03]  /*1430*/  IMAD.X R3, RZ, RZ, UR7, P0 ;  /* 0x00000007ff037e24 */ /* 0x000fc600080e06ff */
[----:B------:R-:W-:Y:S05]  /*1440*/  BRA.U UP0, `(.L_x_3) ;  /* 0x0000000500107547 */ /* 0x000fea000b800000 */
[----:B------:R-:W-:-:S09]  /*1450*/  UISETP.GT.AND UP0, UPT, UR4, 0x4, UPT ;  /* 0x000000040400788c */ /* 0x000fd2000bf04270 */
[----:B------:R-:W-:Y:S05]  /*1460*/  BRA.U UP0, `(.L_x_4) ;  /* 0x0000000100807547 */ /* 0x000fea000b800000 */
[----:B------:R-:W-:-:S09]  /*1470*/  UISETP.GT.AND UP0, UPT, UR4, 0x1, UPT ;  /* 0x000000010400788c */ /* 0x000fd2000bf04270 */
[----:B------:R-:W-:Y:S05]  /*1480*/  BRA.U UP0, `(.L_x_5) ;  /* 0x0000000100307547 */ /* 0x000fea000b800000 */
[----:B------:R-:W-:-:S09]  /*1490*/  UISETP.NE.AND UP0, UPT, UR41, URZ, UPT ;  /* 0x000000ff2900728c */ /* 0x000fd2000bf05270 */
[----:B------:R-:W-:Y:S05]  /*14a0*/  BRA.U !UP0, `(.L_x_6) ;  /* 0x0000000108187547 */ /* 0x000fea000b800000 */
[----:B------:R-:W-:-:S09]  /*14b0*/  UISETP.NE.AND UP0, UPT, UR4, 0x1, UPT ;  /* 0x000000010400788c */ /* 0x000fd2000bf05270 */
[----:B------:R-:W-:Y:S05]  /*14c0*/  BRA.U UP0, `(.L_x_7) ;  /* 0x0000000d00147547 */ /* 0x000fea000b800000 */
[----:B------:R-:W2:Y:S02]  /*14d0*/  LDG.E.S8 R2, desc[UR36][R2.64] ;  /* 0x0000002402027981 */ /* 0x000ea4000c1e1300 */
[----:B--2---:R-:W0:Y:S02]  /*14e0*/  I2F.S16 R0, R2 ;  /* 0x0000000200007306 */ /* 0x004e240000101400 */
[----:B0-----:R-:W-:Y:S01]  /*14f0*/  F2FP.BF16.F32.PACK_AB R0, RZ, R0 ;  /* 0x00000000ff00723e */ /* 0x001fe200000010ff */
[----:B------:R-:W-:Y:S06]  /*1500*/  BRA `(.L_x_8) ;  /* 0x0000000c00947947 */ /* 0x000fec0003800000 */
.L_x_6:
[----:B------:R-:W2:Y:S02]  /*1510*/  LDG.E.U8 R2, desc[UR36][R2.64] ;  /* 0x0000002402027981 */ /* 0x000ea4000c1e1100 */
[----:B--2---:R-:W-:-:S04]  /*1520*/  I2FP.F32.U32 R0, R2 ;  /* 0x0000000200007245 */ /* 0x004fc80000201000 */
[----:B------:R-:W-:Y:S01]  /*1530*/  F2FP.BF16.F32.PACK_AB R0, RZ, R0 ;  /* 0x00000000ff00723e */ /* 0x000fe200000010ff */
[----:B------:R-:W-:Y:S06]  /*1540*/  BRA `(.L_x_8) ;  /* 0x0000000c00847947 */ /* 0x000fec0003800000 */
.L_x_5:
[----:B------:R-:W-:-:S09]  /*1550*/  UISETP.NE.AND UP0, UPT, UR4, 0x2, UPT ;  /* 0x000000020400788c */ /* 0x000fd2000bf05270 */
[----:B------:R-:W-:Y:S05]  /*1560*/  BRA.U !UP0, `(.L_x_9) ;  /* 0x0000000108307547 */ /* 0x000fea000b800000 */
[----:B------:R-:W-:-:S09]  /*1570*/  UISETP.NE.AND UP0, UPT, UR4, 0x3, UPT ;  /* 0x000000030400788c */ /* 0x000fd2000bf05270 */
[----:B------:R-:W-:Y:S05]  /*1580*/  BRA.U !UP0, `(.L_x_10) ;  /* 0x0000000108187547 */ /* 0x000fea000b800000 */
[----:B------:R-:W-:-:S09]  /*1590*/  UISETP.NE.AND UP0, UPT, UR4, 0x4, UPT ;  /* 0x000000040400788c */ /* 0x000fd2000bf05270 */
[----:B------:R-:W-:Y:S05]  /*15a0*/  BRA.U UP0, `(.L_x_7) ;  /* 0x0000000900dc7547 */ /* 0x000fea000b800000 */
[----:B------:R-:W2:Y:S02]  /*15b0*/  LDG.E.64 R2, desc[UR36][R2.64] ;  /* 0x0000002402027981 */ /* 0x000ea4000c1e1b00 */
[----:B--2---:R-:W0:Y:S02]  /*15c0*/  I2F.S64 R0, R2 ;  /* 0x0000000200007312 */ /* 0x004e240000301400 */
[----:B0-----:R-:W-:Y:S01]  /*15d0*/  F2FP.BF16.F32.PACK_AB R0, RZ, R0 ;  /* 0x00000000ff00723e */ /* 0x001fe200000010ff */
[----:B------:R-:W-:Y:S06]  /*15e0*/  BRA `(.L_x_8) ;  /* 0x0000000c005c7947 */ /* 0x000fec0003800000 */
.L_x_10:
[----:B------:R-:W2:Y:S02]  /*15f0*/  LDG.E R2, desc[UR36][R2.64] ;  /* 0x0000002402027981 */ /* 0x000ea4000c1e1900 */
[----:B--2---:R-:W-:-:S04]  /*1600*/  I2FP.F32.S32 R0, R2 ;  /* 0x0000000200007245 */ /* 0x004fc80000201400 */
[----:B------:R-:W-:Y:S01]  /*1610*/  F2FP.BF16.F32.PACK_AB R0, RZ, R0 ;  /* 0x00000000ff00723e */ /* 0x000fe200000010ff */
[----:B------:R-:W-:Y:S06]  /*1620*/  BRA `(.L_x_8) ;  /* 0x0000000c004c7947 */ /* 0x000fec0003800000 */
.L_x_9:
[----:B------:R-:W2:Y:S02]  /*1630*/  LDG.E.U16 R2, desc[UR36][R2.64] ;  /* 0x0000002402027981 */ /* 0x000ea4000c1e1500 */
[----:B--2---:R-:W0:Y:S02]  /*1640*/  I2F.S16 R0, R2 ;  /* 0x0000000200007306 */ /* 0x004e240000101400 */
[----:B0-----:R-:W-:Y:S01]  /*1650*/  F2FP.BF16.F32.PACK_AB R0, RZ, R0 ;  /* 0x00000000ff00723e */ /* 0x001fe200000010ff */
[----:B------:R-:W-:Y:S06]  /*1660*/  BRA `(.L_x_8) ;  /* 0x0000000c003c7947 */ /* 0x000fec0003800000 */
.L_x_4:
[----:B------:R-:W-:-:S09]  /*1670*/  UISETP.GT.AND UP0, UPT, UR4, 0x6, UPT ;  /* 0x000000060400788c */ /* 0x000fd2000bf04270 */
[----:B------:R-:W-:Y:S05]  /*1680*/  BRA.U UP0, `(.L_x_11) ;  /* 0x00000001002c7547 */ /* 0x000fea000b800000 */
[----:B------:R-:W-:-:S09]  /*1690*/  UISETP.NE.AND UP0, UPT, UR4, 0x5, UPT ;  /* 0x000000050400788c */ /* 0x000fd2000bf05270 */
[----:B------:R-:W-:Y:S05]  /*16a0*/  BRA.U !UP0, `(.L_x_12) ;  /* 0x0000000108147547 */ /* 0x000fea000b800000 */
[----:B------:R-:W-:-:S09]  /*16b0*/  UISETP.NE.AND UP0, UPT, UR4, 0x6, UPT ;  /* 0x000000060400788c */ /* 0x000fd2000bf05270 */
[----:B------:R-:W-:Y:S05]  /*16c0*/  BRA.U UP0, `(.L_x_7) ;  /* 0x0000000900947547 */ /* 0x000fea000b800000 */
[----:B------:R-:W2:Y:S02]  /*16d0*/  LDG.E R2, desc[UR36][R2.64] ;  /* 0x0000002402027981 */ /* 0x000ea4000c1e1900 */
[----:B--2---:R-:W-:Y:S01]  /*16e0*/  F2FP.BF16.F32.PACK_AB R0, RZ, R2 ;  /* 0x00000002ff00723e */ /* 0x004fe200000010ff */
[----:B------:R-:W-:Y:S06]  /*16f0*/  BRA `(.L_x_8) ;  /* 0x0000000c00187947 */ /* 0x000fec0003800000 */
.L_x_12:
[----:B------:R-:W2:Y:S02]  /*1700*/  LDG.E.U16 R0, desc[UR36][R2.64] ;  /* 0x0000002402007981 */ /* 0x000ea4000c1e1500 */
[----:B--2---:R-:W-:-:S05]  /*1710*/  HADD2.F32 R0, -RZ, R0.H0_H0 ;  /* 0x20000000ff007230 */ /* 0x004fca0000004100 */
[----:B------:R-:W-:Y:S01]  /*1720*/  F2FP.BF16.F32.PACK_AB R0, RZ, R0 ;  /* 0x00000000ff00723e */ /* 0x000fe200000010ff */
[----:B------:R-:W-:Y:S06]  /*1730*/  BRA `(.L_x_8) ;  /* 0x0000000c00087947 */ /* 0x000fec0003800000 */
.L_x_11:
[----:B------:R-:W-:-:S09]  /*1740*/  UISETP.NE.AND UP0, UPT, UR4, 0x7, UPT ;  /* 0x000000070400788c */ /* 0x000fd2000bf05270 */
[----:B------:R-:W-:Y:S05]  /*1750*/  BRA.U !UP0, `(.L_x_13) ;  /* 0x00000001082c7547 */ /* 0x000fea000b800000 */
[----:B------:R-:W-:-:S09]  /*1760*/  UISETP.NE.AND UP0, UPT, UR4, 0x8, UPT ;  /* 0x000000080400788c */ /* 0x000fd2000bf05270 */
[----:B------:R-:W-:Y:S05]  /*1770*/  BRA.U !UP0, `(.L_x_14) ;  /* 0x0000000108147547 */ /* 0x000fea000b800000 */
[----:B------:R-:W-:-:S09]  /*1780*/  UISETP.NE.AND UP0, UPT, UR4, 0x9, UPT ;  /* 0x000000090400788c */ /* 0x000fd2000bf05270 */
[----:B------:R-:W-:Y:S05]  /*1790*/  BRA.U UP0, `(.L_x_7) ;  /* 0x0000000900607547 */ /* 0x000fea000b800000 */
[----:B------:R-:W2:Y:S02]  /*17a0*/  LDG.E R2, desc[UR36][R2.64] ;  /* 0x0000002402027981 */ /* 0x000ea4000c1e1900 */
[----:B--2---:R-:W-:Y:S01]  /*17b0*/  F2FP.BF16.F32.PACK_AB R0, RZ, R2 ;  /* 0x00000002ff00723e */ /* 0x004fe200000010ff */
[----:B------:R-:W-:Y:S06]  /*17c0*/  BRA `(.L_x_8) ;  /* 0x0000000800e47947 */ /* 0x000fec0003800000 */
.L_x_14:
[----:B------:R-:W2:Y:S02]  /*17d0*/  LDG.E.U16 R2, desc[UR36][R2.64] ;  /* 0x0000002402027981 */ /* 0x000ea4000c1e1500 */
[----:B--2---:R-:W-:-:S05]  /*17e0*/  HADD2.F32 R0, -RZ, R2.H0_H0 ;  /* 0x20000002ff007230 */ /* 0x004fca0000004100 */
[----:B------:R-:W-:Y:S01]  /*17f0*/  F2FP.BF16.F32.PACK_AB R0, RZ, R0 ;  /* 0x00000000ff00723e */ /* 0x000fe200000010ff */
[----:B------:R-:W-:Y:S06]  /*1800*/  BRA `(.L_x_8) ;  /* 0x0000000800d47947 */ /* 0x000fec0003800000 */
.L_x_13:
[----:B------:R-:W2:Y:S01]  /*1810*/  LDG.E.64 R2, desc[UR36][R2.64] ;  /* 0x0000002402027981 */ /* 0x000ea2000c1e1b00 */
[----:B------:R-:W-:Y:S01]  /*1820*/  UMOV UR4, 0xf0000000 ;  /* 0xf000000000047882 */ /* 0x000fe20000000000 */
[----:B------:R-:W-:Y:S01]  /*1830*/  UMOV UR5, 0x380fffff ;  /* 0x380fffff00057882 */ /* 0x000fe20000000000 */
[----:B--2---:R-:W0:Y:S01]  /*1840*/  F2F.F32.F64 R0, R2 ;  /* 0x0000000200007310 */ /* 0x004e220000301000 */
[----:B------:R-:W-:-:S14]  /*1850*/  DSETP.GEU.AND P0, PT, |R2|, UR4, PT ;  /* 0x0000000402007e2a */ /* 0x000fdc000bf0e200 */
[----:B0-----:R-:W-:-:S05]  /*1860*/  @!P0 FMUL R0, R0, 1.175494350822287508e-38 ;  /* 0x0080000000008820 */ /* 0x001fca0000400000 */
[----:B------:R-:W-:Y:S01]  /*1870*/  F2FP.BF16.F32.PACK_AB R0, RZ, R0 ;  /* 0x00000000ff00723e */ /* 0x000fe200000010ff */
[----:B------:R-:W-:Y:S06]  /*1880*/  BRA `(.L_x_8) ;  /* 0x0000000800b47947 */ /* 0x000fec0003800000 */
.L_x_3:
[----:B------:R-:W-:-:S09]  /*1890*/  UISETP.GT.AND UP0, UPT, UR4, 0x18, UPT ;  /* 0x000000180400788c */ /* 0x000fd2000bf04270 */
[----:B------:R-:W-:Y:S05]  /*18a0*/  BRA.U UP0, `(.L_x_15) ;  /* 0x0000000100f47547 */ /* 0x000fea000b800000 */
[----:B------:R-:W-:-:S09]  /*18b0*/  UISETP.GT.AND UP0, UPT, UR4, 0xe, UPT ;  /* 0x0000000e0400788c */ /* 0x000fd2000bf04270 */
[----:B------:R-:W-:Y:S05]  /*18c0*/  BRA.U UP0, `(.L_x_16) ;  /* 0x0000000100447547 */ /* 0x000fea000b800000 */
[----:B------:R-:W-:-:S09]  /*18d0*/  UISETP.NE.AND UP0, UPT, UR4, 0xa, UPT ;  /* 0x0000000a0400788c */ /* 0x000fd2000bf05270 */
[----:B------:R-:W-:Y:S05]  /*18e0*/  BRA.U !UP0, `(.L_x_17) ;  /* 0x00000001081c7547 */ /* 0x000fea000b800000 */
[----:B------:R-:W-:-:S09]  /*18f0*/  UISETP.NE.AND UP0, UPT, UR4, 0xb, UPT ;  /* 0x0000000b0400788c */ /* 0x000fd2000bf05270 */
[----:B------:R-:W-:Y:S05]  /*1900*/  BRA.U UP0, `(.L_x_7) ;  /* 0x0000000900047547 */ /* 0x000fea000b800000 */
[----:B------:R-:W2:Y:S02]  /*1910*/  LDG.E.U8 R2, desc[UR36][R2.64] ;  /* 0x0000002402027981 */ /* 0x000ea4000c1e1100 */
[----:B--2---:R-:W-:-:S04]  /*1920*/  ISETP.NE.AND P0, PT, R2, RZ, PT ;  /* 0x000000ff0200720c */ /* 0x004fc80003f05270 */
[----:B------:R-:W-:-:S04]  /*1930*/  FSEL R0, RZ, 1, !P0 ;  /* 0x3f800000ff007808 */ /* 0x000fc80004000000 */
[----:B------:R-:W-:Y:S01]  /*1940*/  F2FP.BF16.F32.PACK_AB R0, RZ, R0 ;  /* 0x00000000ff00723e */ /* 0x000fe200000010ff */
[----:B------:R-:W-:Y:S06]  /*1950*/  BRA `(.L_x_8) ;  /* 0x0000000800807947 */ /* 0x000fec0003800000 */
.L_x_17:
        /* <DEDUP_REMOVED lines=8> */
.L_x_16:
[----:B------:R-:W-:-:S09]  /*19e0*/  UISETP.NE.AND UP0, UPT, UR4, 0xf, UPT ;  /* 0x0000000f0400788c */ /* 0x000fd2000bf05270 */
[----:B------:R-:W-:Y:S05]  /*19f0*/  BRA.U !UP0, `(.L_x_18) ;  /* 0x0000000108987547 */ /* 0x000fea000b800000 */
[----:B------:R-:W-:-:S09]  /*1a00*/  UISETP.NE.AND UP0, UPT, UR4, 0x17, UPT ;  /* 0x000000170400788c */ /* 0x000fd2000bf05270 */
[----:B------:R-:W-:Y:S05]  /*1a10*/  BRA.U !UP0, `(.L_x_19) ;  /* 0x00000001085c7547 */ /* 0x000fea000b800000 */
[----:B------:R-:W-:-:S09]  /*1a20*/  UISETP.NE.AND UP0, UPT, UR4, 0x18, UPT ;  /* 0x000000180400788c */ /* 0x000fd2000bf05270 */
[----:B------:R-:W-:Y:S05]  /*1a30*/  BRA.U UP0, `(.L_x_7) ;  /* 0x0000000500b87547 */ /* 0x000fea000b800000 */
[----:B------:R-:W2:Y:S01]  /*1a40*/  LDG.E.U8 R0, desc[UR36][R2.64] ;  /* 0x0000002402007981 */ /* 0x000ea2000c1e1100 */
[----:B------:R-:W-:Y:S01]  /*1a50*/  IMAD.MOV.U32 R6, RZ, RZ, 0x1f ;  /* 0x0000001fff067424 */ /* 0x000fe200078e00ff */
[----:B--2---:R-:W-:-:S04]  /*1a60*/  SHF.L.U32 R0, R0, 0x18, RZ ;  /* 0x0000001800007819 */ /* 0x004fc800000006ff */
[C---:B------:R-:W-:Y:S02]  /*1a70*/  LOP3.LUT R4, R0.reuse, 0x7f000000, RZ, 0xc0, !PT ;  /* 0x7f00000000047812 */ /* 0x040fe400078ec0ff */
[----:B------:R-:W-:Y:S02]  /*1a80*/  LOP3.LUT P0, RZ, R0, 0x7f000000, RZ, 0xc0, !PT ;  /* 0x7f00000000ff7812 */ /* 0x000fe4000780c0ff */
[----:B------:R-:W0:Y:S02]  /*1a90*/  FLO.U32 R5, R4 ;  /* 0x0000000400057300 */ /* 0x000e2400000e0000 */
[----:B0-----:R-:W-:-:S05]  /*1aa0*/  IMAD.MOV R5, RZ, RZ, -R5 ;  /* 0x000000ffff057224 */ /* 0x001fca00078e0a05 */
[----:B------:R-:W-:-:S04]  /*1ab0*/  VIADDMNMX.U32 R5, R5, R6, 0x4, !PT ;  /* 0x0000000405057446 */ /* 0x000fc80007800006 */
[----:B------:R-:W-:-:S04]  /*1ac0*/  IADD3 R5, PT, PT, R5, -0x4, RZ ;  /* 0xfffffffc05057810 */ /* 0x000fc80007ffe0ff */
[C---:B------:R-:W-:Y:S01]  /*1ad0*/  SHF.L.U32 R6, R4.reuse, R5, RZ ;  /* 0x0000000504067219 */ /* 0x040fe200000006ff */
[----:B------:R-:W-:Y:S02]  /*1ae0*/  IMAD.SHL.U32 R7, R5, 0x800000, RZ ;  /* 0x0080000005077824 */ /* 0x000fe400078e00ff */
[----:B------:R-:W-:-:S03]  /*1af0*/  VIADD R5, R4, 0x1000000 ;  /* 0x0100000004057836 */ /* 0x000fc60000000000 */
[----:B------:R-:W-:Y:S02]  /*1b00*/  LEA.HI R6, R6, -R7, RZ, 0x1c ;  /* 0x8000000706067211 */ /* 0x000fe400078fe0ff */
[----:B------:R-:W-:Y:S02]  /*1b10*/  SHF.R.S32.HI R5, RZ, 0x8, R5 ;  /* 0x00000008ff057819 */ /* 0x000fe40000011405 */
[----:B------:R-:W-:-:S04]  /*1b20*/  IADD3 R6, PT, PT, R6, 0x3c000000, RZ ;  /* 0x3c00000006067810 */ /* 0x000fc80007ffe0ff */
[----:B------:R-:W-:-:S04]  /*1b30*/  LOP3.LUT R5, R6, 0x7f800000, R5, 0xf8, !PT ;  /* 0x7f80000006057812 */ /* 0x000fc800078ef805 */
[----:B------:R-:W-:-:S04]  /*1b40*/  SEL R5, R5, RZ, P0 ;  /* 0x000000ff05057207 */ /* 0x000fc80000000000 */
[----:B------:R-:W-:-:S04]  /*1b50*/  LOP3.LUT R5, R5, 0x80000000, R0, 0xf8, !PT ;  /* 0x8000000005057812 */ /* 0x000fc800078ef800 */
[----:B------:R-:W-:-:S04]  /*1b60*/  F2FP.BF16.F32.PACK_AB R5, RZ, R5 ;  /* 0x00000005ff05723e */ /* 0x000fc800000010ff */
[----:B------:R-:W-:Y:S01]  /*1b70*/  PRMT R0, R5, 0x7610, R0 ;  /* 0x0000761005007816 */ /* 0x000fe20000000000 */
[----:B------:R-:W-:Y:S06]  /*1b80*/  BRA `(.L_x_8) ;  /* 0x0000000400f47947 */ /* 0x000fec0003800000 */
.L_x_19:
[----:B------:R-:W2:Y:S02]  /*1b90*/  LDG.E.U8 R2, desc[UR36][R2.64] ;  /* 0x0000002402027981 */ /* 0x000ea4000c1e1100 */
[C---:B--2---:R-:W-:Y:S02]  /*1ba0*/  IMAD.SHL.U32 R4, R2.reuse, 0x2000000, RZ ;  /* 0x0200000002047824 */ /* 0x044fe400078e00ff */
[----:B------:R-:W-:-:S03]  /*1bb0*/  IMAD.SHL.U32 R5, R2, 0x100, RZ ;  /* 0x0000010002057824 */ /* 0x000fc600078e00ff */
[----:B------:R-:W-:-:S13]  /*1bc0*/  ISETP.GT.U32.AND P0, PT, R4, 0x7ffffff, PT ;  /* 0x07ffffff0400780c */ /* 0x000fda0003f04070 */
[C---:B------:R-:W-:Y:S02]  /*1bd0*/  @!P0 LOP3.LUT R0, R5.reuse, 0x7f00, RZ, 0xc0, !PT ;  /* 0x00007f0005008812 */ /* 0x040fe400078ec0ff */
[----:B------:R-:W-:Y:S02]  /*1be0*/  @P0 LEA.HI R4, R4, 0x70000000, RZ, 0x1c ;  /* 0x7000000004040811 */ /* 0x000fe400078fe0ff */
[----:B------:R-:W-:Y:S02]  /*1bf0*/  @!P0 LOP3.LUT R0, R0, 0x3f000000, RZ, 0xfc, !PT ;  /* 0x3f00000000008812 */ /* 0x000fe400078efcff */
[----:B------:R-:W-:-:S03]  /*1c00*/  PRMT R5, R5, 0x9910, RZ ;  /* 0x0000991005057816 */ /* 0x000fc600000000ff */
[----:B------:R-:W-:Y:S01]  /*1c10*/  @!P0 FADD.FTZ R0, R0, -0.5 ;  /* 0xbf00000000008421 */ /* 0x000fe20000010000 */
[----:B------:R-:W-:-:S05]  /*1c20*/  @P0 FMUL.FTZ R0, R4, 1.9259299443872358531e-34 ;  /* 0x0780000004000820 */ /* 0x000fca0000410000 */
[----:B------:R-:W-:-:S04]  /*1c30*/  LOP3.LUT R0, R0, 0x80000000, R5, 0xf8, !PT ;  /* 0x8000000000007812 */ /* 0x000fc800078ef805 */
[----:B------:R-:W-:Y:S01]  /*1c40*/  F2FP.BF16.F32.PACK_AB R0, RZ, R0 ;  /* 0x00000000ff00723e */ /* 0x000fe200000010ff */
[----:B------:R-:W-:Y:S06]  /*1c50*/  BRA `(.L_x_8) ;  /* 0x0000000400c07947 */ /* 0x000fec0003800000 */
.L_x_18:
[----:B------:R0:W5:Y:S01]  /*1c60*/  LDG.E.U16 R0, desc[UR36][R2.64] ;  /* 0x0000002402007981 */ /* 0x000162000c1e1500 */
[----:B------:R-:W-:Y:S05]  /*1c70*/  BRA `(.L_x_8) ;  /* 0x0000000400b87947 */ /* 0x000fea0003800000 */
.L_x_15:
[----:B------:R-:W-:-:S09]  /*1c80*/  UISETP.GT.AND UP0, UPT, UR4, 0x1b, UPT ;  /* 0x0000001b0400788c */ /* 0x000fd2000bf04270 */
[----:B------:R-:W-:Y:S05]  /*1c90*/  BRA.U UP0, `(.L_x_20) ;  /* 0x0000000500087547 */ /* 0x000fea000b800000 */
[----:B------:R-:W-:-:S09]  /*1ca0*/  UISETP.NE.AND UP0, UPT, UR4, 0x19, UPT ;  /* 0x000000190400788c */ /* 0x000fd2000bf05270 */
[----:B------:R-:W-:Y:S05]  /*1cb0*/  BRA.U !UP0, `(.L_x_21) ;  /* 0x0000000108907547 */ /* 0x000fea000b800000 */
[----:B------:R-:W-:-:S09]  /*1cc0*/  UISETP.NE.AND UP0, UPT, UR4, 0x1a, UPT ;  /* 0x0000001a0400788c */ /* 0x000fd2000bf05270 */
[----:B------:R-:W-:Y:S05]  /*1cd0*/  BRA.U !UP0, `(.L_x_22) ;  /* 0x0000000108187547 */ /* 0x000fea000b800000 */
[----:B------:R-:W-:-:S09]  /*1ce0*/  UISETP.NE.AND UP0, UPT, UR4, 0x1b, UPT ;  /* 0x0000001b0400788c */ /* 0x000fd2000bf05270 */
[----:B------:R-:W-:Y:S05]  /*1cf0*/  BRA.U UP0, `(.L_x_7) ;  /* 0x0000000500087547 */ /* 0x000fea000b800000 */
[----:B------:R-:W2:Y:S02]  /*1d00*/  LDG.E.U16 R0, desc[UR36][R2.64] ;  /* 0x0000002402007981 */ /* 0x000ea4000c1e1500 */
[----:B--2---:R-:W-:-:S04]  /*1d10*/  I2FP.F32.U32 R0, R0 ;  /* 0x0000000000007245 */ /* 0x004fc80000201000 */
[----:B------:R-:W-:Y:S01]  /*1d20*/  F2FP.BF16.F32.PACK_AB R0, RZ, R0 ;  /* 0x00000000ff00723e */ /* 0x000fe200000010ff */
[----:B------:R-:W-:Y:S06]  /*1d30*/  BRA `(.L_x_8) ;  /* 0x0000000400887947 */ /* 0x000fec0003800000 */
.L_x_22:
[----:B------:R-:W2:Y:S01]  /*1d40*/  LDG.E.U8 R3, desc[UR36][R2.64] ;  /* 0x0000002402037981 */ /* 0x000ea2000c1e1100 */
[----:B------:R-:W-:Y:S01]  /*1d50*/  BSSY.RECONVERGENT B0, `(.L_x_23) ;  /* 0x0000018000007945 */ /* 0x000fe20003800200 */
[----:B------:R-:W-:Y:S02]  /*1d60*/  MOV R0, RZ ;  /* 0x000000ff00007202 */ /* 0x000fe40000000f00 */
[----:B--2---:R-:W-:-:S13]  /*1d70*/  ISETP.NE.AND P0, PT, R3, RZ, PT ;  /* 0x000000ff0300720c */ /* 0x004fda0003f05270 */
[----:B------:R-:W-:Y:S05]  /*1d80*/  @!P0 BRA `(.L_x_24) ;  /* 0x0000000000508947 */ /* 0x000fea0003800000 */
[----:B------:R-:W-:-:S13]  /*1d90*/  ISETP.NE.AND P0, PT, R3, 0x80, PT ;  /* 0x000000800300780c */ /* 0x000fda0003f05270 */
[----:B------:R-:W-:Y:S01]  /*1da0*/  @!P0 IMAD.MOV.U32 R0, RZ, RZ, 0x7f800001 ;  /* 0x7f800001ff008424 */ /* 0x000fe200078e00ff */
[----:B------:R-:W-:Y:S06]  /*1db0*/  @!P0 BRA `(.L_x_24) ;  /* 0x0000000000448947 */ /* 0x000fec0003800000 */
[--C-:B------:R-:W-:Y:S01]  /*1dc0*/  SHF.R.U32.HI R0, RZ, 0x3, R3.reuse ;  /* 0x00000003ff007819 */ /* 0x100fe20000011603 */
[----:B------:R-:W-:Y:S03]  /*1dd0*/  BSSY.RECONVERGENT B1, `(.L_x_25) ;  /* 0x000000c000017945 */ /* 0x000fe60003800200 */
[----:B------:R-:W-:Y:S02]  /*1de0*/  LOP3.LUT P0, R2, R0, 0xf, RZ, 0xc0, !PT ;  /* 0x0000000f00027812 */ /* 0x000fe4000780c0ff */
[----:B------:R-:W-:-:S05]  /*1df0*/  SHF.R.U32.HI R0, RZ, 0x7, R3 ;  /* 0x00000007ff007819 */ /* 0x000fca0000011603 */
[----:B------:R-:W-:Y:S01]  /*1e00*/  IMAD.U32 R7, R0, -0x80000000, RZ ;  /* 0x8000000000077824 */ /* 0x000fe200078e00ff */
[----:B------:R-:W-:-:S05]  /*1e10*/  LOP3.LUT R0, R3, 0x7, RZ, 0xc0, !PT ;  /* 0x0000000703007812 */ /* 0x000fca00078ec0ff */
[----:B------:R-:W-:Y:S05]  /*1e20*/  @P0 BRA `(.L_x_26) ;  /* 0x0000000000180947 */ /* 0x000fea0003800000 */
[----:B------:R-:W0:Y:S02]  /*1e30*/  FLO.U32 R3, R0 ;  /* 0x0000000000037300 */ /* 0x000e2400000e0000 */
[----:B0-----:R-:W-:-:S04]  /*1e40*/  IADD3 R3, PT, PT, -R3, 0x1f, RZ ;  /* 0x0000001f03037810 */ /* 0x001fc80007ffe1ff */
[----:B------:R-:W-:Y:S02]  /*1e50*/  IADD3 R5, PT, PT, R3, -0x1c, RZ ;  /* 0xffffffe403057810 */ /* 0x000fe40007ffe0ff */
[----:B------:R-:W-:Y:S02]  /*1e60*/  IADD3 R2, PT, PT, R2, 0x1d, -R3 ;  /* 0x0000001d02027810 */ /* 0x000fe40007ffe803 */
[----:B------:R-:W-:-:S04]  /*1e70*/  SHF.L.U32 R5, R0, R5, RZ ;  /* 0x0000000500057219 */ /* 0x000fc800000006ff */
[----:B------:R-:W-:-:S07]  /*1e80*/  LOP3.LUT R0, R5, 0x7, RZ, 0xc0, !PT ;  /* 0x0000000705007812 */ /* 0x000fce00078ec0ff */
.L_x_26:
[----:B------:R-:W-:Y:S05]  /*1e90*/  BSYNC.RECONVERGENT B1 ;  /* 0x0000000000017941 */ /* 0x000fea0003800200 */
.L_x_25:
[----:B------:R-:W-:Y:S01]  /*1ea0*/  IMAD.SHL.U32 R0, R0, 0x100000, RZ ;  /* 0x0010000000007824 */ /* 0x000fe200078e00ff */
[----:B------:R-:W-:-:S04]  /*1eb0*/  LEA R2, R2, 0x3b800000, 0x17 ;  /* 0x3b80000002027811 */ /* 0x000fc800078eb8ff */
[----:B------:R-:W-:-:S07]  /*1ec0*/  LOP3.LUT R0, R2, R0, R7, 0xfe, !PT ;  /* 0x0000000002007212 */ /* 0x000fce00078efe07 */
.L_x_24:
[----:B------:R-:W-:Y:S05]  /*1ed0*/  BSYNC.RECONVERGENT B0 ;  /* 0x0000000000007941 */ /* 0x000fea0003800200 */
.L_x_23:
[----:B------:R-:W-:Y:S01]  /*1ee0*/  F2FP.BF16.F32.PACK_AB R0, RZ, R0 ;  /* 0x00000000ff00723e */ /* 0x000fe200000010ff */
[----:B------:R-:W-:Y:S06]  /*1ef0*/  BRA `(.L_x_8) ;  /* 0x0000000400187947 */ /* 0x000fec0003800000 */
.L_x_21:
[----:B------:R-:W2:Y:S01]  /*1f00*/  LDG.E.U8 R3, desc[UR36][R2.64] ;  /* 0x0000002402037981 */ /* 0x000ea2000c1e1100 */
[----:B------:R-:W-:Y:S01]  /*1f10*/  BSSY.RECONVERGENT B0, `(.L_x_27) ;  /* 0x0000018000007945 */ /* 0x000fe20003800200 */
[----:B------:R-:W-:Y:S01]  /*1f20*/  IMAD.MOV.U32 R0, RZ, RZ, RZ ;  /* 0x000000ffff007224 */ /* 0x000fe200078e00ff */
[----:B--2---:R-:W-:-:S13]  /*1f30*/  ISETP.NE.AND P0, PT, R3, RZ, PT ;  /* 0x000000ff0300720c */ /* 0x004fda0003f05270 */
[----:B------:R-:W-:Y:S05]  /*1f40*/  @!P0 BRA `(.L_x_28) ;  /* 0x0000000000508947 */ /* 0x000fea0003800000 */
[----:B------:R-:W-:-:S13]  /*1f50*/  ISETP.NE.AND P0, PT, R3, 0x80, PT ;  /* 0x000000800300780c */ /* 0x000fda0003f05270 */
[----:B------:R-:W-:Y:S01]  /*1f60*/  @!P0 MOV R0, 0x7f800001 ;  /* 0x7f80000100008802 */ /* 0x000fe20000000f00 */
        /* <DEDUP_REMOVED lines=10> */
[----:B------:R-:W-:Y:S01]  /*2010*/  IADD3 R2, PT, PT, R2, 0x1e, -R3 ;  /* 0x0000001e02027810 */ /* 0x000fe20007ffe803 */
[----:B------:R-:W-:-:S05]  /*2020*/  VIADD R5, R3, 0xffffffe3 ;  /* 0xffffffe303057836 */ /* 0x000fca0000000000 */
[----:B------:R-:W-:-:S04]  /*2030*/  SHF.L.U32 R5, R0, R5, RZ ;  /* 0x0000000500057219 */ /* 0x000fc800000006ff */
[----:B------:R-:W-:-:S07]  /*2040*/  LOP3.LUT R0, R5, 0x3, RZ, 0xc0, !PT ;  /* 0x0000000305007812 */ /* 0x000fce00078ec0ff */
.L_x_30:
[----:B------:R-:W-:Y:S05]  /*2050*/  BSYNC.RECONVERGENT B1 ;  /* 0x0000000000017941 */ /* 0x000fea0003800200 */
.L_x_29:
[----:B------:R-:W-:Y:S02]  /*2060*/  SHF.L.U32 R0, R0, 0x15, RZ ;  /* 0x0000001500007819 */ /* 0x000fe400000006ff */
[----:B------:R-:W-:-:S04]  /*2070*/  LEA R2, R2, 0x37800000, 0x17 ;  /* 0x3780000002027811 */ /* 0x000fc800078eb8ff */
[----:B------:R-:W-:-:S07]  /*2080*/  LOP3.LUT R0, R2, R0, R7, 0xfe, !PT ;  /* 0x0000000002007212 */ /* 0x000fce00078efe07 */
.L_x_28:
[----:B------:R-:W-:Y:S05]  /*2090*/  BSYNC.RECONVERGENT B0 ;  /* 0x0000000000007941 */ /* 0x000fea0003800200 */
.L_x_27:
[----:B------:R-:W-:Y:S01]  /*20a0*/  F2FP.BF16.F32.PACK_AB R0, RZ, R0 ;  /* 0x00000000ff00723e */ /* 0x000fe200000010ff */
[----:B------:R-:W-:Y:S06]  /*20b0*/  BRA `(.L_x_8) ;  /* 0x0000000000a87947 */ /* 0x000fec0003800000 */
.L_x_20:
[----:B------:R-:W-:-:S09]  /*20c0*/  UISETP.NE.AND UP0, UPT, UR4, 0x1c, UPT ;  /* 0x0000001c0400788c */ /* 0x000fd2000bf05270 */
[----:B------:R-:W-:Y:S05]  /*20d0*/  BRA.U !UP0, `(.L_x_31) ;  /* 0x0000000108947547 */ /* 0x000fea000b800000 */
[----:B------:R-:W-:-:S09]  /*20e0*/  UISETP.NE.AND UP0, UPT, UR4, 0x1d, UPT ;  /* 0x0000001d0400788c */ /* 0x000fd2000bf05270 */
[----:B------:R-:W-:Y:S05]  /*20f0*/  BRA.U !UP0, `(.L_x_32) ;  /* 0x00000001087c7547 */ /* 0x000fea000b800000 */
[----:B------:R-:W-:-:S09]  /*2100*/  UISETP.NE.AND UP0, UPT, UR4, 0x2c, UPT ;  /* 0x0000002c0400788c */ /* 0x000fd2000bf05270 */
[----:B------:R-:W-:Y:S05]  /*2110*/  BRA.U !UP0, `(.L_x_33) ;  /* 0x0000000108487547 */ /* 0x000fea000b800000 */
.L_x_7:
[----:B------:R-:W-:Y:S01]  /*2120*/  MOV R2, 0x0 ;  /* 0x0000000000027802 */ /* 0x000fe20000000f00 */
[----:B------:R-:W0:Y:S01]  /*2130*/  LDCU.64 UR4, c[0x4][0x158] ;  /* 0x01002b00ff0477ac */ /* 0x000e220008000a00 */
[----:B------:R-:W-:Y:S02]  /*2140*/  HFMA2 R13, -RZ, RZ, 0, 0 ;  /* 0x00000000ff0d7431 */ /* 0x000fe400000001ff */
[----:B------:R-:W-:Y:S01]  /*2150*/  IMAD.MOV.U32 R8, RZ, RZ, 0x4e ;  /* 0x0000004eff087424 */ /* 0x000fe200078e00ff */
[----:B------:R-:W1:Y:S01]  /*2160*/  LDCU.64 UR6, c[0x4][0x160] ;  /* 0x01002c00ff0677ac */ /* 0x000e620008000a00 */
[----:B------:R-:W2:Y:S01]  /*2170*/  LDC.64 R2, c[0x4][R2] ;  /* 0x0100000002027b82 */ /* 0x000ea20000000a00 */
[----:B------:R-:W-:Y:S01]  /*2180*/  IMAD.MOV.U32 R12, RZ, RZ, 0x1 ;  /* 0x00000001ff0c7424 */ /* 0x000fe200078e00ff */
[----:B------:R-:W3:Y:S01]  /*2190*/  LDCU.64 UR8, c[0x4][0x68] ;  /* 0x01000d00ff0877ac */ /* 0x000ee20008000a00 */
[----:B0-----:R-:W-:Y:S02]  /*21a0*/  IMAD.U32 R4, RZ, RZ, UR4 ;  /* 0x00000004ff047e24 */ /* 0x001fe4000f8e00ff */
[----:B------:R-:W-:Y:S01]  /*21b0*/  IMAD.U32 R5, RZ, RZ, UR5 ;  /* 0x00000005ff057e24 */ /* 0x000fe2000f8e00ff */
[----:B-1----:R-:W-:Y:S01]  /*21c0*/  MOV R6, UR6 ;  /* 0x0000000600067c02 */ /* 0x002fe20008000f00 */
[----:B------:R-:W-:-:S02]  /*21d0*/  IMAD.U32 R7, RZ, RZ, UR7 ;  /* 0x00000007ff077e24 */ /* 0x000fc4000f8e00ff */
[----:B---3--:R-:W-:Y:S01]  /*21e0*/  IMAD.U32 R10, RZ, RZ, UR8 ;  /* 0x00000008ff0a7e24 */ /* 0x008fe2000f8e00ff */
[----:B------:R-:W-:-:S07]  /*21f0*/  MOV R11, UR9 ;  /* 0x00000009000b7c02 */ /* 0x000fce0008000f00 */
[----:B------:R-:W-:-:S07]  /*2200*/  LEPC R20, `(.L_x_34) ;  /* 0x000000001014794e */ /* 0x000fce0000000000 */
[----:B--2---:R-:W-:Y:S05]  /*2210*/  CALL.ABS.NOINC R2 ;  /* 0x0000000002007343 */ /* 0x004fea0003c00000 */
.L_x_34:
[----:B------:R-:W-:Y:S01]  /*2220*/  PRMT R0, RZ, 0x7610, R0 ;  /* 0x00007610ff007816 */ /* 0x000fe20000000000 */
[----:B------:R-:W-:Y:S06]  /*2230*/  BRA `(.L_x_8) ;  /* 0x0000000000487947 */ /* 0x000fec0003800000 */
.L_x_33:
[----:B------:R-:W2:Y:S01]  /*2240*/  LDG.E.U8 R2, desc[UR36][R2.64] ;  /* 0x0000002402027981 */ /* 0x000ea2000c1e1100 */
[----:B------:R-:W-:Y:S01]  /*2250*/  BSSY.RECONVERGENT B0, `(.L_x_35) ;  /* 0x0000007000007945 */ /* 0x000fe20003800200 */
[----:B------:R-:W-:Y:S01]  /*2260*/  IMAD.MOV.U32 R0, RZ, RZ, 0x400000 ;  /* 0x00400000ff007424 */ /* 0x000fe200078e00ff */
[----:B--2---:R-:W-:-:S13]  /*2270*/  ISETP.NE.AND P0, PT, R2, RZ, PT ;  /* 0x000000ff0200720c */ /* 0x004fda0003f05270 */
[----:B------:R-:W-:Y:S05]  /*2280*/  @!P0 BRA `(.L_x_36) ;  /* 0x00000000000c8947 */ /* 0x000fea0003800000 */
[----:B------:R-:W-:-:S13]  /*2290*/  ISETP.NE.AND P0, PT, R2, 0xff, PT ;  /* 0x000000ff0200780c */ /* 0x000fda0003f05270 */
[----:B------:R-:W-:Y:S01]  /*22a0*/  @!P0 IMAD.MOV.U32 R0, RZ, RZ, 0x7f800001 ;  /* 0x7f800001ff008424 */ /* 0x000fe200078e00ff */
[----:B------:R-:W-:-:S07]  /*22b0*/  @P0 SHF.L.U32 R0, R2, 0x17, RZ ;  /* 0x0000001702000819 */ /* 0x000fce00000006ff */
.L_x_36:
[----:B------:R-:W-:Y:S05]  /*22c0*/  BSYNC.RECONVERGENT B0 ;  /* 0x0000000000007941 */ /* 0x000fea0003800200 */
.L_x_35:
[----:B------:R-:W-:Y:S01]  /*22d0*/  F2FP.BF16.F32.PACK_AB R0, RZ, R0 ;  /* 0x00000000ff00723e */ /* 0x000fe200000010ff */
[----:B------:R-:W-:Y:S06]  /*22e0*/  BRA `(.L_x_8) ;  /* 0x00000000001c7947 */ /* 0x000fec0003800000 */
.L_x_32:
[----:B------:R-:W2:Y:S02]  /*22f0*/  LDG.E.64 R2, desc[UR36][R2.64] ;  /* 0x0000002402027981 */ /* 0x000ea4000c1e1b00 */
[----:B--2---:R-:W0:Y:S02]  /*2300*/  I2F.U64 R0, R2 ;  /* 0x0000000200007312 */ /* 0x004e240000301000 */
[----:B0-----:R-:W-:Y:S01]  /*2310*/  F2FP.BF16.F32.PACK_AB R0, RZ, R0 ;  /* 0x00000000ff00723e */ /* 0x001fe200000010ff */
[----:B------:R-:W-:Y:S06]  /*2320*/  BRA `(.L_x_8) ;  /* 0x00000000000c7947 */ /* 0x000fec0003800000 */
.L_x_31:
[----:B------:R-:W2:Y:S02]  /*2330*/  LDG.E R2, desc[UR36][R2.64] ;  /* 0x0000002402027981 */ /* 0x000ea4000c1e1900 */
[----:B--2---:R-:W-:-:S04]  /*2340*/  I2FP.F32.U32 R0, R2 ;  /* 0x0000000200007245 */ /* 0x004fc80000201000 */
[----:B------:R-:W-:-:S07]  /*2350*/  F2FP.BF16.F32.PACK_AB R0, RZ, R0 ;  /* 0x00000000ff00723e */ /* 0x000fce00000010ff */
.L_x_8:
[----:B-----5:R-:W-:Y:S01]  /*2360*/  IMAD.U32 R0, R0, 0x10000, RZ ;  /* 0x0001000000007824 */ /* 0x020fe200078e00ff */
[----:B------:R-:W1:Y:S03]  /*2370*/  LDCU.64 UR6, c[0x0][0x580] ;  /* 0x0000b000ff0677ac */ /* 0x000e660008000a00 */
[C---:B0-----:R-:W-:Y:S01]  /*2380*/  FFMA.FTZ R2, R0.reuse, R0, -1 ;  /* 0xbf80000000027423 */ /* 0x041fe20000010000 */
[----:B------:R-:W-:Y:S01]  /*2390*/  FADD.FTZ R0, R0, -1 ;  /* 0xbf80000000007421 */ /* 0x000fe20000010000 */
[----:B------:R-:W-:Y:S02]  /*23a0*/  UPRMT UR4, UR42, 0x9910, URZ ;  /* 0x000099102a047896 */ /* 0x000fe400080000ff */
[----:B------:R-:W0:Y:S01]  /*23b0*/  MUFU.RSQ R3, R2 ;  /* 0x0000000200037308 */ /* 0x000e220000001400 */
[----:B------:R-:W-:Y:S01]  /*23c0*/  FSETP.NEU.FTZ.AND P1, PT, R2, RZ, PT ;  /* 0x000000ff0200720b */ /* 0x000fe20003f3d000 */
[----:B------:R-:W-:Y:S01]  /*23d0*/  UISETP.GT.AND UP0, UPT, UR4, 0x9, UPT ;  /* 0x000000090400788c */ /* 0x000fe2000bf04270 */
[----:B------:R-:W-:Y:S01]  /*23e0*/  ISETP.GT.U32.AND P0, PT, R0, 0x4b000000, PT ;  /* 0x4b0000000000780c */ /* 0x000fe20003f04070 */
[----:B0-----:R-:W-:Y:S01]  /*23f0*/  FMUL.FTZ R5, R2, R3 ;  /* 0x0000000302057220 */ /* 0x001fe20000410000 */
[----:B------:R-:W-:-:S03]  /*2400*/  FMUL.FTZ R4, R3, 0.5 ;  /* 0x3f00000003047820 */ /* 0x000fc60000410000 */
[----:B------:R-:W-:-:S04]  /*2410*/  FFMA.FTZ R3, -R5, R5, R2 ;  /* 0x0000000505037223 */ /* 0x000fc80000010102 */
[----:B------:R-:W-:Y:S01]  /*2420*/  FFMA.FTZ R3, R4, R3, R5 ;  /* 0x0000000304037223 */ /* 0x000fe20000010005 */
[----:B------:R-:W-:Y:S01]  /*2430*/  MOV R4, 0x3e800000 ;  /* 0x3e80000000047802 */ /* 0x000fe20000000f00 */
[----:B------:R-:W-:-:S03]  /*2440*/  IMAD.MOV.U32 R5, RZ, RZ, 0x3d39bf78 ;  /* 0x3d39bf78ff057424 */ /* 0x000fc600078e00ff */
[----:B------:R-:W-:-:S04]  /*2450*/  FSEL R3, R3, RZ, P1 ;  /* 0x000000ff03037208 */ /* 0x000fc80000800000 */
[----:B------:R-:W-:-:S05]  /*2460*/  FSEL R3, R3, -1.0000001192092895508, !P0 ;  /* 0xbf80000103037808 */ /* 0x000fca0004000000 */
[----:B------:R-:W-:-:S04]  /*2470*/  FADD.FTZ R7, R0, R3 ;  /* 0x0000000300077221 */ /* 0x000fc80000010000 */
[C---:B------:R-:W-:Y:S01]  /*2480*/  FADD.FTZ.RZ R0, R7.reuse, 1 ;  /* 0x3f80000007007421 */ /* 0x040fe2000001c000 */
[----:B------:R-:W-:-:S03]  /*2490*/  ISETP.GE.U32.AND P1, PT, R7, 0x7f800000, PT ;  /* 0x7f8000000700780c */ /* 0x000fc60003f26070 */
[----:B------:R-:W-:Y:S01]  /*24a0*/  VIADD R0, R0, 0xc0c00000 ;  /* 0xc0c0000000007836 */ /* 0x000fe20000000000 */
[----:B------:R-:W-:-:S04]  /*24b0*/  ISETP.GT.AND P2, PT, R7, -0x40800000, P1 ;  /* 0xbf8000000700780c */ /* 0x000fc80000f44270 */
[----:B------:R-:W-:-:S04]  /*24c0*/  LOP3.LUT R0, R0, 0xff800000, RZ, 0xc0, !PT ;  /* 0xff80000000007812 */ /* 0x000fc800078ec0ff */
[----:B------:R-:W-:Y:S01]  /*24d0*/  IADD3 R3, PT, PT, -R0, 0x40800000, RZ ;  /* 0x4080000000037810 */ /* 0x000fe20007ffe1ff */
[----:B------:R-:W-:Y:S01]  /*24e0*/  IMAD.IADD R2, R7, 0x1, -R0 ;  /* 0x0000000107027824 */ /* 0x000fe200078e0a00 */
[----:B------:R-:W-:-:S03]  /*24f0*/  I2FP.F32.S32 R0, R0 ;  /* 0x0000000000007245 */ /* 0x000fc60000201400 */
[----:B------:R-:W-:Y:S02]  /*2500*/  FFMA.FTZ R3, R3, R4, -1 ;  /* 0xbf80000003037423 */ /* 0x000fe40000010004 */
[----:B------:R-:W-:Y:S02]  /*2510*/  FMUL.FTZ R0, R0, 1.1920928955078125e-07 ;  /* 0x3400000000007820 */ /* 0x000fe40000410000 */
[----:B------:R-:W-:-:S04]  /*2520*/  FADD.FTZ R2, R2, R3 ;  /* 0x0000000302027221 */ /* 0x000fc80000010000 */
[----:B------:R-:W-:-:S04]  /*2530*/  FFMA.FTZ R3, R2, -R5, 0.10546888411045074463 ;  /* 0x3dd8001202037423 */ /* 0x000fc80000010805 */
[----:B------:R-:W-:-:S04]  /*2540*/  FFMA.FTZ R3, R2, R3, -0.13229703903198242188 ;  /* 0xbe0778e002037423 */ /* 0x000fc80000010003 */
[----:B------:R-:W-:-:S04]  /*2550*/  FFMA.FTZ R3, R2, R3, 0.14491446316242218018 ;  /* 0x3e14647502037423 */ /* 0x000fc80000010003 */
[----:B------:R-:W-:-:S04]  /*2560*/  FFMA.FTZ R3, R2, R3, -0.16641564667224884033 ;  /* 0xbe2a68dd02037423 */ /* 0x000fc80000010003 */
[----:B------:R-:W-:-:S04]  /*2570*/  FFMA.FTZ R3, R2, R3, 0.19988867640495300293 ;  /* 0x3e4caf9e02037423 */ /* 0x000fc80000010003 */
[----:B------:R-:W-:-:S04]  /*2580*/  FFMA.FTZ R3, R2, R3, -0.25000196695327758789 ;  /* 0xbe80004202037423 */ /* 0x000fc80000010003 */
[----:B------:R-:W-:-:S04]  /*2590*/  FFMA.FTZ R3, R2, R3, 0.33333510160446166992 ;  /* 0x3eaaaae602037423 */ /* 0x000fc80000010003 */
[----:B------:R-:W-:-:S04]  /*25a0*/  FFMA.FTZ R3, R2, R3, -0.5 ;  /* 0xbf00000002037423 */ /* 0x000fc80000010003 */
[----:B------:R-:W-:-:S04]  /*25b0*/  FMUL.FTZ R3, R2, R3 ;  /* 0x0000000302037220 */ /* 0x000fc80000410000 */
[----:B------:R-:W-:Y:S01]  /*25c0*/  FFMA.FTZ R3, R2, R3, R2 ;  /* 0x0000000302037223 */ /* 0x000fe20000010002 */
[----:B------:R-:W-:-:S03]  /*25d0*/  @P1 MOV R2, 0x7f800000 ;  /* 0x7f80000000021802 */ /* 0x000fc60000000f00 */
[----:B------:R-:W-:Y:S02]  /*25e0*/  FFMA.FTZ R0, R0, 0.69314718246459960938, R3 ;  /* 0x3f31721800007823 */ /* 0x000fe40000010003 */
[C---:B------:R-:W-:Y:S01]  /*25f0*/  @P2 FFMA.FTZ R0, R7.reuse, R2, +INF ;  /* 0x7f80000007002423 */ /* 0x040fe20000010002 */
[----:B------:R-:W-:-:S04]  /*2600*/  @P1 FSETP.NEU.FTZ.AND P2, PT, R7, RZ, PT ;  /* 0x000000ff0700120b */ /* 0x000fc80003f5d000 */
[----:B------:R-:W-:-:S05]  /*2610*/  @P1 FSEL R0, R0, -RZ, P2 ;  /* 0x800000ff00001208 */ /* 0x000fca0001000000 */
[----:B------:R-:W-:Y:S01]  /*2620*/  @P0 FADD.FTZ R0, R0, 0.69314718246459960938 ;  /* 0x3f31721800000421 */ /* 0x000fe20000010000 */
[----:B-1----:R-:W-:-:S03]  /*2630*/  IADD3 R2, P0, PT, R16, UR6, RZ ;  /* 0x0000000610027c10 */ /* 0x002fc6000ff1e0ff */
[----:B------:R0:W1:Y:S02]  /*2640*/  F2F.BF16.F32 R5, R0 ;  /* 0x0000000000057304 */ /* 0x0000640000202000 */
[----:B------:R-:W-:Y:S01]  /*2650*/  IMAD.X R3, RZ, RZ, UR7, P0 ;  /* 0x00000007ff037e24 */ /* 0x000fe200080e06ff */
[----:B------:R-:W-:Y:S07]  /*2660*/  BRA.U UP0, `(.L_x_37) ;  /* 0x00000005000c7547 */ /* 0x000fee000b800000 */
        /* <DEDUP_REMOVED lines=8> */
[----:B01----:R-:W-:-:S04]  /*26f0*/  IMAD.U32 R0, R5, 0x10000, RZ ;  /* 0x0001000005007824 */ /* 0x003fc800078e00ff */
[----:B------:R-:W0:Y:S02]  /*2700*/  F2I.FTZ.TRUNC.NTZ R5, R0 ;  /* 0x0000000000057305 */ /* 0x000e24000021f100 */
[----:B0-----:R0:W-:Y:S01]  /*2710*/  STG.E.U8 desc[UR36][R2.64], R5 ;  /* 0x0000000502007986 */ /* 0x0011e2000c101124 */
[----:B------:R-:W-:Y:S05]  /*2720*/  BRA `(.L_x_42) ;  /* 0x0000000c00807947 */ /* 0x000fea0003800000 */
.L_x_40:
[----:B-1----:R-:W-:-:S06]  /*2730*/  SHF.L.U32 R5, R5, 0x10, RZ ;  /* 0x0000001005057819 */ /* 0x002fcc00000006ff */
[----:B------:R-:W1:Y:S02]  /*2740*/  F2I.S64.TRUNC R4, R5 ;  /* 0x0000000500047311 */ /* 0x000e64000020d900 */
[----:B-1----:R4:W-:Y:S01]  /*2750*/  STG.E.U8 desc[UR36][R2.64], R4 ;  /* 0x0000000402007986 */ /* 0x0029e2000c101124 */
[----:B------:R-:W-:Y:S05]  /*2760*/  BRA `(.L_x_42) ;  /* 0x0000000c00707947 */ /* 0x000fea0003800000 */
.L_x_39:
[----:B------:R-:W-:-:S09]  /*2770*/  UISETP.NE.AND UP0, UPT, UR4, 0x2, UPT ;  /* 0x000000020400788c */ /* 0x000fd2000bf05270 */
[----:B------:R-:W-:Y:S05]  /*2780*/  BRA.U !UP0, `(.L_x_43) ;  /* 0x0000000108307547 */ /* 0x000fea000b800000 */
[----:B------:R-:W-:-:S09]  /*2790*/  UISETP.NE.AND UP0, UPT, UR4, 0x3, UPT ;  /* 0x000000030400788c */ /* 0x000fd2000bf05270 */
[----:B------:R-:W-:Y:S05]  /*27a0*/  BRA.U !UP0, `(.L_x_44) ;  /* 0x0000000108187547 */ /* 0x000fea000b800000 */
[----:B------:R-:W-:-:S09]  /*27b0*/  UISETP.NE.AND UP0, UPT, UR4, 0x4, UPT ;  /* 0x000000040400788c */ /* 0x000fd2000bf05270 */
[----:B------:R-:W-:Y:S05]  /*27c0*/  BRA.U UP0, `(.L_x_41) ;  /* 0x0000000900b87547 */ /* 0x000fea000b800000 */
[----:B-1----:R-:W-:-:S06]  /*27d0*/  IMAD.U32 R5, R5, 0x10000, RZ ;  /* 0x0001000005057824 */ /* 0x002fcc00078e00ff */
[----:B------:R-:W1:Y:S02]  /*27e0*/  F2I.S64.TRUNC R4, R5 ;  /* 0x0000000500047311 */ /* 0x000e64000020d900 */
[----:B-1----:R1:W-:Y:S01]  /*27f0*/  STG.E.64 desc[UR36][R2.64], R4 ;  /* 0x0000000402007986 */ /* 0x0023e2000c101b24 */
[----:B------:R-:W-:Y:S05]  /*2800*/  BRA `(.L_x_42) ;  /* 0x0000000c00487947 */ /* 0x000fea0003800000 */
.L_x_44:
[----:B-1----:R-:W-:-:S06]  /*2810*/  IMAD.U32 R5, R5, 0x10000, RZ ;  /* 0x0001000005057824 */ /* 0x002fcc00078e00ff */
[----:B------:R-:W1:Y:S02]  /*2820*/  F2I.FTZ.TRUNC.NTZ R5, R5 ;  /* 0x0000000500057305 */ /* 0x000e64000021f100 */
[----:B-1----:R2:W-:Y:S01]  /*2830*/  STG.E desc[UR36][R2.64], R5 ;  /* 0x0000000502007986 */ /* 0x0025e2000c101924 */
[----:B------:R-:W-:Y:S05]  /*2840*/  BRA `(.L_x_42) ;  /* 0x0000000c00387947 */ /* 0x000fea0003800000 */
.L_x_43:
[----:B-1----:R-:W-:-:S06]  /*2850*/  SHF.L.U32 R5, R5, 0x10, RZ ;  /* 0x0000001005057819 */ /* 0x002fcc00000006ff */
[----:B------:R-:W1:Y:S02]  /*2860*/  F2I.FTZ.TRUNC.NTZ R5, R5 ;  /* 0x0000000500057305 */ /* 0x000e64000021f100 */
[----:B-1----:R3:W-:Y:S01]  /*2870*/  STG.E.U16 desc[UR36][R2.64], R5 ;  /* 0x0000000502007986 */ /* 0x0027e2000c101524 */
[----:B------:R-:W-:Y:S05]  /*2880*/  BRA `(.L_x_42) ;  /* 0x0000000c00287947 */ /* 0x000fea0003800000 */
.L_x_38:
[----:B------:R-:W-:-:S09]  /*2890*/  UISETP.GT.AND UP0, UPT, UR4, 0x6, UPT ;  /* 0x000000060400788c */ /* 0x000fd2000bf04270 */
[----:B------:R-:W-:Y:S05]  /*28a0*/  BRA.U UP0, `(.L_x_45) ;  /* 0x00000001002c7547 */ /* 0x000fea000b800000 */
[----:B------:R-:W-:-:S09]  /*28b0*/  UISETP.NE.AND UP0, UPT, UR4, 0x5, UPT ;  /* 0x000000050400788c */ /* 0x000fd2000bf05270 */
[----:B------:R-:W-:Y:S05]  /*28c0*/  BRA.U !UP0, `(.L_x_46) ;  /* 0x0000000108147547 */ /* 0x000fea000b800000 */
[----:B------:R-:W-:-:S09]  /*28d0*/  UISETP.NE.AND UP0, UPT, UR4, 0x6, UPT ;  /* 0x000000060400788c */ /* 0x000fd2000bf05270 */
[----:B------:R-:W-:Y:S05]  /*28e0*/  BRA.U UP0, `(.L_x_41) ;  /* 0x0000000900707547 */ /* 0x000fea000b800000 */
[----:B-1----:R-:W-:-:S05]  /*28f0*/  IMAD.U32 R5, R5, 0x10000, RZ ;  /* 0x0001000005057824 */ /* 0x002fca00078e00ff */
[----:B------:R1:W-:Y:S01]  /*2900*/  STG.E desc[UR36][R2.64], R5 ;  /* 0x0000000502007986 */ /* 0x0003e2000c101924 */
[----:B------:R-:W-:Y:S05]  /*2910*/  BRA `(.L_x_42) ;  /* 0x0000000c00047947 */ /* 0x000fea0003800000 */
.L_x_46:
[----:B01----:R-:W-:-:S05]  /*2920*/  IMAD.U32 R0, R5, 0x10000, RZ ;  /* 0x0001000005007824 */ /* 0x003fca00078e00ff */
[----:B------:R-:W-:-:S05]  /*2930*/  F2FP.F16.F32.PACK_AB R0, RZ, R0 ;  /* 0x00000000ff00723e */ /* 0x000fca00000000ff */
[----:B------:R0:W-:Y:S01]  /*2940*/  STG.E.U16 desc[UR36][R2.64], R0 ;  /* 0x0000000002007986 */ /* 0x0001e2000c101524 */
[----:B------:R-:W-:Y:S05]  /*2950*/  BRA `(.L_x_42) ;  /* 0x0000000800f47947 */ /* 0x000fea0003800000 */
.L_x_45:
[----:B------:R-:W-:-:S09]  /*2960*/  UISETP.NE.AND UP0, UPT, UR4, 0x7, UPT ;  /* 0x000000070400788c */ /* 0x000fd2000bf05270 */
[----:B------:R-:W-:Y:S05]  /*2970*/  BRA.U !UP0, `(.L_x_47) ;  /* 0x0000000108347547 */ /* 0x000fea000b800000 */
[----:B------:R-:W-:-:S09]  /*2980*/  UISETP.NE.AND UP0, UPT, UR4, 0x8, UPT ;  /* 0x000000080400788c */ /* 0x000fd2000bf05270 */
[----:B------:R-:W-:Y:S05]  /*2990*/  BRA.U !UP0, `(.L_x_48) ;  /* 0x0000000108187547 */ /* 0x000fea000b800000 */
[----:B------:R-:W-:-:S09]  /*29a0*/  UISETP.NE.AND UP0, UPT, UR4, 0x9, UPT ;  /* 0x000000090400788c */ /* 0x000fd2000bf05270 */
[----:B------:R-:W-:Y:S05]  /*29b0*/  BRA.U UP0, `(.L_x_41) ;  /* 0x00000009003c7547 */ /* 0x000fea000b800000 */
[----:B-1----:R-:W-:Y:S01]  /*29c0*/  SHF.L.U32 R4, R5, 0x10, RZ ;  /* 0x0000001005047819 */ /* 0x002fe200000006ff */
[----:B------:R-:W-:-:S05]  /*29d0*/  IMAD.MOV.U32 R5, RZ, RZ, RZ ;  /* 0x000000ffff057224 */ /* 0x000fca00078e00ff */
[----:B------:R1:W-:Y:S01]  /*29e0*/  STG.E.64 desc[UR36][R2.64], R4 ;  /* 0x0000000402007986 */ /* 0x0003e2000c101b24 */
[----:B------:R-:W-:Y:S05]  /*29f0*/  BRA `(.L_x_42) ;  /* 0x0000000800cc7947 */ /* 0x000fea0003800000 */
.L_x_48:
[----:B-1----:R-:W-:-:S05]  /*2a00*/  IMAD.U32 R5, R5, 0x10000, RZ ;  /* 0x0001000005057824 */ /* 0x002fca00078e00ff */
[----:B------:R-:W-:-:S04]  /*2a10*/  F2FP.F16.F32.PACK_AB R5, RZ, R5 ;  /* 0x00000005ff05723e */ /* 0x000fc800000000ff */
[----:B------:R-:W-:-:S05]  /*2a20*/  PRMT R5, R5, 0x5410, RZ ;  /* 0x0000541005057816 */ /* 0x000fca00000000ff */
[----:B------:R1:W-:Y:S01]  /*2a30*/  STG.E desc[UR36][R2.64], R5 ;  /* 0x0000000502007986 */ /* 0x0003e2000c101924 */
[----:B------:R-:W-:Y:S05]  /*2a40*/  BRA `(.L_x_42) ;  /* 0x0000000800b87947 */ /* 0x000fea0003800000 */
.L_x_47:
[----:B-1----:R-:W-:-:S05]  /*2a50*/  SHF.L.U32 R4, R5, 0x10, RZ ;  /* 0x0000001005047819 */ /* 0x002fca00000006ff */
[----:B------:R-:W-:-:S06]  /*2a60*/  FMUL.FTZ R4, R4, 1 ;  /* 0x3f80000004047820 */ /* 0x000fcc0000410000 */
[----:B------:R-:W1:Y:S02]  /*2a70*/  F2F.F64.F32 R4, R4 ;  /* 0x0000000400047310 */ /* 0x000e640000201800 */
[----:B-1----:R1:W-:Y:S01]  /*2a80*/  STG.E.64 desc[UR36][R2.64], R4 ;  /* 0x0000000402007986 */ /* 0x0023e2000c101b24 */
[----:B------:R-:W-:Y:S05]  /*2a90*/  BRA `(.L_x_42) ;  /* 0x0000000800a47947 */ /* 0x000fea0003800000 */
.L_x_37:
        /* <DEDUP_REMOVED lines=8> */
[----:B-1----:R-:W-:-:S05]  /*2b20*/  IMAD.U32 R5, R5, 0x10000, RZ ;  /* 0x0001000005057824 */ /* 0x002fca00078e00ff */
[----:B------:R-:W-:-:S04]  /*2b30*/  FSETP.NEU.FTZ.AND P0, PT, R5, RZ, PT ;  /* 0x000000ff0500720b */ /* 0x000fc80003f1d000 */
[----:B------:R-:W-:-:S05]  /*2b40*/  SEL R5, RZ, 0x1, !P0 ;  /* 0x00000001ff057807 */ /* 0x000fca0004000000 */
[----:B------:R1:W-:Y:S01]  /*2b50*/  STG.E.U8 desc[UR36][R2.64], R5 ;  /* 0x0000000502007986 */ /* 0x0003e2000c101124 */
[----:B------:R-:W-:Y:S05]  /*2b60*/  BRA `(.L_x_42) ;  /* 0x0000000800707947 */ /* 0x000fea0003800000 */
.L_x_51:
[----:B-1----:R-:W-:Y:S01]  /*2b70*/  IMAD.U32 R5, R5, 0x10000, RZ ;  /* 0x0001000005057824 */ /* 0x002fe200078e00ff */
[----:B------:R-:W-:-:S03]  /*2b80*/  CS2R R6, SRZ ;  /* 0x0000000000067805 */ /* 0x000fc6000001ff00 */
[----:B------:R-:W-:-:S06]  /*2b90*/  FMUL.FTZ R5, R5, 1 ;  /* 0x3f80000005057820 */ /* 0x000fcc0000410000 */
[----:B------:R-:W1:Y:S02]  /*2ba0*/  F2F.F64.F32 R4, R5 ;  /* 0x0000000500047310 */ /* 0x000e640000201800 */
[----:B-1----:R1:W-:Y:S01]  /*2bb0*/  STG.E.128 desc[UR36][R2.64], R4 ;  /* 0x0000000402007986 */ /* 0x0023e2000c101d24 */
[----:B------:R-:W-:Y:S05]  /*2bc0*/  BRA `(.L_x_42) ;  /* 0x0000000800587947 */ /* 0x000fea0003800000 */
.L_x_50:
[----:B------:R-:W-:-:S09]  /*2bd0*/  UISETP.NE.AND UP0, UPT, UR4, 0xf, UPT ;  /* 0x0000000f0400788c */ /* 0x000fd2000bf05270 */
[----:B------:R-:W-:Y:S05]  /*2be0*/  BRA.U !UP0, `(.L_x_52) ;  /* 0x0000000108a07547 */ /* 0x000fea000b800000 */
[----:B------:R-:W-:-:S09]  /*2bf0*/  UISETP.NE.AND UP0, UPT, UR4, 0x17, UPT ;  /* 0x000000170400788c */ /* 0x000fd2000bf05270 */
[----:B------:R-:W-:Y:S05]  /*2c00*/  BRA.U !UP0, `(.L_x_53) ;  /* 0x00000001084c7547 */ /* 0x000fea000b800000 */
[----:B------:R-:W-:-:S09]  /*2c10*/  UISETP.NE.AND UP0, UPT, UR4, 0x18, UPT ;  /* 0x000000180400788c */ /* 0x000fd2000bf05270 */
[----:B------:R-:W-:Y:S05]  /*2c20*/  BRA.U UP0, `(.L_x_41) ;  /* 0x0000000500a07547 */ /* 0x000fea000b800000 */
[----:B-1----:R-:W-:Y:S01]  /*2c30*/  SHF.L.U32 R7, R5, 0x10, RZ ;  /* 0x0000001005077819 */ /* 0x002fe200000006ff */
[----:B------:R-:W-:Y:S01]  /*2c40*/  BSSY.RECONVERGENT B0, `(.L_x_54) ;  /* 0x000000c000007945 */ /* 0x000fe20003800200 */
[----:B0-----:R-:W-:Y:S02]  /*2c50*/  IMAD.MOV.U32 R0, RZ, RZ, 0x7f ;  /* 0x0000007fff007424 */ /* 0x001fe400078e00ff */
[----:B------:R-:W-:Y:S02]  /*2c60*/  LOP3.LUT R6, R7, 0x7fffffff, RZ, 0xc0, !PT ;  /* 0x7fffffff07067812 */ /* 0x000fe400078ec0ff */
[----:B------:R-:W-:Y:S02]  /*2c70*/  SHF.R.U32.HI R5, RZ, 0x18, R7 ;  /* 0x00000018ff057819 */ /* 0x000fe40000011607 */
[----:B------:R-:W-:-:S13]  /*2c80*/  ISETP.GT.U32.AND P0, PT, R6, 0x43efffff, PT ;  /* 0x43efffff0600780c */ /* 0x000fda0003f04070 */
[----:B------:R-:W-:Y:S05]  /*2c90*/  @P0 BRA `(.L_x_55) ;  /* 0x0000000000180947 */ /* 0x000fea0003800000 */
[----:B------:R-:W-:-:S13]  /*2ca0*/  ISETP.GT.U32.AND P0, PT, R6, 0x3c7fffff, PT ;  /* 0x3c7fffff0600780c */ /* 0x000fda0003f04070 */
[----:B------:R-:W-:-:S04]  /*2cb0*/  @P0 SHF.R.U32.HI R0, RZ, 0x14, R7 ;  /* 0x00000014ff000819 */ /* 0x000fc80000011607 */
[----:B------:R-:W-:Y:S01]  /*2cc0*/  @P0 LOP3.LUT R4, R0, 0x1, RZ, 0xc0, !PT ;  /* 0x0000000100040812 */ /* 0x000fe200078ec0ff */
[----:B------:R-:W-:-:S03]  /*2cd0*/  @!P0 FADD.FTZ R0, R6, 16384 ;  /* 0x4680000006008421 */ /* 0x000fc60000010000 */
[----:B------:R-:W-:-:S04]  /*2ce0*/  @P0 IADD3 R4, PT, PT, R7, 0x407ffff, R4 ;  /* 0x0407ffff07040810 */ /* 0x000fc80007ffe004 */
[----:B------:R-:W-:-:S07]  /*2cf0*/  @P0 SHF.R.U32.HI R0, RZ, 0x14, R4 ;  /* 0x00000014ff000819 */ /* 0x000fce0000011604 */
.L_x_55:
[----:B------:R-:W-:Y:S05]  /*2d00*/  BSYNC.RECONVERGENT B0 ;  /* 0x0000000000007941 */ /* 0x000fea0003800200 */
.L_x_54:
[----:B------:R-:W-:-:S05]  /*2d10*/  LOP3.LUT R5, R0, 0x80, R5, 0xf8, !PT ;  /* 0x0000008000057812 */ /* 0x000fca00078ef805 */
[----:B------:R0:W-:Y:S01]  /*2d20*/  STG.E.U8 desc[UR36][R2.64], R5 ;  /* 0x0000000502007986 */ /* 0x0001e2000c101124 */
[----:B------:R-:W-:Y:S05]  /*2d30*/  BRA `(.L_x_42) ;  /* 0x0000000400fc7947 */ /* 0x000fea0003800000 */
.L_x_53:
[----:B-1----:R-:W-:Y:S01]  /*2d40*/  IMAD.U32 R7, R5, 0x10000, RZ ;  /* 0x0001000005077824 */ /* 0x002fe200078e00ff */
[----:B------:R-:W-:Y:S04]  /*2d50*/  BSSY.RECONVERGENT B0, `(.L_x_56) ;  /* 0x000000e000007945 */ /* 0x000fe80003800200 */
[----:B------:R-:W-:Y:S02]  /*2d60*/  LOP3.LUT R6, R7, 0x7fffffff, RZ, 0xc0, !PT ;  /* 0x7fffffff07067812 */ /* 0x000fe400078ec0ff */
[----:B------:R-:W-:Y:S02]  /*2d70*/  SHF.R.U32.HI R5, RZ, 0x18, R7 ;  /* 0x00000018ff057819 */ /* 0x000fe40000011607 */
[----:B------:R-:W-:-:S13]  /*2d80*/  ISETP.GE.U32.AND P1, PT, R6, 0x47800000, PT ;  /* 0x478000000600780c */ /* 0x000fda0003f26070 */
[----:B------:R-:W-:Y:S02]  /*2d90*/  @P1 ISETP.GT.U32.AND P0, PT, R6, 0x7f800000, PT ;  /* 0x7f8000000600180c */ /* 0x000fe40003f04070 */
[----:B0-----:R-:W-:-:S04]  /*2da0*/  @P1 MOV R0, 0x7f ;  /* 0x0000007f00001802 */ /* 0x001fc80000000f00 */
[----:B------:R-:W-:Y:S01]  /*2db0*/  @P1 SEL R0, R0, 0x7c, P0 ;  /* 0x0000007c00001807 */ /* 0x000fe20000000000 */
[----:B------:R-:W-:Y:S06]  /*2dc0*/  @P1 BRA `(.L_x_57) ;  /* 0x0000000000181947 */ /* 0x000fec0003800000 */
[----:B------:R-:W-:-:S13]  /*2dd0*/  ISETP.GT.U32.AND P0, PT, R6, 0x387fffff, PT ;  /* 0x387fffff0600780c */ /* 0x000fda0003f04070 */
[----:B------:R-:W-:-:S04]  /*2de0*/  @P0 SHF.R.U32.HI R0, RZ, 0x15, R7 ;  /* 0x00000015ff000819 */ /* 0x000fc80000011607 */
[----:B------:R-:W-:Y:S01]  /*2df0*/  @P0 LOP3.LUT R4, R0, 0x1, RZ, 0xc0, !PT ;  /* 0x0000000100040812 */ /* 0x000fe200078ec0ff */
[----:B------:R-:W-:-:S03]  /*2e00*/  @!P0 FADD.FTZ R0, R6, 128 ;  /* 0x4300000006008421 */ /* 0x000fc60000010000 */
[----:B------:R-:W-:-:S04]  /*2e10*/  @P0 IADD3 R4, PT, PT, R7, 0x80fffff, R4 ;  /* 0x080fffff07040810 */ /* 0x000fc80007ffe004 */
[----:B------:R-:W-:-:S07]  /*2e20*/  @P0 SHF.R.U32.HI R0, RZ, 0x15, R4 ;  /* 0x00000015ff000819 */ /* 0x000fce0000011604 */
.L_x_57:
[----:B------:R-:W-:Y:S05]  /*2e30*/  BSYNC.RECONVERGENT B0 ;  /* 0x0000000000007941 */ /* 0x000fea0003800200 */
.L_x_56:
[----:B------:R-:W-:-:S05]  /*2e40*/  LOP3.LUT R5, R0, 0x80, R5, 0xf8, !PT ;  /* 0x0000008000057812 */ /* 0x000fca00078ef805 */
[----:B------:R0:W-:Y:S01]  /*2e50*/  STG.E.U8 desc[UR36][R2.64], R5 ;  /* 0x0000000502007986 */ /* 0x0001e2000c101124 */
[----:B------:R-:W-:Y:S05]  /*2e60*/  BRA `(.L_x_42) ;  /* 0x0000000400b07947 */ /* 0x000fea0003800000 */
.L_x_52:
[----:B-1----:R1:W-:Y:S01]  /*2e70*/  STG.E.U16 desc[UR36][R2.64], R5 ;  /* 0x0000000502007986 */ /* 0x0023e2000c101524 */
[----:B------:R-:W-:Y:S05]  /*2e80*/  BRA `(.L_x_42) ;  /* 0x0000000400a87947 */ /* 0x000fea0003800000 */
.L_x_49:
        /* <DEDUP_REMOVED lines=8> */
[----:B-1----:R-:W-:-:S06]  /*2f10*/  IMAD.U32 R5, R5, 0x10000, RZ ;  /* 0x0001000005057824 */ /* 0x002fcc00078e00ff */
[----:B------:R-:W1:Y:S02]  /*2f20*/  F2I.FTZ.U32.TRUNC.NTZ R5, R5 ;  /* 0x0000000500057305 */ /* 0x000e64000021f000 */
[----:B-1----:R1:W-:Y:S01]  /*2f30*/  STG.E.U16 desc[UR36][R2.64], R5 ;  /* 0x0000000502007986 */ /* 0x0023e2000c101524 */
[----:B------:R-:W-:Y:S05]  /*2f40*/  BRA `(.L_x_42) ;  /* 0x0000000400787947 */ /* 0x000fea0003800000 */
.L_x_60:
[----:B-1----:R-:W-:Y:S01]  /*2f50*/  IMAD.U32 R5, R5, 0x10000, RZ ;  /* 0x0001000005057824 */ /* 0x002fe200078e00ff */
[----:B------:R-:W-:Y:S01]  /*2f60*/  BSSY.RECONVERGENT B0, `(.L_x_61) ;  /* 0x0000014000007945 */ /* 0x000fe20003800200 */
[----:B0-----:R-:W-:-:S03]  /*2f70*/  HFMA2 R0, -RZ, RZ, 0, 7.62939453125e-06 ;  /* 0x00000080ff007431 */ /* 0x001fc600000001ff */
[----:B------:R-:W-:-:S04]  /*2f80*/  LOP3.LUT R4, R5, 0x7fffffff, RZ, 0xc0, !PT ;  /* 0x7fffffff05047812 */ /* 0x000fc800078ec0ff */
[----:B------:R-:W-:-:S13]  /*2f90*/  ISETP.GT.U32.AND P0, PT, R4, 0x437fffff, PT ;  /* 0x437fffff0400780c */ /* 0x000fda0003f04070 */
[----:B------:R-:W-:Y:S05]  /*2fa0*/  @P0 BRA `(.L_x_62) ;  /* 0x00000000003c0947 */ /* 0x000fea0003800000 */
[----:B------:R-:W-:-:S13]  /*2fb0*/  ISETP.GT.U32.AND P0, PT, R4, 0x3bffffff, PT ;  /* 0x3bffffff0400780c */ /* 0x000fda0003f04070 */
[----:B------:R-:W-:Y:S05]  /*2fc0*/  @P0 BRA `(.L_x_63) ;  /* 0x0000000000140947 */ /* 0x000fea0003800000 */
[----:B------:R-:W-:-:S05]  /*2fd0*/  FADD.FTZ R0, R4, 8192 ;  /* 0x4600000004007421 */ /* 0x000fca0000010000 */
[----:B------:R-:W-:Y:S02]  /*2fe0*/  LOP3.LUT P0, R4, R0, 0xff, RZ, 0xc0, !PT ;  /* 0x000000ff00047812 */ /* 0x000fe4000780c0ff */
[----:B------:R-:W-:-:S11]  /*2ff0*/  PRMT R0, RZ, 0x7610, R0 ;  /* 0x00007610ff007816 */ /* 0x000fd60000000000 */
[----:B------:R-:W-:Y:S05]  /*3000*/  @!P0 BRA `(.L_x_62) ;  /* 0x0000000000248947 */ /* 0x000fea0003800000 */
[----:B------:R-:W-:Y:S05]  /*3010*/  BRA `(.L_x_64) ;  /* 0x0000000000147947 */ /* 0x000fea0003800000 */
.L_x_63:
[----:B------:R-:W-:-:S04]  /*3020*/  SHF.R.U32.HI R0, RZ, 0x14, R5 ;  /* 0x00000014ff007819 */ /* 0x000fc80000011605 */
[----:B------:R-:W-:-:S04]  /*3030*/  LOP3.LUT R0, R0, 0x1, RZ, 0xc0, !PT ;  /* 0x0000000100007812 */ /* 0x000fc800078ec0ff */
[----:B------:R-:W-:-:S04]  /*3040*/  IADD3 R0, PT, PT, R5, 0x487ffff, R0 ;  /* 0x0487ffff05007810 */ /* 0x000fc80007ffe000 */
[----:B------:R-:W-:-:S04]  /*3050*/  SHF.R.U32.HI R0, RZ, 0x14, R0 ;  /* 0x00000014ff007819 */ /* 0x000fc80000011600 */
[----:B------:R-:W-:-:S07]  /*3060*/  LOP3.LUT R4, R0, 0xff, RZ, 0xc0, !PT ;  /* 0x000000ff00047812 */ /* 0x000fce00078ec0ff */
.L_x_64:
[----:B------:R-:W-:-:S04]  /*3070*/  SHF.R.U32.HI R5, RZ, 0x18, R5 ;  /* 0x00000018ff057819 */ /* 0x000fc80000011605 */
[----:B------:R-:W-:-:S04]  /*3080*/  LOP3.LUT R4, R4, 0x80, R5, 0xf8, !PT ;  /* 0x0000008004047812 */ /* 0x000fc800078ef805 */
[----:B------:R-:W-:-:S07]  /*3090*/  PRMT R0, R4, 0x7610, R0 ;  /* 0x0000761004007816 */ /* 0x000fce0000000000 */
.L_x_62:
[----:B------:R-:W-:Y:S05]  /*30a0*/  BSYNC.RECONVERGENT B0 ;  /* 0x0000000000007941 */ /* 0x000fea0003800200 */
.L_x_61:
[----:B------:R0:W-:Y:S01]  /*30b0*/  STG.E.U8 desc[UR36][R2.64], R0 ;  /* 0x0000000002007986 */ /* 0x0001e2000c101124 */
[----:B------:R-:W-:Y:S05]  /*30c0*/  BRA `(.L_x_42) ;  /* 0x0000000400187947 */ /* 0x000fea0003800000 */
.L_x_59:
[----:B-1----:R-:W-:Y:S01]  /*30d0*/  IMAD.U32 R5, R5, 0x10000, RZ ;  /* 0x0001000005057824 */ /* 0x002fe200078e00ff */
[----:B------:R-:W-:Y:S01]  /*30e0*/  BSSY.RECONVERGENT B0, `(.L_x_65) ;  /* 0x0000014000007945 */ /* 0x000fe20003800200 */
[----:B0-----:R-:W-:-:S03]  /*30f0*/  IMAD.MOV.U32 R0, RZ, RZ, 0x80 ;  /* 0x00000080ff007424 */ /* 0x001fc600078e00ff */
        /* <DEDUP_REMOVED lines=10> */
.L_x_67:
[----:B------:R-:W-:-:S04]  /*31a0*/  SHF.R.U32.HI R0, RZ, 0x15, R5 ;  /* 0x00000015ff007819 */ /* 0x000fc80000011605 */
[----:B------:R-:W-:-:S04]  /*31b0*/  LOP3.LUT R0, R0, 0x1, RZ, 0xc0, !PT ;  /* 0x0000000100007812 */ /* 0x000fc800078ec0ff */
[----:B------:R-:W-:-:S04]  /*31c0*/  IADD3 R0, PT, PT, R5, 0x88fffff, R0 ;  /* 0x088fffff05007810 */ /* 0x000fc80007ffe000 */
[----:B------:R-:W-:-:S04]  /*31d0*/  SHF.R.U32.HI R0, RZ, 0x15, R0 ;  /* 0x00000015ff007819 */ /* 0x000fc80000011600 */
[----:B------:R-:W-:-:S07]  /*31e0*/  LOP3.LUT R4, R0, 0xff, RZ, 0xc0, !PT ;  /* 0x000000ff00047812 */ /* 0x000fce00078ec0ff */
.L_x_68:
[----:B------:R-:W-:-:S04]  /*31f0*/  SHF.R.U32.HI R5, RZ, 0x18, R5 ;  /* 0x00000018ff057819 */ /* 0x000fc80000011605 */
[----:B------:R-:W-:-:S04]  /*3200*/  LOP3.LUT R4, R4, 0x80, R5, 0xf8, !PT ;  /* 0x0000008004047812 */ /* 0x000fc800078ef805 */
[----:B------:R-:W-:-:S07]  /*3210*/  PRMT R0, R4, 0x7610, R0 ;  /* 0x0000761004007816 */ /* 0x000fce0000000000 */
.L_x_66:
[----:B------:R-:W-:Y:S05]  /*3220*/  BSYNC.RECONVERGENT B0 ;  /* 0x0000000000007941 */ /* 0x000fea0003800200 */
.L_x_65:
[----:B------:R0:W-:Y:S01]  /*3230*/  STG.E.U8 desc[UR36][R2.64], R0 ;  /* 0x0000000002007986 */ /* 0x0001e2000c101124 */
[----:B------:R-:W-:Y:S05]  /*3240*/  BRA `(.L_x_42) ;  /* 0x0000000000b87947 */ /* 0x000fea0003800000 */
.L_x_58:
[----:B------:R-:W-:-:S09]  /*3250*/  UISETP.NE.AND UP0, UPT, UR4, 0x1c, UPT ;  /* 0x0000001c0400788c */ /* 0x000fd2000bf05270 */
[----:B------:R-:W-:Y:S05]  /*3260*/  BRA.U !UP0, `(.L_x_69) ;  /* 0x0000000108a47547 */ /* 0x000fea000b800000 */
[----:B------:R-:W-:-:S09]  /*3270*/  UISETP.NE.AND UP0, UPT, UR4, 0x1d, UPT ;  /* 0x0000001d0400788c */ /* 0x000fd2000bf05270 */
[----:B------:R-:W-:Y:S05]  /*3280*/  BRA.U !UP0, `(.L_x_70) ;  /* 0x00000001088c7547 */ /* 0x000fea000b800000 */
[----:B------:R-:W-:-:S09]  /*3290*/  UISETP.NE.AND UP0, UPT, UR4, 0x2c, UPT ;  /* 0x0000002c0400788c */ /* 0x000fd2000bf05270 */
[----:B------:R-:W-:Y:S05]  /*32a0*/  BRA.U !UP0, `(.L_x_71) ;  /* 0x0000000108447547 */ /* 0x000fea000b800000 */
.L_x_41:
[----:B0-----:R-:W-:Y:S01]  /*32b0*/  MOV R0, 0x0 ;  /* 0x0000000000007802 */ /* 0x001fe20000000f00 */
[----:B------:R-:W0:Y:S01]  /*32c0*/  LDCU.64 UR6, c[0x4][0x158] ;  /* 0x01002b00ff0677ac */ /* 0x000e220008000a00 */
[----:B------:R-:W-:Y:S02]  /*32d0*/  HFMA2 R8, -RZ, RZ, 0, 6.020069122314453125e-06 ;  /* 0x00000065ff087431 */ /* 0x000fe400000001ff */
[----:B------:R-:W-:Y:S01]  /*32e0*/  IMAD.MOV.U32 R12, RZ, RZ, 0x1 ;  /* 0x00000001ff0c7424 */ /* 0x000fe200078e00ff */
[----:B------:R2:W3:Y:S01]  /*32f0*/  LDC.64 R2, c[0x4][R0] ;  /* 0x0100000000027b82 */ /* 0x0004e20000000a00 */
[----:B------:R-:W4:Y:S01]  /*3300*/  LDCU.64 UR8, c[0x4][0x160] ;  /* 0x01002c00ff0877ac */ /* 0x000f220008000a00 */
[----:B------:R-:W-:Y:S01]  /*3310*/  IMAD.MOV.U32 R13, RZ, RZ, RZ ;  /* 0x000000ffff0d7224 */ /* 0x000fe200078e00ff */
[----:B------:R-:W5:Y:S01]  /*3320*/  LDCU.64 UR4, c[0x4][0x70] ;  /* 0x01000e00ff0477ac */ /* 0x000f620008000a00 */
[----:B0-----:R-:W-:Y:S01]  /*3330*/  MOV R4, UR6 ;  /* 0x0000000600047c02 */ /* 0x001fe20008000f00 */
[----:B-1----:R-:W-:-:S02]  /*3340*/  IMAD.U32 R5, RZ, RZ, UR7 ;  /* 0x00000007ff057e24 */ /* 0x002fc4000f8e00ff */
[----:B----4-:R-:W-:Y:S01]  /*3350*/  IMAD.U32 R6, RZ, RZ, UR8 ;  /* 0x00000008ff067e24 */ /* 0x010fe2000f8e00ff */
[----:B------:R-:W-:Y:S01]  /*3360*/  MOV R7, UR9 ;  /* 0x0000000900077c02 */ /* 0x000fe20008000f00 */
[----:B-----5:R-:W-:Y:S02]  /*3370*/  IMAD.U32 R10, RZ, RZ, UR4 ;  /* 0x00000004ff0a7e24 */ /* 0x020fe4000f8e00ff */
[----:B--2---:R-:W-:-:S07]  /*3380*/  IMAD.U32 R11, RZ, RZ, UR5 ;  /* 0x00000005ff0b7e24 */ /* 0x004fce000f8e00ff */
[----:B------:R-:W-:-:S07]  /*3390*/  LEPC R20, `(.L_x_72) ;  /* 0x000000001014794e */ /* 0x000fce0000000000 */
[----:B---3--:R-:W-:Y:S05]  /*33a0*/  CALL.ABS.NOINC R2 ;  /* 0x0000000002007343 */ /* 0x008fea0003c00000 */
.L_x_72:
[----:B------:R-:W-:Y:S05]  /*33b0*/  BRA `(.L_x_42) ;  /* 0x00000000005c7947 */ /* 0x000fea0003800000 */
.L_x_71:
[----:B-1----:R-:W-:-:S04]  /*33c0*/  SHF.L.U32 R5, R5, 0x10, RZ ;  /* 0x0000001005057819 */ /* 0x002fc800000006ff */
[----:B------:R-:W-:-:S04]  /*33d0*/  SHF.R.U32.HI R6, RZ, 0x17, R5 ;  /* 0x00000017ff067819 */ /* 0x000fc80000011605 */
[----:B------:R-:W-:-:S04]  /*33e0*/  LOP3.LUT R4, R6, 0xff, RZ, 0xc0, !PT ;  /* 0x000000ff06047812 */ /* 0x000fc800078ec0ff */
[----:B------:R-:W-:-:S13]  /*33f0*/  ISETP.NE.AND P1, PT, R4, 0xff, PT ;  /* 0x000000ff0400780c */ /* 0x000fda0003f25270 */
[--C-:B0-----:R-:W-:Y:S02]  /*3400*/  @P1 SHF.R.U32.HI R0, RZ, 0x16, R5.reuse ;  /* 0x00000016ff001819 */ /* 0x101fe40000011605 */
[----:B------:R-:W-:Y:S01]  /*3410*/  @P1 LOP3.LUT P0, RZ, R4, 0x3fffff, R5, 0xf8, !PT ;  /* 0x003fffff04ff1812 */ /* 0x000fe2000780f805 */
[----:B------:R-:W-:Y:S01]  /*3420*/  IMAD.MOV.U32 R5, RZ, RZ, 0xff ;  /* 0x000000ffff057424 */ /* 0x000fe200078e00ff */
[----:B------:R-:W-:-:S04]  /*3430*/  @P1 LOP3.LUT R0, R0, 0x1, RZ, 0xc0, !PT ;  /* 0x0000000100001812 */ /* 0x000fc800078ec0ff */
[----:B------:R-:W-:Y:S01]  /*3440*/  @P1 ISETP.EQ.U32.AND P2, PT, R0, 0x1, P0 ;  /* 0x000000010000180c */ /* 0x000fe20000742070 */
[----:B------:R-:W-:Y:S01]  /*3450*/  @P1 VIADD R0, R6, 0x1 ;  /* 0x0000000106001836 */ /* 0x000fe20000000000 */
[----:B------:R-:W-:Y:S02]  /*3460*/  PLOP3.LUT P0, PT, PT, PT, PT, 0x80, 0x8 ;  /* 0x000000000008781c */ /* 0x000fe40003f0f070 */
[----:B------:R-:W-:-:S13]  /*3470*/  @P1 PLOP3.LUT P0, PT, P2, PT, PT, 0x80, 0x8 ;  /* 0x000000000008181c */ /* 0x000fda000170f070 */
[----:B------:R-:W-:-:S05]  /*3480*/  @!P0 IADD3 R0, PT, PT, R6, RZ, RZ ;  /* 0x000000ff06008210 */ /* 0x000fca0007ffe0ff */
[----:B------:R-:W-:-:S05]  /*3490*/  @P1 IMAD.MOV.U32 R5, RZ, RZ, R0 ;  /* 0x000000ffff051224 */ /* 0x000fca00078e0000 */
[----:B------:R0:W-:Y:S01]  /*34a0*/  STG.E.U8 desc[UR36][R2.64], R5 ;  /* 0x0000000502007986 */ /* 0x0001e2000c101124 */
[----:B------:R-:W-:Y:S05]  /*34b0*/  BRA `(.L_x_42) ;  /* 0x00000000001c7947 */ /* 0x000fea0003800000 */
.L_x_70:
[----:B-1----:R-:W-:-:S06]  /*34c0*/  IMAD.U32 R5, R5, 0x10000, RZ ;  /* 0x0001000005057824 */ /* 0x002fcc00078e00ff */
[----:B------:R-:W1:Y:S02]  /*34d0*/  F2I.U64.TRUNC R4, R5 ;  /* 0x0000000500047311 */ /* 0x000e64000020d800 */
[----:B-1----:R1:W-:Y:S01]  /*34e0*/  STG.E.64 desc[UR36][R2.64], R4 ;  /* 0x0000000402007986 */ /* 0x0023e2000c101b24 */
[----:B------:R-:W-:Y:S05]  /*34f0*/  BRA `(.L_x_42) ;  /* 0x00000000000c7947 */ /* 0x000fea0003800000 */
.L_x_69:
[----:B-1----:R-:W-:-:S06]  /*3500*/  SHF.L.U32 R5, R5, 0x10, RZ ;  /* 0x0000001005057819 */ /* 0x002fcc00000006ff */
[----:B------:R-:W1:Y:S02]  /*3510*/  F2I.FTZ.U32.TRUNC.NTZ R5, R5 ;  /* 0x0000000500057305 */ /* 0x000e64000021f000 */
[----:B-1----:R1:W-:Y:S02]  /*3520*/  STG.E desc[UR36][R2.64], R5 ;  /* 0x0000000502007986 */ /* 0x0023e4000c101924 */
.L_x_42:
[----:B------:R-:W-:-:S07]  /*3530*/  VIADD R17, R17, 0x80 ;  /* 0x0000008011117836 */ /* 0x000fce0000000000 */
.L_x_1:
[----:B------:R-:W-:Y:S05]  /*3540*/  BSYNC.RECONVERGENT B6 ;  /* 0x0000000000067941 */ /* 0x000fea0003800200 */
.L_x_0:
[----:B------:R-:W5:Y:S01]  /*3550*/  LDCU UR4, c[0x0][0x380] ;  /* 0x00007000ff0477ac */ /* 0x000f620008000800 */
[----:B------:R-:W-:Y:S01]  /*3560*/  BSSY.RECONVERGENT B6, `(.L_x_73) ;  /* 0x0000346000067945 */ /* 0x000fe20003800200 */
[----:B-----5:R-:W-:-:S13]  /*3570*/  ISETP.GE.AND P0, PT, R17, UR4, PT ;  /* 0x0000000411007c0c */ /* 0x020fda000bf06270 */
[----:B------:R-:W-:Y:S05]  /*3580*/  @P0 BRA `(.L_x_74) ;  /* 0x00000034000c0947 */ /* 0x000fea0003800000 */
[----:B------:R-:W5:Y:S01]  /*3590*/  LDCU UR4, c[0x0][0x388] ;  /* 0x00007100ff0477ac */ /* 0x000f620008000800 */
[----:B------:R-:W-:Y:S02]  /*35a0*/  HFMA2 R16, -RZ, RZ, 0, 0 ;  /* 0x00000000ff107431 */ /* 0x000fe400000001ff */
[----:B0-----:R-:W-:Y:S01]  /*35b0*/  IMAD.MOV.U32 R0, RZ, RZ, RZ ;  /* 0x000000ffff007224 */ /* 0x001fe200078e00ff */
[----:B-----5:R-:W-:-:S09]  /*35c0*/  UISETP.NE.AND UP0, UPT, UR4, URZ, UPT ;  /* 0x000000ff0400728c */ /* 0x020fd2000bf05270 */
[----:B------:R-:W-:Y:S05]  /*35d0*/  BRA.U !UP0, `(.L_x_75) ;  /* 0x0000001108a87547 */ /* 0x000fea000b800000 */
[----:B------:R-:W1:Y:S01]  /*35e0*/  LDCU.64 UR4, c[0x0][0x390] ;  /* 0x00007200ff0477ac */ /* 0x000e620008000a00 */
[----:B------:R-:W-:Y:S01]  /*35f0*/  IMAD.MOV.U32 R16, RZ, RZ, RZ ;  /* 0x000000ffff107224 */ /* 0x000fe200078e00ff */
[----:B------:R-:W0:Y:S01]  /*3600*/  LDCU UR6, c[0x0][0x38c] ;  /* 0x00007180ff0677ac */ /* 0x000e220008000800 */
[----:B------:R-:W5:Y:S01]  /*3610*/  LDCU.64 UR8, c[0x0][0x4b8] ;  /* 0x00009700ff0877ac */ /* 0x000f620008000a00 */
[----:B------:R-:W-:Y:S01]  /*3620*/  UISETP.NE.AND UP0, UPT, UR40, URZ, UPT ;  /* 0x000000ff2800728c */ /* 0x000fe2000bf05270 */
[----:B-1234-:R-:W-:-:S05]  /*3630*/  IMAD.HI.U32 R2, R17, UR4, R16 ;  /* 0x0000000411027c27 */ /* 0x01efca000f8e0010 */
[----:B------:R-:W-:-:S05]  /*3640*/  SHF.R.U32.HI R3, RZ, UR5, R2 ;  /* 0x00000005ff037c19 */ /* 0x000fca0008011602 */
[----:B------:R-:W-:-:S04]  /*3650*/  IMAD.MOV R0, RZ, RZ, -R3 ;  /* 0x000000ffff007224 */ /* 0x000fc800078e0a03 */
[----:B0-----:R-:W-:-:S04]  /*3660*/  IMAD R0, R0, UR6, R17 ;  /* 0x0000000600007c24 */ /* 0x001fc8000f8e0211 */
[C---:B-----5:R-:W-:Y:S02]  /*3670*/  IMAD R16, R0.reuse, UR8, RZ ;  /* 0x0000000800107c24 */ /* 0x060fe4000f8e02ff */
[----:B------:R-:W-:Y:S01]  /*3680*/  IMAD R0, R0, UR9, RZ ;  /* 0x0000000900007c24 */ /* 0x000fe2000f8e02ff */
        /* <DEDUP_REMOVED lines=280> */
[----:B------:R-:W2:Y:S02]  /*4810*/  LDCU.64 UR8, c[0x0][0x578] ;  /* 0x0000af00ff0877ac */ /* 0x000ea40008000a00 */
[----:B0-----:R-:W-:-:S05]  /*4820*/  IMAD.HI.U32 R2, R5, UR4, R4 ;  /* 0x0000000405027c27 */ /* 0x001fca000f8e0004 */
[----:B------:R-:W-:-:S05]  /*4830*/  SHF.R.U32.HI R2, RZ, UR5, R2 ;  /* 0x00000005ff027c19 */ /* 0x000fca0008011602 */
[----:B------:R-:W-:-:S04]  /*4840*/  IMAD.MOV R3, RZ, RZ, -R2 ;  /* 0x000000ffff037224 */ /* 0x000fc800078e0a02 */
[----:B-1----:R-:W-:-:S04]  /*4850*/  IMAD R5, R3, UR6, R5 ;  /* 0x0000000603057c24 */ /* 0x002fc8000f8e0205 */
[C---:B--2---:R-:W-:Y:S02]  /*4860*/  IMAD R16, R5.reuse, UR8, R16 ;  /* 0x0000000805107c24 */ /* 0x044fe4000f8e0210 */
[----:B------:R-:W-:-:S07]  /*4870*/  IMAD R0, R5, UR9, R0 ;  /* 0x0000000905007c24 */ /* 0x000fce000f8e0200 */
.L_x_75:
[----:B------:R-:W1:Y:S01]  /*4880*/  LDCU.64 UR6, c[0x0][0x588] ;  /* 0x0000b100ff0677ac */ /* 0x000e620008000a00 */
[----:B------:R-:W-:-:S04]  /*4890*/  UPRMT UR4, UR41, 0x9910, URZ ;  /* 0x0000991029047896 */ /* 0x000fc800080000ff */
[----:B------:R-:W-:Y:S01]  /*48a0*/  UISETP.GT.AND UP0, UPT, UR4, 0x9, UPT ;  /* 0x000000090400788c */ /* 0x000fe2000bf04270 */
[----:B-1234-:R-:W-:-:S04]  /*48b0*/  IADD3 R2, P0, PT, R0, UR6, RZ ;  /* 0x0000000600027c10 */ /* 0x01efc8000ff1e0ff */
[----:B------:R-:W-:-:S04]  /*48c0*/  IADD3.X R3, PT, PT, RZ, UR7, RZ, P0, !PT ;  /* 0x00000007ff037c10 */ /* 0x000fc800087fe4ff */
        /* <DEDUP_REMOVED lines=13> */
.L_x_79:
[----:B------:R-:W2:Y:S02]  /*49a0*/  LDG.E.U8 R2, desc[UR36][R2.64] ;  /* 0x0000002402027981 */ /* 0x000ea4000c1e1100 */
[----:B--2---:R-:W-:-:S04]  /*49b0*/  I2FP.F32.U32 R0, R2 ;  /* 0x0000000200007245 */ /* 0x004fc80000201000 */
[----:B------:R-:W-:Y:S01]  /*49c0*/  F2FP.BF16.F32.PACK_AB R0, RZ, R0 ;  /* 0x00000000ff00723e */ /* 0x000fe200000010ff */
[----:B------:R-:W-:Y:S06]  /*49d0*/  BRA `(.L_x_81) ;  /* 0x0000000c00847947 */ /* 0x000fec0003800000 */
.L_x_78:
        /* <DEDUP_REMOVED lines=10> */
.L_x_83:
[----:B------:R-:W2:Y:S02]  /*4a80*/  LDG.E R2, desc[UR36][R2.64] ;  /* 0x0000002402027981 */ /* 0x000ea4000c1e1900 */
[----:B--2---:R-:W-:-:S04]  /*4a90*/  I2FP.F32.S32 R0, R2 ;  /* 0x0000000200007245 */ /* 0x004fc80000201400 */
[----:B------:R-:W-:Y:S01]  /*4aa0*/  F2FP.BF16.F32.PACK_AB R0, RZ, R0 ;  /* 0x00000000ff00723e */ /* 0x000fe200000010ff */
[----:B------:R-:W-:Y:S06]  /*4ab0*/  BRA `(.L_x_81) ;  /* 0x0000000c004c7947 */ /* 0x000fec0003800000 */
.L_x_82:
[----:B------:R-:W2:Y:S02]  /*4ac0*/  LDG.E.U16 R2, desc[UR36][R2.64] ;  /* 0x0000002402027981 */ /* 0x000ea4000c1e1500 */
[----:B--2---:R-:W0:Y:S02]  /*4ad0*/  I2F.S16 R0, R2 ;  /* 0x0000000200007306 */ /* 0x004e240000101400 */
[----:B0-----:R-:W-:Y:S01]  /*4ae0*/  F2FP.BF16.F32.PACK_AB R0, RZ, R0 ;  /* 0x00000000ff00723e */ /* 0x001fe200000010ff */
[----:B------:R-:W-:Y:S06]  /*4af0*/  BRA `(.L_x_81) ;  /* 0x0000000c003c7947 */ /* 0x000fec0003800000 */
.L_x_77:
        /* <DEDUP_REMOVED lines=9> */
.L_x_85:
[----:B------:R-:W2:Y:S02]  /*4b90*/  LDG.E.U16 R0, desc[UR36][R2.64] ;  /* 0x0000002402007981 */ /* 0x000ea4000c1e1500 */
[----:B--2---:R-:W-:-:S05]  /*4ba0*/  HADD2.F32 R0, -RZ, R0.H0_H0 ;  /* 0x20000000ff007230 */ /* 0x004fca0000004100 */
[----:B------:R-:W-:Y:S01]  /*4bb0*/  F2FP.BF16.F32.PACK_AB R0, RZ, R0 ;  /* 0x00000000ff00723e */ /* 0x000fe200000010ff */
[----:B------:R-:W-:Y:S06]  /*4bc0*/  BRA `(.L_x_81) ;  /* 0x0000000c00087947 */ /* 0x000fec0003800000 */
.L_x_84:
        /* <DEDUP_REMOVED lines=9> */
.L_x_87:
[----:B------:R-:W2:Y:S02]  /*4c60*/  LDG.E.U16 R2, desc[UR36][R2.64] ;  /* 0x0000002402027981 */ /* 0x000ea4000c1e1500 */
[----:B--2---:R-:W-:-:S05]  /*4c70*/  HADD2.F32 R0, -RZ, R2.H0_H0 ;  /* 0x20000002ff007230 */ /* 0x004fca0000004100 */
[----:B------:R-:W-:Y:S01]  /*4c80*/  F2FP.BF16.F32.PACK_AB R0, RZ, R0 ;  /* 0x00000000ff00723e */ /* 0x000fe200000010ff */
[----:B------:R-:W-:Y:S06]  /*4c90*/  BRA `(.L_x_81) ;  /* 0x0000000800d47947 */ /* 0x000fec0003800000 */
.L_x_86:
        /* <DEDUP_REMOVED lines=8> */
.L_x_76:
        /* <DEDUP_REMOVED lines=13> */
.L_x_90:
        /* <DEDUP_REMOVED lines=8> */
.L_x_89:
[----:B------:R-:W-:-:S09]  /*4e70*/  UISETP.NE.AND UP0, UPT, UR4, 0xf, UPT ;  /* 0x0000000f0400788c */ /* 0x000fd2000bf05270 */
[----:B------:R-:W-:Y:S05]  /*4e80*/  BRA.U !UP0, `(.L_x_91) ;  /* 0x0000000108987547 */ /* 0x000fea000b800000 */
[----:B------:R-:W-:-:S09]  /*4e90*/  UISETP.NE.AND UP0, UPT, UR4, 0x17, UPT ;  /* 0x000000170400788c */ /* 0x000fd2000bf05270 */
[----:B------:R-:W-:Y:S05]  /*4ea0*/  BRA.U !UP0, `(.L_x_92) ;  /* 0x00000001085c7547 */ /* 0x000fea000b800000 */
[----:B------:R-:W-:-:S09]  /*4eb0*/  UISETP.NE.AND UP0, UPT, UR4, 0x18, UPT ;  /* 0x000000180400788c */ /* 0x000fd2000bf05270 */
[----:B------:R-:W-:Y:S05]  /*4ec0*/  BRA.U UP0, `(.L_x_80) ;  /* 0x0000000500e47547 */ /* 0x000fea000b800000 */
[----:B------:R-:W2:Y:S01]  /*4ed0*/  LDG.E.U8 R0, desc[UR36][R2.64] ;  /* 0x0000002402007981 */ /* 0x000ea2000c1e1100 */
[----:B------:R-:W-:Y:S02]  /*4ee0*/  IMAD.MOV.U32 R6, RZ, RZ, 0x1f ;  /* 0x0000001fff067424 */ /* 0x000fe400078e00ff */
[----:B--2---:R-:W-:-:S05]  /*4ef0*/  IMAD.SHL.U32 R0, R0, 0x1000000, RZ ;  /* 0x0100000000007824 */ /* 0x004fca00078e00ff */
[C---:B------:R-:W-:Y:S02]  /*4f00*/  LOP3.LUT R4, R0.reuse, 0x7f000000, RZ, 0xc0, !PT ;  /* 0x7f00000000047812 */ /* 0x040fe400078ec0ff */
[----:B------:R-:W-:Y:S02]  /*4f10*/  LOP3.LUT P0, RZ, R0, 0x7f000000, RZ, 0xc0, !PT ;  /* 0x7f00000000ff7812 */ /* 0x000fe4000780c0ff */
[----:B------:R-:W0:Y:S02]  /*4f20*/  FLO.U32 R5, R4 ;  /* 0x0000000400057300 */ /* 0x000e2400000e0000 */
[----:B0-----:R-:W-:-:S04]  /*4f30*/  IADD3 R5, PT, PT, -R5, RZ, RZ ;  /* 0x000000ff05057210 */ /* 0x001fc80007ffe1ff */
[----:B------:R-:W-:-:S05]  /*4f40*/  VIADDMNMX.U32 R5, R5, R6, 0x4, !PT ;  /* 0x0000000405057446 */ /* 0x000fca0007800006 */
[----:B------:R-:W-:-:S04]  /*4f50*/  VIADD R5, R5, 0xfffffffc ;  /* 0xfffffffc05057836 */ /* 0x000fc80000000000 */
[----:B------:R-:W-:Y:S01]  /*4f60*/  IMAD.SHL.U32 R7, R5, 0x800000, RZ ;  /* 0x0080000005077824 */ /* 0x000fe200078e00ff */
[C---:B------:R-:W-:Y:S02]  /*4f70*/  SHF.L.U32 R6, R4.reuse, R5, RZ ;  /* 0x0000000504067219 */ /* 0x040fe400000006ff */
[----:B------:R-:W-:Y:S02]  /*4f80*/  IADD3 R5, PT, PT, R4, 0x1000000, RZ ;  /* 0x0100000004057810 */ /* 0x000fe40007ffe0ff */
[----:B------:R-:W-:Y:S02]  /*4f90*/  LEA.HI R6, R6, -R7, RZ, 0x1c ;  /* 0x8000000706067211 */ /* 0x000fe400078fe0ff */
[----:B------:R-:W-:-:S03]  /*4fa0*/  SHF.R.S32.HI R5, RZ, 0x8, R5 ;  /* 0x00000008ff057819 */ /* 0x000fc60000011405 */
[----:B------:R-:W-:-:S05]  /*4fb0*/  VIADD R6, R6, 0x3c000000 ;  /* 0x3c00000006067836 */ /* 0x000fca0000000000 */
[----:B------:R-:W-:-:S04]  /*4fc0*/  LOP3.LUT R5, R6, 0x7f800000, R5, 0xf8, !PT ;  /* 0x7f80000006057812 */ /* 0x000fc800078ef805 */
[----:B------:R-:W-:-:S04]  /*4fd0*/  SEL R5, R5, RZ, P0 ;  /* 0x000000ff05057207 */ /* 0x000fc80000000000 */
[----:B------:R-:W-:-:S04]  /*4fe0*/  LOP3.LUT R5, R5, 0x80000000, R0, 0xf8, !PT ;  /* 0x8000000005057812 */ /* 0x000fc800078ef800 */
[----:B------:R-:W-:-:S04]  /*4ff0*/  F2FP.BF16.F32.PACK_AB R5, RZ, R5 ;  /* 0x00000005ff05723e */ /* 0x000fc800000010ff */
[----:B------:R-:W-:Y:S01]  /*5000*/  PRMT R0, R5, 0x7610, R0 ;  /* 0x0000761005007816 */ /* 0x000fe20000000000 */
[----:B------:R-:W-:Y:S06]  /*5010*/  BRA `(.L_x_81) ;  /* 0x0000000400f47947 */ /* 0x000fec0003800000 */
.L_x_92:
[----:B------:R-:W2:Y:S02]  /*5020*/  LDG.E.U8 R2, desc[UR36][R2.64] ;  /* 0x0000002402027981 */ /* 0x000ea4000c1e1100 */
[C---:B--2---:R-:W-:Y:S01]  /*5030*/  IMAD.SHL.U32 R0, R2.reuse, 0x2000000, RZ ;  /* 0x0200000002007824 */ /* 0x044fe200078e00ff */
[----:B------:R-:W-:-:S04]  /*5040*/  SHF.L.U32 R5, R2, 0x8, RZ ;  /* 0x0000000802057819 */ /* 0x000fc800000006ff */
[----:B------:R-:W-:-:S13]  /*5050*/  ISETP.GE.U32.AND P0, PT, R0, 0x8000000, PT ;  /* 0x080000000000780c */ /* 0x000fda0003f06070 */
[C---:B------:R-:W-:Y:S02]  /*5060*/  @!P0 LOP3.LUT R4, R5.reuse, 0x7f00, RZ, 0xc0, !PT ;  /* 0x00007f0005048812 */ /* 0x040fe400078ec0ff */
[----:B------:R-:W-:Y:S02]  /*5070*/  @P0 LEA.HI R0, R0, 0x70000000, RZ, 0x1c ;  /* 0x7000000000000811 */ /* 0x000fe400078fe0ff */
[----:B------:R-:W-:Y:S02]  /*5080*/  @!P0 LOP3.LUT R4, R4, 0x3f000000, RZ, 0xfc, !PT ;  /* 0x3f00000004048812 */ /* 0x000fe400078efcff */
[----:B------:R-:W-:Y:S01]  /*5090*/  PRMT R5, R5, 0x9910, RZ ;  /* 0x0000991005057816 */ /* 0x000fe200000000ff */
[----:B------:R-:W-:Y:S02]  /*50a0*/  @P0 FMUL.FTZ R0, R0, 1.9259299443872358531e-34 ;  /* 0x0780000000000820 */ /* 0x000fe40000410000 */
[----:B------:R-:W-:-:S05]  /*50b0*/  @!P0 FADD.FTZ R0, R4, -0.5 ;  /* 0xbf00000004008421 */ /* 0x000fca0000010000 */
[----:B------:R-:W-:-:S04]  /*50c0*/  LOP3.LUT R0, R0, 0x80000000, R5, 0xf8, !PT ;  /* 0x8000000000007812 */ /* 0x000fc800078ef805 */
[----:B------:R-:W-:Y:S01]  /*50d0*/  F2FP.BF16.F32.PACK_AB R0, RZ, R0 ;  /* 0x00000000ff00723e */ /* 0x000fe200000010ff */
[----:B------:R-:W-:Y:S06]  /*50e0*/  BRA `(.L_x_81) ;  /* 0x0000000400c07947 */ /* 0x000fec0003800000 */
.L_x_91:
[----:B------:R0:W5:Y:S01]  /*50f0*/  LDG.E.U16 R0, desc[UR36][R2.64] ;  /* 0x0000002402007981 */ /* 0x000162000c1e1500 */
[----:B------:R-:W-:Y:S05]  /*5100*/  BRA `(.L_x_81) ;  /* 0x0000000400b87947 */ /* 0x000fea0003800000 */
.L_x_88:
        /* <DEDUP_REMOVED lines=12> */
.L_x_95:
[----:B------:R-:W2:Y:S01]  /*51d0*/  LDG.E.U8 R3, desc[UR36][R2.64] ;  /* 0x0000002402037981 */ /* 0x000ea2000c1e1100 */
[----:B------:R-:W-:Y:S01]  /*51e0*/  BSSY.RECONVERGENT B0, `(.L_x_96) ;  /* 0x0000018000007945 */ /* 0x000fe20003800200 */
[----:B------:R-:W-:Y:S01]  /*51f0*/  IMAD.MOV.U32 R0, RZ, RZ, RZ ;  /* 0x000000ffff007224 */ /* 0x000fe200078e00ff */
        /* <DEDUP_REMOVED lines=8> */
[----:B------:R-:W-:-:S04]  /*5280*/  SHF.R.U32.HI R0, RZ, 0x7, R3 ;  /* 0x00000007ff007819 */ /* 0x000fc80000011603 */
[----:B------:R-:W-:Y:S02]  /*5290*/  SHF.L.U32 R7, R0, 0x1f, RZ ;  /* 0x0000001f00077819 */ /* 0x000fe400000006ff */
        /* <DEDUP_REMOVED lines=8> */
.L_x_99:
[----:B------:R-:W-:Y:S05]  /*5320*/  BSYNC.RECONVERGENT B1 ;  /* 0x0000000000017941 */ /* 0x000fea0003800200 */
.L_x_98:
[----:B------:R-:W-:Y:S01]  /*5330*/  IMAD.SHL.U32 R0, R0, 0x100000, RZ ;  /* 0x0010000000007824 */ /* 0x000fe200078e00ff */
[----:B------:R-:W-:-:S04]  /*5340*/  LEA R2, R2, 0x3b800000, 0x17 ;  /* 0x3b80000002027811 */ /* 0x000fc800078eb8ff */
[----:B------:R-:W-:-:S07]  /*5350*/  LOP3.LUT R0, R2, R0, R7, 0xfe, !PT ;  /* 0x0000000002007212 */ /* 0x000fce00078efe07 */
.L_x_97:
[----:B------:R-:W-:Y:S05]  /*5360*/  BSYNC.RECONVERGENT B0 ;  /* 0x0000000000007941 */ /* 0x000fea0003800200 */
.L_x_96:
[----:B------:R-:W-:Y:S01]  /*5370*/  F2FP.BF16.F32.PACK_AB R0, RZ, R0 ;  /* 0x00000000ff00723e */ /* 0x000fe200000010ff */
[----:B------:R-:W-:Y:S06]  /*5380*/  BRA `(.L_x_81) ;  /* 0x0000000400187947 */ /* 0x000fec0003800000 */
.L_x_94:
        /* <DEDUP_REMOVED lines=21> */
.L_x_103:
[----:B------:R-:W-:Y:S05]  /*54e0*/  BSYNC.RECONVERGENT B1 ;  /* 0x0000000000017941 */ /* 0x000fea0003800200 */
.L_x_102:
[----:B------:R-:W-:Y:S01]  /*54f0*/  IMAD.SHL.U32 R0, R0, 0x200000, RZ ;  /* 0x0020000000007824 */ /* 0x000fe200078e00ff */
[----:B------:R-:W-:-:S04]  /*5500*/  LEA R2, R2, 0x37800000, 0x17 ;  /* 0x3780000002027811 */ /* 0x000fc800078eb8ff */
[----:B------:R-:W-:-:S07]  /*5510*/  LOP3.LUT R0, R2, R0, R7, 0xfe, !PT ;  /* 0x0000000002007212 */ /* 0x000fce00078efe07 */
.L_x_101:
[----:B------:R-:W-:Y:S05]  /*5520*/  BSYNC.RECONVERGENT B0 ;  /* 0x0000000000007941 */ /* 0x000fea0003800200 */
.L_x_100:
[----:B------:R-:W-:Y:S01]  /*5530*/  F2FP.BF16.F32.PACK_AB R0, RZ, R0 ;  /* 0x00000000ff00723e */ /* 0x000fe200000010ff */
[----:B------:R-:W-:Y:S06]  /*5540*/  BRA `(.L_x_81) ;  /* 0x0000000000a87947 */ /* 0x000fec0003800000 */
.L_x_93:
[----:B------:R-:W-:-:S09]  /*5550*/  UISETP.NE.AND UP0, UPT, UR4, 0x1c, UPT ;  /* 0x0000001c0400788c */ /* 0x000fd2000bf05270 */
[----:B------:R-:W-:Y:S05]  /*5560*/  BRA.U !UP0, `(.L_x_104) ;  /* 0x0000000108947547 */ /* 0x000fea000b800000 */
[----:B------:R-:W-:-:S09]  /*5570*/  UISETP.NE.AND UP0, UPT, UR4, 0x1d, UPT ;  /* 0x0000001d0400788c */ /* 0x000fd2000bf05270 */
[----:B------:R-:W-:Y:S05]  /*5580*/  BRA.U !UP0, `(.L_x_105) ;  /* 0x00000001087c7547 */ /* 0x000fea000b800000 */
[----:B------:R-:W-:-:S09]  /*5590*/  UISETP.NE.AND UP0, UPT, UR4, 0x2c, UPT ;  /* 0x0000002c0400788c */ /* 0x000fd2000bf05270 */
[----:B------:R-:W-:Y:S05]  /*55a0*/  BRA.U UP0, `(.L_x_80) ;  /* 0x00000001002c7547 */ /* 0x000fea000b800000 */
[----:B------:R-:W2:Y:S01]  /*55b0*/  LDG.E.U8 R2, desc[UR36][R2.64] ;  /* 0x0000002402027981 */ /* 0x000ea2000c1e1100 */
[----:B------:R-:W-:Y:S01]  /*55c0*/  BSSY.RECONVERGENT B0, `(.L_x_106) ;  /* 0x0000007000007945 */ /* 0x000fe20003800200 */
[----:B------:R-:W-:Y:S01]  /*55d0*/  IMAD.MOV.U32 R0, RZ, RZ, 0x400000 ;  /* 0x00400000ff007424 */ /* 0x000fe200078e00ff */
[----:B--2---:R-:W-:-:S13]  /*55e0*/  ISETP.NE.AND P0, PT, R2, RZ, PT ;  /* 0x000000ff0200720c */ /* 0x004fda0003f05270 */
[----:B------:R-:W-:Y:S05]  /*55f0*/  @!P0 BRA `(.L_x_107) ;  /* 0x00000000000c8947 */ /* 0x000fea0003800000 */
[----:B------:R-:W-:-:S13]  /*5600*/  ISETP.NE.AND P0, PT, R2, 0xff, PT ;  /* 0x000000ff0200780c */ /* 0x000fda0003f05270 */
[----:B------:R-:W-:Y:S01]  /*5610*/  @!P0 MOV R0, 0x7f800001 ;  /* 0x7f80000100008802 */ /* 0x000fe20000000f00 */
[----:B------:R-:W-:-:S07]  /*5620*/  @P0 IMAD.SHL.U32 R0, R2, 0x800000, RZ ;  /* 0x0080000002000824 */ /* 0x000fce00078e00ff */
.L_x_107:
[----:B------:R-:W-:Y:S05]  /*5630*/  BSYNC.RECONVERGENT B0 ;  /* 0x0000000000007941 */ /* 0x000fea0003800200 */
.L_x_106:
[----:B------:R-:W-:Y:S01]  /*5640*/  F2FP.BF16.F32.PACK_AB R0, RZ, R0 ;  /* 0x00000000ff00723e */ /* 0x000fe200000010ff */
[----:B------:R-:W-:Y:S06]  /*5650*/  BRA `(.L_x_81) ;  /* 0x0000000000647947 */ /* 0x000fec0003800000 */
.L_x_80:
[----:B------:R-:W-:Y:S01]  /*5660*/  MOV R2, 0x0 ;  /* 0x0000000000027802 */ /* 0x000fe20000000f00 */
[----:B------:R-:W0:Y:S01]  /*5670*/  LDCU.64 UR4, c[0x4][0x158] ;  /* 0x01002b00ff0477ac */ /* 0x000e220008000a00 */
[----:B------:R-:W-:Y:S02]  /*5680*/  HFMA2 R12, -RZ, RZ, 0, 5.9604644775390625e-08 ;  /* 0x00000001ff0c7431 */ /* 0x000fe400000001ff */
[----:B------:R-:W-:Y:S01]  /*5690*/  IMAD.MOV.U32 R8, RZ, RZ, 0x4e ;  /* 0x0000004eff087424 */ /* 0x000fe200078e00ff */
[----:B------:R-:W1:Y:S01]  /*56a0*/  LDCU.64 UR6, c[0x4][0x160] ;  /* 0x01002c00ff0677ac */ /* 0x000e620008000a00 */
[----:B------:R-:W2:Y:S01]  /*56b0*/  LDC.64 R2, c[0x4][R2] ;  /* 0x0100000002027b82 */ /* 0x000ea20000000a00 */
[----:B------:R-:W-:Y:S01]  /*56c0*/  IMAD.MOV.U32 R13, RZ, RZ, RZ ;  /* 0x000000ffff0d7224 */ /* 0x000fe200078e00ff */
[----:B------:R-:W3:Y:S01]  /*56d0*/  LDCU.64 UR8, c[0x4][0x68] ;  /* 0x01000d00ff0877ac */ /* 0x000ee20008000a00 */
[----:B0-----:R-:W-:Y:S01]  /*56e0*/  IMAD.U32 R4, RZ, RZ, UR4 ;  /* 0x00000004ff047e24 */ /* 0x001fe2000f8e00ff */
[----:B------:R-:W-:Y:S01]  /*56f0*/  MOV R5, UR5 ;  /* 0x0000000500057c02 */ /* 0x000fe20008000f00 */
[----:B-1----:R-:W-:-:S02]  /*5700*/  IMAD.U32 R6, RZ, RZ, UR6 ;  /* 0x00000006ff067e24 */ /* 0x002fc4000f8e00ff */
[----:B------:R-:W-:Y:S01]  /*5710*/  IMAD.U32 R7, RZ, RZ, UR7 ;  /* 0x00000007ff077e24 */ /* 0x000fe2000f8e00ff */
[----:B---3--:R-:W-:Y:S01]  /*5720*/  MOV R10, UR8 ;  /* 0x00000008000a7c02 */ /* 0x008fe20008000f00 */
[----:B------:R-:W-:-:S07]  /*5730*/  IMAD.U32 R11, RZ, RZ, UR9 ;  /* 0x00000009ff0b7e24 */ /* 0x000fce000f8e00ff */
[----:B------:R-:W-:-:S07]  /*5740*/  LEPC R20, `(.L_x_108) ;  /* 0x000000001014794e */ /* 0x000fce0000000000 */
[----:B--2---:R-:W-:Y:S05]  /*5750*/  CALL.ABS.NOINC R2 ;  /* 0x0000000002007343 */ /* 0x004fea0003c00000 */
.L_x_108:
[----:B------:R-:W-:Y:S01]  /*5760*/  PRMT R0, RZ, 0x7610, R0 ;  /* 0x00007610ff007816 */ /* 0x000fe20000000000 */
[----:B------:R-:W-:Y:S06]  /*5770*/  BRA `(.L_x_81) ;  /* 0x00000000001c7947 */ /* 0x000fec0003800000 */
.L_x_105:
[----:B------:R-:W2:Y:S02]  /*5780*/  LDG.E.64 R2, desc[UR36][R2.64] ;  /* 0x0000002402027981 */ /* 0x000ea4000c1e1b00 */
[----:B--2---:R-:W0:Y:S02]  /*5790*/  I2F.U64 R0, R2 ;  /* 0x0000000200007312 */ /* 0x004e240000301000 */
[----:B0-----:R-:W-:Y:S01]  /*57a0*/  F2FP.BF16.F32.PACK_AB R0, RZ, R0 ;  /* 0x00000000ff00723e */ /* 0x001fe200000010ff */
[----:B------:R-:W-:Y:S06]  /*57b0*/  BRA `(.L_x_81) ;  /* 0x00000000000c7947 */ /* 0x000fec0003800000 */
.L_x_104:
[----:B------:R-:W2:Y:S02]  /*57c0*/  LDG.E R2, desc[UR36][R2.64] ;  /* 0x0000002402027981 */ /* 0x000ea4000c1e1900 */
[----:B--2---:R-:W-:-:S04]  /*57d0*/  I2FP.F32.U32 R0, R2 ;  /* 0x0000000200007245 */ /* 0x004fc80000201000 */
[----:B------:R-:W-:-:S07]  /*57e0*/  F2FP.BF16.F32.PACK_AB R0, RZ, R0 ;  /* 0x00000000ff00723e */ /* 0x000fce00000010ff */
.L_x_81:
[----:B-----5:R-:W-:Y:S01]  /*57f0*/  IMAD.U32 R0, R0, 0x10000, RZ ;  /* 0x0001000000007824 */ /* 0x020fe200078e00ff */
[----:B------:R-:W-:Y:S01]  /*5800*/  MOV R7, 0x3d39bf78 ;  /* 0x3d39bf7800077802 */ /* 0x000fe20000000f00 */
[----:B------:R-:W1:Y:S02]  /*5810*/  LDCU.64 UR6, c[0x0][0x580] ;  /* 0x0000b000ff0677ac */ /* 0x000e640008000a00 */
        /* <DEDUP_REMOVED lines=11> */
[----:B------:R-:W-:-:S04]  /*58d0*/  IMAD.MOV.U32 R4, RZ, RZ, 0x3e800000 ;  /* 0x3e800000ff047424 */ /* 0x000fc800078e00ff */
[----:B------:R-:W-:-:S04]  /*58e0*/  FSEL R3, R3, RZ, P1 ;  /* 0x000000ff03037208 */ /* 0x000fc80000800000 */
[----:B------:R-:W-:-:S05]  /*58f0*/  FSEL R3, R3, -1.0000001192092895508, !P0 ;  /* 0xbf80000103037808 */ /* 0x000fca0004000000 */
[----:B------:R-:W-:-:S04]  /*5900*/  FADD.FTZ R5, R0, R3 ;  /* 0x0000000300057221 */ /* 0x000fc80000010000 */
[C---:B------:R-:W-:Y:S01]  /*5910*/  FADD.FTZ.RZ R0, R5.reuse, 1 ;  /* 0x3f80000005007421 */ /* 0x040fe2000001c000 */
[----:B------:R-:W-:-:S04]  /*5920*/  ISETP.GE.U32.AND P1, PT, R5, 0x7f800000, PT ;  /* 0x7f8000000500780c */ /* 0x000fc80003f26070 */
[----:B------:R-:W-:Y:S02]  /*5930*/  IADD3 R0, PT, PT, R0, -0x3f400000, RZ ;  /* 0xc0c0000000007810 */ /* 0x000fe40007ffe0ff */
[----:B------:R-:W-:Y:S02]  /*5940*/  ISETP.GT.AND P2, PT, R5, -0x40800000, P1 ;  /* 0xbf8000000500780c */ /* 0x000fe40000f44270 */
        /* <DEDUP_REMOVED lines=17> */
[----:B------:R-:W-:-:S03]  /*5a60*/  @P1 IMAD.MOV.U32 R2, RZ, RZ, 0x7f800000 ;  /* 0x7f800000ff021424 */ /* 0x000fc600078e00ff */
[----:B------:R-:W-:Y:S01]  /*5a70*/  FFMA.FTZ R0, R0, 0.69314718246459960938, R3 ;  /* 0x3f31721800007823 */ /* 0x000fe20000010003 */
        /* <DEDUP_REMOVED lines=16> */
[----:B01----:R-:W-:-:S04]  /*5b80*/  SHF.L.U32 R0, R5, 0x10, RZ ;  /* 0x0000001005007819 */ /* 0x003fc800000006ff */
[----:B------:R-:W0:Y:S02]  /*5b90*/  F2I.FTZ.TRUNC.NTZ R5, R0 ;  /* 0x0000000000057305 */ /* 0x000e24000021f100 */
[----:B0-----:R0:W-:Y:S01]  /*5ba0*/  STG.E.U8 desc[UR36][R2.64], R5 ;  /* 0x0000000502007986 */ /* 0x0011e2000c101124 */
[----:B------:R-:W-:Y:S05]  /*5bb0*/  BRA `(.L_x_114) ;  /* 0x0000000c007c7947 */ /* 0x000fea0003800000 */
.L_x_112:
[----:B-1----:R-:W-:-:S06]  /*5bc0*/  IMAD.U32 R5, R5, 0x10000, RZ ;  /* 0x0001000005057824 */ /* 0x002fcc00078e00ff */
[----:B------:R-:W1:Y:S02]  /*5bd0*/  F2I.S64.TRUNC R4, R5 ;  /* 0x0000000500047311 */ /* 0x000e64000020d900 */
[----:B-1----:R1:W-:Y:S01]  /*5be0*/  STG.E.U8 desc[UR36][R2.64], R4 ;  /* 0x0000000402007986 */ /* 0x0023e2000c101124 */
[----:B------:R-:W-:Y:S05]  /*5bf0*/  BRA `(.L_x_114) ;  /* 0x0000000c006c7947 */ /* 0x000fea0003800000 */
.L_x_111:
        /* <DEDUP_REMOVED lines=10> */
.L_x_116:
[----:B-1----:R-:W-:-:S06]  /*5ca0*/  SHF.L.U32 R5, R5, 0x10, RZ ;  /* 0x0000001005057819 */ /* 0x002fcc00000006ff */
[----:B------:R-:W1:Y:S02]  /*5cb0*/  F2I.FTZ.TRUNC.NTZ R5, R5 ;  /* 0x0000000500057305 */ /* 0x000e64000021f100 */
[----:B-1----:R1:W-:Y:S01]  /*5cc0*/  STG.E desc[UR36][R2.64], R5 ;  /* 0x0000000502007986 */ /* 0x0023e2000c101924 */
[----:B------:R-:W-:Y:S05]  /*5cd0*/  BRA `(.L_x_114) ;  /* 0x0000000c00347947 */ /* 0x000fea0003800000 */
.L_x_115:
[----:B-1----:R-:W-:-:S06]  /*5ce0*/  IMAD.U32 R5, R5, 0x10000, RZ ;  /* 0x0001000005057824 */ /* 0x002fcc00078e00ff */
[----:B------:R-:W1:Y:S02]  /*5cf0*/  F2I.FTZ.TRUNC.NTZ R5, R5 ;  /* 0x0000000500057305 */ /* 0x000e64000021f100 */
[----:B-1----:R1:W-:Y:S01]  /*5d00*/  STG.E.U16 desc[UR36][R2.64], R5 ;  /* 0x0000000502007986 */ /* 0x0023e2000c101524 */
[----:B------:R-:W-:Y:S05]  /*5d10*/  BRA `(.L_x_114) ;  /* 0x0000000c00247947 */ /* 0x000fea0003800000 */
.L_x_110:
        /* <DEDUP_REMOVED lines=9> */
.L_x_118:
[----:B01----:R-:W-:-:S04]  /*5db0*/  SHF.L.U32 R0, R5, 0x10, RZ ;  /* 0x0000001005007819 */ /* 0x003fc800000006ff */
[----:B------:R-:W-:-:S05]  /*5dc0*/  F2FP.F16.F32.PACK_AB R0, RZ, R0 ;  /* 0x00000000ff00723e */ /* 0x000fca00000000ff */
[----:B------:R0:W-:Y:S01]  /*5dd0*/  STG.E.U16 desc[UR36][R2.64], R0 ;  /* 0x0000000002007986 */ /* 0x0001e2000c101524 */
[----:B------:R-:W-:Y:S05]  /*5de0*/  BRA `(.L_x_114) ;  /* 0x0000000800f07947 */ /* 0x000fea0003800000 */
.L_x_117:
[----:B------:R-:W-:-:S09]  /*5df0*/  UISETP.NE.AND UP0, UPT, UR4, 0x7, UPT ;  /* 0x000000070400788c */ /* 0x000fd2000bf05270 */
[----:B------:R-:W-:Y:S05]  /*5e00*/  BRA.U !UP0, `(.L_x_119) ;  /* 0x0000000108347547 */ /* 0x000fea000b800000 */
[----:B------:R-:W-:-:S09]  /*5e10*/  UISETP.NE.AND UP0, UPT, UR4, 0x8, UPT ;  /* 0x000000080400788c */ /* 0x000fd2000bf05270 */
[----:B------:R-:W-:Y:S05]  /*5e20*/  BRA.U !UP0, `(.L_x_120) ;  /* 0x0000000108187547 */ /* 0x000fea000b800000 */
[----:B------:R-:W-:-:S09]  /*5e30*/  UISETP.NE.AND UP0, UPT, UR4, 0x9, UPT ;  /* 0x000000090400788c */ /* 0x000fd2000bf05270 */
[----:B------:R-:W-:Y:S05]  /*5e40*/  BRA.U UP0, `(.L_x_113) ;  /* 0x0000000500fc7547 */ /* 0x000fea000b800000 */
[----:B-1----:R-:W-:Y:S02]  /*5e50*/  IMAD.U32 R4, R5, 0x10000, RZ ;  /* 0x0001000005047824 */ /* 0x002fe400078e00ff */
[----:B------:R-:W-:-:S05]  /*5e60*/  IMAD.MOV.U32 R5, RZ, RZ, RZ ;  /* 0x000000ffff057224 */ /* 0x000fca00078e00ff */
[----:B------:R1:W-:Y:S01]  /*5e70*/  STG.E.64 desc[UR36][R2.64], R4 ;  /* 0x0000000402007986 */ /* 0x0003e2000c101b24 */
[----:B------:R-:W-:Y:S05]  /*5e80*/  BRA `(.L_x_114) ;  /* 0x0000000800c87947 */ /* 0x000fea0003800000 */
.L_x_120:
[----:B-1----:R-:W-:-:S04]  /*5e90*/  SHF.L.U32 R5, R5, 0x10, RZ ;  /* 0x0000001005057819 */ /* 0x002fc800000006ff */
[----:B------:R-:W-:-:S04]  /*5ea0*/  F2FP.F16.F32.PACK_AB R5, RZ, R5 ;  /* 0x00000005ff05723e */ /* 0x000fc800000000ff */
[----:B------:R-:W-:-:S05]  /*5eb0*/  PRMT R5, R5, 0x5410, RZ ;  /* 0x0000541005057816 */ /* 0x000fca00000000ff */
[----:B------:R1:W-:Y:S01]  /*5ec0*/  STG.E desc[UR36][R2.64], R5 ;  /* 0x0000000502007986 */ /* 0x0003e2000c101924 */
[----:B------:R-:W-:Y:S05]  /*5ed0*/  BRA `(.L_x_114) ;  /* 0x0000000800b47947 */ /* 0x000fea0003800000 */
.L_x_119:
[----:B-1----:R-:W-:-:S04]  /*5ee0*/  IMAD.U32 R4, R5, 0x10000, RZ ;  /* 0x0001000005047824 */ /* 0x002fc800078e00ff */
[----:B------:R-:W-:-:S06]  /*5ef0*/  FMUL.FTZ R4, R4, 1 ;  /* 0x3f80000004047820 */ /* 0x000fcc0000410000 */
[----:B------:R-:W1:Y:S02]  /*5f00*/  F2F.F64.F32 R4, R4 ;  /* 0x0000000400047310 */ /* 0x000e640000201800 */
[----:B-1----:R1:W-:Y:S01]  /*5f10*/  STG.E.64 desc[UR36][R2.64], R4 ;  /* 0x0000000402007986 */ /* 0x0023e2000c101b24 */
[----:B------:R-:W-:Y:S05]  /*5f20*/  BRA `(.L_x_114) ;  /* 0x0000000800a07947 */ /* 0x000fea0003800000 */
.L_x_109:
[----:B------:R-:W-:-:S09]  /*5f30*/  UISETP.GT.AND UP0, UPT, UR4, 0x18, UPT ;  /* 0x000000180400788c */ /* 0x000fd2000bf04270 */
[----:B------:R-:W-:Y:S05]  /*5f40*/  BRA.U !UP0, `(.L_x_121) ;  /* 0x0000000508607547 */ /* 0x000fea000b800000 */
        /* <DEDUP_REMOVED lines=12> */
.L_x_124:
[----:B-1----:R-:W-:Y:S01]  /*6010*/  SHF.L.U32 R5, R5, 0x10, RZ ;  /* 0x0000001005057819 */ /* 0x002fe200000006ff */
[----:B------:R-:W-:Y:S01]  /*6020*/  BSSY.RECONVERGENT B0, `(.L_x_125) ;  /* 0x0000013000007945 */ /* 0x000fe20003800200 */
[----:B0-----:R-:W-:Y:S02]  /*6030*/  IMAD.MOV.U32 R0, RZ, RZ, 0x80 ;  /* 0x00000080ff007424 */ /* 0x001fe400078e00ff */
[----:B------:R-:W-:-:S04]  /*6040*/  LOP3.LUT R4, R5, 0x7fffffff, RZ, 0xc0, !PT ;  /* 0x7fffffff05047812 */ /* 0x000fc800078ec0ff */
[----:B------:R-:W-:-:S13]  /*6050*/  ISETP.GT.U32.AND P0, PT, R4, 0x437fffff, PT ;  /* 0x437fffff0400780c */ /* 0x000fda0003f04070 */
[----:B------:R-:W-:Y:S05]  /*6060*/  @P0 BRA `(.L_x_126) ;  /* 0x0000000000380947 */ /* 0x000fea0003800000 */
[----:B------:R-:W-:-:S13]  /*6070*/  ISETP.GE.U32.AND P0, PT, R4, 0x3c000000, PT ;  /* 0x3c0000000400780c */ /* 0x000fda0003f06070 */
[----:B------:R-:W-:-:S04]  /*6080*/  @P0 SHF.R.U32.HI R0, RZ, 0x14, R5 ;  /* 0x00000014ff000819 */ /* 0x000fc80000011605 */
[----:B------:R-:W-:-:S04]  /*6090*/  @P0 LOP3.LUT R0, R0, 0x1, RZ, 0xc0, !PT ;  /* 0x0000000100000812 */ /* 0x000fc800078ec0ff */
[----:B------:R-:W-:-:S04]  /*60a0*/  @P0 IADD3 R0, PT, PT, R5, 0x487ffff, R0 ;  /* 0x0487ffff05000810 */ /* 0x000fc80007ffe000 */
[----:B------:R-:W-:-:S04]  /*60b0*/  @P0 SHF.R.U32.HI R0, RZ, 0x14, R0 ;  /* 0x00000014ff000819 */ /* 0x000fc80000011600 */
[----:B------:R-:W-:Y:S01]  /*60c0*/  @P0 LOP3.LUT R0, R0, 0xff, RZ, 0xc0, !PT ;  /* 0x000000ff00000812 */ /* 0x000fe200078ec0ff */
[----:B------:R-:W-:Y:S06]  /*60d0*/  @P0 BRA `(.L_x_127) ;  /* 0x0000000000140947 */ /* 0x000fec0003800000 */
[----:B------:R-:W-:-:S05]  /*60e0*/  FADD.FTZ R0, R4, 8192 ;  /* 0x4600000004007421 */ /* 0x000fca0000010000 */
[----:B------:R-:W-:Y:S02]  /*60f0*/  LOP3.LUT P0, R4, R0, 0xff, RZ, 0xc0, !PT ;  /* 0x000000ff00047812 */ /* 0x000fe4000780c0ff */
[----:B------:R-:W-:-:S11]  /*6100*/  PRMT R0, RZ, 0x7610, R0 ;  /* 0x00007610ff007816 */ /* 0x000fd60000000000 */
[----:B------:R-:W-:Y:S05]  /*6110*/  @!P0 BRA `(.L_x_126) ;  /* 0x00000000000c8947 */ /* 0x000fea0003800000 */
[----:B------:R-:W-:-:S07]  /*6120*/  IMAD.MOV.U32 R0, RZ, RZ, R4 ;  /* 0x000000ffff007224 */ /* 0x000fce00078e0004 */
.L_x_127:
[----:B------:R-:W-:-:S04]  /*6130*/  SHF.R.U32.HI R5, RZ, 0x18, R5 ;  /* 0x00000018ff057819 */ /* 0x000fc80000011605 */
[----:B------:R-:W-:-:S07]  /*6140*/  LOP3.LUT R0, R0, 0x80, R5, 0xf8, !PT ;  /* 0x0000008000007812 */ /* 0x000fce00078ef805 */
.L_x_126:
[----:B------:R-:W-:Y:S05]  /*6150*/  BSYNC.RECONVERGENT B0 ;  /* 0x0000000000007941 */ /* 0x000fea0003800200 */
.L_x_125:
[----:B------:R0:W-:Y:S01]  /*6160*/  STG.E.U8 desc[UR36][R2.64], R0 ;  /* 0x0000000002007986 */ /* 0x0001e2000c101124 */
[----:B------:R-:W-:Y:S05]  /*6170*/  BRA `(.L_x_114) ;  /* 0x00000008000c7947 */ /* 0x000fea0003800000 */
.L_x_123:
        /* <DEDUP_REMOVED lines=18> */
.L_x_130:
[----:B------:R-:W-:-:S04]  /*62a0*/  SHF.R.U32.HI R5, RZ, 0x18, R5 ;  /* 0x00000018ff057819 */ /* 0x000fc80000011605 */
[----:B------:R-:W-:-:S07]  /*62b0*/  LOP3.LUT R0, R0, 0x80, R5, 0xf8, !PT ;  /* 0x0000008000007812 */ /* 0x000fce00078ef805 */
.L_x_129:
[----:B------:R-:W-:Y:S05]  /*62c0*/  BSYNC.RECONVERGENT B0 ;  /* 0x0000000000007941 */ /* 0x000fea0003800200 */
.L_x_128:
[----:B------:R0:W-:Y:S01]  /*62d0*/  STG.E.U8 desc[UR36][R2.64], R0 ;  /* 0x0000000002007986 */ /* 0x0001e2000c101124 */
[----:B------:R-:W-:Y:S05]  /*62e0*/  BRA `(.L_x_114) ;  /* 0x0000000400b07947 */ /* 0x000fea0003800000 */
.L_x_122:
[----:B------:R-:W-:-:S09]  /*62f0*/  UISETP.NE.AND UP0, UPT, UR4, 0x1c, UPT ;  /* 0x0000001c0400788c */ /* 0x000fd2000bf05270 */
[----:B------:R-:W-:Y:S05]  /*6300*/  BRA.U !UP0, `(.L_x_131) ;  /* 0x0000000108607547 */ /* 0x000fea000b800000 */
[----:B------:R-:W-:-:S09]  /*6310*/  UISETP.NE.AND UP0, UPT, UR4, 0x1d, UPT ;  /* 0x0000001d0400788c */ /* 0x000fd2000bf05270 */
[----:B------:R-:W-:Y:S05]  /*6320*/  BRA.U !UP0, `(.L_x_132) ;  /* 0x0000000108487547 */ /* 0x000fea000b800000 */
[----:B------:R-:W-:-:S09]  /*6330*/  UISETP.NE.AND UP0, UPT, UR4, 0x2c, UPT ;  /* 0x0000002c0400788c */ /* 0x000fd2000bf05270 */
[----:B------:R-:W-:Y:S05]  /*6340*/  BRA.U UP0, `(.L_x_113) ;  /* 0x0000000100bc7547 */ /* 0x000fea000b800000 */
        /* <DEDUP_REMOVED lines=16> */
.L_x_132:
[----:B-1----:R-:W-:-:S06]  /*6450*/  IMAD.U32 R5, R5, 0x10000, RZ ;  /* 0x0001000005057824 */ /* 0x002fcc00078e00ff */
[----:B------:R-:W1:Y:S02]  /*6460*/  F2I.U64.TRUNC R4, R5 ;  /* 0x0000000500047311 */ /* 0x000e64000020d800 */
[----:B-1----:R1:W-:Y:S01]  /*6470*/  STG.E.64 desc[UR36][R2.64], R4 ;  /* 0x0000000402007986 */ /* 0x0023e2000c101b24 */
[----:B------:R-:W-:Y:S05]  /*6480*/  BRA `(.L_x_114) ;  /* 0x0000000400487947 */ /* 0x000fea0003800000 */
.L_x_131:
[----:B-1----:R-:W-:-:S06]  /*6490*/  SHF.L.U32 R5, R5, 0x10, RZ ;  /* 0x0000001005057819 */ /* 0x002fcc00000006ff */
[----:B------:R-:W1:Y:S02]  /*64a0*/  F2I.FTZ.U32.TRUNC.NTZ R5, R5 ;  /* 0x0000000500057305 */ /* 0x000e64000021f000 */
[----:B-1----:R1:W-:Y:S01]  /*64b0*/  STG.E desc[UR36][R2.64], R5 ;  /* 0x0000000502007986 */ /* 0x0023e2000c101924 */
[----:B------:R-:W-:Y:S05]  /*64c0*/  BRA `(.L_x_114) ;  /* 0x0000000400387947 */ /* 0x000fea0003800000 */
.L_x_121:
        /* <DEDUP_REMOVED lines=11> */
.L_x_134:
[----:B-1----:R-:W-:Y:S01]  /*6580*/  IMAD.U32 R5, R5, 0x10000, RZ ;  /* 0x0001000005057824 */ /* 0x002fe200078e00ff */
[----:B------:R-:W-:-:S03]  /*6590*/  CS2R R6, SRZ ;  /* 0x0000000000067805 */ /* 0x000fc6000001ff00 */
[----:B------:R-:W-:-:S06]  /*65a0*/  FMUL.FTZ R5, R5, 1 ;  /* 0x3f80000005057820 */ /* 0x000fcc0000410000 */
[----:B------:R-:W1:Y:S02]  /*65b0*/  F2F.F64.F32 R4, R5 ;  /* 0x0000000500047310 */ /* 0x000e640000201800 */
[----:B-1----:R1:W-:Y:S01]  /*65c0*/  STG.E.128 desc[UR36][R2.64], R4 ;  /* 0x0000000402007986 */ /* 0x0023e2000c101d24 */
[----:B------:R-:W-:Y:S05]  /*65d0*/  BRA `(.L_x_114) ;  /* 0x0000000000f47947 */ /* 0x000fea0003800000 */
.L_x_133:
[----:B------:R-:W-:-:S09]  /*65e0*/  UISETP.NE.AND UP0, UPT, UR4, 0xf, UPT ;  /* 0x0000000f0400788c */ /* 0x000fd2000bf05270 */
[----:B------:R-:W-:Y:S05]  /*65f0*/  BRA.U !UP0, `(.L_x_135) ;  /* 0x0000000108e87547 */ /* 0x000fea000b800000 */
[----:B------:R-:W-:-:S09]  /*6600*/  UISETP.NE.AND UP0, UPT, UR4, 0x17, UPT ;  /* 0x000000170400788c */ /* 0x000fd2000bf05270 */
[----:B------:R-:W-:Y:S05]  /*6610*/  BRA.U !UP0, `(.L_x_136) ;  /* 0x0000000108907547 */ /* 0x000fea000b800000 */
[----:B------:R-:W-:-:S09]  /*6620*/  UISETP.NE.AND UP0, UPT, UR4, 0x18, UPT ;  /* 0x000000180400788c */ /* 0x000fd2000bf05270 */
[----:B------:R-:W-:Y:S05]  /*6630*/  BRA.U !UP0, `(.L_x_137) ;  /* 0x0000000108447547 */ /* 0x000fea000b800000 */
.L_x_113:
        /* <DEDUP_REMOVED lines=16> */
.L_x_138:
[----:B------:R-:W-:Y:S05]  /*6740*/  BRA `(.L_x_114) ;  /* 0x0000000000987947 */ /* 0x000fea0003800000 */
.L_x_137:
[----:B-1----:R-:W-:Y:S01]  /*6750*/  SHF.L.U32 R7, R5, 0x10, RZ ;  /* 0x0000001005077819 */ /* 0x002fe200000006ff */
[----:B------:R-:W-:Y:S01]  /*6760*/  BSSY.RECONVERGENT B0, `(.L_x_139) ;  /* 0x000000c000007945 */ /* 0x000fe20003800200 */
[----:B0-----:R-:W-:Y:S02]  /*6770*/  IMAD.MOV.U32 R0, RZ, RZ, 0x7f ;  /* 0x0000007fff007424 */ /* 0x001fe400078e00ff */
[----:B------:R-:W-:Y:S02]  /*6780*/  LOP3.LUT R4, R7, 0x7fffffff, RZ, 0xc0, !PT ;  /* 0x7fffffff07047812 */ /* 0x000fe400078ec0ff */
[----:B------:R-:W-:Y:S02]  /*6790*/  SHF.R.U32.HI R5, RZ, 0x18, R7 ;  /* 0x00000018ff057819 */ /* 0x000fe40000011607 */
[----:B------:R-:W-:-:S13]  /*67a0*/  ISETP.GT.U32.AND P0, PT, R4, 0x43efffff, PT ;  /* 0x43efffff0400780c */ /* 0x000fda0003f04070 */
[----:B------:R-:W-:Y:S05]  /*67b0*/  @P0 BRA `(.L_x_140) ;  /* 0x0000000000180947 */ /* 0x000fea0003800000 */
[----:B------:R-:W-:-:S13]  /*67c0*/  ISETP.GE.U32.AND P0, PT, R4, 0x3c800000, PT ;  /* 0x3c8000000400780c */ /* 0x000fda0003f06070 */
[----:B------:R-:W-:-:S04]  /*67d0*/  @P0 SHF.R.U32.HI R0, RZ, 0x14, R7 ;  /* 0x00000014ff000819 */ /* 0x000fc80000011607 */
[----:B------:R-:W-:-:S04]  /*67e0*/  @P0 LOP3.LUT R0, R0, 0x1, RZ, 0xc0, !PT ;  /* 0x0000000100000812 */ /* 0x000fc800078ec0ff */
[----:B------:R-:W-:-:S04]  /*67f0*/  @P0 IADD3 R0, PT, PT, R7, 0x407ffff, R0 ;  /* 0x0407ffff07000810 */ /* 0x000fc80007ffe000 */
[----:B------:R-:W-:Y:S01]  /*6800*/  @P0 SHF.R.U32.HI R0, RZ, 0x14, R0 ;  /* 0x00000014ff000819 */ /* 0x000fe20000011600 */
[----:B------:R-:W-:-:S07]  /*6810*/  @!P0 FADD.FTZ R0, R4, 16384 ;  /* 0x4680000004008421 */ /* 0x000fce0000010000 */
.L_x_140:
[----:B------:R-:W-:Y:S05]  /*6820*/  BSYNC.RECONVERGENT B0 ;  /* 0x0000000000007941 */ /* 0x000fea0003800200 */
.L_x_139:
[----:B------:R-:W-:-:S05]  /*6830*/  LOP3.LUT R5, R0, 0x80, R5, 0xf8, !PT ;  /* 0x0000008000057812 */ /* 0x000fca00078ef805 */
[----:B------:R3:W-:Y:S01]  /*6840*/  STG.E.U8 desc[UR36][R2.64], R5 ;  /* 0x0000000502007986 */ /* 0x0007e2000c101124 */
[----:B------:R-:W-:Y:S05]  /*6850*/  BRA `(.L_x_114) ;  /* 0x0000000000547947 */ /* 0x000fea0003800000 */
.L_x_136:
[----:B-1----:R-:W-:Y:S01]  /*6860*/  IMAD.U32 R5, R5, 0x10000, RZ ;  /* 0x0001000005057824 */ /* 0x002fe200078e00ff */
[----:B------:R-:W-:Y:S04]  /*6870*/  BSSY.RECONVERGENT B0, `(.L_x_141) ;  /* 0x000000e000007945 */ /* 0x000fe80003800200 */
[----:B------:R-:W-:-:S04]  /*6880*/  LOP3.LUT R4, R5, 0x7fffffff, RZ, 0xc0, !PT ;  /* 0x7fffffff05047812 */ /* 0x000fc800078ec0ff */
[----:B------:R-:W-:-:S13]  /*6890*/  ISETP.GT.U32.AND P0, PT, R4, 0x477fffff, PT ;  /* 0x477fffff0400780c */ /* 0x000fda0003f04070 */
[----:B------:R-:W-:Y:S05]  /*68a0*/  @P0 BRA `(.L_x_142) ;  /* 0x00000000001c0947 */ /* 0x000fea0003800000 */
[----:B------:R-:W-:-:S13]  /*68b0*/  ISETP.GE.U32.AND P0, PT, R4, 0x38800000, PT ;  /* 0x388000000400780c */ /* 0x000fda0003f06070 */
[----:B0-----:R-:W-:-:S04]  /*68c0*/  @P0 SHF.R.U32.HI R0, RZ, 0x15, R5 ;  /* 0x00000015ff000819 */ /* 0x001fc80000011605 */
[----:B------:R-:W-:-:S04]  /*68d0*/  @P0 LOP3.LUT R0, R0, 0x1, RZ, 0xc0, !PT ;  /* 0x0000000100000812 */ /* 0x000fc800078ec0ff */
[----:B------:R-:W-:-:S04]  /*68e0*/  @P0 IADD3 R0, PT, PT, R5, 0x80fffff, R0 ;  /* 0x080fffff05000810 */ /* 0x000fc80007ffe000 */
[----:B------:R-:W-:Y:S01]  /*68f0*/  @P0 SHF.R.U32.HI R0, RZ, 0x15, R0 ;  /* 0x00000015ff000819 */ /* 0x000fe20000011600 */
[----:B------:R-:W-:Y:S01]  /*6900*/  @!P0 FADD.FTZ R0, R4, 128 ;  /* 0x4300000004008421 */ /* 0x000fe20000010000 */
[----:B------:R-:W-:Y:S06]  /*6910*/  BRA `(.L_x_143) ;  /* 0x00000000000c7947 */ /* 0x000fec0003800000 */
.L_x_142:
[----:B------:R-:W-:Y:S02]  /*6920*/  ISETP.GT.U32.AND P0, PT, R4, 0x7f800000, PT ;  /* 0x7f8000000400780c */ /* 0x000fe40003f04070 */
[----:B0-----:R-:W-:-:S04]  /*6930*/  MOV R0, 0x7f ;  /* 0x0000007f00007802 */ /* 0x001fc80000000f00 */
[----:B------:R-:W-:-:S07]  /*6940*/  SEL R0, R0, 0x7c, P0 ;  /* 0x0000007c00007807 */ /* 0x000fce0000000000 */
.L_x_143:
[----:B------:R-:W-:Y:S05]  /*6950*/  BSYNC.RECONVERGENT B0 ;  /* 0x0000000000007941 */ /* 0x000fea0003800200 */
.L_x_141:
[----:B------:R-:W-:-:S04]  /*6960*/  SHF.R.U32.HI R5, RZ, 0x18, R5 ;  /* 0x00000018ff057819 */ /* 0x000fc80000011605 */
[----:B------:R-:W-:-:S05]  /*6970*/  LOP3.LUT R5, R0, 0x80, R5, 0xf8, !PT ;  /* 0x0000008000057812 */ /* 0x000fca00078ef805 */
[----:B------:R2:W-:Y:S01]  /*6980*/  STG.E.U8 desc[UR36][R2.64], R5 ;  /* 0x0000000502007986 */ /* 0x0005e2000c101124 */
[----:B------:R-:W-:Y:S05]  /*6990*/  BRA `(.L_x_114) ;  /* 0x0000000000047947 */ /* 0x000fea0003800000 */
.L_x_135:
[----:B-1----:R1:W-:Y:S02]  /*69a0*/  STG.E.U16 desc[UR36][R2.64], R5 ;  /* 0x0000000502007986 */ /* 0x0023e4000c101524 */
.L_x_114:
[----:B------:R-:W-:-:S07]  /*69b0*/  VIADD R17, R17, 0x80 ;  /* 0x0000008011117836 */ /* 0x000fce0000000000 */
.L_x_74:
[----:B------:R-:W-:Y:S05]  /*69c0*/  BSYNC.RECONVERGENT B6 ;  /* 0x0000000000067941 */ /* 0x000fea0003800200 */
.L_x_73:
        /* <DEDUP_REMOVED lines=307> */
.L_x_146:
        /* <DEDUP_REMOVED lines=18> */
.L_x_150:
[----:B------:R-:W2:Y:S02]  /*7e20*/  LDG.E.U8 R2, desc[UR36][R2.64] ;  /* 0x0000002402027981 */ /* 0x000ea4000c1e1100 */
[----:B--2---:R-:W-:-:S04]  /*7e30*/  I2FP.F32.U32 R0, R2 ;  /* 0x0000000200007245 */ /* 0x004fc80000201000 */
[----:B------:R-:W-:Y:S01]  /*7e40*/  F2FP.BF16.F32.PACK_AB R0, RZ, R0 ;  /* 0x00000000ff00723e */ /* 0x000fe200000010ff */
[----:B------:R-:W-:Y:S06]  /*7e50*/  BRA `(.L_x_152) ;  /* 0x0000000c00847947 */ /* 0x000fec0003800000 */
.L_x_149:
        /* <DEDUP_REMOVED lines=10> */
.L_x_154:
[----:B------:R-:W2:Y:S02]  /*7f00*/  LDG.E R2, desc[UR36][R2.64] ;  /* 0x0000002402027981 */ /* 0x000ea4000c1e1900 */
[----:B--2---:R-:W-:-:S04]  /*7f10*/  I2FP.F32.S32 R0, R2 ;  /* 0x0000000200007245 */ /* 0x004fc80000201400 */
[----:B------:R-:W-:Y:S01]  /*7f20*/  F2FP.BF16.F32.PACK_AB R0, RZ, R0 ;  /* 0x00000000ff00723e */ /* 0x000fe200000010ff */
[----:B------:R-:W-:Y:S06]  /*7f30*/  BRA `(.L_x_152) ;  /* 0x0000000c004c7947 */ /* 0x000fec0003800000 */
.L_x_153:
[----:B------:R-:W2:Y:S02]  /*7f40*/  LDG.E.U16 R2, desc[UR36][R2.64] ;  /* 0x0000002402027981 */ /* 0x000ea4000c1e1500 */
[----:B--2---:R-:W0:Y:S02]  /*7f50*/  I2F.S16 R0, R2 ;  /* 0x0000000200007306 */ /* 0x004e240000101400 */
[----:B0-----:R-:W-:Y:S01]  /*7f60*/  F2FP.BF16.F32.PACK_AB R0, RZ, R0 ;  /* 0x00000000ff00723e */ /* 0x001fe200000010ff */
[----:B------:R-:W-:Y:S06]  /*7f70*/  BRA `(.L_x_152) ;  /* 0x0000000c003c7947 */ /* 0x000fec0003800000 */
.L_x_148:
        /* <DEDUP_REMOVED lines=9> */
.L_x_156:
[----:B------:R-:W2:Y:S02]  /*8010*/  LDG.E.U16 R0, desc[UR36][R2.64] ;  /* 0x0000002402007981 */ /* 0x000ea4000c1e1500 */
[----:B--2---:R-:W-:-:S05]  /*8020*/  HADD2.F32 R0, -RZ, R0.H0_H0 ;  /* 0x20000000ff007230 */ /* 0x004fca0000004100 */
[----:B------:R-:W-:Y:S01]  /*8030*/  F2FP.BF16.F32.PACK_AB R0, RZ, R0 ;  /* 0x00000000ff00723e */ /* 0x000fe200000010ff */
[----:B------:R-:W-:Y:S06]  /*8040*/  BRA `(.L_x_152) ;  /* 0x0000000c00087947 */ /* 0x000fec0003800000 */
.L_x_155:
        /* <DEDUP_REMOVED lines=9> */
.L_x_158:
[----:B------:R-:W2:Y:S02]  /*80e0*/  LDG.E.U16 R2, desc[UR36][R2.64] ;  /* 0x0000002402027981 */ /* 0x000ea4000c1e1500 */
[----:B--2---:R-:W-:-:S05]  /*80f0*/  HADD2.F32 R0, -RZ, R2.H0_H0 ;  /* 0x20000002ff007230 */ /* 0x004fca0000004100 */
[----:B------:R-:W-:Y:S01]  /*8100*/  F2FP.BF16.F32.PACK_AB R0, RZ, R0 ;  /* 0x00000000ff00723e */ /* 0x000fe200000010ff */
[----:B------:R-:W-:Y:S06]  /*8110*/  BRA `(.L_x_152) ;  /* 0x0000000800d47947 */ /* 0x000fec0003800000 */
.L_x_157:
        /* <DEDUP_REMOVED lines=8> */
.L_x_147:
        /* <DEDUP_REMOVED lines=13> */
.L_x_161:
        /* <DEDUP_REMOVED lines=8> */
.L_x_160:
        /* <DEDUP_REMOVED lines=27> */
.L_x_163:
        /* <DEDUP_REMOVED lines=13> */
.L_x_162:
[----:B------:R0:W5:Y:S01]  /*8570*/  LDG.E.U16 R0, desc[UR36][R2.64] ;  /* 0x0000002402007981 */ /* 0x000162000c1e1500 */
[----:B------:R-:W-:Y:S05]  /*8580*/  BRA `(.L_x_152) ;  /* 0x0000000400b87947 */ /* 0x000fea0003800000 */
.L_x_159:
        /* <DEDUP_REMOVED lines=12> */
.L_x_166:
        /* <DEDUP_REMOVED lines=21> */
.L_x_170:
[----:B------:R-:W-:Y:S05]  /*87a0*/  BSYNC.RECONVERGENT B1 ;  /* 0x0000000000017941 */ /* 0x000fea0003800200 */
.L_x_169:
[----:B------:R-:W-:Y:S01]  /*87b0*/  IMAD.SHL.U32 R0, R0, 0x100000, RZ ;  /* 0x0010000000007824 */ /* 0x000fe200078e00ff */
[----:B------:R-:W-:-:S04]  /*87c0*/  LEA R2, R2, 0x3b800000, 0x17 ;  /* 0x3b80000002027811 */ /* 0x000fc800078eb8ff */
[----:B------:R-:W-:-:S07]  /*87d0*/  LOP3.LUT R0, R2, R0, R7, 0xfe, !PT ;  /* 0x0000000002007212 */ /* 0x000fce00078efe07 */
.L_x_168:
[----:B------:R-:W-:Y:S05]  /*87e0*/  BSYNC.RECONVERGENT B0 ;  /* 0x0000000000007941 */ /* 0x000fea0003800200 */
.L_x_167:
[----:B------:R-:W-:Y:S01]  /*87f0*/  F2FP.BF16.F32.PACK_AB R0, RZ, R0 ;  /* 0x00000000ff00723e */ /* 0x000fe200000010ff */
[----:B------:R-:W-:Y:S06]  /*8800*/  BRA `(.L_x_152) ;  /* 0x0000000400187947 */ /* 0x000fec0003800000 */
.L_x_165:
        /* <DEDUP_REMOVED lines=21> */
.L_x_174:
[----:B------:R-:W-:Y:S05]  /*8960*/  BSYNC.RECONVERGENT B1 ;  /* 0x0000000000017941 */ /* 0x000fea0003800200 */
.L_x_173:
[----:B------:R-:W-:Y:S01]  /*8970*/  IMAD.SHL.U32 R0, R0, 0x200000, RZ ;  /* 0x0020000000007824 */ /* 0x000fe200078e00ff */
[----:B------:R-:W-:-:S04]  /*8980*/  LEA R2, R2, 0x37800000, 0x17 ;  /* 0x3780000002027811 */ /* 0x000fc800078eb8ff */
[----:B------:R-:W-:-:S07]  /*8990*/  LOP3.LUT R0, R2, R0, R7, 0xfe, !PT ;  /* 0x0000000002007212 */ /* 0x000fce00078efe07 */
.L_x_172:
[----:B------:R-:W-:Y:S05]  /*89a0*/  BSYNC.RECONVERGENT B0 ;  /* 0x0000000000007941 */ /* 0x000fea0003800200 */
.L_x_171:
[----:B------:R-:W-:Y:S01]  /*89b0*/  F2FP.BF16.F32.PACK_AB R0, RZ, R0 ;  /* 0x00000000ff00723e */ /* 0x000fe200000010ff */
[----:B------:R-:W-:Y:S06]  /*89c0*/  BRA `(.L_x_152) ;  /* 0x0000000000a87947 */ /* 0x000fec0003800000 */
.L_x_164:
        /* <DEDUP_REMOVED lines=14> */
.L_x_178:
[----:B------:R-:W-:Y:S05]  /*8ab0*/  BSYNC.RECONVERGENT B0 ;  /* 0x0000000000007941 */ /* 0x000fea0003800200 */
.L_x_177:
[----:B------:R-:W-:Y:S01]  /*8ac0*/  F2FP.BF16.F32.PACK_AB R0, RZ, R0 ;  /* 0x00000000ff00723e */ /* 0x000fe200000010ff */
[----:B------:R-:W-:Y:S06]  /*8ad0*/  BRA `(.L_x_152) ;  /* 0x0000000000647947 */ /* 0x000fec0003800000 */
.L_x_151:
        /* <DEDUP_REMOVED lines=16> */
.L_x_179:
[----:B------:R-:W-:Y:S01]  /*8be0*/  PRMT R0, RZ, 0x7610, R0 ;  /* 0x00007610ff007816 */ /* 0x000fe20000000000 */
[----:B------:R-:W-:Y:S06]  /*8bf0*/  BRA `(.L_x_152) ;  /* 0x00000000001c7947 */ /* 0x000fec0003800000 */
.L_x_176:
[----:B------:R-:W2:Y:S02]  /*8c00*/  LDG.E.64 R2, desc[UR36][R2.64] ;  /* 0x0000002402027981 */ /* 0x000ea4000c1e1b00 */
[----:B--2---:R-:W0:Y:S02]  /*8c10*/  I2F.U64 R0, R2 ;  /* 0x0000000200007312 */ /* 0x004e240000301000 */
[----:B0-----:R-:W-:Y:S01]  /*8c20*/  F2FP.BF16.F32.PACK_AB R0, RZ, R0 ;  /* 0x00000000ff00723e */ /* 0x001fe200000010ff */
[----:B------:R-:W-:Y:S06]  /*8c30*/  BRA `(.L_x_152) ;  /* 0x00000000000c7947 */ /* 0x000fec0003800000 */
.L_x_175:
[----:B------:R-:W2:Y:S02]  /*8c40*/  LDG.E R2, desc[UR36][R2.64] ;  /* 0x0000002402027981 */ /* 0x000ea4000c1e1900 */
[----:B--2---:R-:W-:-:S04]  /*8c50*/  I2FP.F32.U32 R0, R2 ;  /* 0x0000000200007245 */ /* 0x004fc80000201000 */
[----:B------:R-:W-:-:S07]  /*8c60*/  F2FP.BF16.F32.PACK_AB R0, RZ, R0 ;  /* 0x00000000ff00723e */ /* 0x000fce00000010ff */
.L_x_152:
        /* <DEDUP_REMOVED lines=61> */
.L_x_183:
[----:B-1----:R-:W-:-:S06]  /*9040*/  IMAD.U32 R5, R5, 0x10000, RZ ;  /* 0x0001000005057824 */ /* 0x002fcc00078e00ff */
[----:B------:R-:W1:Y:S02]  /*9050*/  F2I.S64.TRUNC R4, R5 ;  /* 0x0000000500047311 */ /* 0x000e64000020d900 */
[----:B-1----:R1:W-:Y:S01]  /*9060*/  STG.E.U8 desc[UR36][R2.64], R4 ;  /* 0x0000000402007986 */ /* 0x0023e2000c101124 */
[----:B------:R-:W-:Y:S05]  /*9070*/  BRA `(.L_x_185) ;  /* 0x0000000c006c7947 */ /* 0x000fea0003800000 */
.L_x_182:
        /* <DEDUP_REMOVED lines=10> */
.L_x_187:
[----:B-1----:R-:W-:-:S06]  /*9120*/  SHF.L.U32 R5, R5, 0x10, RZ ;  /* 0x0000001005057819 */ /* 0x002fcc00000006ff */
[----:B------:R-:W1:Y:S02]  /*9130*/  F2I.FTZ.TRUNC.NTZ R5, R5 ;  /* 0x0000000500057305 */ /* 0x000e64000021f100 */
[----:B-1----:R3:W-:Y:S01]  /*9140*/  STG.E desc[UR36][R2.64], R5 ;  /* 0x0000000502007986 */ /* 0x0027e2000c101924 */
[----:B------:R-:W-:Y:S05]  /*9150*/  BRA `(.L_x_185) ;  /* 0x0000000c00347947 */ /* 0x000fea0003800000 */
.L_x_186:
[----:B-1----:R-:W-:-:S06]  /*9160*/  IMAD.U32 R5, R5, 0x10000, RZ ;  /* 0x0001000005057824 */ /* 0x002fcc00078e00ff */
[----:B------:R-:W1:Y:S02]  /*9170*/  F2I.FTZ.TRUNC.NTZ R5, R5 ;  /* 0x0000000500057305 */ /* 0x000e64000021f100 */
[----:B-1----:R1:W-:Y:S01]  /*9180*/  STG.E.U16 desc[UR36][R2.64], R5 ;  /* 0x0000000502007986 */ /* 0x0023e2000c101524 */
[----:B------:R-:W-:Y:S05]  /*9190*/  BRA `(.L_x_185) ;  /* 0x0000000c00247947 */ /* 0x000fea0003800000 */
.L_x_181:
        /* <DEDUP_REMOVED lines=9> */
.L_x_189:
[----:B01----:R-:W-:-:S04]  /*9230*/  SHF.L.U32 R0, R5, 0x10, RZ ;  /* 0x0000001005007819 */ /* 0x003fc800000006ff */
[----:B------:R-:W-:-:S05]  /*9240*/  F2FP.F16.F32.PACK_AB R0, RZ, R0 ;  /* 0x00000000ff00723e */ /* 0x000fca00000000ff */
[----:B------:R0:W-:Y:S01]  /*9250*/  STG.E.U16 desc[UR36][R2.64], R0 ;  /* 0x0000000002007986 */ /* 0x0001e2000c101524 */
[----:B------:R-:W-:Y:S05]  /*9260*/  BRA `(.L_x_185) ;  /* 0x0000000800f07947 */ /* 0x000fea0003800000 */
.L_x_188:
        /* <DEDUP_REMOVED lines=10> */
.L_x_191:
[----:B-1----:R-:W-:-:S04]  /*9310*/  SHF.L.U32 R5, R5, 0x10, RZ ;  /* 0x0000001005057819 */ /* 0x002fc800000006ff */
[----:B------:R-:W-:-:S04]  /*9320*/  F2FP.F16.F32.PACK_AB R5, RZ, R5 ;  /* 0x00000005ff05723e */ /* 0x000fc800000000ff */
[----:B------:R-:W-:-:S05]  /*9330*/  PRMT R5, R5, 0x5410, RZ ;  /* 0x0000541005057816 */ /* 0x000fca00000000ff */
[----:B------:R1:W-:Y:S01]  /*9340*/  STG.E desc[UR36][R2.64], R5 ;  /* 0x0000000502007986 */ /* 0x0003e2000c101924 */
[----:B------:R-:W-:Y:S05]  /*9350*/  BRA `(.L_x_185) ;  /* 0x0000000800b47947 */ /* 0x000fea0003800000 */
.L_x_190:
[----:B-1----:R-:W-:-:S04]  /*9360*/  IMAD.U32 R4, R5, 0x10000, RZ ;  /* 0x0001000005047824 */ /* 0x002fc800078e00ff */
[----:B------:R-:W-:-:S06]  /*9370*/  FMUL.FTZ R4, R4, 1 ;  /* 0x3f80000004047820 */ /* 0x000fcc0000410000 */
[----:B------:R-:W1:Y:S02]  /*9380*/  F2F.F64.F32 R4, R4 ;  /* 0x0000000400047310 */ /* 0x000e640000201800 */
[----:B-1----:R1:W-:Y:S01]  /*9390*/  STG.E.64 desc[UR36][R2.64], R4 ;  /* 0x0000000402007986 */ /* 0x0023e2000c101b24 */
[----:B------:R-:W-:Y:S05]  /*93a0*/  BRA `(.L_x_185) ;  /* 0x0000000800a07947 */ /* 0x000fea0003800000 */
.L_x_180:
        /* <DEDUP_REMOVED lines=14> */
.L_x_195:
        /* <DEDUP_REMOVED lines=18> */
.L_x_198:
[----:B------:R-:W-:-:S04]  /*95b0*/  SHF.R.U32.HI R5, RZ, 0x18, R5 ;  /* 0x00000018ff057819 */ /* 0x000fc80000011605 */
[----:B------:R-:W-:-:S07]  /*95c0*/  LOP3.LUT R0, R0, 0x80, R5, 0xf8, !PT ;  /* 0x0000008000007812 */ /* 0x000fce00078ef805 */
.L_x_197:
[----:B------:R-:W-:Y:S05]  /*95d0*/  BSYNC.RECONVERGENT B0 ;  /* 0x0000000000007941 */ /* 0x000fea0003800200 */
.L_x_196:
[----:B------:R0:W-:Y:S01]  /*95e0*/  STG.E.U8 desc[UR36][R2.64], R0 ;  /* 0x0000000002007986 */ /* 0x0001e2000c101124 */
[----:B------:R-:W-:Y:S05]  /*95f0*/  BRA `(.L_x_185) ;  /* 0x00000008000c7947 */ /* 0x000fea0003800000 */
.L_x_194:
        /* <DEDUP_REMOVED lines=18> */
.L_x_201:
[----:B------:R-:W-:-:S04]  /*9720*/  SHF.R.U32.HI R5, RZ, 0x18, R5 ;  /* 0x00000018ff057819 */ /* 0x000fc80000011605 */
[----:B------:R-:W-:-:S07]  /*9730*/  LOP3.LUT R0, R0, 0x80, R5, 0xf8, !PT ;  /* 0x0000008000007812 */ /* 0x000fce00078ef805 */
.L_x_200:
[----:B------:R-:W-:Y:S05]  /*9740*/  BSYNC.RECONVERGENT B0 ;  /* 0x0000000000007941 */ /* 0x000fea0003800200 */
.L_x_199:
[----:B------:R0:W-:Y:S01]  /*9750*/  STG.E.U8 desc[UR36][R2.64], R0 ;  /* 0x0000000002007986 */ /* 0x0001e2000c101124 */
[----:B------:R-:W-:Y:S05]  /*9760*/  BRA `(.L_x_185) ;  /* 0x0000000400b07947 */ /* 0x000fea0003800000 */
.L_x_193:
        /* <DEDUP_REMOVED lines=22> */
.L_x_203:
[----:B-1----:R-:W-:-:S06]  /*98d0*/  IMAD.U32 R5, R5, 0x10000, RZ ;  /* 0x0001000005057824 */ /* 0x002fcc00078e00ff */
[----:B------:R-:W1:Y:S02]  /*98e0*/  F2I.U64.TRUNC R4, R5 ;  /* 0x0000000500047311 */ /* 0x000e64000020d800 */
[----:B-1----:R1:W-:Y:S01]  /*98f0*/  STG.E.64 desc[UR36][R2.64], R4 ;  /* 0x0000000402007986 */ /* 0x0023e2000c101b24 */
[----:B------:R-:W-:Y:S05]  /*9900*/  BRA `(.L_x_185) ;  /* 0x0000000400487947 */ /* 0x000fea0003800000 */
.L_x_202:
[----:B-1----:R-:W-:-:S06]  /*9910*/  SHF.L.U32 R5, R5, 0x10, RZ ;  /* 0x0000001005057819 */ /* 0x002fcc00000006ff */
[----:B------:R-:W1:Y:S02]  /*9920*/  F2I.FTZ.U32.TRUNC.NTZ R5, R5 ;  /* 0x0000000500057305 */ /* 0x000e64000021f000 */
[----:B-1----:R1:W-:Y:S01]  /*9930*/  STG.E desc[UR36][R2.64], R5 ;  /* 0x0000000502007986 */ /* 0x0023e2000c101924 */
[----:B------:R-:W-:Y:S05]  /*9940*/  BRA `(.L_x_185) ;  /* 0x0000000400387947 */ /* 0x000fea0003800000 */
.L_x_192:
        /* <DEDUP_REMOVED lines=11> */
.L_x_205:
[----:B-1----:R-:W-:Y:S01]  /*9a00*/  IMAD.U32 R5, R5, 0x10000, RZ ;  /* 0x0001000005057824 */ /* 0x002fe200078e00ff */
[----:B------:R-:W-:-:S03]  /*9a10*/  CS2R R6, SRZ ;  /* 0x0000000000067805 */ /* 0x000fc6000001ff00 */
[----:B------:R-:W-:-:S06]  /*9a20*/  FMUL.FTZ R5, R5, 1 ;  /* 0x3f80000005057820 */ /* 0x000fcc0000410000 */
[----:B------:R-:W1:Y:S02]  /*9a30*/  F2F.F64.F32 R4, R5 ;  /* 0x0000000500047310 */ /* 0x000e640000201800 */
[----:B-1----:R1:W-:Y:S01]  /*9a40*/  STG.E.128 desc[UR36][R2.64], R4 ;  /* 0x0000000402007986 */ /* 0x0023e2000c101d24 */
[----:B------:R-:W-:Y:S05]  /*9a50*/  BRA `(.L_x_185) ;  /* 0x0000000000f47947 */ /* 0x000fea0003800000 */
.L_x_204:
[----:B------:R-:W-:-:S09]  /*9a60*/  UISETP.NE.AND UP0, UPT, UR4, 0xf, UPT ;  /* 0x0000000f0400788c */ /* 0x000fd2000bf05270 */
[----:B------:R-:W-:Y:S05]  /*9a70*/  BRA.U !UP0, `(.L_x_206) ;  /* 0x0000000108e87547 */ /* 0x000fea000b800000 */
[----:B------:R-:W-:-:S09]  /*9a80*/  UISETP.NE.AND UP0, UPT, UR4, 0x17, UPT ;  /* 0x000000170400788c */ /* 0x000fd2000bf05270 */
[----:B------:R-:W-:Y:S05]  /*9a90*/  BRA.U !UP0, `(.L_x_207) ;  /* 0x0000000108907547 */ /* 0x000fea000b800000 */
[----:B------:R-:W-:-:S09]  /*9aa0*/  UISETP.NE.AND UP0, UPT, UR4, 0x18, UPT ;  /* 0x000000180400788c */ /* 0x000fd2000bf05270 */
[----:B------:R-:W-:Y:S05]  /*9ab0*/  BRA.U !UP0, `(.L_x_208) ;  /* 0x0000000108447547 */ /* 0x000fea000b800000 */
.L_x_184:
        /* <DEDUP_REMOVED lines=16> */
.L_x_209:
[----:B------:R-:W-:Y:S05]  /*9bc0*/  BRA `(.L_x_185) ;  /* 0x0000000000987947 */ /* 0x000fea0003800000 */
.L_x_208:
        /* <DEDUP_REMOVED lines=13> */
.L_x_211:
[----:B------:R-:W-:Y:S05]  /*9ca0*/  BSYNC.RECONVERGENT B0 ;  /* 0x0000000000007941 */ /* 0x000fea0003800200 */
.L_x_210:
[----:B------:R-:W-:-:S05]  /*9cb0*/  LOP3.LUT R5, R0, 0x80, R5, 0xf8, !PT ;  /* 0x0000008000057812 */ /* 0x000fca00078ef805 */
[----:B------:R0:W-:Y:S01]  /*9cc0*/  STG.E.U8 desc[UR36][R2.64], R5 ;  /* 0x0000000502007986 */ /* 0x0001e2000c101124 */
[----:B------:R-:W-:Y:S05]  /*9cd0*/  BRA `(.L_x_185) ;  /* 0x0000000000547947 */ /* 0x000fea0003800000 */
.L_x_207:
        /* <DEDUP_REMOVED lines=12> */
.L_x_213:
[----:B------:R-:W-:Y:S02]  /*9da0*/  ISETP.GT.U32.AND P0, PT, R4, 0x7f800000, PT ;  /* 0x7f8000000400780c */ /* 0x000fe40003f04070 */
[----:B0-----:R-:W-:-:S04]  /*9db0*/  MOV R0, 0x7f ;  /* 0x0000007f00007802 */ /* 0x001fc80000000f00 */
[----:B------:R-:W-:-:S07]  /*9dc0*/  SEL R0, R0, 0x7c, P0 ;  /* 0x0000007c00007807 */ /* 0x000fce0000000000 */
.L_x_214:
[----:B------:R-:W-:Y:S05]  /*9dd0*/  BSYNC.RECONVERGENT B0 ;  /* 0x0000000000007941 */ /* 0x000fea0003800200 */
.L_x_212:
[----:B------:R-:W-:-:S04]  /*9de0*/  SHF.R.U32.HI R5, RZ, 0x18, R5 ;  /* 0x00000018ff057819 */ /* 0x000fc80000011605 */
[----:B------:R-:W-:-:S05]  /*9df0*/  LOP3.LUT R5, R0, 0x80, R5, 0xf8, !PT ;  /* 0x0000008000057812 */ /* 0x000fca00078ef805 */
[----:B------:R0:W-:Y:S01]  /*9e00*/  STG.E.U8 desc[UR36][R2.64], R5 ;  /* 0x0000000502007986 */ /* 0x0001e2000c101124 */
[----:B------:R-:W-:Y:S05]  /*9e10*/  BRA `(.L_x_185) ;  /* 0x0000000000047947 */ /* 0x000fea0003800000 */
.L_x_206:
[----:B-1----:R1:W-:Y:S02]  /*9e20*/  STG.E.U16 desc[UR36][R2.64], R5 ;  /* 0x0000000502007986 */ /* 0x0023e4000c101524 */
.L_x_185:
[----:B------:R-:W-:-:S07]  /*9e30*/  VIADD R17, R17, 0x80 ;  /* 0x0000008011117836 */ /* 0x000fce0000000000 */
.L_x_145:
[----:B------:R-:W-:Y:S05]  /*9e40*/  BSYNC.RECONVERGENT B6 ;  /* 0x0000000000067941 */ /* 0x000fea0003800200 */
.L_x_144:
[----:B------:R-:W5:Y:S02]  /*9e50*/  LDCU UR4, c[0x0][0x380] ;  /* 0x00007000ff0477ac */ /* 0x000f640008000800 */
[----:B-----5:R-:W-:-:S13]  /*9e60*/  ISETP.GE.AND P0, PT, R17, UR4, PT ;  /* 0x0000000411007c0c */ /* 0x020fda000bf06270 */
[----:B------:R-:W-:Y:S05]  /*9e70*/  @P0 EXIT ;  /* 0x000000000000094d */ /* 0x000fea0003800000 */
        /* <DEDUP_REMOVED lines=303> */
.L_x_215:
[----:B------:R-:W1:Y:S01]  /*b170*/  LDCU.128 UR8, c[0x0][0x580] ;  /* 0x0000b000ff0877ac */ /* 0x000e620008000c00 */
[----:B------:R-:W-:-:S04]  /*b180*/  UPRMT UR4, UR41, 0x9910, URZ ;  /* 0x0000991029047896 */ /* 0x000fc800080000ff */
[----:B------:R-:W-:Y:S01]  /*b190*/  UISETP.GT.AND UP0, UPT, UR4, 0x9, UPT ;  /* 0x000000090400788c */ /* 0x000fe2000bf04270 */
[----:B-1234-:R-:W-:Y:S02]  /*b1a0*/  IADD3 R2, P1, PT, R0, UR10, RZ ;  /* 0x0000000a00027c10 */ /* 0x01efe4000ff3e0ff */
[----:B------:R-:W-:-:S03]  /*b1b0*/  IADD3 R16, P0, PT, R16, UR8, RZ ;  /* 0x0000000810107c10 */ /* 0x000fc6000ff1e0ff */
[----:B------:R-:W-:Y:S01]  /*b1c0*/  IMAD.X R3, RZ, RZ, UR11, P1 ;  /* 0x0000000bff037e24 */ /* 0x000fe200088e06ff */
[----:B------:R-:W-:Y:S02]  /*b1d0*/  IADD3.X R17, PT, PT, RZ, UR9, RZ, P0, !PT ;  /* 0x00000009ff117c10 */ /* 0x000fe400087fe4ff */
        /* <DEDUP_REMOVED lines=13> */
.L_x_219:
[----:B------:R-:W2:Y:S02]  /*b2b0*/  LDG.E.U8 R2, desc[UR36][R2.64] ;  /* 0x0000002402027981 */ /* 0x000ea4000c1e1100 */
[----:B--2---:R-:W-:-:S04]  /*b2c0*/  I2FP.F32.U32 R0, R2 ;  /* 0x0000000200007245 */ /* 0x004fc80000201000 */
[----:B------:R-:W-:Y:S01]  /*b2d0*/  F2FP.BF16.F32.PACK_AB R0, RZ, R0 ;  /* 0x00000000ff00723e */ /* 0x000fe200000010ff */
[----:B------:R-:W-:Y:S06]  /*b2e0*/  BRA `(.L_x_221) ;  /* 0x0000000c00847947 */ /* 0x000fec0003800000 */
.L_x_218:
        /* <DEDUP_REMOVED lines=10> */
.L_x_223:
[----:B------:R-:W2:Y:S02]  /*b390*/  LDG.E R2, desc[UR36][R2.64] ;  /* 0x0000002402027981 */ /* 0x000ea4000c1e1900 */
[----:B--2---:R-:W-:-:S04]  /*b3a0*/  I2FP.F32.S32 R0, R2 ;  /* 0x0000000200007245 */ /* 0x004fc80000201400 */
[----:B------:R-:W-:Y:S01]  /*b3b0*/  F2FP.BF16.F32.PACK_AB R0, RZ, R0 ;  /* 0x00000000ff00723e */ /* 0x000fe200000010ff */
[----:B------:R-:W-:Y:S06]  /*b3c0*/  BRA `(.L_x_221) ;  /* 0x0000000c004c7947 */ /* 0x000fec0003800000 */
.L_x_222:
[----:B------:R-:W2:Y:S02]  /*b3d0*/  LDG.E.U16 R2, desc[UR36][R2.64] ;  /* 0x0000002402027981 */ /* 0x000ea4000c1e1500 */
[----:B--2---:R-:W0:Y:S02]  /*b3e0*/  I2F.S16 R0, R2 ;  /* 0x0000000200007306 */ /* 0x004e240000101400 */
[----:B0-----:R-:W-:Y:S01]  /*b3f0*/  F2FP.BF16.F32.PACK_AB R0, RZ, R0 ;  /* 0x00000000ff00723e */ /* 0x001fe200000010ff */
[----:B------:R-:W-:Y:S06]  /*b400*/  BRA `(.L_x_221) ;  /* 0x0000000c003c7947 */ /* 0x000fec0003800000 */
.L_x_217:
        /* <DEDUP_REMOVED lines=9> */
.L_x_225:
[----:B------:R-:W2:Y:S02]  /*b4a0*/  LDG.E.U16 R0, desc[UR36][R2.64] ;  /* 0x0000002402007981 */ /* 0x000ea4000c1e1500 */
[----:B--2---:R-:W-:-:S05]  /*b4b0*/  HADD2.F32 R0, -RZ, R0.H0_H0 ;  /* 0x20000000ff007230 */ /* 0x004fca0000004100 */
[----:B------:R-:W-:Y:S01]  /*b4c0*/  F2FP.BF16.F32.PACK_AB R0, RZ, R0 ;  /* 0x00000000ff00723e */ /* 0x000fe200000010ff */
[----:B------:R-:W-:Y:S06]  /*b4d0*/  BRA `(.L_x_221) ;  /* 0x0000000c00087947 */ /* 0x000fec0003800000 */
.L_x_224:
        /* <DEDUP_REMOVED lines=9> */
.L_x_227:
[----:B------:R-:W2:Y:S02]  /*b570*/  LDG.E.U16 R2, desc[UR36][R2.64] ;  /* 0x0000002402027981 */ /* 0x000ea4000c1e1500 */
[----:B--2---:R-:W-:-:S05]  /*b580*/  HADD2.F32 R0, -RZ, R2.H0_H0 ;  /* 0x20000002ff007230 */ /* 0x004fca0000004100 */
[----:B------:R-:W-:Y:S01]  /*b590*/  F2FP.BF16.F32.PACK_AB R0, RZ, R0 ;  /* 0x00000000ff00723e */ /* 0x000fe200000010ff */
[----:B------:R-:W-:Y:S06]  /*b5a0*/  BRA `(.L_x_221) ;  /* 0x0000000800d47947 */ /* 0x000fec0003800000 */
.L_x_226:
        /* <DEDUP_REMOVED lines=8> */
.L_x_216:
        /* <DEDUP_REMOVED lines=13> */
.L_x_230:
        /* <DEDUP_REMOVED lines=8> */
.L_x_229:
        /* <DEDUP_REMOVED lines=12> */
[----:B0-----:R-:W-:-:S04]  /*b840*/  IADD3 R5, PT, PT, -R5, RZ, RZ ;  /* 0x000000ff05057210 */ /* 0x001fc80007ffe1ff */
[----:B------:R-:W-:-:S05]  /*b850*/  VIADDMNMX.U32 R5, R5, R6, 0x4, !PT ;  /* 0x0000000405057446 */ /* 0x000fca0007800006 */
[----:B------:R-:W-:-:S05]  /*b860*/  VIADD R5, R5, 0xfffffffc ;  /* 0xfffffffc05057836 */ /* 0x000fca0000000000 */
[C---:B------:R-:W-:Y:S02]  /*b870*/  SHF.L.U32 R6, R4.reuse, R5, RZ ;  /* 0x0000000504067219 */ /* 0x040fe400000006ff */
[----:B------:R-:W-:Y:S01]  /*b880*/  SHF.L.U32 R7, R5, 0x17, RZ ;  /* 0x0000001705077819 */ /* 0x000fe200000006ff */
        /* <DEDUP_REMOVED lines=10> */
.L_x_232:
        /* <DEDUP_REMOVED lines=13> */
.L_x_231:
[----:B------:R0:W5:Y:S01]  /*ba00*/  LDG.E.U16 R0, desc[UR36][R2.64] ;  /* 0x0000002402007981 */ /* 0x000162000c1e1500 */
[----:B------:R-:W-:Y:S05]  /*ba10*/  BRA `(.L_x_221) ;  /* 0x0000000400b87947 */ /* 0x000fea0003800000 */
.L_x_228:
        /* <DEDUP_REMOVED lines=12> */
.L_x_235:
        /* <DEDUP_REMOVED lines=21> */
.L_x_239:
[----:B------:R-:W-:Y:S05]  /*bc30*/  BSYNC.RECONVERGENT B1 ;  /* 0x0000000000017941 */ /* 0x000fea0003800200 */
.L_x_238:
[----:B------:R-:W-:Y:S01]  /*bc40*/  IMAD.SHL.U32 R0, R0, 0x100000, RZ ;  /* 0x0010000000007824 */ /* 0x000fe200078e00ff */
[----:B------:R-:W-:-:S04]  /*bc50*/  LEA R2, R2, 0x3b800000, 0x17 ;  /* 0x3b80000002027811 */ /* 0x000fc800078eb8ff */
[----:B------:R-:W-:-:S07]  /*bc60*/  LOP3.LUT R0, R2, R0, R7, 0xfe, !PT ;  /* 0x0000000002007212 */ /* 0x000fce00078efe07 */
.L_x_237:
[----:B------:R-:W-:Y:S05]  /*bc70*/  BSYNC.RECONVERGENT B0 ;  /* 0x0000000000007941 */ /* 0x000fea0003800200 */
.L_x_236:
[----:B------:R-:W-:Y:S01]  /*bc80*/  F2FP.BF16.F32.PACK_AB R0, RZ, R0 ;  /* 0x00000000ff00723e */ /* 0x000fe200000010ff */
[----:B------:R-:W-:Y:S06]  /*bc90*/  BRA `(.L_x_221) ;  /* 0x0000000400187947 */ /* 0x000fec0003800000 */
.L_x_234:
[----:B------:R-:W2:Y:S01]  /*bca0*/  LDG.E.U8 R3, desc[UR36][R2.64] ;  /* 0x0000002402037981 */ /* 0x000ea2000c1e1100 */
[----:B------:R-:W-:Y:S01]  /*bcb0*/  BSSY.RECONVERGENT B0, `(.L_x_240) ;  /* 0x0000018000007945 */ /* 0x000fe20003800200 */
[----:B------:R-:W-:Y:S01]  /*bcc0*/  HFMA2 R0, -RZ, RZ, 0, 0 ;  /* 0x00000000ff007431 */ /* 0x000fe200000001ff */
        /* <DEDUP_REMOVED lines=18> */
.L_x_243:
[----:B------:R-:W-:Y:S05]  /*bdf0*/  BSYNC.RECONVERGENT B1 ;  /* 0x0000000000017941 */ /* 0x000fea0003800200 */
.L_x_242:
[----:B------:R-:W-:Y:S02]  /*be00*/  SHF.L.U32 R0, R0, 0x15, RZ ;  /* 0x0000001500007819 */ /* 0x000fe400000006ff */
[----:B------:R-:W-:-:S04]  /*be10*/  LEA R2, R2, 0x37800000, 0x17 ;  /* 0x3780000002027811 */ /* 0x000fc800078eb8ff */
[----:B------:R-:W-:-:S07]  /*be20*/  LOP3.LUT R0, R2, R0, R7, 0xfe, !PT ;  /* 0x0000000002007212 */ /* 0x000fce00078efe07 */
.L_x_241:
[----:B------:R-:W-:Y:S05]  /*be30*/  BSYNC.RECONVERGENT B0 ;  /* 0x0000000000007941 */ /* 0x000fea0003800200 */
.L_x_240:
[----:B------:R-:W-:Y:S01]  /*be40*/  F2FP.BF16.F32.PACK_AB R0, RZ, R0 ;  /* 0x00000000ff00723e */ /* 0x000fe200000010ff */
[----:B------:R-:W-:Y:S06]  /*be50*/  BRA `(.L_x_221) ;  /* 0x0000000000a87947 */ /* 0x000fec0003800000 */
.L_x_233:
        /* <DEDUP_REMOVED lines=14> */
.L_x_247:
[----:B------:R-:W-:Y:S05]  /*bf40*/  BSYNC.RECONVERGENT B0 ;  /* 0x0000000000007941 */ /* 0x000fea0003800200 */
.L_x_246:
[----:B------:R-:W-:Y:S01]  /*bf50*/  F2FP.BF16.F32.PACK_AB R0, RZ, R0 ;  /* 0x00000000ff00723e */ /* 0x000fe200000010ff */
[----:B------:R-:W-:Y:S06]  /*bf60*/  BRA `(.L_x_221) ;  /* 0x0000000000647947 */ /* 0x000fec0003800000 */
.L_x_220:
[----:B------:R-:W-:Y:S01]  /*bf70*/  MOV R0, 0x0 ;  /* 0x0000000000007802 */ /* 0x000fe20000000f00 */
[----:B------:R-:W0:Y:S01]  /*bf80*/  LDCU.64 UR4, c[0x4][0x158] ;  /* 0x01002b00ff0477ac */ /* 0x000e220008000a00 */
[----:B------:R-:W-:Y:S02]  /*bf90*/  HFMA2 R8, -RZ, RZ, 0, 4.64916229248046875e-06 ;  /* 0x0000004eff087431 */ /* 0x000fe400000001ff */
[----:B------:R-:W-:Y:S01]  /*bfa0*/  IMAD.MOV.U32 R12, RZ, RZ, 0x1 ;  /* 0x00000001ff0c7424 */ /* 0x000fe200078e00ff */
[----:B------:R1:W2:Y:S01]  /*bfb0*/  LDC.64 R2, c[0x4][R0] ;  /* 0x0100000000027b82 */ /* 0x0002a20000000a00 */
[----:B------:R-:W3:Y:S01]  /*bfc0*/  LDCU.64 UR6, c[0x4][0x160] ;  /* 0x01002c00ff0677ac */ /* 0x000ee20008000a00 */
[----:B------:R-:W-:Y:S01]  /*bfd0*/  MOV R13, RZ ;  /* 0x000000ff000d7202 */ /* 0x000fe20000000f00 */
[----:B------:R-:W4:Y:S01]  /*bfe0*/  LDCU.64 UR8, c[0x4][0x68] ;  /* 0x01000d00ff0877ac */ /* 0x000f220008000a00 */
[----:B0-----:R-:W-:Y:S01]  /*bff0*/  MOV R4, UR4 ;  /* 0x0000000400047c02 */ /* 0x001fe20008000f00 */
[----:B------:R-:W-:Y:S01]  /*c000*/  IMAD.U32 R5, RZ, RZ, UR5 ;  /* 0x00000005ff057e24 */ /* 0x000fe2000f8e00ff */
[----:B---3--:R-:W-:Y:S01]  /*c010*/  MOV R6, UR6 ;  /* 0x0000000600067c02 */ /* 0x008fe20008000f00 */
[----:B------:R-:W-:Y:S01]  /*c020*/  IMAD.U32 R7, RZ, RZ, UR7 ;  /* 0x00000007ff077e24 */ /* 0x000fe2000f8e00ff */
[----:B----4-:R-:W-:Y:S01]  /*c030*/  MOV R10, UR8 ;  /* 0x00000008000a7c02 */ /* 0x010fe20008000f00 */
[----:B-1----:R-:W-:-:S07]  /*c040*/  IMAD.U32 R11, RZ, RZ, UR9 ;  /* 0x00000009ff0b7e24 */ /* 0x002fce000f8e00ff */
[----:B------:R-:W-:-:S07]  /*c050*/  LEPC R20, `(.L_x_248) ;  /* 0x000000001014794e */ /* 0x000fce0000000000 */
[----:B--2---:R-:W-:Y:S05]  /*c060*/  CALL.ABS.NOINC R2 ;  /* 0x0000000002007343 */ /* 0x004fea0003c00000 */
.L_x_248:
[----:B------:R-:W-:Y:S01]  /*c070*/  PRMT R0, RZ, 0x7610, R0 ;  /* 0x00007610ff007816 */ /* 0x000fe20000000000 */
[----:B------:R-:W-:Y:S06]  /*c080*/  BRA `(.L_x_221) ;  /* 0x00000000001c7947 */ /* 0x000fec0003800000 */
.L_x_245:
[----:B------:R-:W2:Y:S02]  /*c090*/  LDG.E.64 R2, desc[UR36][R2.64] ;  /* 0x0000002402027981 */ /* 0x000ea4000c1e1b00 */
[----:B--2---:R-:W0:Y:S02]  /*c0a0*/  I2F.U64 R0, R2 ;  /* 0x0000000200007312 */ /* 0x004e240000301000 */
[----:B0-----:R-:W-:Y:S01]  /*c0b0*/  F2FP.BF16.F32.PACK_AB R0, RZ, R0 ;  /* 0x00000000ff00723e */ /* 0x001fe200000010ff */
[----:B------:R-:W-:Y:S06]  /*c0c0*/  BRA `(.L_x_221) ;  /* 0x00000000000c7947 */ /* 0x000fec0003800000 */
.L_x_244:
[----:B------:R-:W2:Y:S02]  /*c0d0*/  LDG.E R2, desc[UR36][R2.64] ;  /* 0x0000002402027981 */ /* 0x000ea4000c1e1900 */
[----:B--2---:R-:W-:-:S04]  /*c0e0*/  I2FP.F32.U32 R0, R2 ;  /* 0x0000000200007245 */ /* 0x004fc80000201000 */
[----:B------:R-:W-:-:S07]  /*c0f0*/  F2FP.BF16.F32.PACK_AB R0, RZ, R0 ;  /* 0x00000000ff00723e */ /* 0x000fce00000010ff */
.L_x_221:
[----:B-----5:R-:W-:Y:S01]  /*c100*/  IMAD.U32 R0, R0, 0x10000, RZ ;  /* 0x0001000000007824 */ /* 0x020fe200078e00ff */
[----:B------:R-:W-:Y:S01]  /*c110*/  UPRMT UR4, UR42, 0x9910, URZ ;  /* 0x000099102a047896 */ /* 0x000fe200080000ff */
[----:B------:R-:W-:Y:S02]  /*c120*/  IMAD.MOV.U32 R7, RZ, RZ, 0x3d39bf78 ;  /* 0x3d39bf78ff077424 */ /* 0x000fe400078e00ff */
[C---:B0-----:R-:W-:Y:S01]  /*c130*/  FFMA.FTZ R2, R0.reuse, R0, -1 ;  /* 0xbf80000000027423 */ /* 0x041fe20000010000 */
[----:B------:R-:W-:Y:S01]  /*c140*/  FADD.FTZ R0, R0, -1 ;  /* 0xbf80000000007421 */ /* 0x000fe20000010000 */
[----:B------:R-:W-:Y:S02]  /*c150*/  UISETP.GT.AND UP0, UPT, UR4, 0x9, UPT ;  /* 0x000000090400788c */ /* 0x000fe4000bf04270 */
[----:B------:R-:W0:Y:S01]  /*c160*/  MUFU.RSQ R3, R2 ;  /* 0x0000000200037308 */ /* 0x000e220000001400 */
[----:B------:R-:W-:Y:S02]  /*c170*/  FSETP.NEU.FTZ.AND P1, PT, R2, RZ, PT ;  /* 0x000000ff0200720b */ /* 0x000fe40003f3d000 */
        /* <DEDUP_REMOVED lines=14> */
[----:B------:R-:W-:Y:S02]  /*c260*/  IADD3 R3, PT, PT, -R0, 0x40800000, RZ ;  /* 0x4080000000037810 */ /* 0x000fe40007ffe1ff */
[-C--:B------:R-:W-:Y:S02]  /*c270*/  IADD3 R2, PT, PT, R5, -R0.reuse, RZ ;  /* 0x8000000005027210 */ /* 0x080fe40007ffe0ff */
[----:B------:R-:W-:Y:S01]  /*c280*/  I2FP.F32.S32 R0, R0 ;  /* 0x0000000000007245 */ /* 0x000fe20000201400 */
[----:B------:R-:W-:-:S04]  /*c290*/  FFMA.FTZ R3, R3, R4, -1 ;  /* 0xbf80000003037423 */ /* 0x000fc80000010004 */
[----:B------:R-:W-:Y:S01]  /*c2a0*/  FADD.FTZ R2, R2, R3 ;  /* 0x0000000302027221 */ /* 0x000fe20000010000 */
[----:B------:R-:W-:-:S03]  /*c2b0*/  FMUL.FTZ R0, R0, 1.1920928955078125e-07 ;  /* 0x3400000000007820 */ /* 0x000fc60000410000 */
        /* <DEDUP_REMOVED lines=15> */
[----:B------:R-:W-:-:S04]  /*c3b0*/  @P0 FADD.FTZ R0, R0, 0.69314718246459960938 ;  /* 0x3f31721800000421 */ /* 0x000fc80000010000 */
[----:B------:R0:W1:Y:S01]  /*c3c0*/  F2F.BF16.F32 R3, R0 ;  /* 0x0000000000037304 */ /* 0x0000620000202000 */
        /* <DEDUP_REMOVED lines=11> */
[----:B0-----:R-:W-:Y:S01]  /*c480*/  STG.E.U8 desc[UR36][R16.64], R3 ;  /* 0x0000000310007986 */ /* 0x001fe2000c101124 */
[----:B------:R-:W-:Y:S05]  /*c490*/  EXIT ;  /* 0x000000000000794d */ /* 0x000fea0003800000 */
.L_x_252:
[----:B-1----:R-:W-:-:S06]  /*c4a0*/  SHF.L.U32 R3, R3, 0x10, RZ ;  /* 0x0000001003037819 */ /* 0x002fcc00000006ff */
[----:B------:R-:W1:Y:S02]  /*c4b0*/  F2I.S64.TRUNC R2, R3 ;  /* 0x0000000300027311 */ /* 0x000e64000020d900 */
[----:B-1----:R-:W-:Y:S01]  /*c4c0*/  STG.E.U8 desc[UR36][R16.64], R2 ;  /* 0x0000000210007986 */ /* 0x002fe2000c101124 */
[----:B------:R-:W-:Y:S05]  /*c4d0*/  EXIT ;  /* 0x000000000000794d */ /* 0x000fea0003800000 */
.L_x_251:
        /* <DEDUP_REMOVED lines=8> */
[----:B-1----:R-:W-:Y:S01]  /*c560*/  STG.E.64 desc[UR36][R16.64], R2 ;  /* 0x0000000210007986 */ /* 0x002fe2000c101b24 */
[----:B------:R-:W-:Y:S05]  /*c570*/  EXIT ;  /* 0x000000000000794d */ /* 0x000fea0003800000 */
.L_x_255:
[----:B-1----:R-:W-:-:S06]  /*c580*/  SHF.L.U32 R3, R3, 0x10, RZ ;  /* 0x0000001003037819 */ /* 0x002fcc00000006ff */
[----:B------:R-:W1:Y:S02]  /*c590*/  F2I.FTZ.TRUNC.NTZ R3, R3 ;  /* 0x0000000300037305 */ /* 0x000e64000021f100 */
[----:B-1----:R-:W-:Y:S01]  /*c5a0*/  STG.E desc[UR36][R16.64], R3 ;  /* 0x0000000310007986 */ /* 0x002fe2000c101924 */
[----:B------:R-:W-:Y:S05]  /*c5b0*/  EXIT ;  /* 0x000000000000794d */ /* 0x000fea0003800000 */
.L_x_254:
[----:B-1----:R-:W-:-:S06]  /*c5c0*/  IMAD.U32 R3, R3, 0x10000, RZ ;  /* 0x0001000003037824 */ /* 0x002fcc00078e00ff */
[----:B------:R-:W1:Y:S02]  /*c5d0*/  F2I.FTZ.TRUNC.NTZ R3, R3 ;  /* 0x0000000300037305 */ /* 0x000e64000021f100 */
[----:B-1----:R-:W-:Y:S01]  /*c5e0*/  STG.E.U16 desc[UR36][R16.64], R3 ;  /* 0x0000000310007986 */ /* 0x002fe2000c101524 */
[----:B------:R-:W-:Y:S05]  /*c5f0*/  EXIT ;  /* 0x000000000000794d */ /* 0x000fea0003800000 */
.L_x_250:
[----:B------:R-:W-:-:S09]  /*c600*/  UISETP.GT.AND UP0, UPT, UR4, 0x6, UPT ;  /* 0x000000060400788c */ /* 0x000fd2000bf04270 */
[----:B------:R-:W-:Y:S05]  /*c610*/  BRA.U UP0, `(.L_x_256) ;  /* 0x00000001002c7547 */ /* 0x000fea000b800000 */
[----:B------:R-:W-:-:S09]  /*c620*/  UISETP.NE.AND UP0, UPT, UR4, 0x5, UPT ;  /* 0x000000050400788c */ /* 0x000fd2000bf05270 */
[----:B------:R-:W-:Y:S05]  /*c630*/  BRA.U !UP0, `(.L_x_257) ;  /* 0x0000000108147547 */ /* 0x000fea000b800000 */
[----:B------:R-:W-:-:S09]  /*c640*/  UISETP.NE.AND UP0, UPT, UR4, 0x6, UPT ;  /* 0x000000060400788c */ /* 0x000fd2000bf05270 */
[----:B------:R-:W-:Y:S05]  /*c650*/  BRA.U UP0, `(.L_x_253) ;  /* 0x0000000900307547 */ /* 0x000fea000b800000 */
[----:B-1----:R-:W-:-:S05]  /*c660*/  SHF.L.U32 R3, R3, 0x10, RZ ;  /* 0x0000001003037819 */ /* 0x002fca00000006ff */
[----:B------:R-:W-:Y:S01]  /*c670*/  STG.E desc[UR36][R16.64], R3 ;  /* 0x0000000310007986 */ /* 0x000fe2000c101924 */
[----:B------:R-:W-:Y:S05]  /*c680*/  EXIT ;  /* 0x000000000000794d */ /* 0x000fea0003800000 */
.L_x_257:
[----:B01----:R-:W-:-:S05]  /*c690*/  IMAD.U32 R0, R3, 0x10000, RZ ;  /* 0x0001000003007824 */ /* 0x003fca00078e00ff */
[----:B------:R-:W-:-:S05]  /*c6a0*/  F2FP.F16.F32.PACK_AB R0, RZ, R0 ;  /* 0x00000000ff00723e */ /* 0x000fca00000000ff */
[----:B------:R-:W-:Y:S01]  /*c6b0*/  STG.E.U16 desc[UR36][R16.64], R0 ;  /* 0x0000000010007986 */ /* 0x000fe2000c101524 */
[----:B------:R-:W-:Y:S05]  /*c6c0*/  EXIT ;  /* 0x000000000000794d */ /* 0x000fea0003800000 */
.L_x_256:
        /* <DEDUP_REMOVED lines=8> */
[----:B------:R-:W-:Y:S01]  /*c750*/  STG.E.64 desc[UR36][R16.64], R2 ;  /* 0x0000000210007986 */ /* 0x000fe2000c101b24 */
[----:B------:R-:W-:Y:S05]  /*c760*/  EXIT ;  /* 0x000000000000794d */ /* 0x000fea0003800000 */
.L_x_259:
[----:B-1----:R-:W-:-:S04]  /*c770*/  SHF.L.U32 R3, R3, 0x10, RZ ;  /* 0x0000001003037819 */ /* 0x002fc800000006ff */
[----:B------:R-:W-:-:S04]  /*c780*/  F2FP.F16.F32.PACK_AB R3, RZ, R3 ;  /* 0x00000003ff03723e */ /* 0x000fc800000000ff */
[----:B------:R-:W-:-:S05]  /*c790*/  PRMT R3, R3, 0x5410, RZ ;  /* 0x0000541003037816 */ /* 0x000fca00000000ff */
[----:B------:R-:W-:Y:S01]  /*c7a0*/  STG.E desc[UR36][R16.64], R3 ;  /* 0x0000000310007986 */ /* 0x000fe2000c101924 */
[----:B------:R-:W-:Y:S05]  /*c7b0*/  EXIT ;  /* 0x000000000000794d */ /* 0x000fea0003800000 */
.L_x_258:
[----:B-1----:R-:W-:-:S04]  /*c7c0*/  IMAD.U32 R2, R3, 0x10000, RZ ;  /* 0x0001000003027824 */ /* 0x002fc800078e00ff */
[----:B------:R-:W-:-:S06]  /*c7d0*/  FMUL.FTZ R2, R2, 1 ;  /* 0x3f80000002027820 */ /* 0x000fcc0000410000 */
[----:B------:R-:W1:Y:S02]  /*c7e0*/  F2F.F64.F32 R2, R2 ;  /* 0x0000000200027310 */ /* 0x000e640000201800 */
[----:B-1----:R-:W-:Y:S01]  /*c7f0*/  STG.E.64 desc[UR36][R16.64], R2 ;  /* 0x0000000210007986 */ /* 0x002fe2000c101b24 */
[----:B------:R-:W-:Y:S05]  /*c800*/  EXIT ;  /* 0x000000000000794d */ /* 0x000fea0003800000 */
.L_x_249:
        /* <DEDUP_REMOVED lines=10> */
[----:B-1----:R-:W-:-:S06]  /*c8b0*/  SHF.L.U32 R3, R3, 0x10, RZ ;  /* 0x0000001003037819 */ /* 0x002fcc00000006ff */
[----:B------:R-:W1:Y:S02]  /*c8c0*/  F2I.FTZ.U32.TRUNC.NTZ R3, R3 ;  /* 0x0000000300037305 */ /* 0x000e64000021f000 */
[----:B-1----:R-:W-:Y:S01]  /*c8d0*/  STG.E.U16 desc[UR36][R16.64], R3 ;  /* 0x0000000310007986 */ /* 0x002fe2000c101524 */
[----:B------:R-:W-:Y:S05]  /*c8e0*/  EXIT ;  /* 0x000000000000794d */ /* 0x000fea0003800000 */
.L_x_263:
[----:B-1----:R-:W-:Y:S01]  /*c8f0*/  IMAD.U32 R3, R3, 0x10000, RZ ;  /* 0x0001000003037824 */ /* 0x002fe200078e00ff */
[----:B------:R-:W-:Y:S01]  /*c900*/  BSSY.RECONVERGENT B0, `(.L_x_264) ;  /* 0x0000013000007945 */ /* 0x000fe20003800200 */
[----:B------:R-:W-:-:S03]  /*c910*/  HFMA2 R8, -RZ, RZ, 0, 7.62939453125e-06 ;  /* 0x00000080ff087431 */ /* 0x000fc600000001ff */
[----:B------:R-:W-:-:S04]  /*c920*/  LOP3.LUT R2, R3, 0x7fffffff, RZ, 0xc0, !PT ;  /* 0x7fffffff03027812 */ /* 0x000fc800078ec0ff */
[----:B------:R-:W-:-:S13]  /*c930*/  ISETP.GT.U32.AND P0, PT, R2, 0x437fffff, PT ;  /* 0x437fffff0200780c */ /* 0x000fda0003f04070 */
[----:B------:R-:W-:Y:S05]  /*c940*/  @P0 BRA `(.L_x_265) ;  /* 0x0000000000380947 */ /* 0x000fea0003800000 */
[----:B------:R-:W-:-:S13]  /*c950*/  ISETP.GE.U32.AND P0, PT, R2, 0x3c000000, PT ;  /* 0x3c0000000200780c */ /* 0x000fda0003f06070 */
[----:B0-----:R-:W-:-:S04]  /*c960*/  @P0 SHF.R.U32.HI R0, RZ, 0x14, R3 ;  /* 0x00000014ff000819 */ /* 0x001fc80000011603 */
[----:B------:R-:W-:-:S04]  /*c970*/  @P0 LOP3.LUT R0, R0, 0x1, RZ, 0xc0, !PT ;  /* 0x0000000100000812 */ /* 0x000fc800078ec0ff */
[----:B------:R-:W-:-:S04]  /*c980*/  @P0 IADD3 R0, PT, PT, R3, 0x487ffff, R0 ;  /* 0x0487ffff03000810 */ /* 0x000fc80007ffe000 */
[----:B------:R-:W-:-:S04]  /*c990*/  @P0 SHF.R.U32.HI R0, RZ, 0x14, R0 ;  /* 0x00000014ff000819 */ /* 0x000fc80000011600 */
[----:B------:R-:W-:Y:S01]  /*c9a0*/  @P0 LOP3.LUT R0, R0, 0xff, RZ, 0xc0, !PT ;  /* 0x000000ff00000812 */ /* 0x000fe200078ec0ff */
[----:B------:R-:W-:Y:S06]  /*c9b0*/  @P0 BRA `(.L_x_266) ;  /* 0x0000000000100947 */ /* 0x000fec0003800000 */
[----:B------:R-:W-:Y:S01]  /*c9c0*/  FADD.FTZ R0, R2, 8192 ;  /* 0x4600000002007421 */ /* 0x000fe20000010000 */
[----:B------:R-:W-:-:S04]  /*c9d0*/  PRMT R8, RZ, 0x7610, R8 ;  /* 0x00007610ff087816 */ /* 0x000fc80000000008 */
[----:B------:R-:W-:-:S13]  /*c9e0*/  LOP3.LUT P0, R0, R0, 0xff, RZ, 0xc0, !PT ;  /* 0x000000ff00007812 */ /* 0x000fda000780c0ff */
[----:B------:R-:W-:Y:S05]  /*c9f0*/  @!P0 BRA `(.L_x_265) ;  /* 0x00000000000c8947 */ /* 0x000fea0003800000 */
.L_x_266:
[----:B------:R-:W-:-:S04]  /*ca00*/  SHF.R.U32.HI R3, RZ, 0x18, R3 ;  /* 0x00000018ff037819 */ /* 0x000fc80000011603 */
[----:B------:R-:W-:-:S04]  /*ca10*/  LOP3.LUT R0, R0, 0x80, R3, 0xf8, !PT ;  /* 0x0000008000007812 */ /* 0x000fc800078ef803 */
[----:B------:R-:W-:-:S07]  /*ca20*/  PRMT R8, R0, 0x7610, R8 ;  /* 0x0000761000087816 */ /* 0x000fce0000000008 */
.L_x_265:
[----:B------:R-:W-:Y:S05]  /*ca30*/  BSYNC.RECONVERGENT B0 ;  /* 0x0000000000007941 */ /* 0x000fea0003800200 */
.L_x_264:
[----:B------:R-:W-:Y:S01]  /*ca40*/  STG.E.U8 desc[UR36][R16.64], R8 ;  /* 0x0000000810007986 */ /* 0x000fe2000c101124 */
[----:B------:R-:W-:Y:S05]  /*ca50*/  EXIT ;  /* 0x000000000000794d */ /* 0x000fea0003800000 */
.L_x_262:
[----:B-1----:R-:W-:Y:S01]  /*ca60*/  IMAD.U32 R3, R3, 0x10000, RZ ;  /* 0x0001000003037824 */ /* 0x002fe200078e00ff */
[----:B------:R-:W-:Y:S01]  /*ca70*/  BSSY.RECONVERGENT B0, `(.L_x_267) ;  /* 0x0000013000007945 */ /* 0x000fe20003800200 */
[----:B------:R-:W-:-:S03]  /*ca80*/  MOV R8, 0x80 ;  /* 0x0000008000087802 */ /* 0x000fc60000000f00 */
        /* <DEDUP_REMOVED lines=14> */
.L_x_269:
[----:B------:R-:W-:-:S04]  /*cb70*/  SHF.R.U32.HI R3, RZ, 0x18, R3 ;  /* 0x00000018ff037819 */ /* 0x000fc80000011603 */
[----:B------:R-:W-:-:S04]  /*cb80*/  LOP3.LUT R0, R0, 0x80, R3, 0xf8, !PT ;  /* 0x0000008000007812 */ /* 0x000fc800078ef803 */
[----:B------:R-:W-:-:S07]  /*cb90*/  PRMT R8, R0, 0x7610, R8 ;  /* 0x0000761000087816 */ /* 0x000fce0000000008 */
.L_x_268:
[----:B------:R-:W-:Y:S05]  /*cba0*/  BSYNC.RECONVERGENT B0 ;  /* 0x0000000000007941 */ /* 0x000fea0003800200 */
.L_x_267:
[----:B------:R-:W-:Y:S01]  /*cbb0*/  STG.E.U8 desc[UR36][R16.64], R8 ;  /* 0x0000000810007986 */ /* 0x000fe2000c101124 */
[----:B------:R-:W-:Y:S05]  /*cbc0*/  EXIT ;  /* 0x000000000000794d */ /* 0x000fea0003800000 */
.L_x_261:
[----:B------:R-:W-:-:S09]  /*cbd0*/  UISETP.NE.AND UP0, UPT, UR4, 0x1c, UPT ;  /* 0x0000001c0400788c */ /* 0x000fd2000bf05270 */
[----:B------:R-:W-:Y:S05]  /*cbe0*/  BRA.U !UP0, `(.L_x_270) ;  /* 0x0000000108607547 */ /* 0x000fea000b800000 */
[----:B------:R-:W-:-:S09]  /*cbf0*/  UISETP.NE.AND UP0, UPT, UR4, 0x1d, UPT ;  /* 0x0000001d0400788c */ /* 0x000fd2000bf05270 */
[----:B------:R-:W-:Y:S05]  /*cc00*/  BRA.U !UP0, `(.L_x_271) ;  /* 0x0000000108487547 */ /* 0x000fea000b800000 */
[----:B------:R-:W-:-:S09]  /*cc10*/  UISETP.NE.AND UP0, UPT, UR4, 0x2c, UPT ;  /* 0x0000002c0400788c */ /* 0x000fd2000bf05270 */
[----:B------:R-:W-:Y:S05]  /*cc20*/  BRA.U UP0, `(.L_x_253) ;  /* 0x0000000100bc7547 */ /* 0x000fea000b800000 */
[----:B-1----:R-:W-:-:S05]  /*cc30*/  IMAD.U32 R3, R3, 0x10000, RZ ;  /* 0x0001000003037824 */ /* 0x002fca00078e00ff */
[----:B------:R-:W-:-:S04]  /*cc40*/  SHF.R.U32.HI R4, RZ, 0x17, R3 ;  /* 0x00000017ff047819 */ /* 0x000fc80000011603 */
[----:B------:R-:W-:-:S04]  /*cc50*/  LOP3.LUT R2, R4, 0xff, RZ, 0xc0, !PT ;  /* 0x000000ff04027812 */ /* 0x000fc800078ec0ff */
[----:B------:R-:W-:-:S13]  /*cc60*/  ISETP.NE.AND P1, PT, R2, 0xff, PT ;  /* 0x000000ff0200780c */ /* 0x000fda0003f25270 */
[--C-:B0-----:R-:W-:Y:S02]  /*cc70*/  @P1 SHF.R.U32.HI R0, RZ, 0x16, R3.reuse ;  /* 0x00000016ff001819 */ /* 0x101fe40000011603 */
[----:B------:R-:W-:Y:S01]  /*cc80*/  @P1 LOP3.LUT P0, RZ, R2, 0x3fffff, R3, 0xf8, !PT ;  /* 0x003fffff02ff1812 */ /* 0x000fe2000780f803 */
[----:B------:R-:W-:Y:S01]  /*cc90*/  HFMA2 R3, -RZ, RZ, 0, 1.5199184417724609375e-05 ;  /* 0x000000ffff037431 */ /* 0x000fe200000001ff */
[----:B------:R-:W-:-:S04]  /*cca0*/  @P1 LOP3.LUT R0, R0, 0x1, RZ, 0xc0, !PT ;  /* 0x0000000100001812 */ /* 0x000fc800078ec0ff */
[----:B------:R-:W-:Y:S01]  /*ccb0*/  @P1 ISETP.EQ.U32.AND P2, PT, R0, 0x1, P0 ;  /* 0x000000010000180c */ /* 0x000fe20000742070 */
[----:B------:R-:W-:Y:S01]  /*ccc0*/  @P1 VIADD R0, R4, 0x1 ;  /* 0x0000000104001836 */ /* 0x000fe20000000000 */
[----:B------:R-:W-:Y:S02]  /*ccd0*/  PLOP3.LUT P0, PT, PT, PT, PT, 0x80, 0x8 ;  /* 0x000000000008781c */ /* 0x000fe40003f0f070 */
[----:B------:R-:W-:-:S13]  /*cce0*/  @P1 PLOP3.LUT P0, PT, P2, PT, PT, 0x80, 0x8 ;  /* 0x000000000008181c */ /* 0x000fda000170f070 */
[----:B------:R-:W-:-:S05]  /*ccf0*/  @!P0 IADD3 R0, PT, PT, R4, RZ, RZ ;  /* 0x000000ff04008210 */ /* 0x000fca0007ffe0ff */
[----:B------:R-:W-:-:S05]  /*cd00*/  @P1 IMAD.MOV.U32 R3, RZ, RZ, R0 ;  /* 0x000000ffff031224 */ /* 0x000fca00078e0000 */
[----:B------:R-:W-:Y:S01]  /*cd10*/  STG.E.U8 desc[UR36][R16.64], R3 ;  /* 0x0000000310007986 */ /* 0x000fe2000c101124 */
[----:B------:R-:W-:Y:S05]  /*cd20*/  EXIT ;  /* 0x000000000000794d */ /* 0x000fea0003800000 */
.L_x_271:
[----:B-1----:R-:W-:-:S06]  /*cd30*/  SHF.L.U32 R3, R3, 0x10, RZ ;  /* 0x0000001003037819 */ /* 0x002fcc00000006ff */
[----:B------:R-:W1:Y:S02]  /*cd40*/  F2I.U64.TRUNC R2, R3 ;  /* 0x0000000300027311 */ /* 0x000e64000020d800 */
[----:B-1----:R-:W-:Y:S01]  /*cd50*/  STG.E.64 desc[UR36][R16.64], R2 ;  /* 0x0000000210007986 */ /* 0x002fe2000c101b24 */
[----:B------:R-:W-:Y:S05]  /*cd60*/  EXIT ;  /* 0x000000000000794d */ /* 0x000fea0003800000 */
.L_x_270:
[----:B-1----:R-:W-:-:S06]  /*cd70*/  IMAD.U32 R3, R3, 0x10000, RZ ;  /* 0x0001000003037824 */ /* 0x002fcc00078e00ff */
[----:B------:R-:W1:Y:S02]  /*cd80*/  F2I.FTZ.U32.TRUNC.NTZ R3, R3 ;  /* 0x0000000300037305 */ /* 0x000e64000021f000 */
[----:B-1----:R-:W-:Y:S01]  /*cd90*/  STG.E desc[UR36][R16.64], R3 ;  /* 0x0000000310007986 */ /* 0x002fe2000c101924 */
[----:B------:R-:W-:Y:S05]  /*cda0*/  EXIT ;  /* 0x000000000000794d */ /* 0x000fea0003800000 */
.L_x_260:
[----:B------:R-:W-:-:S09]  /*cdb0*/  UISETP.GT.AND UP0, UPT, UR4, 0xe, UPT ;  /* 0x0000000e0400788c */ /* 0x000fd2000bf04270 */
[----:B------:R-:W-:Y:S05]  /*cdc0*/  BRA.U UP0, `(.L_x_272) ;  /* 0x00000001003c7547 */ /* 0x000fea000b800000 */
[----:B------:R-:W-:-:S09]  /*cdd0*/  UISETP.NE.AND UP0, UPT, UR4, 0xa, UPT ;  /* 0x0000000a0400788c */ /* 0x000fd2000bf05270 */
[----:B------:R-:W-:Y:S05]  /*cde0*/  BRA.U !UP0, `(.L_x_273) ;  /* 0x00000001081c7547 */ /* 0x000fea000b800000 */
[----:B------:R-:W-:-:S09]  /*cdf0*/  UISETP.NE.AND UP0, UPT, UR4, 0xb, UPT ;  /* 0x0000000b0400788c */ /* 0x000fd2000bf05270 */
[----:B------:R-:W-:Y:S05]  /*ce00*/  BRA.U UP0, `(.L_x_253) ;  /* 0x0000000100447547 */ /* 0x000fea000b800000 */
[----:B-1----:R-:W-:-:S04]  /*ce10*/  SHF.L.U32 R3, R3, 0x10, RZ ;  /* 0x0000001003037819 */ /* 0x002fc800000006ff */
[----:B------:R-:W-:-:S04]  /*ce20*/  FSETP.NEU.FTZ.AND P0, PT, R3, RZ, PT ;  /* 0x000000ff0300720b */ /* 0x000fc80003f1d000 */
[----:B------:R-:W-:-:S05]  /*ce30*/  SEL R3, RZ, 0x1, !P0 ;  /* 0x00000001ff037807 */ /* 0x000fca0004000000 */
[----:B------:R-:W-:Y:S01]  /*ce40*/  STG.E.U8 desc[UR36][R16.64], R3 ;  /* 0x0000000310007986 */ /* 0x000fe2000c101124 */
[----:B------:R-:W-:Y:S05]  /*ce50*/  EXIT ;  /* 0x000000000000794d */ /* 0x000fea0003800000 */
.L_x_273:
[----:B-1----:R-:W-:Y:S01]  /*ce60*/  IMAD.U32 R3, R3, 0x10000, RZ ;  /* 0x0001000003037824 */ /* 0x002fe200078e00ff */
[----:B------:R-:W-:-:S03]  /*ce70*/  CS2R R6, SRZ ;  /* 0x0000000000067805 */ /* 0x000fc6000001ff00 */
[----:B------:R-:W-:-:S04]  /*ce80*/  FMUL.FTZ R3, R3, 1 ;  /* 0x3f80000003037820 */ /* 0x000fc80000410000 */
[----:B------:R-:W1:Y:S02]  /*ce90*/  F2F.F64.F32 R4, R3 ;  /* 0x0000000300047310 */ /* 0x000e640000201800 */
[----:B-1----:R-:W-:Y:S01]  /*cea0*/  STG.E.128 desc[UR36][R16.64], R4 ;  /* 0x0000000410007986 */ /* 0x002fe2000c101d24 */
[----:B------:R-:W-:Y:S05]  /*ceb0*/  EXIT ;  /* 0x000000000000794d */ /* 0x000fea0003800000 */
.L_x_272:
[----:B------:R-:W-:-:S09]  /*cec0*/  UISETP.NE.AND UP0, UPT, UR4, 0xf, UPT ;  /* 0x0000000f0400788c */ /* 0x000fd2000bf05270 */
[----:B------:R-:W-:Y:S05]  /*ced0*/  BRA.U !UP0, `(.L_x_274) ;  /* 0x0000000108e87547 */ /* 0x000fea000b800000 */
[----:B------:R-:W-:-:S09]  /*cee0*/  UISETP.NE.AND UP0, UPT, UR4, 0x17, UPT ;  /* 0x000000170400788c */ /* 0x000fd2000bf05270 */
[----:B------:R-:W-:Y:S05]  /*cef0*/  BRA.U !UP0, `(.L_x_275) ;  /* 0x0000000108907547 */ /* 0x000fea000b800000 */
[----:B------:R-:W-:-:S09]  /*cf00*/  UISETP.NE.AND UP0, UPT, UR4, 0x18, UPT ;  /* 0x000000180400788c */ /* 0x000fd2000bf05270 */
[----:B------:R-:W-:Y:S05]  /*cf10*/  BRA.U !UP0, `(.L_x_276) ;  /* 0x0000000108447547 */ /* 0x000fea000b800000 */
.L_x_253:
[----:B0-----:R-:W-:Y:S01]  /*cf20*/  MOV R0, 0x0 ;  /* 0x0000000000007802 */ /* 0x001fe20000000f00 */
[----:B------:R-:W0:Y:S01]  /*cf30*/  LDCU.64 UR4, c[0x4][0x158] ;  /* 0x01002b00ff0477ac */ /* 0x000e220008000a00 */
[----:B------:R-:W-:Y:S02]  /*cf40*/  HFMA2 R8, -RZ, RZ, 0, 6.020069122314453125e-06 ;  /* 0x00000065ff087431 */ /* 0x000fe400000001ff */
[----:B------:R-:W-:Y:S01]  /*cf50*/  IMAD.MOV.U32 R12, RZ, RZ, 0x1 ;  /* 0x00000001ff0c7424 */ /* 0x000fe200078e00ff */
[----:B-1----:R1:W2:Y:S01]  /*cf60*/  LDC.64 R2, c[0x4][R0] ;  /* 0x0100000000027b82 */ /* 0x0022a20000000a00 */
        /* <DEDUP_REMOVED lines=11> */
.L_x_277:
[----:B------:R-:W-:Y:S05]  /*d020*/  EXIT ;  /* 0x000000000000794d */ /* 0x000fea0003800000 */
.L_x_276:
[----:B-1----:R-:W-:Y:S01]  /*d030*/  IMAD.U32 R5, R3, 0x10000, RZ ;  /* 0x0001000003057824 */ /* 0x002fe200078e00ff */
[----:B------:R-:W-:Y:S01]  /*d040*/  BSSY.RECONVERGENT B0, `(.L_x_278) ;  /* 0x000000c000007945 */ /* 0x000fe20003800200 */
[----:B0-----:R-:W-:-:S03]  /*d050*/  HFMA2 R0, -RZ, RZ, 0, 7.569789886474609375e-06 ;  /* 0x0000007fff007431 */ /* 0x001fc600000001ff */
        /* <DEDUP_REMOVED lines=10> */
.L_x_279:
[----:B------:R-:W-:Y:S05]  /*d100*/  BSYNC.RECONVERGENT B0 ;  /* 0x0000000000007941 */ /* 0x000fea0003800200 */
.L_x_278:
[----:B------:R-:W-:-:S05]  /*d110*/  LOP3.LUT R3, R0, 0x80, R3, 0xf8, !PT ;  /* 0x0000008000037812 */ /* 0x000fca00078ef803 */
[----:B------:R-:W-:Y:S01]  /*d120*/  STG.E.U8 desc[UR36][R16.64], R3 ;  /* 0x0000000310007986 */ /* 0x000fe2000c101124 */
[----:B------:R-:W-:Y:S05]  /*d130*/  EXIT ;  /* 0x000000000000794d */ /* 0x000fea0003800000 */
.L_x_275:
        /* <DEDUP_REMOVED lines=12> */
.L_x_281:
[----:B------:R-:W-:Y:S02]  /*d200*/  ISETP.GT.U32.AND P0, PT, R2, 0x7f800000, PT ;  /* 0x7f8000000200780c */ /* 0x000fe40003f04070 */
[----:B0-----:R-:W-:-:S04]  /*d210*/  MOV R0, 0x7f ;  /* 0x0000007f00007802 */ /* 0x001fc80000000f00 */
[----:B------:R-:W-:-:S07]  /*d220*/  SEL R0, R0, 0x7c, P0 ;  /* 0x0000007c00007807 */ /* 0x000fce0000000000 */
.L_x_282:
[----:B------:R-:W-:Y:S05]  /*d230*/  BSYNC.RECONVERGENT B0 ;  /* 0x0000000000007941 */ /* 0x000fea0003800200 */
.L_x_280:
[----:B------:R-:W-:-:S04]  /*d240*/  SHF.R.U32.HI R3, RZ, 0x18, R3 ;  /* 0x00000018ff037819 */ /* 0x000fc80000011603 */
[----:B------:R-:W-:-:S05]  /*d250*/  LOP3.LUT R3, R0, 0x80, R3, 0xf8, !PT ;  /* 0x0000008000037812 */ /* 0x000fca00078ef803 */
[----:B------:R-:W-:Y:S01]  /*d260*/  STG.E.U8 desc[UR36][R16.64], R3 ;  /* 0x0000000310007986 */ /* 0x000fe2000c101124 */
[----:B------:R-:W-:Y:S05]  /*d270*/  EXIT ;  /* 0x000000000000794d */ /* 0x000fea0003800000 */
.L_x_274:
[----:B-1----:R-:W-:Y:S01]  /*d280*/  STG.E.U16 desc[UR36][R16.64], R3 ;  /* 0x0000000310007986 */ /* 0x002fe2000c101524 */
[----:B------:R-:W-:Y:S05]  /*d290*/  EXIT ;  /* 0x000000000000794d */ /* 0x000fea0003800000 */
.L_x_283:
[----:B------:R-:W-:-:S00]  /*d2a0*/  BRA `(.L_x_283) ;  /* 0xfffffffc00fc7947 */ /* 0x000fc0000383ffff */
[----:B------:R-:W-:-:S00]  /*d2b0*/  NOP ;  /* 0x0000000000007918 */ /* 0x000fc00000000000 */
        /* <DEDUP_REMOVED lines=12> */
.L_x_17870:


//--------------------- .text._ZN2at6native27unrolled_elementwise_kernelIZZZNS0_17acosh_kernel_cudaERNS_18TensorIteratorBaseEENKUlvE0_clEvENKUlvE2_clEvEUlN3c108BFloat16EE_St5arrayIPcLm2EELi4E23TrivialOffsetCalculatorILi1EjESD_NS0_6memory12LoadWithCastILi1EEENSE_13StoreWithCastILi1EEEEEviT_T0_T2_T3_T4_T5_ --------------------------
	.section	.text._ZN2at6native27unrolled_elementwise_kernelIZZZNS0_17acosh_kernel_cudaERNS_18TensorIteratorBaseEENKUlvE0_clEvENKUlvE2_clEvEUlN3c108BFloat16EE_St5arrayIPcLm2EELi4E23TrivialOffsetCalculatorILi1EjESD_NS0_6memory12LoadWithCastILi1EEENSE_13StoreWithCastILi1EEEEEviT_T0_T2_T3_T4_T5_,"ax",@progbits
	.align	128
        .global         _ZN2at6native27unrolled_elementwise_kernelIZZZNS0_17acosh_kernel_cudaERNS_18TensorIteratorBaseEENKUlvE0_clEvENKUlvE2_clEvEUlN3c108BFloat16EE_St5arrayIPcLm2EELi4E23TrivialOffsetCalculatorILi1EjESD_NS0_6memory12LoadWithCastILi1EEENSE_13StoreWithCastILi1EEEEEviT_T0_T2_T3_T4_T5_
        .type           _ZN2at6native27unrolled_elementwise_kernelIZZZNS0_17acosh_kernel_cudaERNS_18TensorIteratorBaseEENKUlvE0_clEvENKUlvE2_clEvEUlN3c108BFloat16EE_St5arrayIPcLm2EELi4E23TrivialOffsetCalculatorILi1EjESD_NS0_6memory12LoadWithCastILi1EEENSE_13StoreWithCastILi1EEEEEviT_T0_T2_T3_T4_T5_,@function
        .size           _ZN2at6native27unrolled_elementwise_kernelIZZZNS0_17acosh_kernel_cudaERNS_18TensorIteratorBaseEENKUlvE0_clEvENKUlvE2_clEvEUlN3c108BFloat16EE_St5arrayIPcLm2EELi4E23TrivialOffsetCalculatorILi1EjESD_NS0_6memory12LoadWithCastILi1EEENSE_13StoreWithCastILi1EEEEEviT_T0_T2_T3_T4_T5_,(.L_x_17871 - _ZN2at6native27unrolled_elementwise_kernelIZZZNS0_17acosh_kernel_cudaERNS_18TensorIteratorBaseEENKUlvE0_clEvENKUlvE2_clEvEUlN3c108BFloat16EE_St5arrayIPcLm2EELi4E23TrivialOffsetCalculatorILi1EjESD_NS0_6memory12LoadWithCastILi1EEENSE_13StoreWithCastILi1EEEEEviT_T0_T2_T3_T4_T5_)
        .other          _ZN2at6native27unrolled_elementwise_kernelIZZZNS0_17acosh_kernel_cudaERNS_18TensorIteratorBaseEENKUlvE0_clEvENKUlvE2_clEvEUlN3c108BFloat16EE_St5arrayIPcLm2EELi4E23TrivialOffsetCalculatorILi1EjESD_NS0_6memory12LoadWithCastILi1EEENSE_13StoreWithCastILi1EEEEEviT_T0_T2_T3_T4_T5_,@"STO_CUDA_ENTRY STV_DEFAULT"
_ZN2at6native27unrolled_elementwise_kernelIZZZNS0_17acosh_kernel_cudaERNS_18TensorIteratorBaseEENKUlvE0_clEvENKUlvE2_clEvEUlN3c108BFloat16EE_St5arrayIPcLm2EELi4E23TrivialOffsetCalculatorILi1EjESD_NS0_6memory12LoadWithCastILi1EEENSE_13StoreWithCastILi1EEEEEviT_T0_T2_T3_T4_T5_:
.text._ZN2at6native27unrolled_elementwise_kernelIZZZNS0_17acosh_kernel_cudaERNS_18TensorIteratorBaseEENKUlvE0_clEvENKUlvE2_clEvEUlN3c108BFloat16EE_St5arrayIPcLm2EELi4E23TrivialOffsetCalculatorILi1EjESD_NS0_6memory12LoadWithCastILi1EEENSE_13StoreWithCastILi1EEEEEviT_T0_T2_T3_T4_T5_:
[----:B------:R-:W0:Y:S01]  /*0000*/  LDC R1, c[0x0][0x37c] ;  /* 0x0000df00ff017b82 */ /* 0x000e220000000800 */
[----:B------:R-:W1:Y:S07]  /*0010*/  S2R R2, SR_CTAID.X ;  /* 0x0000000000027919 */ /* 0x000e6e0000002500 */
[----:B------:R-:W1:Y:S01]  /*0020*/  LDC R3, c[0x0][0x380] ;  /* 0x0000e000ff037b82 */ /* 0x000e620000000800 */
[----:B------:R-:W2:Y:S01]  /*0030*/  LDCU.64 UR36, c[0x0][0x358] ;  /* 0x00006b00ff2477ac */ /* 0x000ea20008000a00 */
[----:B------:R-:W-:Y:S01]  /*0040*/  BSSY.RECONVERGENT B6, `(.L_x_284) ;  /* 0x0000115000067945 */ /* 0x000fe20003800200 */
[----:B------:R-:W3:Y:S01]  /*0050*/  S2R R17, SR_TID.X ;  /* 0x0000000000117919 */ /* 0x000ee20000002100 */
[----:B------:R-:W-:Y:S01]  /*0060*/  PRMT R19, RZ, 0x7610, R19 ;  /* 0x00007610ff137816 */ /* 0x000fe20000000013 */
[----:B------:R-:W4:Y:S01]  /*0070*/  LDCU.U8 UR38, c[0x0][0x39c] ;  /* 0x00007380ff2677ac */ /* 0x000f220008000000 */
[----:B-1----:R-:W-:-:S02]  /*0080*/  IMAD R16, R2, -0x200, R3 ;  /* 0xfffffe0002107824 */ /* 0x002fc400078e0203 */
[----:B---3--:R-:W-:-:S03]  /*0090*/  IMAD.MOV.U32 R25, RZ, RZ, R17 ;  /* 0x000000ffff197224 */ /* 0x008fc600078e0011 */
[----:B------:R-:W-:-:S13]  /*00a0*/  ISETP.GE.AND P0, PT, R17, R16, PT ;  /* 0x000000101100720c */ /* 0x000fda0003f06270 */
[----:B0-2-4-:R-:W-:Y:S05]  /*00b0*/  @P0 BRA `(.L_x_285) ;  /* 0x0000001000340947 */ /* 0x015fea0003800000 */
[----:B------:R-:W0:Y:S01]  /*00c0*/  LDC.64 R4, c[0x0][0x390] ;  /* 0x0000e400ff047b82 */ /* 0x000e220000000a00 */
[----:B------:R-:W1:Y:S01]  /*00d0*/  LDCU UR5, c[0x0][0x3a0] ;  /* 0x00007400ff0577ac */ /* 0x000e620008000800 */
[----:B------:R-:W-:Y:S01]  /*00e0*/  IMAD R0, R2, 0x200, R25 ;  /* 0x0000020002007824 */ /* 0x000fe200078e0219 */
[----:B------:R-:W-:-:S04]  /*00f0*/  UPRMT UR4, UR38, 0x9910, URZ ;  /* 0x0000991026047896 */ /* 0x000fc800080000ff */
[----:B------:R-:W-:Y:S01]  /*0100*/  UISETP.GT.AND UP0, UPT, UR4, 0x9, UPT ;  /* 0x000000090400788c */ /* 0x000fe2000bf04270 */
[----:B-1----:R-:W-:-:S05]  /*0110*/  IMAD R3, R0, UR5, RZ ;  /* 0x0000000500037c24 */ /* 0x002fca000f8e02ff */
[----:B0-----:R-:W-:-:S05]  /*0120*/  IADD3 R4, P0, PT, R3, R4, RZ ;  /* 0x0000000403047210 */ /* 0x001fca0007f1e0ff */
[----:B------:R-:W-:Y:S01]  /*0130*/  IMAD.X R5, RZ, RZ, R5, P0 ;  /* 0x000000ffff057224 */ /* 0x000fe200000e0605 */
        /* <DEDUP_REMOVED lines=11> */
[----:B0-----:R-:W-:-:S04]  /*01f0*/  F2FP.BF16.F32.PACK_AB R0, RZ, R0 ;  /* 0x00000000ff00723e */ /* 0x001fc800000010ff */
[----:B------:R-:W-:Y:S01]  /*0200*/  PRMT R19, R0, 0x7610, R19 ;  /* 0x0000761000137816 */ /* 0x000fe20000000013 */
[----:B------:R-:W-:Y:S06]  /*0210*/  BRA `(.L_x_291) ;  /* 0x0000000c00d87947 */ /* 0x000fec0003800000 */
.L_x_289:
[----:B------:R-:W2:Y:S02]  /*0220*/  LDG.E.U8 R4, desc[UR36][R4.64] ;  /* 0x0000002404047981 */ /* 0x000ea4000c1e1100 */
[----:B--2---:R-:W-:-:S04]  /*0230*/  I2FP.F32.U32 R0, R4 ;  /* 0x0000000400007245 */ /* 0x004fc80000201000 */
[----:B------:R-:W-:-:S04]  /*0240*/  F2FP.BF16.F32.PACK_AB R0, RZ, R0 ;  /* 0x00000000ff00723e */ /* 0x000fc800000010ff */
[----:B------:R-:W-:Y:S01]  /*0250*/  PRMT R19, R0, 0x7610, R19 ;  /* 0x0000761000137816 */ /* 0x000fe20000000013 */
[----:B------:R-:W-:Y:S06]  /*0260*/  BRA `(.L_x_291) ;  /* 0x0000000c00c47947 */ /* 0x000fec0003800000 */
.L_x_288:
        /* <DEDUP_REMOVED lines=8> */
[----:B0-----:R-:W-:-:S04]  /*02f0*/  F2FP.BF16.F32.PACK_AB R0, RZ, R0 ;  /* 0x00000000ff00723e */ /* 0x001fc800000010ff */
[----:B------:R-:W-:Y:S01]  /*0300*/  PRMT R19, R0, 0x7610, R19 ;  /* 0x0000761000137816 */ /* 0x000fe20000000013 */
[----:B------:R-:W-:Y:S06]  /*0310*/  BRA `(.L_x_291) ;  /* 0x0000000c00987947 */ /* 0x000fec0003800000 */
.L_x_293:
[----:B------:R-:W2:Y:S02]  /*0320*/  LDG.E R4, desc[UR36][R4.64] ;  /* 0x0000002404047981 */ /* 0x000ea4000c1e1900 */
[----:B--2---:R-:W-:-:S04]  /*0330*/  I2FP.F32.S32 R0, R4 ;  /* 0x0000000400007245 */ /* 0x004fc80000201400 */
[----:B------:R-:W-:-:S04]  /*0340*/  F2FP.BF16.F32.PACK_AB R0, RZ, R0 ;  /* 0x00000000ff00723e */ /* 0x000fc800000010ff */
[----:B------:R-:W-:Y:S01]  /*0350*/  PRMT R19, R0, 0x7610, R19 ;  /* 0x0000761000137816 */ /* 0x000fe20000000013 */
[----:B------:R-:W-:Y:S06]  /*0360*/  BRA `(.L_x_291) ;  /* 0x0000000c00847947 */ /* 0x000fec0003800000 */
.L_x_292:
[----:B------:R-:W2:Y:S02]  /*0370*/  LDG.E.U16 R4, desc[UR36][R4.64] ;  /* 0x0000002404047981 */ /* 0x000ea4000c1e1500 */
[----:B--2---:R-:W0:Y:S02]  /*0380*/  I2F.S16 R0, R4 ;  /* 0x0000000400007306 */ /* 0x004e240000101400 */
[----:B0-----:R-:W-:-:S04]  /*0390*/  F2FP.BF16.F32.PACK_AB R0, RZ, R0 ;  /* 0x00000000ff00723e */ /* 0x001fc800000010ff */
[----:B------:R-:W-:Y:S01]  /*03a0*/  PRMT R19, R0, 0x7610, R19 ;  /* 0x0000761000137816 */ /* 0x000fe20000000013 */
[----:B------:R-:W-:Y:S06]  /*03b0*/  BRA `(.L_x_291) ;  /* 0x0000000c00707947 */ /* 0x000fec0003800000 */
.L_x_287:
        /* <DEDUP_REMOVED lines=9> */
.L_x_295:
[----:B------:R-:W2:Y:S02]  /*0450*/  LDG.E.U16 R0, desc[UR36][R4.64] ;  /* 0x0000002404007981 */ /* 0x000ea4000c1e1500 */
[----:B--2---:R-:W-:-:S05]  /*0460*/  HADD2.F32 R0, -RZ, R0.H0_H0 ;  /* 0x20000000ff007230 */ /* 0x004fca0000004100 */
[----:B------:R-:W-:-:S04]  /*0470*/  F2FP.BF16.F32.PACK_AB R0, RZ, R0 ;  /* 0x00000000ff00723e */ /* 0x000fc800000010ff */
[----:B------:R-:W-:Y:S01]  /*0480*/  PRMT R19, R0, 0x7610, R19 ;  /* 0x0000761000137816 */ /* 0x000fe20000000013 */
[----:B------:R-:W-:Y:S06]  /*0490*/  BRA `(.L_x_291) ;  /* 0x0000000c00387947 */ /* 0x000fec0003800000 */
.L_x_294:
        /* <DEDUP_REMOVED lines=9> */
.L_x_297:
[----:B------:R-:W2:Y:S02]  /*0530*/  LDG.E.U16 R4, desc[UR36][R4.64] ;  /* 0x0000002404047981 */ /* 0x000ea4000c1e1500 */
[----:B--2---:R-:W-:-:S05]  /*0540*/  HADD2.F32 R0, -RZ, R4.H0_H0 ;  /* 0x20000004ff007230 */ /* 0x004fca0000004100 */
[----:B------:R-:W-:-:S04]  /*0550*/  F2FP.BF16.F32.PACK_AB R0, RZ, R0 ;  /* 0x00000000ff00723e */ /* 0x000fc800000010ff */
[----:B------:R-:W-:Y:S01]  /*0560*/  PRMT R19, R0, 0x7610, R19 ;  /* 0x0000761000137816 */ /* 0x000fe20000000013 */
[----:B------:R-:W-:Y:S06]  /*0570*/  BRA `(.L_x_291) ;  /* 0x0000000c00007947 */ /* 0x000fec0003800000 */
.L_x_296:
[----:B------:R-:W2:Y:S01]  /*0580*/  LDG.E.64 R4, desc[UR36][R4.64] ;  /* 0x0000002404047981 */ /* 0x000ea2000c1e1b00 */
[----:B------:R-:W-:Y:S01]  /*0590*/  UMOV UR4, 0xf0000000 ;  /* 0xf000000000047882 */ /* 0x000fe20000000000 */
[----:B------:R-:W-:Y:S01]  /*05a0*/  UMOV UR5, 0x380fffff ;  /* 0x380fffff00057882 */ /* 0x000fe20000000000 */
[----:B--2---:R-:W0:Y:S01]  /*05b0*/  F2F.F32.F64 R0, R4 ;  /* 0x0000000400007310 */ /* 0x004e220000301000 */
[----:B------:R-:W-:-:S14]  /*05c0*/  DSETP.GEU.AND P0, PT, |R4|, UR4, PT ;  /* 0x0000000404007e2a */ /* 0x000fdc000bf0e200 */
[----:B0-----:R-:W-:-:S05]  /*05d0*/  @!P0 FMUL R0, R0, 1.175494350822287508e-38 ;  /* 0x0080000000008820 */ /* 0x001fca0000400000 */
[----:B------:R-:W-:-:S04]  /*05e0*/  F2FP.BF16.F32.PACK_AB R0, RZ, R0 ;  /* 0x00000000ff00723e */ /* 0x000fc800000010ff */
[----:B------:R-:W-:Y:S01]  /*05f0*/  PRMT R19, R0, 0x7610, R19 ;  /* 0x0000761000137816 */ /* 0x000fe20000000013 */
[----:B------:R-:W-:Y:S06]  /*0600*/  BRA `(.L_x_291) ;  /* 0x0000000800dc7947 */ /* 0x000fec0003800000 */
.L_x_286:
        /* <DEDUP_REMOVED lines=11> */
[----:B------:R-:W-:-:S04]  /*06c0*/  F2FP.BF16.F32.PACK_AB R0, RZ, R0 ;  /* 0x00000000ff00723e */ /* 0x000fc800000010ff */
[----:B------:R-:W-:Y:S01]  /*06d0*/  PRMT R19, R0, 0x7610, R19 ;  /* 0x0000761000137816 */ /* 0x000fe20000000013 */
[----:B------:R-:W-:Y:S06]  /*06e0*/  BRA `(.L_x_291) ;  /* 0x0000000800a47947 */ /* 0x000fec0003800000 */
.L_x_300:
        /* <DEDUP_REMOVED lines=9> */
.L_x_299:
        /* <DEDUP_REMOVED lines=12> */
[----:B0-----:R-:W-:-:S05]  /*0840*/  IMAD.MOV R6, RZ, RZ, -R6 ;  /* 0x000000ffff067224 */ /* 0x001fca00078e0a06 */
[----:B------:R-:W-:-:S05]  /*0850*/  VIADDMNMX.U32 R6, R6, R7, 0x4, !PT ;  /* 0x0000000406067446 */ /* 0x000fca0007800007 */
[----:B------:R-:W-:-:S04]  /*0860*/  VIADD R6, R6, 0xfffffffc ;  /* 0xfffffffc06067836 */ /* 0x000fc80000000000 */
[----:B------:R-:W-:Y:S01]  /*0870*/  IMAD.SHL.U32 R8, R6, 0x800000, RZ ;  /* 0x0080000006087824 */ /* 0x000fe200078e00ff */
[C---:B------:R-:W-:Y:S01]  /*0880*/  SHF.L.U32 R7, R3.reuse, R6, RZ ;  /* 0x0000000603077219 */ /* 0x040fe200000006ff */
[----:B------:R-:W-:-:S03]  /*0890*/  VIADD R6, R3, 0x1000000 ;  /* 0x0100000003067836 */ /* 0x000fc60000000000 */
        /* <DEDUP_REMOVED lines=9> */
.L_x_302:
[----:B------:R-:W2:Y:S02]  /*0930*/  LDG.E.U8 R4, desc[UR36][R4.64] ;  /* 0x0000002404047981 */ /* 0x000ea4000c1e1100 */
[C---:B--2---:R-:W-:Y:S02]  /*0940*/  IMAD.SHL.U32 R3, R4.reuse, 0x2000000, RZ ;  /* 0x0200000004037824 */ /* 0x044fe400078e00ff */
[----:B------:R-:W-:-:S03]  /*0950*/  IMAD.SHL.U32 R6, R4, 0x100, RZ ;  /* 0x0000010004067824 */ /* 0x000fc600078e00ff */
[----:B------:R-:W-:-:S13]  /*0960*/  ISETP.GT.U32.AND P0, PT, R3, 0x7ffffff, PT ;  /* 0x07ffffff0300780c */ /* 0x000fda0003f04070 */
[----:B------:R-:W-:Y:S02]  /*0970*/  @!P0 LOP3.LUT R0, R6, 0x7f00, RZ, 0xc0, !PT ;  /* 0x00007f0006008812 */ /* 0x000fe400078ec0ff */
[----:B------:R-:W-:Y:S02]  /*0980*/  @P0 LEA.HI R3, R3, 0x70000000, RZ, 0x1c ;  /* 0x7000000003030811 */ /* 0x000fe400078fe0ff */
[----:B------:R-:W-:Y:S02]  /*0990*/  @!P0 LOP3.LUT R0, R0, 0x3f000000, RZ, 0xfc, !PT ;  /* 0x3f00000000008812 */ /* 0x000fe400078efcff */
[----:B------:R-:W-:-:S03]  /*09a0*/  PRMT R6, R6, 0x9910, RZ ;  /* 0x0000991006067816 */ /* 0x000fc600000000ff */
[----:B------:R-:W-:Y:S01]  /*09b0*/  @!P0 FADD.FTZ R0, R0, -0.5 ;  /* 0xbf00000000008421 */ /* 0x000fe20000010000 */
[----:B------:R-:W-:Y:S01]  /*09c0*/  @P0 FMUL.FTZ R0, R3, 1.9259299443872358531e-34 ;  /* 0x0780000003000820 */ /* 0x000fe20000410000 */
[----:B------:R-:W-:-:S05]  /*09d0*/  IMAD.MOV.U32 R3, RZ, RZ, R6 ;  /* 0x000000ffff037224 */ /* 0x000fca00078e0006 */
[----:B------:R-:W-:-:S04]  /*09e0*/  LOP3.LUT R0, R0, 0x80000000, R3, 0xf8, !PT ;  /* 0x8000000000007812 */ /* 0x000fc800078ef803 */
[----:B------:R-:W-:-:S04]  /*09f0*/  F2FP.BF16.F32.PACK_AB R0, RZ, R0 ;  /* 0x00000000ff00723e */ /* 0x000fc800000010ff */
[----:B------:R-:W-:Y:S01]  /*0a00*/  PRMT R19, R0, 0x7610, R19 ;  /* 0x0000761000137816 */ /* 0x000fe20000000013 */
[----:B------:R-:W-:Y:S06]  /*0a10*/  BRA `(.L_x_291) ;  /* 0x0000000400d87947 */ /* 0x000fec0003800000 */
.L_x_301:
[----:B------:R0:W5:Y:S01]  /*0a20*/  LDG.E.U16 R19, desc[UR36][R4.64] ;  /* 0x0000002404137981 */ /* 0x000162000c1e1500 */
[----:B------:R-:W-:Y:S05]  /*0a30*/  BRA `(.L_x_291) ;  /* 0x0000000400d07947 */ /* 0x000fea0003800000 */
.L_x_298:
        /* <DEDUP_REMOVED lines=10> */
[----:B------:R-:W-:-:S04]  /*0ae0*/  F2FP.BF16.F32.PACK_AB R0, RZ, R0 ;  /* 0x00000000ff00723e */ /* 0x000fc800000010ff */
[----:B------:R-:W-:Y:S01]  /*0af0*/  PRMT R19, R0, 0x7610, R19 ;  /* 0x0000761000137816 */ /* 0x000fe20000000013 */
[----:B------:R-:W-:Y:S06]  /*0b00*/  BRA `(.L_x_291) ;  /* 0x00000004009c7947 */ /* 0x000fec0003800000 */
.L_x_305:
        /* <DEDUP_REMOVED lines=21> */
.L_x_309:
[----:B------:R-:W-:Y:S05]  /*0c60*/  BSYNC.RECONVERGENT B1 ;  /* 0x0000000000017941 */ /* 0x000fea0003800200 */
.L_x_308:
[----:B------:R-:W-:Y:S01]  /*0c70*/  IMAD.SHL.U32 R0, R0, 0x100000, RZ ;  /* 0x0010000000007824 */ /* 0x000fe200078e00ff */
[----:B------:R-:W-:-:S04]  /*0c80*/  LEA R3, R3, 0x3b800000, 0x17 ;  /* 0x3b80000003037811 */ /* 0x000fc800078eb8ff */
[----:B------:R-:W-:-:S07]  /*0c90*/  LOP3.LUT R0, R3, R0, R7, 0xfe, !PT ;  /* 0x0000000003007212 */ /* 0x000fce00078efe07 */
.L_x_307:
[----:B------:R-:W-:Y:S05]  /*0ca0*/  BSYNC.RECONVERGENT B0 ;  /* 0x0000000000007941 */ /* 0x000fea0003800200 */
.L_x_306:
[----:B------:R-:W-:-:S04]  /*0cb0*/  F2FP.BF16.F32.PACK_AB R0, RZ, R0 ;  /* 0x00000000ff00723e */ /* 0x000fc800000010ff */
[----:B------:R-:W-:Y:S01]  /*0cc0*/  PRMT R19, R0, 0x7610, R19 ;  /* 0x0000761000137816 */ /* 0x000fe20000000013 */
[----:B------:R-:W-:Y:S06]  /*0cd0*/  BRA `(.L_x_291) ;  /* 0x0000000400287947 */ /* 0x000fec0003800000 */
.L_x_304:
        /* <DEDUP_REMOVED lines=21> */
.L_x_313:
[----:B------:R-:W-:Y:S05]  /*0e30*/  BSYNC.RECONVERGENT B1 ;  /* 0x0000000000017941 */ /* 0x000fea0003800200 */
.L_x_312:
[----:B------:R-:W-:Y:S01]  /*0e40*/  IMAD.SHL.U32 R0, R0, 0x200000, RZ ;  /* 0x0020000000007824 */ /* 0x000fe200078e00ff */
[----:B------:R-:W-:-:S04]  /*0e50*/  LEA R3, R3, 0x37800000, 0x17 ;  /* 0x3780000003037811 */ /* 0x000fc800078eb8ff */
[----:B------:R-:W-:-:S07]  /*0e60*/  LOP3.LUT R0, R3, R0, R7, 0xfe, !PT ;  /* 0x0000000003007212 */ /* 0x000fce00078efe07 */
.L_x_311:
[----:B------:R-:W-:Y:S05]  /*0e70*/  BSYNC.RECONVERGENT B0 ;  /* 0x0000000000007941 */ /* 0x000fea0003800200 */
.L_x_310:
[----:B------:R-:W-:-:S04]  /*0e80*/  F2FP.BF16.F32.PACK_AB R0, RZ, R0 ;  /* 0x00000000ff00723e */ /* 0x000fc800000010ff */
[----:B------:R-:W-:Y:S01]  /*0e90*/  PRMT R19, R0, 0x7610, R19 ;  /* 0x0000761000137816 */ /* 0x000fe20000000013 */
[----:B------:R-:W-:Y:S06]  /*0ea0*/  BRA `(.L_x_291) ;  /* 0x0000000000b47947 */ /* 0x000fec0003800000 */
.L_x_303:
[----:B------:R-:W-:-:S09]  /*0eb0*/  UISETP.NE.AND UP0, UPT, UR4, 0x1c, UPT ;  /* 0x0000001c0400788c */ /* 0x000fd2000bf05270 */
[----:B------:R-:W-:Y:S05]  /*0ec0*/  BRA.U !UP0, `(.L_x_314) ;  /* 0x00000001089c7547 */ /* 0x000fea000b800000 */
[----:B------:R-:W-:-:S09]  /*0ed0*/  UISETP.NE.AND UP0, UPT, UR4, 0x1d, UPT ;  /* 0x0000001d0400788c */ /* 0x000fd2000bf05270 */
[----:B------:R-:W-:Y:S05]  /*0ee0*/  BRA.U !UP0, `(.L_x_315) ;  /* 0x0000000108807547 */ /* 0x000fea000b800000 */
[----:B------:R-:W-:-:S09]  /*0ef0*/  UISETP.NE.AND UP0, UPT, UR4, 0x2c, UPT ;  /* 0x0000002c0400788c */ /* 0x000fd2000bf05270 */
[----:B------:R-:W-:Y:S05]  /*0f00*/  BRA.U !UP0, `(.L_x_316) ;  /* 0x0000000108487547 */ /* 0x000fea000b800000 */
.L_x_290:
[----:B------:R-:W-:Y:S01]  /*0f10*/  MOV R14, 0x0 ;  /* 0x00000000000e7802 */ /* 0x000fe20000000f00 */
[----:B------:R-:W0:Y:S01]  /*0f20*/  LDCU.64 UR4, c[0x4][0x158] ;  /* 0x01002b00ff0477ac */ /* 0x000e220008000a00 */
[----:B------:R-:W-:Y:S02]  /*0f30*/  IMAD.MOV.U32 R8, RZ, RZ, 0x4e ;  /* 0x0000004eff087424 */ /* 0x000fe400078e00ff */
[----:B------:R-:W-:Y:S01]  /*0f40*/  IMAD.MOV.U32 R12, RZ, RZ, 0x1 ;  /* 0x00000001ff0c7424 */ /* 0x000fe200078e00ff */
[----:B------:R-:W1:Y:S01]  /*0f50*/  LDCU.64 UR6, c[0x4][0x160] ;  /* 0x01002c00ff0677ac */ /* 0x000e620008000a00 */
[----:B------:R-:W2:Y:S01]  /*0f60*/  LDC.64 R14, c[0x4][R14] ;  /* 0x010000000e0e7b82 */ /* 0x000ea20000000a00 */
[----:B------:R-:W-:Y:S01]  /*0f70*/  IMAD.MOV.U32 R13, RZ, RZ, RZ ;  /* 0x000000ffff0d7224 */ /* 0x000fe200078e00ff */
[----:B------:R-:W3:Y:S01]  /*0f80*/  LDCU.64 UR8, c[0x4][0x68] ;  /* 0x01000d00ff0877ac */ /* 0x000ee20008000a00 */
[----:B0-----:R-:W-:Y:S02]  /*0f90*/  IMAD.U32 R4, RZ, RZ, UR4 ;  /* 0x00000004ff047e24 */ /* 0x001fe4000f8e00ff */
[----:B------:R-:W-:-:S02]  /*0fa0*/  IMAD.U32 R5, RZ, RZ, UR5 ;  /* 0x00000005ff057e24 */ /* 0x000fc4000f8e00ff */
[----:B-1----:R-:W-:Y:S02]  /*0fb0*/  IMAD.U32 R6, RZ, RZ, UR6 ;  /* 0x00000006ff067e24 */ /* 0x002fe4000f8e00ff */
[----:B------:R-:W-:Y:S02]  /*0fc0*/  IMAD.U32 R7, RZ, RZ, UR7 ;  /* 0x00000007ff077e24 */ /* 0x000fe4000f8e00ff */
[----:B---3--:R-:W-:Y:S02]  /*0fd0*/  IMAD.U32 R10, RZ, RZ, UR8 ;  /* 0x00000008ff0a7e24 */ /* 0x008fe4000f8e00ff */
[----:B------:R-:W-:-:S07]  /*0fe0*/  IMAD.U32 R11, RZ, RZ, UR9 ;  /* 0x00000009ff0b7e24 */ /* 0x000fce000f8e00ff */
[----:B------:R-:W-:-:S07]  /*0ff0*/  LEPC R20, `(.L_x_317) ;  /* 0x000000001014794e */ /* 0x000fce0000000000 */
[----:B--2---:R-:W-:Y:S05]  /*1000*/  CALL.ABS.NOINC R14 ;  /* 0x000000000e007343 */ /* 0x004fea0003c00000 */
.L_x_317:
[----:B------:R-:W-:Y:S01]  /*1010*/  PRMT R19, RZ, 0x7610, R19 ;  /* 0x00007610ff137816 */ /* 0x000fe20000000013 */
[----:B------:R-:W-:Y:S06]  /*1020*/  BRA `(.L_x_291) ;  /* 0x0000000000547947 */ /* 0x000fec0003800000 */
.L_x_316:
[----:B------:R-:W2:Y:S01]  /*1030*/  LDG.E.U8 R4, desc[UR36][R4.64] ;  /* 0x0000002404047981 */ /* 0x000ea2000c1e1100 */
[----:B------:R-:W-:Y:S01]  /*1040*/  BSSY.RECONVERGENT B0, `(.L_x_318) ;  /* 0x0000007000007945 */ /* 0x000fe20003800200 */
[----:B------:R-:W-:Y:S01]  /*1050*/  IMAD.MOV.U32 R0, RZ, RZ, 0x400000 ;  /* 0x00400000ff007424 */ /* 0x000fe200078e00ff */
[----:B--2---:R-:W-:-:S13]  /*1060*/  ISETP.NE.AND P0, PT, R4, RZ, PT ;  /* 0x000000ff0400720c */ /* 0x004fda0003f05270 */
[----:B------:R-:W-:Y:S05]  /*1070*/  @!P0 BRA `(.L_x_319) ;  /* 0x00000000000c8947 */ /* 0x000fea0003800000 */
[----:B------:R-:W-:-:S13]  /*1080*/  ISETP.NE.AND P0, PT, R4, 0xff, PT ;  /* 0x000000ff0400780c */ /* 0x000fda0003f05270 */
[----:B------:R-:W-:Y:S02]  /*1090*/  @!P0 IMAD.MOV.U32 R0, RZ, RZ, 0x7f800001 ;  /* 0x7f800001ff008424 */ /* 0x000fe400078e00ff */
[----:B------:R-:W-:-:S07]  /*10a0*/  @P0 IMAD.SHL.U32 R0, R4, 0x800000, RZ ;  /* 0x0080000004000824 */ /* 0x000fce00078e00ff */
.L_x_319:
[----:B------:R-:W-:Y:S05]  /*10b0*/  BSYNC.RECONVERGENT B0 ;  /* 0x0000000000007941 */ /* 0x000fea0003800200 */
.L_x_318:
[----:B------:R-:W-:-:S04]  /*10c0*/  F2FP.BF16.F32.PACK_AB R0, RZ, R0 ;  /* 0x00000000ff00723e */ /* 0x000fc800000010ff */
[----:B------:R-:W-:Y:S01]  /*10d0*/  PRMT R19, R0, 0x7610, R19 ;  /* 0x0000761000137816 */ /* 0x000fe20000000013 */
[----:B------:R-:W-:Y:S06]  /*10e0*/  BRA `(.L_x_291) ;  /* 0x0000000000247947 */ /* 0x000fec0003800000 */
.L_x_315:
[----:B------:R-:W2:Y:S02]  /*10f0*/  LDG.E.64 R4, desc[UR36][R4.64] ;  /* 0x0000002404047981 */ /* 0x000ea4000c1e1b00 */
[----:B--2---:R-:W0:Y:S02]  /*1100*/  I2F.U64 R0, R4 ;  /* 0x0000000400007312 */ /* 0x004e240000301000 */
[----:B0-----:R-:W-:-:S04]  /*1110*/  F2FP.BF16.F32.PACK_AB R0, RZ, R0 ;  /* 0x00000000ff00723e */ /* 0x001fc800000010ff */
[----:B------:R-:W-:Y:S01]  /*1120*/  PRMT R19, R0, 0x7610, R19 ;  /* 0x0000761000137816 */ /* 0x000fe20000000013 */
[----:B------:R-:W-:Y:S06]  /*1130*/  BRA `(.L_x_291) ;  /* 0x0000000000107947 */ /* 0x000fec0003800000 */
.L_x_314:
[----:B------:R-:W2:Y:S02]  /*1140*/  LDG.E R4, desc[UR36][R4.64] ;  /* 0x0000002404047981 */ /* 0x000ea4000c1e1900 */
[----:B--2---:R-:W-:-:S04]  /*1150*/  I2FP.F32.U32 R0, R4 ;  /* 0x0000000400007245 */ /* 0x004fc80000201000 */
[----:B------:R-:W-:-:S04]  /*1160*/  F2FP.BF16.F32.PACK_AB R0, RZ, R0 ;  /* 0x00000000ff00723e */ /* 0x000fc800000010ff */
[----:B------:R-:W-:-:S07]  /*1170*/  PRMT R19, R0, 0x7610, R19 ;  /* 0x0000761000137816 */ /* 0x000fce0000000013 */
.L_x_291:
[----:B------:R-:W-:-:S07]  /*1180*/  VIADD R17, R25, 0x80 ;  /* 0x0000008019117836 */ /* 0x000fce0000000000 */
.L_x_285:
[----:B------:R-:W-:Y:S05]  /*1190*/  BSYNC.RECONVERGENT B6 ;  /* 0x0000000000067941 */ /* 0x000fea0003800200 */
.L_x_284:
[----:B------:R-:W-:Y:S01]  /*11a0*/  ISETP.GE.AND P0, PT, R17, R16, PT ;  /* 0x000000101100720c */ /* 0x000fe20003f06270 */
[----:B------:R-:W-:Y:S01]  /*11b0*/  BSSY.RECONVERGENT B6, `(.L_x_320) ;  /* 0x0000110000067945 */ /* 0x000fe20003800200 */
[----:B------:R-:W-:-:S11]  /*11c0*/  PRMT R18, RZ, 0x7610, R18 ;  /* 0x00007610ff127816 */ /* 0x000fd60000000012 */
[----:B------:R-:W-:Y:S05]  /*11d0*/  @P0 BRA `(.L_x_321) ;  /* 0x0000001000340947 */ /* 0x000fea0003800000 */
[----:B0-----:R-:W0:Y:S01]  /*11e0*/  LDC.64 R4, c[0x0][0x390] ;  /* 0x0000e400ff047b82 */ /* 0x001e220000000a00 */
        /* <DEDUP_REMOVED lines=21> */
.L_x_325:
[----:B------:R-:W2:Y:S02]  /*1340*/  LDG.E.U8 R4, desc[UR36][R4.64] ;  /* 0x0000002404047981 */ /* 0x000ea4000c1e1100 */
[----:B--2---:R-:W-:-:S04]  /*1350*/  I2FP.F32.U32 R0, R4 ;  /* 0x0000000400007245 */ /* 0x004fc80000201000 */
[----:B------:R-:W-:-:S04]  /*1360*/  F2FP.BF16.F32.PACK_AB R0, RZ, R0 ;  /* 0x00000000ff00723e */ /* 0x000fc800000010ff */
[----:B------:R-:W-:Y:S01]  /*1370*/  PRMT R18, R0, 0x7610, R18 ;  /* 0x0000761000127816 */ /* 0x000fe20000000012 */
[----:B------:R-:W-:Y:S06]  /*1380*/  BRA `(.L_x_327) ;  /* 0x0000000c00c47947 */ /* 0x000fec0003800000 */
.L_x_324:
        /* <DEDUP_REMOVED lines=11> */
.L_x_329:
[----:B------:R-:W2:Y:S02]  /*1440*/  LDG.E R4, desc[UR36][R4.64] ;  /* 0x0000002404047981 */ /* 0x000ea4000c1e1900 */
[----:B--2---:R-:W-:-:S04]  /*1450*/  I2FP.F32.S32 R0, R4 ;  /* 0x0000000400007245 */ /* 0x004fc80000201400 */
[----:B------:R-:W-:-:S04]  /*1460*/  F2FP.BF16.F32.PACK_AB R0, RZ, R0 ;  /* 0x00000000ff00723e */ /* 0x000fc800000010ff */
[----:B------:R-:W-:Y:S01]  /*1470*/  PRMT R18, R0, 0x7610, R18 ;  /* 0x0000761000127816 */ /* 0x000fe20000000012 */
[----:B------:R-:W-:Y:S06]  /*1480*/  BRA `(.L_x_327) ;  /* 0x0000000c00847947 */ /* 0x000fec0003800000 */
.L_x_328:
[----:B------:R-:W2:Y:S02]  /*1490*/  LDG.E.U16 R4, desc[UR36][R4.64] ;  /* 0x0000002404047981 */ /* 0x000ea4000c1e1500 */
[----:B--2---:R-:W0:Y:S02]  /*14a0*/  I2F.S16 R0, R4 ;  /* 0x0000000400007306 */ /* 0x004e240000101400 */
[----:B0-----:R-:W-:-:S04]  /*14b0*/  F2FP.BF16.F32.PACK_AB R0, RZ, R0 ;  /* 0x00000000ff00723e */ /* 0x001fc800000010ff */
[----:B------:R-:W-:Y:S01]  /*14c0*/  PRMT R18, R0, 0x7610, R18 ;  /* 0x0000761000127816 */ /* 0x000fe20000000012 */
[----:B------:R-:W-:Y:S06]  /*14d0*/  BRA `(.L_x_327) ;  /* 0x0000000c00707947 */ /* 0x000fec0003800000 */
.L_x_323:
        /* <DEDUP_REMOVED lines=9> */
.L_x_331:
[----:B------:R-:W2:Y:S02]  /*1570*/  LDG.E.U16 R0, desc[UR36][R4.64] ;  /* 0x0000002404007981 */ /* 0x000ea4000c1e1500 */
[----:B--2---:R-:W-:-:S05]  /*1580*/  HADD2.F32 R0, -RZ, R0.H0_H0 ;  /* 0x20000000ff007230 */ /* 0x004fca0000004100 */
[----:B------:R-:W-:-:S04]  /*1590*/  F2FP.BF16.F32.PACK_AB R0, RZ, R0 ;  /* 0x00000000ff00723e */ /* 0x000fc800000010ff */
[----:B------:R-:W-:Y:S01]  /*15a0*/  PRMT R18, R0, 0x7610, R18 ;  /* 0x0000761000127816 */ /* 0x000fe20000000012 */
[----:B------:R-:W-:Y:S06]  /*15b0*/  BRA `(.L_x_327) ;  /* 0x0000000c00387947 */ /* 0x000fec0003800000 */
.L_x_330:
        /* <DEDUP_REMOVED lines=9> */
.L_x_333:
[----:B------:R-:W2:Y:S02]  /*1650*/  LDG.E.U16 R4, desc[UR36][R4.64] ;  /* 0x0000002404047981 */ /* 0x000ea4000c1e1500 */
[----:B--2---:R-:W-:-:S05]  /*1660*/  HADD2.F32 R0, -RZ, R4.H0_H0 ;  /* 0x20000004ff007230 */ /* 0x004fca0000004100 */
[----:B------:R-:W-:-:S04]  /*1670*/  F2FP.BF16.F32.PACK_AB R0, RZ, R0 ;  /* 0x00000000ff00723e */ /* 0x000fc800000010ff */
[----:B------:R-:W-:Y:S01]  /*1680*/  PRMT R18, R0, 0x7610, R18 ;  /* 0x0000761000127816 */ /* 0x000fe20000000012 */
[----:B------:R-:W-:Y:S06]  /*1690*/  BRA `(.L_x_327) ;  /* 0x0000000c00007947 */ /* 0x000fec0003800000 */
.L_x_332:
        /* <DEDUP_REMOVED lines=9> */
.L_x_322:
        /* <DEDUP_REMOVED lines=14> */
.L_x_336:
        /* <DEDUP_REMOVED lines=9> */
.L_x_335:
        /* <DEDUP_REMOVED lines=27> */
.L_x_338:
[----:B------:R-:W2:Y:S02]  /*1a50*/  LDG.E.U8 R4, desc[UR36][R4.64] ;  /* 0x0000002404047981 */ /* 0x000ea4000c1e1100 */
[C---:B--2---:R-:W-:Y:S02]  /*1a60*/  IMAD.SHL.U32 R0, R4.reuse, 0x2000000, RZ ;  /* 0x0200000004007824 */ /* 0x044fe400078e00ff */
[----:B------:R-:W-:-:S03]  /*1a70*/  IMAD.SHL.U32 R6, R4, 0x100, RZ ;  /* 0x0000010004067824 */ /* 0x000fc600078e00ff */
[----:B------:R-:W-:-:S13]  /*1a80*/  ISETP.GE.U32.AND P0, PT, R0, 0x8000000, PT ;  /* 0x080000000000780c */ /* 0x000fda0003f06070 */
[----:B------:R-:W-:Y:S02]  /*1a90*/  @!P0 LOP3.LUT R3, R6, 0x7f00, RZ, 0xc0, !PT ;  /* 0x00007f0006038812 */ /* 0x000fe400078ec0ff */
[----:B------:R-:W-:Y:S02]  /*1aa0*/  @P0 LEA.HI R0, R0, 0x70000000, RZ, 0x1c ;  /* 0x7000000000000811 */ /* 0x000fe400078fe0ff */
[----:B------:R-:W-:Y:S02]  /*1ab0*/  @!P0 LOP3.LUT R3, R3, 0x3f000000, RZ, 0xfc, !PT ;  /* 0x3f00000003038812 */ /* 0x000fe400078efcff */
[----:B------:R-:W-:Y:S01]  /*1ac0*/  PRMT R6, R6, 0x9910, RZ ;  /* 0x0000991006067816 */ /* 0x000fe200000000ff */
[----:B------:R-:W-:Y:S02]  /*1ad0*/  @P0 FMUL.FTZ R0, R0, 1.9259299443872358531e-34 ;  /* 0x0780000000000820 */ /* 0x000fe40000410000 */
[----:B------:R-:W-:Y:S02]  /*1ae0*/  @!P0 FADD.FTZ R0, R3, -0.5 ;  /* 0xbf00000003008421 */ /* 0x000fe40000010000 */
[----:B------:R-:W-:-:S05]  /*1af0*/  IMAD.MOV.U32 R3, RZ, RZ, R6 ;  /* 0x000000ffff037224 */ /* 0x000fca00078e0006 */
[----:B------:R-:W-:-:S04]  /*1b00*/  LOP3.LUT R0, R0, 0x80000000, R3, 0xf8, !PT ;  /* 0x8000000000007812 */ /* 0x000fc800078ef803 */
[----:B------:R-:W-:-:S04]  /*1b10*/  F2FP.BF16.F32.PACK_AB R0, RZ, R0 ;  /* 0x00000000ff00723e */ /* 0x000fc800000010ff */
[----:B------:R-:W-:Y:S01]  /*1b20*/  PRMT R18, R0, 0x7610, R18 ;  /* 0x0000761000127816 */ /* 0x000fe20000000012 */
[----:B------:R-:W-:Y:S06]  /*1b30*/  BRA `(.L_x_327) ;  /* 0x0000000400d87947 */ /* 0x000fec0003800000 */
.L_x_337:
[----:B------:R0:W5:Y:S01]  /*1b40*/  LDG.E.U16 R18, desc[UR36][R4.64] ;  /* 0x0000002404127981 */ /* 0x000162000c1e1500 */
[----:B------:R-:W-:Y:S05]  /*1b50*/  BRA `(.L_x_327) ;  /* 0x0000000400d07947 */ /* 0x000fea0003800000 */
.L_x_334:
        /* <DEDUP_REMOVED lines=13> */
.L_x_341:
        /* <DEDUP_REMOVED lines=21> */
.L_x_345:
[----:B------:R-:W-:Y:S05]  /*1d80*/  BSYNC.RECONVERGENT B1 ;  /* 0x0000000000017941 */ /* 0x000fea0003800200 */
.L_x_344:
[----:B------:R-:W-:Y:S01]  /*1d90*/  IMAD.SHL.U32 R0, R0, 0x100000, RZ ;  /* 0x0010000000007824 */ /* 0x000fe200078e00ff */
[----:B------:R-:W-:-:S04]  /*1da0*/  LEA R3, R3, 0x3b800000, 0x17 ;  /* 0x3b80000003037811 */ /* 0x000fc800078eb8ff */
[----:B------:R-:W-:-:S07]  /*1db0*/  LOP3.LUT R0, R3, R0, R7, 0xfe, !PT ;  /* 0x0000000003007212 */ /* 0x000fce00078efe07 */
.L_x_343:
[----:B------:R-:W-:Y:S05]  /*1dc0*/  BSYNC.RECONVERGENT B0 ;  /* 0x0000000000007941 */ /* 0x000fea0003800200 */
.L_x_342:
[----:B------:R-:W-:-:S04]  /*1dd0*/  F2FP.BF16.F32.PACK_AB R0, RZ, R0 ;  /* 0x00000000ff00723e */ /* 0x000fc800000010ff */
[----:B------:R-:W-:Y:S01]  /*1de0*/  PRMT R18, R0, 0x7610, R18 ;  /* 0x0000761000127816 */ /* 0x000fe20000000012 */
[----:B------:R-:W-:Y:S06]  /*1df0*/  BRA `(.L_x_327) ;  /* 0x0000000400287947 */ /* 0x000fec0003800000 */
.L_x_340:
        /* <DEDUP_REMOVED lines=21> */
.L_x_349:
[----:B------:R-:W-:Y:S05]  /*1f50*/  BSYNC.RECONVERGENT B1 ;  /* 0x0000000000017941 */ /* 0x000fea0003800200 */
.L_x_348:
[----:B------:R-:W-:Y:S01]  /*1f60*/  IMAD.SHL.U32 R0, R0, 0x200000, RZ ;  /* 0x0020000000007824 */ /* 0x000fe200078e00ff */
[----:B------:R-:W-:-:S04]  /*1f70*/  LEA R3, R3, 0x37800000, 0x17 ;  /* 0x3780000003037811 */ /* 0x000fc800078eb8ff */
[----:B------:R-:W-:-:S07]  /*1f80*/  LOP3.LUT R0, R3, R0, R7, 0xfe, !PT ;  /* 0x0000000003007212 */ /* 0x000fce00078efe07 */
.L_x_347:
[----:B------:R-:W-:Y:S05]  /*1f90*/  BSYNC.RECONVERGENT B0 ;  /* 0x0000000000007941 */ /* 0x000fea0003800200 */
.L_x_346:
[----:B------:R-:W-:-:S04]  /*1fa0*/  F2FP.BF16.F32.PACK_AB R0, RZ, R0 ;  /* 0x00000000ff00723e */ /* 0x000fc800000010ff */
[----:B------:R-:W-:Y:S01]  /*1fb0*/  PRMT R18, R0, 0x7610, R18 ;  /* 0x0000761000127816 */ /* 0x000fe20000000012 */
[----:B------:R-:W-:Y:S06]  /*1fc0*/  BRA `(.L_x_327) ;  /* 0x0000000000b47947 */ /* 0x000fec0003800000 */
.L_x_339:
        /* <DEDUP_REMOVED lines=14> */
.L_x_353:
[----:B------:R-:W-:Y:S05]  /*20b0*/  BSYNC.RECONVERGENT B0 ;  /* 0x0000000000007941 */ /* 0x000fea0003800200 */
.L_x_352:
[----:B------:R-:W-:-:S04]  /*20c0*/  F2FP.BF16.F32.PACK_AB R0, RZ, R0 ;  /* 0x00000000ff00723e */ /* 0x000fc800000010ff */
[----:B------:R-:W-:Y:S01]  /*20d0*/  PRMT R18, R0, 0x7610, R18 ;  /* 0x0000761000127816 */ /* 0x000fe20000000012 */
[----:B------:R-:W-:Y:S06]  /*20e0*/  BRA `(.L_x_327) ;  /* 0x00000000006c7947 */ /* 0x000fec0003800000 */
.L_x_326:
        /* <DEDUP_REMOVED lines=15> */
[----:B--2--5:R-:W-:Y:S05]  /*21e0*/  CALL.ABS.NOINC R14 ;  /* 0x000000000e007343 */ /* 0x024fea0003c00000 */
.L_x_354:
[----:B------:R-:W-:Y:S01]  /*21f0*/  PRMT R18, RZ, 0x7610, R18 ;  /* 0x00007610ff127816 */ /* 0x000fe20000000012 */
[----:B------:R-:W-:Y:S06]  /*2200*/  BRA `(.L_x_327) ;  /* 0x0000000000247947 */ /* 0x000fec0003800000 */
.L_x_351:
[----:B------:R-:W2:Y:S02]  /*2210*/  LDG.E.64 R4, desc[UR36][R4.64] ;  /* 0x0000002404047981 */ /* 0x000ea4000c1e1b00 */
[----:B--2---:R-:W0:Y:S02]  /*2220*/  I2F.U64 R0, R4 ;  /* 0x0000000400007312 */ /* 0x004e240000301000 */
[----:B0-----:R-:W-:-:S04]  /*2230*/  F2FP.BF16.F32.PACK_AB R0, RZ, R0 ;  /* 0x00000000ff00723e */ /* 0x001fc800000010ff */
[----:B------:R-:W-:Y:S01]  /*2240*/  PRMT R18, R0, 0x7610, R18 ;  /* 0x0000761000127816 */ /* 0x000fe20000000012 */
[----:B------:R-:W-:Y:S06]  /*2250*/  BRA `(.L_x_327) ;  /* 0x0000000000107947 */ /* 0x000fec0003800000 */
.L_x_350:
[----:B------:R-:W2:Y:S02]  /*2260*/  LDG.E R4, desc[UR36][R4.64] ;  /* 0x0000002404047981 */ /* 0x000ea4000c1e1900 */
[----:B--2---:R-:W-:-:S04]  /*2270*/  I2FP.F32.U32 R0, R4 ;  /* 0x0000000400007245 */ /* 0x004fc80000201000 */
[----:B------:R-:W-:-:S04]  /*2280*/  F2FP.BF16.F32.PACK_AB R0, RZ, R0 ;  /* 0x00000000ff00723e */ /* 0x000fc800000010ff */
[----:B------:R-:W-:-:S07]  /*2290*/  PRMT R18, R0, 0x7610, R18 ;  /* 0x0000761000127816 */ /* 0x000fce0000000012 */
.L_x_327:
[----:B------:R-:W-:-:S07]  /*22a0*/  VIADD R17, R17, 0x80 ;  /* 0x0000008011117836 */ /* 0x000fce0000000000 */
.L_x_321:
[----:B------:R-:W-:Y:S05]  /*22b0*/  BSYNC.RECONVERGENT B6 ;  /* 0x0000000000067941 */ /* 0x000fea0003800200 */
.L_x_320:
        /* <DEDUP_REMOVED lines=26> */
.L_x_360:
[----:B------:R-:W2:Y:S02]  /*2460*/  LDG.E.U8 R4, desc[UR36][R4.64] ;  /* 0x0000002404047981 */ /* 0x000ea4000c1e1100 */
[----:B--2---:R-:W-:-:S04]  /*2470*/  I2FP.F32.U32 R0, R4 ;  /* 0x0000000400007245 */ /* 0x004fc80000201000 */
[----:B------:R-:W-:-:S04]  /*2480*/  F2FP.BF16.F32.PACK_AB R0, RZ, R0 ;  /* 0x00000000ff00723e */ /* 0x000fc800000010ff */
[----:B------:R-:W-:Y:S01]  /*2490*/  PRMT R24, R0, 0x7610, R24 ;  /* 0x0000761000187816 */ /* 0x000fe20000000018 */
[----:B------:R-:W-:Y:S06]  /*24a0*/  BRA `(.L_x_362) ;  /* 0x0000000c00c47947 */ /* 0x000fec0003800000 */
.L_x_359:
        /* <DEDUP_REMOVED lines=11> */
.L_x_364:
[----:B------:R-:W2:Y:S02]  /*2560*/  LDG.E R4, desc[UR36][R4.64] ;  /* 0x0000002404047981 */ /* 0x000ea4000c1e1900 */
[----:B--2---:R-:W-:-:S04]  /*2570*/  I2FP.F32.S32 R0, R4 ;  /* 0x0000000400007245 */ /* 0x004fc80000201400 */
[----:B------:R-:W-:-:S04]  /*2580*/  F2FP.BF16.F32.PACK_AB R0, RZ, R0 ;  /* 0x00000000ff00723e */ /* 0x000fc800000010ff */
[----:B------:R-:W-:Y:S01]  /*2590*/  PRMT R24, R0, 0x7610, R24 ;  /* 0x0000761000187816 */ /* 0x000fe20000000018 */
[----:B------:R-:W-:Y:S06]  /*25a0*/  BRA `(.L_x_362) ;  /* 0x0000000c00847947 */ /* 0x000fec0003800000 */
.L_x_363:
[----:B------:R-:W2:Y:S02]  /*25b0*/  LDG.E.U16 R4, desc[UR36][R4.64] ;  /* 0x0000002404047981 */ /* 0x000ea4000c1e1500 */
[----:B--2---:R-:W0:Y:S02]  /*25c0*/  I2F.S16 R0, R4 ;  /* 0x0000000400007306 */ /* 0x004e240000101400 */
[----:B0-----:R-:W-:-:S04]  /*25d0*/  F2FP.BF16.F32.PACK_AB R0, RZ, R0 ;  /* 0x00000000ff00723e */ /* 0x001fc800000010ff */
[----:B------:R-:W-:Y:S01]  /*25e0*/  PRMT R24, R0, 0x7610, R24 ;  /* 0x0000761000187816 */ /* 0x000fe20000000018 */
[----:B------:R-:W-:Y:S06]  /*25f0*/  BRA `(.L_x_362) ;  /* 0x0000000c00707947 */ /* 0x000fec0003800000 */
.L_x_358:
        /* <DEDUP_REMOVED lines=9> */
.L_x_366:
[----:B------:R-:W2:Y:S02]  /*2690*/  LDG.E.U16 R0, desc[UR36][R4.64] ;  /* 0x0000002404007981 */ /* 0x000ea4000c1e1500 */
[----:B--2---:R-:W-:-:S05]  /*26a0*/  HADD2.F32 R0, -RZ, R0.H0_H0 ;  /* 0x20000000ff007230 */ /* 0x004fca0000004100 */
[----:B------:R-:W-:-:S04]  /*26b0*/  F2FP.BF16.F32.PACK_AB R0, RZ, R0 ;  /* 0x00000000ff00723e */ /* 0x000fc800000010ff */
[----:B------:R-:W-:Y:S01]  /*26c0*/  PRMT R24, R0, 0x7610, R24 ;  /* 0x0000761000187816 */ /* 0x000fe20000000018 */
[----:B------:R-:W-:Y:S06]  /*26d0*/  BRA `(.L_x_362) ;  /* 0x0000000c00387947 */ /* 0x000fec0003800000 */
.L_x_365:
        /* <DEDUP_REMOVED lines=9> */
.L_x_368:
[----:B------:R-:W2:Y:S02]  /*2770*/  LDG.E.U16 R4, desc[UR36][R4.64] ;  /* 0x0000002404047981 */ /* 0x000ea4000c1e1500 */
[----:B--2---:R-:W-:-:S05]  /*2780*/  HADD2.F32 R0, -RZ, R4.H0_H0 ;  /* 0x20000004ff007230 */ /* 0x004fca0000004100 */
[----:B------:R-:W-:-:S04]  /*2790*/  F2FP.BF16.F32.PACK_AB R0, RZ, R0 ;  /* 0x00000000ff00723e */ /* 0x000fc800000010ff */
[----:B------:R-:W-:Y:S01]  /*27a0*/  PRMT R24, R0, 0x7610, R24 ;  /* 0x0000761000187816 */ /* 0x000fe20000000018 */
[----:B------:R-:W-:Y:S06]  /*27b0*/  BRA `(.L_x_362) ;  /* 0x0000000c00007947 */ /* 0x000fec0003800000 */
.L_x_367:
        /* <DEDUP_REMOVED lines=9> */
.L_x_357:
        /* <DEDUP_REMOVED lines=14> */
.L_x_371:
        /* <DEDUP_REMOVED lines=9> */
.L_x_370:
        /* <DEDUP_REMOVED lines=27> */
.L_x_373:
        /* <DEDUP_REMOVED lines=15> */
.L_x_372:
[----:B------:R0:W5:Y:S01]  /*2c60*/  LDG.E.U16 R24, desc[UR36][R4.64] ;  /* 0x0000002404187981 */ /* 0x000162000c1e1500 */
[----:B------:R-:W-:Y:S05]  /*2c70*/  BRA `(.L_x_362) ;  /* 0x0000000400d07947 */ /* 0x000fea0003800000 */
.L_x_369:
        /* <DEDUP_REMOVED lines=13> */
.L_x_376:
        /* <DEDUP_REMOVED lines=21> */
.L_x_380:
[----:B------:R-:W-:Y:S05]  /*2ea0*/  BSYNC.RECONVERGENT B1 ;  /* 0x0000000000017941 */ /* 0x000fea0003800200 */
.L_x_379:
[----:B------:R-:W-:Y:S01]  /*2eb0*/  IMAD.SHL.U32 R0, R0, 0x100000, RZ ;  /* 0x0010000000007824 */ /* 0x000fe200078e00ff */
[----:B------:R-:W-:-:S04]  /*2ec0*/  LEA R3, R3, 0x3b800000, 0x17 ;  /* 0x3b80000003037811 */ /* 0x000fc800078eb8ff */
[----:B------:R-:W-:-:S07]  /*2ed0*/  LOP3.LUT R0, R3, R0, R7, 0xfe, !PT ;  /* 0x0000000003007212 */ /* 0x000fce00078efe07 */
.L_x_378:
[----:B------:R-:W-:Y:S05]  /*2ee0*/  BSYNC.RECONVERGENT B0 ;  /* 0x0000000000007941 */ /* 0x000fea0003800200 */
.L_x_377:
[----:B------:R-:W-:-:S04]  /*2ef0*/  F2FP.BF16.F32.PACK_AB R0, RZ, R0 ;  /* 0x00000000ff00723e */ /* 0x000fc800000010ff */
[----:B------:R-:W-:Y:S01]  /*2f00*/  PRMT R24, R0, 0x7610, R24 ;  /* 0x0000761000187816 */ /* 0x000fe20000000018 */
[----:B------:R-:W-:Y:S06]  /*2f10*/  BRA `(.L_x_362) ;  /* 0x0000000400287947 */ /* 0x000fec0003800000 */
.L_x_375:
        /* <DEDUP_REMOVED lines=21> */
.L_x_384:
[----:B------:R-:W-:Y:S05]  /*3070*/  BSYNC.RECONVERGENT B1 ;  /* 0x0000000000017941 */ /* 0x000fea0003800200 */
.L_x_383:
[----:B------:R-:W-:Y:S01]  /*3080*/  IMAD.SHL.U32 R0, R0, 0x200000, RZ ;  /* 0x0020000000007824 */ /* 0x000fe200078e00ff */
[----:B------:R-:W-:-:S04]  /*3090*/  LEA R3, R3, 0x37800000, 0x17 ;  /* 0x3780000003037811 */ /* 0x000fc800078eb8ff */
[----:B------:R-:W-:-:S07]  /*30a0*/  LOP3.LUT R0, R3, R0, R7, 0xfe, !PT ;  /* 0x0000000003007212 */ /* 0x000fce00078efe07 */
.L_x_382:
[----:B------:R-:W-:Y:S05]  /*30b0*/  BSYNC.RECONVERGENT B0 ;  /* 0x0000000000007941 */ /* 0x000fea0003800200 */
.L_x_381:
[----:B------:R-:W-:-:S04]  /*30c0*/  F2FP.BF16.F32.PACK_AB R0, RZ, R0 ;  /* 0x00000000ff00723e */ /* 0x000fc800000010ff */
[----:B------:R-:W-:Y:S01]  /*30d0*/  PRMT R24, R0, 0x7610, R24 ;  /* 0x0000761000187816 */ /* 0x000fe20000000018 */
[----:B------:R-:W-:Y:S06]  /*30e0*/  BRA `(.L_x_362) ;  /* 0x0000000000b47947 */ /* 0x000fec0003800000 */
.L_x_374:
        /* <DEDUP_REMOVED lines=14> */
.L_x_388:
[----:B------:R-:W-:Y:S05]  /*31d0*/  BSYNC.RECONVERGENT B0 ;  /* 0x0000000000007941 */ /* 0x000fea0003800200 */
.L_x_387:
[----:B------:R-:W-:-:S04]  /*31e0*/  F2FP.BF16.F32.PACK_AB R0, RZ, R0 ;  /* 0x00000000ff00723e */ /* 0x000fc800000010ff */
[----:B------:R-:W-:Y:S01]  /*31f0*/  PRMT R24, R0, 0x7610, R24 ;  /* 0x0000761000187816 */ /* 0x000fe20000000018 */
[----:B------:R-:W-:Y:S06]  /*3200*/  BRA `(.L_x_362) ;  /* 0x00000000006c7947 */ /* 0x000fec0003800000 */
.L_x_361:
        /* <DEDUP_REMOVED lines=16> */
.L_x_389:
[----:B------:R-:W-:Y:S01]  /*3310*/  PRMT R24, RZ, 0x7610, R24 ;  /* 0x00007610ff187816 */ /* 0x000fe20000000018 */
[----:B------:R-:W-:Y:S06]  /*3320*/  BRA `(.L_x_362) ;  /* 0x0000000000247947 */ /* 0x000fec0003800000 */
.L_x_386:
[----:B------:R-:W2:Y:S02]  /*3330*/  LDG.E.64 R4, desc[UR36][R4.64] ;  /* 0x0000002404047981 */ /* 0x000ea4000c1e1b00 */
[----:B--2---:R-:W0:Y:S02]  /*3340*/  I2F.U64 R0, R4 ;  /* 0x0000000400007312 */ /* 0x004e240000301000 */
[----:B0-----:R-:W-:-:S04]  /*3350*/  F2FP.BF16.F32.PACK_AB R0, RZ, R0 ;  /* 0x00000000ff00723e */ /* 0x001fc800000010ff */
[----:B------:R-:W-:Y:S01]  /*3360*/  PRMT R24, R0, 0x7610, R24 ;  /* 0x0000761000187816 */ /* 0x000fe20000000018 */
[----:B------:R-:W-:Y:S06]  /*3370*/  BRA `(.L_x_362) ;  /* 0x0000000000107947 */ /* 0x000fec0003800000 */
.L_x_385:
[----:B------:R-:W2:Y:S02]  /*3380*/  LDG.E R4, desc[UR36][R4.64] ;  /* 0x0000002404047981 */ /* 0x000ea4000c1e1900 */
[----:B--2---:R-:W-:-:S04]  /*3390*/  I2FP.F32.U32 R0, R4 ;  /* 0x0000000400007245 */ /* 0x004fc80000201000 */
[----:B------:R-:W-:-:S04]  /*33a0*/  F2FP.BF16.F32.PACK_AB R0, RZ, R0 ;  /* 0x00000000ff00723e */ /* 0x000fc800000010ff */
[----:B------:R-:W-:-:S07]  /*33b0*/  PRMT R24, R0, 0x7610, R24 ;  /* 0x0000761000187816 */ /* 0x000fce0000000018 */
.L_x_362:
[----:B------:R-:W-:-:S07]  /*33c0*/  VIADD R17, R17, 0x80 ;  /* 0x0000008011117836 */ /* 0x000fce0000000000 */
.L_x_356:
[----:B------:R-:W-:Y:S05]  /*33d0*/  BSYNC.RECONVERGENT B6 ;  /* 0x0000000000067941 */ /* 0x000fea0003800200 */
.L_x_355:
        /* <DEDUP_REMOVED lines=25> */
.L_x_395:
[----:B------:R-:W2:Y:S02]  /*3570*/  LDG.E.U8 R4, desc[UR36][R4.64] ;  /* 0x0000002404047981 */ /* 0x000ea4000c1e1100 */
[----:B--2---:R-:W-:-:S04]  /*3580*/  I2FP.F32.U32 R0, R4 ;  /* 0x0000000400007245 */ /* 0x004fc80000201000 */
[----:B------:R-:W-:Y:S01]  /*3590*/  F2FP.BF16.F32.PACK_AB R0, RZ, R0 ;  /* 0x00000000ff00723e */ /* 0x000fe200000010ff */
[----:B------:R-:W-:Y:S06]  /*35a0*/  BRA `(.L_x_391) ;  /* 0x0000000c00887947 */ /* 0x000fec0003800000 */
.L_x_394:
        /* <DEDUP_REMOVED lines=10> */
.L_x_398:
[----:B------:R-:W2:Y:S02]  /*3650*/  LDG.E R4, desc[UR36][R4.64] ;  /* 0x0000002404047981 */ /* 0x000ea4000c1e1900 */
[----:B--2---:R-:W-:-:S04]  /*3660*/  I2FP.F32.S32 R0, R4 ;  /* 0x0000000400007245 */ /* 0x004fc80000201400 */
[----:B------:R-:W-:Y:S01]  /*3670*/  F2FP.BF16.F32.PACK_AB R0, RZ, R0 ;  /* 0x00000000ff00723e */ /* 0x000fe200000010ff */
[----:B------:R-:W-:Y:S06]  /*3680*/  BRA `(.L_x_391) ;  /* 0x0000000c00507947 */ /* 0x000fec0003800000 */
.L_x_397:
[----:B------:R-:W2:Y:S02]  /*3690*/  LDG.E.U16 R4, desc[UR36][R4.64] ;  /* 0x0000002404047981 */ /* 0x000ea4000c1e1500 */
[----:B--2---:R-:W0:Y:S02]  /*36a0*/  I2F.S16 R0, R4 ;  /* 0x0000000400007306 */ /* 0x004e240000101400 */
[----:B0-----:R-:W-:Y:S01]  /*36b0*/  F2FP.BF16.F32.PACK_AB R0, RZ, R0 ;  /* 0x00000000ff00723e */ /* 0x001fe200000010ff */
[----:B------:R-:W-:Y:S06]  /*36c0*/  BRA `(.L_x_391) ;  /* 0x0000000c00407947 */ /* 0x000fec0003800000 */
.L_x_393:
        /* <DEDUP_REMOVED lines=9> */
.L_x_400:
[----:B------:R-:W2:Y:S02]  /*3760*/  LDG.E.U16 R0, desc[UR36][R4.64] ;  /* 0x0000002404007981 */ /* 0x000ea4000c1e1500 */
[----:B--2---:R-:W-:-:S05]  /*3770*/  HADD2.F32 R0, -RZ, R0.H0_H0 ;  /* 0x20000000ff007230 */ /* 0x004fca0000004100 */
[----:B------:R-:W-:Y:S01]  /*3780*/  F2FP.BF16.F32.PACK_AB R0, RZ, R0 ;  /* 0x00000000ff00723e */ /* 0x000fe200000010ff */
[----:B------:R-:W-:Y:S06]  /*3790*/  BRA `(.L_x_391) ;  /* 0x0000000c000c7947 */ /* 0x000fec0003800000 */
.L_x_399:
        /* <DEDUP_REMOVED lines=9> */
.L_x_402:
[----:B------:R-:W2:Y:S02]  /*3830*/  LDG.E.U16 R4, desc[UR36][R4.64] ;  /* 0x0000002404047981 */ /* 0x000ea4000c1e1500 */
[----:B--2---:R-:W-:-:S05]  /*3840*/  HADD2.F32 R0, -RZ, R4.H0_H0 ;  /* 0x20000004ff007230 */ /* 0x004fca0000004100 */
[----:B------:R-:W-:Y:S01]  /*3850*/  F2FP.BF16.F32.PACK_AB R0, RZ, R0 ;  /* 0x00000000ff00723e */ /* 0x000fe200000010ff */
[----:B------:R-:W-:Y:S06]  /*3860*/  BRA `(.L_x_391) ;  /* 0x0000000800d87947 */ /* 0x000fec0003800000 */
.L_x_401:
        /* <DEDUP_REMOVED lines=8> */
.L_x_392:
        /* <DEDUP_REMOVED lines=13> */
.L_x_405:
        /* <DEDUP_REMOVED lines=8> */
.L_x_404:
        /* <DEDUP_REMOVED lines=27> */
.L_x_407:
        /* <DEDUP_REMOVED lines=12> */
[----:B------:R-:W-:Y:S01]  /*3cb0*/  F2FP.BF16.F32.PACK_AB R0, RZ, R0 ;  /* 0x00000000ff00723e */ /* 0x000fe200000010ff */
[----:B------:R-:W-:Y:S06]  /*3cc0*/  BRA `(.L_x_391) ;  /* 0x0000000400c07947 */ /* 0x000fec0003800000 */
.L_x_406:
[----:B------:R1:W5:Y:S01]  /*3cd0*/  LDG.E.U16 R0, desc[UR36][R4.64] ;  /* 0x0000002404007981 */ /* 0x000362000c1e1500 */
[----:B------:R-:W-:Y:S05]  /*3ce0*/  BRA `(.L_x_391) ;  /* 0x0000000400b87947 */ /* 0x000fea0003800000 */
.L_x_403:
        /* <DEDUP_REMOVED lines=12> */
.L_x_410:
        /* <DEDUP_REMOVED lines=21> */
.L_x_414:
[----:B------:R-:W-:Y:S05]  /*3f00*/  BSYNC.RECONVERGENT B1 ;  /* 0x0000000000017941 */ /* 0x000fea0003800200 */
.L_x_413:
[----:B------:R-:W-:Y:S01]  /*3f10*/  IMAD.SHL.U32 R0, R0, 0x100000, RZ ;  /* 0x0010000000007824 */ /* 0x000fe200078e00ff */
[----:B------:R-:W-:-:S04]  /*3f20*/  LEA R3, R3, 0x3b800000, 0x17 ;  /* 0x3b80000003037811 */ /* 0x000fc800078eb8ff */
[----:B------:R-:W-:-:S07]  /*3f30*/  LOP3.LUT R0, R3, R0, R7, 0xfe, !PT ;  /* 0x0000000003007212 */ /* 0x000fce00078efe07 */
.L_x_412:
[----:B------:R-:W-:Y:S05]  /*3f40*/  BSYNC.RECONVERGENT B0 ;  /* 0x0000000000007941 */ /* 0x000fea0003800200 */
.L_x_411:
[----:B------:R-:W-:Y:S01]  /*3f50*/  F2FP.BF16.F32.PACK_AB R0, RZ, R0 ;  /* 0x00000000ff00723e */ /* 0x000fe200000010ff */
[----:B------:R-:W-:Y:S06]  /*3f60*/  BRA `(.L_x_391) ;  /* 0x0000000400187947 */ /* 0x000fec0003800000 */
.L_x_409:
        /* <DEDUP_REMOVED lines=21> */
.L_x_418:
[----:B------:R-:W-:Y:S05]  /*40c0*/  BSYNC.RECONVERGENT B1 ;  /* 0x0000000000017941 */ /* 0x000fea0003800200 */
.L_x_417:
[----:B------:R-:W-:Y:S01]  /*40d0*/  IMAD.SHL.U32 R0, R0, 0x200000, RZ ;  /* 0x0020000000007824 */ /* 0x000fe200078e00ff */
[----:B------:R-:W-:-:S04]  /*40e0*/  LEA R3, R3, 0x37800000, 0x17 ;  /* 0x3780000003037811 */ /* 0x000fc800078eb8ff */
[----:B------:R-:W-:-:S07]  /*40f0*/  LOP3.LUT R0, R3, R0, R7, 0xfe, !PT ;  /* 0x0000000003007212 */ /* 0x000fce00078efe07 */
.L_x_416:
[----:B------:R-:W-:Y:S05]  /*4100*/  BSYNC.RECONVERGENT B0 ;  /* 0x0000000000007941 */ /* 0x000fea0003800200 */
.L_x_415:
[----:B------:R-:W-:Y:S01]  /*4110*/  F2FP.BF16.F32.PACK_AB R0, RZ, R0 ;  /* 0x00000000ff00723e */ /* 0x000fe200000010ff */
[----:B------:R-:W-:Y:S06]  /*4120*/  BRA `(.L_x_391) ;  /* 0x0000000000a87947 */ /* 0x000fec0003800000 */
.L_x_408:
        /* <DEDUP_REMOVED lines=14> */
.L_x_422:
[----:B------:R-:W-:Y:S05]  /*4210*/  BSYNC.RECONVERGENT B0 ;  /* 0x0000000000007941 */ /* 0x000fea0003800200 */
.L_x_421:
[----:B------:R-:W-:Y:S01]  /*4220*/  F2FP.BF16.F32.PACK_AB R0, RZ, R0 ;  /* 0x00000000ff00723e */ /* 0x000fe200000010ff */
[----:B------:R-:W-:Y:S06]  /*4230*/  BRA `(.L_x_391) ;  /* 0x0000000000647947 */ /* 0x000fec0003800000 */
.L_x_396:
        /* <DEDUP_REMOVED lines=16> */
.L_x_423:
[----:B------:R-:W-:Y:S01]  /*4340*/  PRMT R0, RZ, 0x7610, R0 ;  /* 0x00007610ff007816 */ /* 0x000fe20000000000 */
[----:B------:R-:W-:Y:S06]  /*4350*/  BRA `(.L_x_391) ;  /* 0x00000000001c7947 */ /* 0x000fec0003800000 */
.L_x_420:
[----:B------:R-:W2:Y:S02]  /*4360*/  LDG.E.64 R4, desc[UR36][R4.64] ;  /* 0x0000002404047981 */ /* 0x000ea4000c1e1b00 */
[----:B--2---:R-:W0:Y:S02]  /*4370*/  I2F.U64 R0, R4 ;  /* 0x0000000400007312 */ /* 0x004e240000301000 */
[----:B0-----:R-:W-:Y:S01]  /*4380*/  F2FP.BF16.F32.PACK_AB R0, RZ, R0 ;  /* 0x00000000ff00723e */ /* 0x001fe200000010ff */
[----:B------:R-:W-:Y:S06]  /*4390*/  BRA `(.L_x_391) ;  /* 0x00000000000c7947 */ /* 0x000fec0003800000 */
.L_x_419:
[----:B------:R-:W2:Y:S02]  /*43a0*/  LDG.E R4, desc[UR36][R4.64] ;  /* 0x0000002404047981 */ /* 0x000ea4000c1e1900 */
[----:B--2---:R-:W-:-:S04]  /*43b0*/  I2FP.F32.U32 R0, R4 ;  /* 0x0000000400007245 */ /* 0x004fc80000201000 */
[----:B------:R-:W-:-:S07]  /*43c0*/  F2FP.BF16.F32.PACK_AB R0, RZ, R0 ;  /* 0x00000000ff00723e */ /* 0x000fce00000010ff */
.L_x_391:
[----:B------:R-:W-:Y:S05]  /*43d0*/  BSYNC.RECONVERGENT B6 ;  /* 0x0000000000067941 */ /* 0x000fea0003800200 */
.L_x_390:
[----:B------:R-:W2:Y:S01]  /*43e0*/  LDC.U8 R17, c[0x0][0x3a4] ;  /* 0x0000e900ff117b82 */ /* 0x000ea20000000000 */
[CC--:B------:R-:W-:Y:S01]  /*43f0*/  ISETP.GE.AND P1, PT, R25.reuse, R16.reuse, PT ;  /* 0x000000101900720c */ /* 0x0c0fe20003f26270 */
[C---:B------:R-:W-:Y:S01]  /*4400*/  VIADD R3, R25.reuse, 0x100 ;  /* 0x0000010019037836 */ /* 0x040fe20000000000 */
[----:B------:R-:W-:Y:S01]  /*4410*/  BSSY.RECONVERGENT B0, `(.L_x_424) ;  /* 0x0000032000007945 */ /* 0x000fe20003800200 */
[C---:B01----:R-:W-:Y:S02]  /*4420*/  VIADD R5, R25.reuse, 0x180 ;  /* 0x0000018019057836 */ /* 0x043fe40000000000 */
[----:B------:R-:W-:Y:S01]  /*4430*/  VIADD R23, R25, 0x80 ;  /* 0x0000008019177836 */ /* 0x000fe20000000000 */
[-C--:B------:R-:W-:Y:S02]  /*4440*/  ISETP.GE.AND P2, PT, R3, R16.reuse, PT ;  /* 0x000000100300720c */ /* 0x080fe40003f46270 */
[-C--:B------:R-:W-:Y:S02]  /*4450*/  ISETP.GE.AND P0, PT, R5, R16.reuse, PT ;  /* 0x000000100500720c */ /* 0x080fe40003f06270 */
[----:B------:R-:W-:-:S03]  /*4460*/  ISETP.GE.AND P3, PT, R23, R16, PT ;  /* 0x000000101700720c */ /* 0x000fc60003f66270 */
[----:B------:R-:W-:Y:S10]  /*4470*/  @P1 BRA `(.L_x_425) ;  /* 0x0000000000ac1947 */ /* 0x000ff40003800000 */
[----:B-----5:R-:W-:Y:S02]  /*4480*/  IMAD.U32 R19, R19, 0x10000, RZ ;  /* 0x0001000013137824 */ /* 0x020fe400078e00ff */
[----:B------:R-:W-:Y:S02]  /*4490*/  IMAD.MOV.U32 R7, RZ, RZ, 0x3e800000 ;  /* 0x3e800000ff077424 */ /* 0x000fe400078e00ff */
[C---:B------:R-:W-:Y:S01]  /*44a0*/  FFMA.FTZ R4, R19.reuse, R19, -1 ;  /* 0xbf80000013047423 */ /* 0x040fe20000010013 */
[----:B------:R-:W-:-:S03]  /*44b0*/  FADD.FTZ R8, R19, -1 ;  /* 0xbf80000013087421 */ /* 0x000fc60000010000 */
[----:B------:R-:W0:Y:S01]  /*44c0*/  MUFU.RSQ R3, R4 ;  /* 0x0000000400037308 */ /* 0x000e220000001400 */
[----:B------:R-:W-:Y:S02]  /*44d0*/  FSETP.NEU.FTZ.AND P5, PT, R4, RZ, PT ;  /* 0x000000ff0400720b */ /* 0x000fe40003fbd000 */
[----:B------:R-:W-:Y:S01]  /*44e0*/  ISETP.GT.U32.AND P4, PT, R8, 0x4b000000, PT ;  /* 0x4b0000000800780c */ /* 0x000fe20003f84070 */
[----:B0-----:R-:W-:Y:S01]  /*44f0*/  FMUL.FTZ R5, R4, R3 ;  /* 0x0000000304057220 */ /* 0x001fe20000410000 */
[----:B------:R-:W-:-:S03]  /*4500*/  FMUL.FTZ R6, R3, 0.5 ;  /* 0x3f00000003067820 */ /* 0x000fc60000410000 */
[----:B------:R-:W-:-:S04]  /*4510*/  FFMA.FTZ R3, -R5, R5, R4 ;  /* 0x0000000505037223 */ /* 0x000fc80000010104 */
[----:B------:R-:W-:-:S05]  /*4520*/  FFMA.FTZ R3, R6, R3, R5 ;  /* 0x0000000306037223 */ /* 0x000fca0000010005 */
[----:B------:R-:W-:-:S04]  /*4530*/  FSEL R3, R3, RZ, P5 ;  /* 0x000000ff03037208 */ /* 0x000fc80002800000 */
[----:B------:R-:W-:-:S05]  /*4540*/  FSEL R3, R3, -1.0000001192092895508, !P4 ;  /* 0xbf80000103037808 */ /* 0x000fca0006000000 */
[----:B------:R-:W-:Y:S01]  /*4550*/  FADD.FTZ R3, R8, R3 ;  /* 0x0000000308037221 */ /* 0x000fe20000010000 */
[----:B------:R-:W-:-:S03]  /*4560*/  IMAD.MOV.U32 R8, RZ, RZ, 0x3d39bf78 ;  /* 0x3d39bf78ff087424 */ /* 0x000fc600078e00ff */
        /* <DEDUP_REMOVED lines=26> */
[----:B------:R-:W-:-:S04]  /*4710*/  @P4 FADD.FTZ R4, R4, 0.69314718246459960938 ;  /* 0x3f31721804044421 */ /* 0x000fc80000010000 */
[----:B------:R0:W1:Y:S03]  /*4720*/  F2F.BF16.F32 R3, R4 ;  /* 0x0000000400037304 */ /* 0x0000660000202000 */
.L_x_425:
[----:B------:R-:W-:Y:S05]  /*4730*/  BSYNC.RECONVERGENT B0 ;  /* 0x0000000000007941 */ /* 0x000fea0003800200 */
.L_x_424:
[----:B------:R-:W-:Y:S04]  /*4740*/  BSSY.RECONVERGENT B0, `(.L_x_426) ;  /* 0x000002d000007945 */ /* 0x000fe80003800200 */
[----:B------:R-:W-:Y:S05]  /*4750*/  @P3 BRA `(.L_x_427) ;  /* 0x0000000000ac3947 */ /* 0x000fea0003800000 */
[----:B-----5:R-:W-:Y:S02]  /*4760*/  IMAD.U32 R18, R18, 0x10000, RZ ;  /* 0x0001000012127824 */ /* 0x020fe400078e00ff */
[----:B------:R-:W-:Y:S02]  /*4770*/  IMAD.MOV.U32 R8, RZ, RZ, 0x3e800000 ;  /* 0x3e800000ff087424 */ /* 0x000fe400078e00ff */
[C---:B------:R-:W-:Y:S01]  /*4780*/  FFMA.FTZ R5, R18.reuse, R18, -1 ;  /* 0xbf80000012057423 */ /* 0x040fe20000010012 */
[----:B------:R-:W-:-:S03]  /*4790*/  FADD.FTZ R9, R18, -1 ;  /* 0xbf80000012097421 */ /* 0x000fc60000010000 */
[----:B0-----:R-:W0:Y:S01]  /*47a0*/  MUFU.RSQ R4, R5 ;  /* 0x0000000500047308 */ /* 0x001e220000001400 */
        /* <DEDUP_REMOVED lines=37> */
[----:B------:R3:W4:Y:S03]  /*4a00*/  F2F.BF16.F32 R22, R5 ;  /* 0x0000000500167304 */ /* 0x0007260000202000 */
.L_x_427:
[----:B------:R-:W-:Y:S05]  /*4a10*/  BSYNC.RECONVERGENT B0 ;  /* 0x0000000000007941 */ /* 0x000fea0003800200 */
.L_x_426:
[----:B------:R-:W-:Y:S04]  /*4a20*/  BSSY.RECONVERGENT B0, `(.L_x_428) ;  /* 0x000002d000007945 */ /* 0x000fe80003800200 */
[----:B------:R-:W-:Y:S05]  /*4a30*/  @P2 BRA `(.L_x_429) ;  /* 0x0000000000ac2947 */ /* 0x000fea0003800000 */
[----:B-----5:R-:W-:Y:S02]  /*4a40*/  IMAD.U32 R24, R24, 0x10000, RZ ;  /* 0x0001000018187824 */ /* 0x020fe400078e00ff */
[----:B------:R-:W-:Y:S02]  /*4a50*/  IMAD.MOV.U32 R8, RZ, RZ, 0x3e800000 ;  /* 0x3e800000ff087424 */ /* 0x000fe400078e00ff */
[C---:B---3--:R-:W-:Y:S01]  /*4a60*/  FFMA.FTZ R5, R24.reuse, R24, -1 ;  /* 0xbf80000018057423 */ /* 0x048fe20000010018 */
        /* <DEDUP_REMOVED lines=39> */
[----:B------:R0:W3:Y:S03]  /*4ce0*/  F2F.BF16.F32 R18, R5 ;  /* 0x0000000500127304 */ /* 0x0000e60000202000 */
.L_x_429:
[----:B------:R-:W-:Y:S05]  /*4cf0*/  BSYNC.RECONVERGENT B0 ;  /* 0x0000000000007941 */ /* 0x000fea0003800200 */
.L_x_428:
[----:B------:R-:W-:Y:S04]  /*4d00*/  BSSY.RECONVERGENT B0, `(.L_x_430) ;  /* 0x000002d000007945 */ /* 0x000fe80003800200 */
[----:B------:R-:W-:Y:S05]  /*4d10*/  @P0 BRA `(.L_x_431) ;  /* 0x0000000000ac0947 */ /* 0x000fea0003800000 */
[----:B-----5:R-:W-:-:S04]  /*4d20*/  IMAD.U32 R0, R0, 0x10000, RZ ;  /* 0x0001000000007824 */ /* 0x020fc800078e00ff */
[C---:B0-----:R-:W-:Y:S01]  /*4d30*/  FFMA.FTZ R4, R0.reuse, R0, -1 ;  /* 0xbf80000000047423 */ /* 0x041fe20000010000 */
[----:B------:R-:W-:-:S03]  /*4d40*/  FADD.FTZ R9, R0, -1 ;  /* 0xbf80000000097421 */ /* 0x000fc60000010000 */
[----:B---3--:R-:W0:Y:S01]  /*4d50*/  MUFU.RSQ R5, R4 ;  /* 0x0000000400057308 */ /* 0x008e220000001400 */
[C---:B------:R-:W-:Y:S02]  /*4d60*/  FSETP.NEU.FTZ.AND P2, PT, R4.reuse, RZ, PT ;  /* 0x000000ff0400720b */ /* 0x040fe40003f5d000 */
        /* <DEDUP_REMOVED lines=38> */
.L_x_431:
[----:B------:R-:W-:Y:S05]  /*4fd0*/  BSYNC.RECONVERGENT B0 ;  /* 0x0000000000007941 */ /* 0x000fea0003800200 */
.L_x_430:
[----:B------:R-:W-:Y:S04]  /*4fe0*/  BSSY.RECONVERGENT B6, `(.L_x_432) ;  /* 0x000010e000067945 */ /* 0x000fe80003800200 */
[----:B------:R-:W-:Y:S05]  /*4ff0*/  @P1 BRA `(.L_x_433) ;  /* 0x0000001000301947 */ /* 0x000fea0003800000 */
[----:B------:R-:W3:Y:S01]  /*5000*/  LDCU UR4, c[0x0][0x3a8] ;  /* 0x00007500ff0477ac */ /* 0x000ee20008000800 */
[----:B------:R-:W1:Y:S01]  /*5010*/  LDC.64 R8, c[0x0][0x388] ;  /* 0x0000e200ff087b82 */ /* 0x000e620000000a00 */
[----:B-----5:R-:W-:Y:S01]  /*5020*/  IMAD R0, R2, 0x200, R25 ;  /* 0x0000020002007824 */ /* 0x020fe200078e0219 */
[----:B0-2---:R-:W-:-:S03]  /*5030*/  PRMT R4, R17, 0x9910, RZ ;  /* 0x0000991011047816 */ /* 0x005fc600000000ff */
[----:B---3--:R-:W-:Y:S02]  /*5040*/  IMAD R5, R0, UR4, RZ ;  /* 0x0000000400057c24 */ /* 0x008fe4000f8e02ff */
[----:B------:R-:W-:-:S05]  /*5050*/  IMAD.MOV.U32 R0, RZ, RZ, R4 ;  /* 0x000000ffff007224 */ /* 0x000fca00078e0004 */
[----:B------:R-:W-:Y:S02]  /*5060*/  ISETP.GT.AND P0, PT, R0, 0x9, PT ;  /* 0x000000090000780c */ /* 0x000fe40003f04270 */
[----:B-1----:R-:W-:-:S05]  /*5070*/  IADD3 R8, P1, PT, R5, R8, RZ ;  /* 0x0000000805087210 */ /* 0x002fca0007f3e0ff */
[----:B------:R-:W-:-:S06]  /*5080*/  IMAD.X R9, RZ, RZ, R9, P1 ;  /* 0x000000ffff097224 */ /* 0x000fcc00008e0609 */
[----:B------:R-:W-:Y:S05]  /*5090*/  @P0 BRA `(.L_x_434) ;  /* 0x0000000400340947 */ /* 0x000fea0003800000 */
[----:B------:R-:W-:-:S13]  /*50a0*/  ISETP.GT.AND P0, PT, R0, 0x4, PT ;  /* 0x000000040000780c */ /* 0x000fda0003f04270 */
[----:B------:R-:W-:Y:S05]  /*50b0*/  @P0 BRA `(.L_x_435) ;  /* 0x0000000000940947 */ /* 0x000fea0003800000 */
[----:B------:R-:W-:-:S13]  /*50c0*/  ISETP.GT.AND P0, PT, R0, 0x1, PT ;  /* 0x000000010000780c */ /* 0x000fda0003f04270 */
[----:B------:R-:W-:Y:S05]  /*50d0*/  @P0 BRA `(.L_x_436) ;  /* 0x0000000000380947 */ /* 0x000fea0003800000 */
[----:B------:R-:W-:-:S13]  /*50e0*/  ISETP.NE.AND P0, PT, R17, RZ, PT ;  /* 0x000000ff1100720c */ /* 0x000fda0003f05270 */
[----:B------:R-:W-:Y:S05]  /*50f0*/  @!P0 BRA `(.L_x_437) ;  /* 0x00000000001c8947 */ /* 0x000fea0003800000 */
[----:B------:R-:W-:-:S13]  /*5100*/  ISETP.NE.AND P0, PT, R0, 0x1, PT ;  /* 0x000000010000780c */ /* 0x000fda0003f05270 */
[----:B------:R-:W-:Y:S05]  /*5110*/  @P0 BRA `(.L_x_438) ;  /* 0x0000000c00380947 */ /* 0x000fea0003800000 */
[----:B------:R-:W-:Y:S02]  /*5120*/  IMAD.U32 R3, R3, 0x10000, RZ ;  /* 0x0001000003037824 */ /* 0x000fe400078e00ff */
[----:B------:R-:W-:-:S04]  /*5130*/  IMAD.MOV.U32 R25, RZ, RZ, R23 ;  /* 0x000000ffff197224 */ /* 0x000fc800078e0017 */
[----:B------:R-:W0:Y:S02]  /*5140*/  F2I.FTZ.TRUNC.NTZ R3, R3 ;  /* 0x0000000300037305 */ /* 0x000e24000021f100 */
[----:B0-----:R0:W-:Y:S01]  /*5150*/  STG.E.U8 desc[UR36][R8.64], R3 ;  /* 0x0000000308007986 */ /* 0x0011e2000c101124 */
[----:B------:R-:W-:Y:S05]  /*5160*/  BRA `(.L_x_433) ;  /* 0x0000000c00d47947 */ /* 0x000fea0003800000 */
.L_x_437:
[----:B------:R-:W-:Y:S02]  /*5170*/  IMAD.U32 R5, R3, 0x10000, RZ ;  /* 0x0001000003057824 */ /* 0x000fe400078e00ff */
[----:B------:R-:W-:-:S04]  /*5180*/  IMAD.MOV.U32 R25, RZ, RZ, R23 ;  /* 0x000000ffff197224 */ /* 0x000fc800078e0017 */
[----:B------:R-:W0:Y:S02]  /*5190*/  F2I.S64.TRUNC R4, R5 ;  /* 0x0000000500047311 */ /* 0x000e24000020d900 */
[----:B0-----:R0:W-:Y:S01]  /*51a0*/  STG.E.U8 desc[UR36][R8.64], R4 ;  /* 0x0000000408007986 */ /* 0x0011e2000c101124 */
[----:B------:R-:W-:Y:S05]  /*51b0*/  BRA `(.L_x_433) ;  /* 0x0000000c00c07947 */ /* 0x000fea0003800000 */
.L_x_436:
[----:B------:R-:W-:-:S13]  /*51c0*/  ISETP.NE.AND P0, PT, R0, 0x2, PT ;  /* 0x000000020000780c */ /* 0x000fda0003f05270 */
[----:B------:R-:W-:Y:S05]  /*51d0*/  @!P0 BRA `(.L_x_439) ;  /* 0x0000000000388947 */ /* 0x000fea0003800000 */
[----:B------:R-:W-:-:S13]  /*51e0*/  ISETP.NE.AND P0, PT, R0, 0x3, PT ;  /* 0x000000030000780c */ /* 0x000fda0003f05270 */
[----:B------:R-:W-:Y:S05]  /*51f0*/  @!P0 BRA `(.L_x_440) ;  /* 0x00000000001c8947 */ /* 0x000fea0003800000 */
[----:B------:R-:W-:-:S13]  /*5200*/  ISETP.NE.AND P0, PT, R0, 0x4, PT ;  /* 0x000000040000780c */ /* 0x000fda0003f05270 */
[----:B------:R-:W-:Y:S05]  /*5210*/  @P0 BRA `(.L_x_438) ;  /* 0x0000000800f80947 */ /* 0x000fea0003800000 */
[----:B------:R-:W-:Y:S02]  /*5220*/  IMAD.U32 R4, R3, 0x10000, RZ ;  /* 0x0001000003047824 */ /* 0x000fe400078e00ff */
[----:B------:R-:W-:-:S04]  /*5230*/  IMAD.MOV.U32 R25, RZ, RZ, R23 ;  /* 0x000000ffff197224 */ /* 0x000fc800078e0017 */
[----:B------:R-:W0:Y:S02]  /*5240*/  F2I.S64.TRUNC R4, R4 ;  /* 0x0000000400047311 */ /* 0x000e24000020d900 */
[----:B0-----:R0:W-:Y:S01]  /*5250*/  STG.E.64 desc[UR36][R8.64], R4 ;  /* 0x0000000408007986 */ /* 0x0011e2000c101b24 */
[----:B------:R-:W-:Y:S05]  /*5260*/  BRA `(.L_x_433) ;  /* 0x0000000c00947947 */ /* 0x000fea0003800000 */
.L_x_440:
[----:B------:R-:W-:Y:S02]  /*5270*/  IMAD.U32 R3, R3, 0x10000, RZ ;  /* 0x0001000003037824 */ /* 0x000fe400078e00ff */
[----:B------:R-:W-:-:S04]  /*5280*/  IMAD.MOV.U32 R25, RZ, RZ, R23 ;  /* 0x000000ffff197224 */ /* 0x000fc800078e0017 */
[----:B------:R-:W0:Y:S02]  /*5290*/  F2I.FTZ.TRUNC.NTZ R3, R3 ;  /* 0x0000000300037305 */ /* 0x000e24000021f100 */
[----:B0-----:R0:W-:Y:S01]  /*52a0*/  STG.E desc[UR36][R8.64], R3 ;  /* 0x0000000308007986 */ /* 0x0011e2000c101924 */
[----:B------:R-:W-:Y:S05]  /*52b0*/  BRA `(.L_x_433) ;  /* 0x0000000c00807947 */ /* 0x000fea0003800000 */
.L_x_439:
[----:B------:R-:W-:Y:S02]  /*52c0*/  IMAD.U32 R3, R3, 0x10000, RZ ;  /* 0x0001000003037824 */ /* 0x000fe400078e00ff */
[----:B------:R-:W-:-:S04]  /*52d0*/  IMAD.MOV.U32 R25, RZ, RZ, R23 ;  /* 0x000000ffff197224 */ /* 0x000fc800078e0017 */
[----:B------:R-:W0:Y:S02]  /*52e0*/  F2I.FTZ.TRUNC.NTZ R3, R3 ;  /* 0x0000000300037305 */ /* 0x000e24000021f100 */
[----:B0-----:R0:W-:Y:S01]  /*52f0*/  STG.E.U16 desc[UR36][R8.64], R3 ;  /* 0x0000000308007986 */ /* 0x0011e2000c101524 */
[----:B------:R-:W-:Y:S05]  /*5300*/  BRA `(.L_x_433) ;  /* 0x0000000c006c7947 */ /* 0x000fea0003800000 */
.L_x_435:
[----:B------:R-:W-:-:S13]  /*5310*/  ISETP.GT.AND P0, PT, R0, 0x6, PT ;  /* 0x000000060000780c */ /* 0x000fda0003f04270 */
[----:B------:R-:W-:Y:S05]  /*5320*/  @P0 BRA `(.L_x_441) ;  /* 0x0000000000340947 */ /* 0x000fea0003800000 */
[----:B------:R-:W-:-:S13]  /*5330*/  ISETP.NE.AND P0, PT, R0, 0x5, PT ;  /* 0x000000050000780c */ /* 0x000fda0003f05270 */
[----:B------:R-:W-:Y:S05]  /*5340*/  @!P0 BRA `(.L_x_442) ;  /* 0x0000000000188947 */ /* 0x000fea0003800000 */
[----:B------:R-:W-:-:S13]  /*5350*/  ISETP.NE.AND P0, PT, R0, 0x6, PT ;  /* 0x000000060000780c */ /* 0x000fda0003f05270 */
[----:B------:R-:W-:Y:S05]  /*5360*/  @P0 BRA `(.L_x_438) ;  /* 0x0000000800a40947 */ /* 0x000fea0003800000 */
[----:B------:R-:W-:Y:S02]  /*5370*/  IMAD.U32 R3, R3, 0x10000, RZ ;  /* 0x0001000003037824 */ /* 0x000fe400078e00ff */
[----:B------:R-:W-:-:S03]  /*5380*/  IMAD.MOV.U32 R25, RZ, RZ, R23 ;  /* 0x000000ffff197224 */ /* 0x000fc600078e0017 */
[----:B------:R0:W-:Y:S01]  /*5390*/  STG.E desc[UR36][R8.64], R3 ;  /* 0x0000000308007986 */ /* 0x0001e2000c101924 */
[----:B------:R-:W-:Y:S05]  /*53a0*/  BRA `(.L_x_433) ;  /* 0x0000000c00447947 */ /* 0x000fea0003800000 */
.L_x_442:
[----:B------:R-:W-:Y:S02]  /*53b0*/  IMAD.U32 R0, R3, 0x10000, RZ ;  /* 0x0001000003007824 */ /* 0x000fe400078e00ff */
[----:B------:R-:W-:-:S03]  /*53c0*/  IMAD.MOV.U32 R25, RZ, RZ, R23 ;  /* 0x000000ffff197224 */ /* 0x000fc600078e0017 */
[----:B------:R-:W-:-:S05]  /*53d0*/  F2FP.F16.F32.PACK_AB R0, RZ, R0 ;  /* 0x00000000ff00723e */ /* 0x000fca00000000ff */
[----:B------:R0:W-:Y:S01]  /*53e0*/  STG.E.U16 desc[UR36][R8.64], R0 ;  /* 0x0000000008007986 */ /* 0x0001e2000c101524 */
[----:B------:R-:W-:Y:S05]  /*53f0*/  BRA `(.L_x_433) ;  /* 0x0000000c00307947 */ /* 0x000fea0003800000 */
.L_x_441:
[----:B------:R-:W-:-:S13]  /*5400*/  ISETP.NE.AND P0, PT, R0, 0x7, PT ;  /* 0x000000070000780c */ /* 0x000fda0003f05270 */
[----:B------:R-:W-:Y:S05]  /*5410*/  @!P0 BRA `(.L_x_443) ;  /* 0x00000000003c8947 */ /* 0x000fea0003800000 */
[----:B------:R-:W-:-:S13]  /*5420*/  ISETP.NE.AND P0, PT, R0, 0x8, PT ;  /* 0x000000080000780c */ /* 0x000fda0003f05270 */
[----:B------:R-:W-:Y:S05]  /*5430*/  @!P0 BRA `(.L_x_444) ;  /* 0x00000000001c8947 */ /* 0x000fea0003800000 */
[----:B------:R-:W-:-:S13]  /*5440*/  ISETP.NE.AND P0, PT, R0, 0x9, PT ;  /* 0x000000090000780c */ /* 0x000fda0003f05270 */
[----:B------:R-:W-:Y:S05]  /*5450*/  @P0 BRA `(.L_x_438) ;  /* 0x0000000800680947 */ /* 0x000fea0003800000 */
[----:B------:R-:W-:Y:S02]  /*5460*/  IMAD.U32 R4, R3, 0x10000, RZ ;  /* 0x0001000003047824 */ /* 0x000fe400078e00ff */
[----:B------:R-:W-:Y:S02]  /*5470*/  IMAD.MOV.U32 R5, RZ, RZ, RZ ;  /* 0x000000ffff057224 */ /* 0x000fe400078e00ff */
[----:B------:R-:W-:-:S03]  /*5480*/  IMAD.MOV.U32 R25, RZ, RZ, R23 ;  /* 0x000000ffff197224 */ /* 0x000fc600078e0017 */
[----:B------:R0:W-:Y:S01]  /*5490*/  STG.E.64 desc[UR36][R8.64], R4 ;  /* 0x0000000408007986 */ /* 0x0001e2000c101b24 */
[----:B------:R-:W-:Y:S05]  /*54a0*/  BRA `(.L_x_433) ;  /* 0x0000000c00047947 */ /* 0x000fea0003800000 */
.L_x_444:
[----:B------:R-:W-:Y:S02]  /*54b0*/  IMAD.U32 R3, R3, 0x10000, RZ ;  /* 0x0001000003037824 */ /* 0x000fe400078e00ff */
[----:B------:R-:W-:-:S03]  /*54c0*/  IMAD.MOV.U32 R25, RZ, RZ, R23 ;  /* 0x000000ffff197224 */ /* 0x000fc600078e0017 */
[----:B------:R-:W-:-:S04]  /*54d0*/  F2FP.F16.F32.PACK_AB R3, RZ, R3 ;  /* 0x00000003ff03723e */ /* 0x000fc800000000ff */
[----:B------:R-:W-:-:S05]  /*54e0*/  PRMT R3, R3, 0x5410, RZ ;  /* 0x0000541003037816 */ /* 0x000fca00000000ff */
[----:B------:R0:W-:Y:S01]  /*54f0*/  STG.E desc[UR36][R8.64], R3 ;  /* 0x0000000308007986 */ /* 0x0001e2000c101924 */
[----:B------:R-:W-:Y:S05]  /*5500*/  BRA `(.L_x_433) ;  /* 0x0000000800ec7947 */ /* 0x000fea0003800000 */
.L_x_443:
[----:B------:R-:W-:Y:S02]  /*5510*/  IMAD.U32 R4, R3, 0x10000, RZ ;  /* 0x0001000003047824 */ /* 0x000fe400078e00ff */
[----:B------:R-:W-:Y:S02]  /*5520*/  IMAD.MOV.U32 R25, RZ, RZ, R23 ;  /* 0x000000ffff197224 */ /* 0x000fe400078e0017 */
[----:B------:R-:W-:-:S06]  /*5530*/  FMUL.FTZ R4, R4, 1 ;  /* 0x3f80000004047820 */ /* 0x000fcc0000410000 */
[----:B------:R-:W0:Y:S02]  /*5540*/  F2F.F64.F32 R4, R4 ;  /* 0x0000000400047310 */ /* 0x000e240000201800 */
[----:B0-----:R0:W-:Y:S01]  /*5550*/  STG.E.64 desc[UR36][R8.64], R4 ;  /* 0x0000000408007986 */ /* 0x0011e2000c101b24 */
[----:B------:R-:W-:Y:S05]  /*5560*/  BRA `(.L_x_433) ;  /* 0x0000000800d47947 */ /* 0x000fea0003800000 */
.L_x_434:
[----:B------:R-:W-:-:S13]  /*5570*/  ISETP.GT.AND P0, PT, R0, 0x18, PT ;  /* 0x000000180000780c */ /* 0x000fda0003f04270 */
[----:B------:R-:W-:Y:S05]  /*5580*/  @P0 BRA `(.L_x_445) ;  /* 0x0000000400080947 */ /* 0x000fea0003800000 */
        /* <DEDUP_REMOVED lines=8> */
[----:B------:R-:W-:-:S04]  /*5610*/  FSETP.NEU.FTZ.AND P0, PT, R3, RZ, PT ;  /* 0x000000ff0300720b */ /* 0x000fc80003f1d000 */
[----:B------:R-:W-:-:S05]  /*5620*/  SEL R3, RZ, 0x1, !P0 ;  /* 0x00000001ff037807 */ /* 0x000fca0004000000 */
[----:B------:R0:W-:Y:S01]  /*5630*/  STG.E.U8 desc[UR36][R8.64], R3 ;  /* 0x0000000308007986 */ /* 0x0001e2000c101124 */
[----:B------:R-:W-:Y:S05]  /*5640*/  BRA `(.L_x_433) ;  /* 0x00000008009c7947 */ /* 0x000fea0003800000 */
.L_x_447:
[----:B------:R-:W-:Y:S01]  /*5650*/  IMAD.U32 R3, R3, 0x10000, RZ ;  /* 0x0001000003037824 */ /* 0x000fe200078e00ff */
[----:B------:R-:W-:Y:S01]  /*5660*/  CS2R R6, SRZ ;  /* 0x0000000000067805 */ /* 0x000fe2000001ff00 */
[----:B------:R-:W-:Y:S02]  /*5670*/  IMAD.MOV.U32 R25, RZ, RZ, R23 ;  /* 0x000000ffff197224 */ /* 0x000fe400078e0017 */
[----:B------:R-:W-:-:S04]  /*5680*/  FMUL.FTZ R3, R3, 1 ;  /* 0x3f80000003037820 */ /* 0x000fc80000410000 */
[----:B------:R-:W0:Y:S02]  /*5690*/  F2F.F64.F32 R4, R3 ;  /* 0x0000000300047310 */ /* 0x000e240000201800 */
[----:B0-----:R0:W-:Y:S01]  /*56a0*/  STG.E.128 desc[UR36][R8.64], R4 ;  /* 0x0000000408007986 */ /* 0x0011e2000c101d24 */
[----:B------:R-:W-:Y:S05]  /*56b0*/  BRA `(.L_x_433) ;  /* 0x0000000800807947 */ /* 0x000fea0003800000 */
.L_x_446:
[----:B------:R-:W-:-:S13]  /*56c0*/  ISETP.NE.AND P0, PT, R0, 0xf, PT ;  /* 0x0000000f0000780c */ /* 0x000fda0003f05270 */
[----:B------:R-:W-:Y:S05]  /*56d0*/  @!P0 BRA `(.L_x_448) ;  /* 0x0000000000a88947 */ /* 0x000fea0003800000 */
[----:B------:R-:W-:-:S13]  /*56e0*/  ISETP.NE.AND P0, PT, R0, 0x17, PT ;  /* 0x000000170000780c */ /* 0x000fda0003f05270 */
[----:B------:R-:W-:Y:S05]  /*56f0*/  @!P0 BRA `(.L_x_449) ;  /* 0x0000000000508947 */ /* 0x000fea0003800000 */
[----:B------:R-:W-:-:S13]  /*5700*/  ISETP.NE.AND P0, PT, R0, 0x18, PT ;  /* 0x000000180000780c */ /* 0x000fda0003f05270 */
[----:B------:R-:W-:Y:S05]  /*5710*/  @P0 BRA `(.L_x_438) ;  /* 0x0000000400b80947 */ /* 0x000fea0003800000 */
[----:B------:R-:W-:Y:S01]  /*5720*/  IMAD.U32 R6, R3, 0x10000, RZ ;  /* 0x0001000003067824 */ /* 0x000fe200078e00ff */
[----:B------:R-:W-:Y:S01]  /*5730*/  BSSY.RECONVERGENT B0, `(.L_x_450) ;  /* 0x000000c000007945 */ /* 0x000fe20003800200 */
[----:B------:R-:W-:-:S03]  /*5740*/  IMAD.MOV.U32 R0, RZ, RZ, 0x7f ;  /* 0x0000007fff007424 */ /* 0x000fc600078e00ff */
        /* <DEDUP_REMOVED lines=10> */
.L_x_451:
[----:B------:R-:W-:Y:S05]  /*57f0*/  BSYNC.RECONVERGENT B0 ;  /* 0x0000000000007941 */ /* 0x000fea0003800200 */
.L_x_450:
[----:B------:R-:W-:Y:S01]  /*5800*/  LOP3.LUT R5, R0, 0x80, R5, 0xf8, !PT ;  /* 0x0000008000057812 */ /* 0x000fe200078ef805 */
[----:B------:R-:W-:-:S04]  /*5810*/  IMAD.MOV.U32 R25, RZ, RZ, R23 ;  /* 0x000000ffff197224 */ /* 0x000fc800078e0017 */
[----:B------:R0:W-:Y:S01]  /*5820*/  STG.E.U8 desc[UR36][R8.64], R5 ;  /* 0x0000000508007986 */ /* 0x0001e2000c101124 */
[----:B------:R-:W-:Y:S05]  /*5830*/  BRA `(.L_x_433) ;  /* 0x0000000800207947 */ /* 0x000fea0003800000 */
.L_x_449:
[----:B------:R-:W-:Y:S01]  /*5840*/  IMAD.U32 R6, R3, 0x10000, RZ ;  /* 0x0001000003067824 */ /* 0x000fe200078e00ff */
[----:B------:R-:W-:Y:S04]  /*5850*/  BSSY.RECONVERGENT B0, `(.L_x_452) ;  /* 0x000000e000007945 */ /* 0x000fe80003800200 */
[----:B------:R-:W-:Y:S02]  /*5860*/  LOP3.LUT R4, R6, 0x7fffffff, RZ, 0xc0, !PT ;  /* 0x7fffffff06047812 */ /* 0x000fe400078ec0ff */
[----:B------:R-:W-:Y:S02]  /*5870*/  SHF.R.U32.HI R5, RZ, 0x18, R6 ;  /* 0x00000018ff057819 */ /* 0x000fe40000011606 */
[----:B------:R-:W-:-:S13]  /*5880*/  ISETP.GE.U32.AND P1, PT, R4, 0x47800000, PT ;  /* 0x478000000400780c */ /* 0x000fda0003f26070 */
[----:B------:R-:W-:Y:S01]  /*5890*/  @P1 IMAD.MOV.U32 R0, RZ, RZ, 0x7f ;  /* 0x0000007fff001424 */ /* 0x000fe200078e00ff */
[----:B------:R-:W-:-:S04]  /*58a0*/  @P1 ISETP.GT.U32.AND P0, PT, R4, 0x7f800000, PT ;  /* 0x7f8000000400180c */ /* 0x000fc80003f04070 */
[----:B------:R-:W-:Y:S01]  /*58b0*/  @P1 SEL R0, R0, 0x7c, P0 ;  /* 0x0000007c00001807 */ /* 0x000fe20000000000 */
[----:B------:R-:W-:Y:S08]  /*58c0*/  @P1 BRA `(.L_x_453) ;  /* 0x0000000000181947 */ /* 0x000ff00003800000 */
[----:B------:R-:W-:-:S13]  /*58d0*/  ISETP.GT.U32.AND P0, PT, R4, 0x387fffff, PT ;  /* 0x387fffff0400780c */ /* 0x000fda0003f04070 */
[----:B------:R-:W-:-:S04]  /*58e0*/  @P0 SHF.R.U32.HI R0, RZ, 0x15, R6 ;  /* 0x00000015ff000819 */ /* 0x000fc80000011606 */
[----:B------:R-:W-:Y:S01]  /*58f0*/  @P0 LOP3.LUT R3, R0, 0x1, RZ, 0xc0, !PT ;  /* 0x0000000100030812 */ /* 0x000fe200078ec0ff */
[----:B------:R-:W-:-:S03]  /*5900*/  @!P0 FADD.FTZ R0, R4, 128 ;  /* 0x4300000004008421 */ /* 0x000fc60000010000 */
[----:B------:R-:W-:-:S04]  /*5910*/  @P0 IADD3 R3, PT, PT, R6, 0x80fffff, R3 ;  /* 0x080fffff06030810 */ /* 0x000fc80007ffe003 */
[----:B------:R-:W-:-:S07]  /*5920*/  @P0 SHF.R.U32.HI R0, RZ, 0x15, R3 ;  /* 0x00000015ff000819 */ /* 0x000fce0000011603 */
.L_x_453:
[----:B------:R-:W-:Y:S05]  /*5930*/  BSYNC.RECONVERGENT B0 ;  /* 0x0000000000007941 */ /* 0x000fea0003800200 */
.L_x_452:
[----:B------:R-:W-:Y:S01]  /*5940*/  LOP3.LUT R5, R0, 0x80, R5, 0xf8, !PT ;  /* 0x0000008000057812 */ /* 0x000fe200078ef805 */
[----:B------:R-:W-:-:S04]  /*5950*/  IMAD.MOV.U32 R25, RZ, RZ, R23 ;  /* 0x000000ffff197224 */ /* 0x000fc800078e0017 */
[----:B------:R0:W-:Y:S01]  /*5960*/  STG.E.U8 desc[UR36][R8.64], R5 ;  /* 0x0000000508007986 */ /* 0x0001e2000c101124 */
[----:B------:R-:W-:Y:S05]  /*5970*/  BRA `(.L_x_433) ;  /* 0x0000000400d07947 */ /* 0x000fea0003800000 */
.L_x_448:
[----:B------:R0:W-:Y:S01]  /*5980*/  STG.E.U16 desc[UR36][R8.64], R3 ;  /* 0x0000000308007986 */ /* 0x0001e2000c101524 */
[----:B------:R-:W-:Y:S01]  /*5990*/  IMAD.MOV.U32 R25, RZ, RZ, R23 ;  /* 0x000000ffff197224 */ /* 0x000fe200078e0017 */
[----:B------:R-:W-:Y:S06]  /*59a0*/  BRA `(.L_x_433) ;  /* 0x0000000400c47947 */ /* 0x000fec0003800000 */
.L_x_445:
[----:B------:R-:W-:-:S13]  /*59b0*/  ISETP.GT.AND P0, PT, R0, 0x1b, PT ;  /* 0x0000001b0000780c */ /* 0x000fda0003f04270 */
[----:B------:R-:W-:Y:S05]  /*59c0*/  @P0 BRA `(.L_x_454) ;  /* 0x0000000000f40947 */ /* 0x000fea0003800000 */
        /* <DEDUP_REMOVED lines=8> */
[----:B------:R-:W0:Y:S02]  /*5a50*/  F2I.FTZ.U32.TRUNC.NTZ R3, R3 ;  /* 0x0000000300037305 */ /* 0x000e24000021f000 */
[----:B0-----:R0:W-:Y:S01]  /*5a60*/  STG.E.U16 desc[UR36][R8.64], R3 ;  /* 0x0000000308007986 */ /* 0x0011e2000c101524 */
[----:B------:R-:W-:Y:S05]  /*5a70*/  BRA `(.L_x_433) ;  /* 0x0000000400907947 */ /* 0x000fea0003800000 */
.L_x_456:
[----:B------:R-:W-:Y:S01]  /*5a80*/  IMAD.U32 R3, R3, 0x10000, RZ ;  /* 0x0001000003037824 */ /* 0x000fe200078e00ff */
[----:B------:R-:W-:Y:S01]  /*5a90*/  BSSY.RECONVERGENT B0, `(.L_x_457) ;  /* 0x0000014000007945 */ /* 0x000fe20003800200 */
[----:B------:R-:W-:-:S03]  /*5aa0*/  IMAD.MOV.U32 R4, RZ, RZ, 0x80 ;  /* 0x00000080ff047424 */ /* 0x000fc600078e00ff */
[----:B------:R-:W-:-:S04]  /*5ab0*/  LOP3.LUT R0, R3, 0x7fffffff, RZ, 0xc0, !PT ;  /* 0x7fffffff03007812 */ /* 0x000fc800078ec0ff */
[----:B------:R-:W-:-:S13]  /*5ac0*/  ISETP.GT.U32.AND P0, PT, R0, 0x437fffff, PT ;  /* 0x437fffff0000780c */ /* 0x000fda0003f04070 */
[----:B------:R-:W-:Y:S05]  /*5ad0*/  @P0 BRA `(.L_x_458) ;  /* 0x00000000003c0947 */ /* 0x000fea0003800000 */
[----:B------:R-:W-:-:S13]  /*5ae0*/  ISETP.GT.U32.AND P0, PT, R0, 0x3bffffff, PT ;  /* 0x3bffffff0000780c */ /* 0x000fda0003f04070 */
[----:B------:R-:W-:Y:S05]  /*5af0*/  @P0 BRA `(.L_x_459) ;  /* 0x0000000000140947 */ /* 0x000fea0003800000 */
[----:B------:R-:W-:Y:S01]  /*5b00*/  FADD.FTZ R0, R0, 8192 ;  /* 0x4600000000007421 */ /* 0x000fe20000010000 */
[----:B------:R-:W-:-:S04]  /*5b10*/  PRMT R4, RZ, 0x7610, R4 ;  /* 0x00007610ff047816 */ /* 0x000fc80000000004 */
[----:B------:R-:W-:-:S13]  /*5b20*/  LOP3.LUT P0, R0, R0, 0xff, RZ, 0xc0, !PT ;  /* 0x000000ff00007812 */ /* 0x000fda000780c0ff */
[----:B------:R-:W-:Y:S05]  /*5b30*/  @!P0 BRA `(.L_x_458) ;  /* 0x0000000000248947 */ /* 0x000fea0003800000 */
[----:B------:R-:W-:Y:S05]  /*5b40*/  BRA `(.L_x_460) ;  /* 0x0000000000147947 */ /* 0x000fea0003800000 */
.L_x_459:
[----:B------:R-:W-:-:S04]  /*5b50*/  SHF.R.U32.HI R0, RZ, 0x14, R3 ;  /* 0x00000014ff007819 */ /* 0x000fc80000011603 */
[----:B------:R-:W-:-:S04]  /*5b60*/  LOP3.LUT R0, R0, 0x1, RZ, 0xc0, !PT ;  /* 0x0000000100007812 */ /* 0x000fc800078ec0ff */
[----:B------:R-:W-:-:S04]  /*5b70*/  IADD3 R0, PT, PT, R3, 0x487ffff, R0 ;  /* 0x0487ffff03007810 */ /* 0x000fc80007ffe000 */
[----:B------:R-:W-:-:S04]  /*5b80*/  SHF.R.U32.HI R0, RZ, 0x14, R0 ;  /* 0x00000014ff007819 */ /* 0x000fc80000011600 */
[----:B------:R-:W-:-:S07]  /*5b90*/  LOP3.LUT R0, R0, 0xff, RZ, 0xc0, !PT ;  /* 0x000000ff00007812 */ /* 0x000fce00078ec0ff */
.L_x_460:
[----:B------:R-:W-:-:S04]  /*5ba0*/  SHF.R.U32.HI R3, RZ, 0x18, R3 ;  /* 0x00000018ff037819 */ /* 0x000fc80000011603 */
[----:B------:R-:W-:-:S04]  /*5bb0*/  LOP3.LUT R0, R0, 0x80, R3, 0xf8, !PT ;  /* 0x0000008000007812 */ /* 0x000fc800078ef803 */
[----:B------:R-:W-:-:S07]  /*5bc0*/  PRMT R4, R0, 0x7610, R4 ;  /* 0x0000761000047816 */ /* 0x000fce0000000004 */
.L_x_458:
[----:B------:R-:W-:Y:S05]  /*5bd0*/  BSYNC.RECONVERGENT B0 ;  /* 0x0000000000007941 */ /* 0x000fea0003800200 */
.L_x_457:
[----:B------:R0:W-:Y:S01]  /*5be0*/  STG.E.U8 desc[UR36][R8.64], R4 ;  /* 0x0000000408007986 */ /* 0x0001e2000c101124 */
[----:B------:R-:W-:Y:S01]  /*5bf0*/  IMAD.MOV.U32 R25, RZ, RZ, R23 ;  /* 0x000000ffff197224 */ /* 0x000fe200078e0017 */
[----:B------:R-:W-:Y:S06]  /*5c00*/  BRA `(.L_x_433) ;  /* 0x00000004002c7947 */ /* 0x000fec0003800000 */
.L_x_455:
        /* <DEDUP_REMOVED lines=13> */
.L_x_463:
[----:B------:R-:W-:-:S04]  /*5ce0*/  SHF.R.U32.HI R0, RZ, 0x15, R3 ;  /* 0x00000015ff007819 */ /* 0x000fc80000011603 */
[----:B------:R-:W-:-:S04]  /*5cf0*/  LOP3.LUT R0, R0, 0x1, RZ, 0xc0, !PT ;  /* 0x0000000100007812 */ /* 0x000fc800078ec0ff */
[----:B------:R-:W-:-:S04]  /*5d00*/  IADD3 R0, PT, PT, R3, 0x88fffff, R0 ;  /* 0x088fffff03007810 */ /* 0x000fc80007ffe000 */
[----:B------:R-:W-:-:S04]  /*5d10*/  SHF.R.U32.HI R0, RZ, 0x15, R0 ;  /* 0x00000015ff007819 */ /* 0x000fc80000011600 */
[----:B------:R-:W-:-:S07]  /*5d20*/  LOP3.LUT R0, R0, 0xff, RZ, 0xc0, !PT ;  /* 0x000000ff00007812 */ /* 0x000fce00078ec0ff */
.L_x_464:
[----:B------:R-:W-:-:S04]  /*5d30*/  SHF.R.U32.HI R3, RZ, 0x18, R3 ;  /* 0x00000018ff037819 */ /* 0x000fc80000011603 */
[----:B------:R-:W-:-:S04]  /*5d40*/  LOP3.LUT R0, R0, 0x80, R3, 0xf8, !PT ;  /* 0x0000008000007812 */ /* 0x000fc800078ef803 */
[----:B------:R-:W-:-:S07]  /*5d50*/  PRMT R4, R0, 0x7610, R4 ;  /* 0x0000761000047816 */ /* 0x000fce0000000004 */
.L_x_462:
[----:B------:R-:W-:Y:S05]  /*5d60*/  BSYNC.RECONVERGENT B0 ;  /* 0x0000000000007941 */ /* 0x000fea0003800200 */
.L_x_461:
[----:B------:R0:W-:Y:S01]  /*5d70*/  STG.E.U8 desc[UR36][R8.64], R4 ;  /* 0x0000000408007986 */ /* 0x0001e2000c101124 */
[----:B------:R-:W-:Y:S01]  /*5d80*/  IMAD.MOV.U32 R25, RZ, RZ, R23 ;  /* 0x000000ffff197224 */ /* 0x000fe200078e0017 */
[----:B------:R-:W-:Y:S06]  /*5d90*/  BRA `(.L_x_433) ;  /* 0x0000000000c87947 */ /* 0x000fec0003800000 */
.L_x_454:
[----:B------:R-:W-:-:S13]  /*5da0*/  ISETP.NE.AND P0, PT, R0, 0x1c, PT ;  /* 0x0000001c0000780c */ /* 0x000fda0003f05270 */
[----:B------:R-:W-:Y:S05]  /*5db0*/  @!P0 BRA `(.L_x_465) ;  /* 0x0000000000b08947 */ /* 0x000fea0003800000 */
[----:B------:R-:W-:-:S13]  /*5dc0*/  ISETP.NE.AND P0, PT, R0, 0x1d, PT ;  /* 0x0000001d0000780c */ /* 0x000fda0003f05270 */
[----:B------:R-:W-:Y:S05]  /*5dd0*/  @!P0 BRA `(.L_x_466) ;  /* 0x0000000000948947 */ /* 0x000fea0003800000 */
[----:B------:R-:W-:-:S13]  /*5de0*/  ISETP.NE.AND P0, PT, R0, 0x2c, PT ;  /* 0x0000002c0000780c */ /* 0x000fda0003f05270 */
[----:B------:R-:W-:Y:S05]  /*5df0*/  @!P0 BRA `(.L_x_467) ;  /* 0x0000000000488947 */ /* 0x000fea0003800000 */
.L_x_438:
        /* <DEDUP_REMOVED lines=15> */
[----:B--2-4-:R-:W-:Y:S05]  /*5ef0*/  CALL.ABS.NOINC R14 ;  /* 0x000000000e007343 */ /* 0x014fea0003c00000 */
.L_x_468:
[----:B------:R-:W-:Y:S01]  /*5f00*/  IMAD.MOV.U32 R25, RZ, RZ, R23 ;  /* 0x000000ffff197224 */ /* 0x000fe200078e0017 */
[----:B------:R-:W-:Y:S06]  /*5f10*/  BRA `(.L_x_433) ;  /* 0x0000000000687947 */ /* 0x000fec0003800000 */
.L_x_467:
[----:B------:R-:W-:Y:S02]  /*5f20*/  IMAD.U32 R4, R3, 0x10000, RZ ;  /* 0x0001000003047824 */ /* 0x000fe400078e00ff */
[----:B------:R-:W-:-:S03]  /*5f30*/  IMAD.MOV.U32 R25, RZ, RZ, R23 ;  /* 0x000000ffff197224 */ /* 0x000fc600078e0017 */
[----:B------:R-:W-:-:S04]  /*5f40*/  SHF.R.U32.HI R5, RZ, 0x17, R4 ;  /* 0x00000017ff057819 */ /* 0x000fc80000011604 */
[----:B------:R-:W-:-:S04]  /*5f50*/  LOP3.LUT R3, R5, 0xff, RZ, 0xc0, !PT ;  /* 0x000000ff05037812 */ /* 0x000fc800078ec0ff */
[----:B------:R-:W-:-:S13]  /*5f60*/  ISETP.NE.AND P2, PT, R3, 0xff, PT ;  /* 0x000000ff0300780c */ /* 0x000fda0003f45270 */
[--C-:B------:R-:W-:Y:S02]  /*5f70*/  @P2 SHF.R.U32.HI R0, RZ, 0x16, R4.reuse ;  /* 0x00000016ff002819 */ /* 0x100fe40000011604 */
[----:B------:R-:W-:Y:S01]  /*5f80*/  @P2 LOP3.LUT P0, RZ, R3, 0x3fffff, R4, 0xf8, !PT ;  /* 0x003fffff03ff2812 */ /* 0x000fe2000780f804 */
[----:B------:R-:W-:Y:S01]  /*5f90*/  IMAD.MOV.U32 R3, RZ, RZ, 0xff ;  /* 0x000000ffff037424 */ /* 0x000fe200078e00ff */
[----:B------:R-:W-:-:S04]  /*5fa0*/  @P2 LOP3.LUT R0, R0, 0x1, RZ, 0xc0, !PT ;  /* 0x0000000100002812 */ /* 0x000fc800078ec0ff */
[----:B------:R-:W-:Y:S01]  /*5fb0*/  @P2 ISETP.EQ.U32.AND P1, PT, R0, 0x1, P0 ;  /* 0x000000010000280c */ /* 0x000fe20000722070 */
[----:B------:R-:W-:Y:S01]  /*5fc0*/  @P2 VIADD R0, R5, 0x1 ;  /* 0x0000000105002836 */ /* 0x000fe20000000000 */
[----:B------:R-:W-:Y:S02]  /*5fd0*/  PLOP3.LUT P0, PT, PT, PT, PT, 0x80, 0x8 ;  /* 0x000000000008781c */ /* 0x000fe40003f0f070 */
[----:B------:R-:W-:-:S13]  /*5fe0*/  @P2 PLOP3.LUT P0, PT, P1, PT, PT, 0x80, 0x8 ;  /* 0x000000000008281c */ /* 0x000fda0000f0f070 */
[----:B------:R-:W-:-:S04]  /*5ff0*/  @!P0 IMAD.MOV R0, RZ, RZ, R5 ;  /* 0x000000ffff008224 */ /* 0x000fc800078e0205 */
[----:B------:R-:W-:-:S05]  /*6000*/  @P2 IMAD.MOV.U32 R3, RZ, RZ, R0 ;  /* 0x000000ffff032224 */ /* 0x000fca00078e0000 */
[----:B------:R0:W-:Y:S01]  /*6010*/  STG.E.U8 desc[UR36][R8.64], R3 ;  /* 0x0000000308007986 */ /* 0x0001e2000c101124 */
[----:B------:R-:W-:Y:S05]  /*6020*/  BRA `(.L_x_433) ;  /* 0x0000000000247947 */ /* 0x000fea0003800000 */
.L_x_466:
[----:B------:R-:W-:Y:S02]  /*6030*/  IMAD.U32 R4, R3, 0x10000, RZ ;  /* 0x0001000003047824 */ /* 0x000fe400078e00ff */
[----:B------:R-:W-:-:S04]  /*6040*/  IMAD.MOV.U32 R25, RZ, RZ, R23 ;  /* 0x000000ffff197224 */ /* 0x000fc800078e0017 */
[----:B------:R-:W0:Y:S02]  /*6050*/  F2I.U64.TRUNC R4, R4 ;  /* 0x0000000400047311 */ /* 0x000e24000020d800 */
[----:B0-----:R0:W-:Y:S01]  /*6060*/  STG.E.64 desc[UR36][R8.64], R4 ;  /* 0x0000000408007986 */ /* 0x0011e2000c101b24 */
[----:B------:R-:W-:Y:S05]  /*6070*/  BRA `(.L_x_433) ;  /* 0x0000000000107947 */ /* 0x000fea0003800000 */
.L_x_465:
[----:B------:R-:W-:Y:S02]  /*6080*/  IMAD.U32 R3, R3, 0x10000, RZ ;  /* 0x0001000003037824 */ /* 0x000fe400078e00ff */
[----:B------:R-:W-:-:S04]  /*6090*/  IMAD.MOV.U32 R25, RZ, RZ, R23 ;  /* 0x000000ffff197224 */ /* 0x000fc800078e0017 */
[----:B------:R-:W0:Y:S02]  /*60a0*/  F2I.FTZ.U32.TRUNC.NTZ R3, R3 ;  /* 0x0000000300037305 */ /* 0x000e24000021f000 */
[----:B0-----:R0:W-:Y:S02]  /*60b0*/  STG.E desc[UR36][R8.64], R3 ;  /* 0x0000000308007986 */ /* 0x0011e4000c101924 */
.L_x_433:
[----:B------:R-:W-:Y:S05]  /*60c0*/  BSYNC.RECONVERGENT B6 ;  /* 0x0000000000067941 */ /* 0x000fea0003800200 */
.L_x_432:
[----:B------:R-:W-:Y:S01]  /*60d0*/  ISETP.GE.AND P0, PT, R25, R16, PT ;  /* 0x000000101900720c */ /* 0x000fe20003f06270 */
[----:B------:R-:W-:-:S12]  /*60e0*/  BSSY.RECONVERGENT B6, `(.L_x_469) ;  /* 0x00001f0000067945 */ /* 0x000fd80003800200 */
[----:B------:R-:W-:Y:S05]  /*60f0*/  @P0 BRA `(.L_x_470) ;  /* 0x0000001c00b80947 */ /* 0x000fea0003800000 */
[----:B------:R-:W1:Y:S01]  /*6100*/  LDCU UR4, c[0x0][0x3a8] ;  /* 0x00007500ff0477ac */ /* 0x000e620008000800 */
[----:B0-----:R-:W0:Y:S01]  /*6110*/  LDC.64 R8, c[0x0][0x388] ;  /* 0x0000e200ff087b82 */ /* 0x001e220000000a00 */
[----:B-----5:R-:W-:Y:S01]  /*6120*/  IMAD R0, R2, 0x200, R25 ;  /* 0x0000020002007824 */ /* 0x020fe200078e0219 */
[----:B--2---:R-:W-:-:S03]  /*6130*/  PRMT R4, R17, 0x9910, RZ ;  /* 0x0000991011047816 */ /* 0x004fc600000000ff */
[----:B-1----:R-:W-:Y:S02]  /*6140*/  IMAD R3, R0, UR4, RZ ;  /* 0x0000000400037c24 */ /* 0x002fe4000f8e02ff */
[----:B------:R-:W-:-:S05]  /*6150*/  IMAD.MOV.U32 R0, RZ, RZ, R4 ;  /* 0x000000ffff007224 */ /* 0x000fca00078e0004 */
[----:B------:R-:W-:Y:S02]  /*6160*/  ISETP.GT.AND P1, PT, R0, 0x9, PT ;  /* 0x000000090000780c */ /* 0x000fe40003f24270 */
[----:B0-----:R-:W-:-:S05]  /*6170*/  IADD3 R8, P0, PT, R3, R8, RZ ;  /* 0x0000000803087210 */ /* 0x001fca0007f1e0ff */
        /* <DEDUP_REMOVED lines=10> */
[----:B----4-:R-:W-:-:S04]  /*6220*/  IMAD.U32 R22, R22, 0x10000, RZ ;  /* 0x0001000016167824 */ /* 0x010fc800078e00ff */
[----:B------:R-:W0:Y:S02]  /*6230*/  F2I.FTZ.TRUNC.NTZ R3, R22 ;  /* 0x0000001600037305 */ /* 0x000e24000021f100 */
[----:B0-----:R0:W-:Y:S01]  /*6240*/  STG.E.U8 desc[UR36][R8.64], R3 ;  /* 0x0000000308007986 */ /* 0x0011e2000c101124 */
[----:B------:R-:W-:Y:S05]  /*6250*/  BRA `(.L_x_476) ;  /* 0x0000000c007c7947 */ /* 0x000fea0003800000 */
.L_x_474:
[----:B---34-:R-:W-:-:S06]  /*6260*/  IMAD.U32 R5, R22, 0x10000, RZ ;  /* 0x0001000016057824 */ /* 0x018fcc00078e00ff */
[----:B------:R-:W0:Y:S02]  /*6270*/  F2I.S64.TRUNC R4, R5 ;  /* 0x0000000500047311 */ /* 0x000e24000020d900 */
[----:B0-----:R4:W-:Y:S01]  /*6280*/  STG.E.U8 desc[UR36][R8.64], R4 ;  /* 0x0000000408007986 */ /* 0x0019e2000c101124 */
[----:B------:R-:W-:Y:S05]  /*6290*/  BRA `(.L_x_476) ;  /* 0x0000000c006c7947 */ /* 0x000fea0003800000 */
.L_x_473:
[----:B------:R-:W-:-:S13]  /*62a0*/  ISETP.NE.AND P0, PT, R0, 0x2, PT ;  /* 0x000000020000780c */ /* 0x000fda0003f05270 */
[----:B------:R-:W-:Y:S05]  /*62b0*/  @!P0 BRA `(.L_x_477) ;  /* 0x0000000000308947 */ /* 0x000fea0003800000 */
[----:B------:R-:W-:-:S13]  /*62c0*/  ISETP.NE.AND P0, PT, R0, 0x3, PT ;  /* 0x000000030000780c */ /* 0x000fda0003f05270 */
[----:B------:R-:W-:Y:S05]  /*62d0*/  @!P0 BRA `(.L_x_478) ;  /* 0x0000000000188947 */ /* 0x000fea0003800000 */
[----:B------:R-:W-:-:S13]  /*62e0*/  ISETP.NE.AND P0, PT, R0, 0x4, PT ;  /* 0x000000040000780c */ /* 0x000fda0003f05270 */
[----:B------:R-:W-:Y:S05]  /*62f0*/  @P0 BRA `(.L_x_475) ;  /* 0x0000000800780947 */ /* 0x000fea0003800000 */
[----:B----4-:R-:W-:-:S06]  /*6300*/  IMAD.U32 R4, R22, 0x10000, RZ ;  /* 0x0001000016047824 */ /* 0x010fcc00078e00ff */
[----:B---3--:R-:W0:Y:S02]  /*6310*/  F2I.S64.TRUNC R4, R4 ;  /* 0x0000000400047311 */ /* 0x008e24000020d900 */
[----:B0-----:R1:W-:Y:S01]  /*6320*/  STG.E.64 desc[UR36][R8.64], R4 ;  /* 0x0000000408007986 */ /* 0x0013e2000c101b24 */
[----:B------:R-:W-:Y:S05]  /*6330*/  BRA `(.L_x_476) ;  /* 0x0000000c00447947 */ /* 0x000fea0003800000 */
.L_x_478:
[----:B----4-:R-:W-:-:S04]  /*6340*/  IMAD.U32 R22, R22, 0x10000, RZ ;  /* 0x0001000016167824 */ /* 0x010fc800078e00ff */
[----:B------:R-:W0:Y:S02]  /*6350*/  F2I.FTZ.TRUNC.NTZ R3, R22 ;  /* 0x0000001600037305 */ /* 0x000e24000021f100 */
[----:B0-----:R2:W-:Y:S01]  /*6360*/  STG.E desc[UR36][R8.64], R3 ;  /* 0x0000000308007986 */ /* 0x0015e2000c101924 */
[----:B------:R-:W-:Y:S05]  /*6370*/  BRA `(.L_x_476) ;  /* 0x0000000c00347947 */ /* 0x000fea0003800000 */
.L_x_477:
[----:B----4-:R-:W-:-:S04]  /*6380*/  IMAD.U32 R22, R22, 0x10000, RZ ;  /* 0x0001000016167824 */ /* 0x010fc800078e00ff */
[----:B------:R-:W0:Y:S02]  /*6390*/  F2I.FTZ.TRUNC.NTZ R3, R22 ;  /* 0x0000001600037305 */ /* 0x000e24000021f100 */
[----:B0-----:R0:W-:Y:S01]  /*63a0*/  STG.E.U16 desc[UR36][R8.64], R3 ;  /* 0x0000000308007986 */ /* 0x0011e2000c101524 */
[----:B------:R-:W-:Y:S05]  /*63b0*/  BRA `(.L_x_476) ;  /* 0x0000000c00247947 */ /* 0x000fea0003800000 */
.L_x_472:
[----:B------:R-:W-:-:S13]  /*63c0*/  ISETP.GT.AND P0, PT, R0, 0x6, PT ;  /* 0x000000060000780c */ /* 0x000fda0003f04270 */
[----:B------:R-:W-:Y:S05]  /*63d0*/  @P0 BRA `(.L_x_479) ;  /* 0x00000000002c0947 */ /* 0x000fea0003800000 */
[----:B------:R-:W-:-:S13]  /*63e0*/  ISETP.NE.AND P0, PT, R0, 0x5, PT ;  /* 0x000000050000780c */ /* 0x000fda0003f05270 */
[----:B------:R-:W-:Y:S05]  /*63f0*/  @!P0 BRA `(.L_x_480) ;  /* 0x0000000000148947 */ /* 0x000fea0003800000 */
[----:B------:R-:W-:-:S13]  /*6400*/  ISETP.NE.AND P0, PT, R0, 0x6, PT ;  /* 0x000000060000780c */ /* 0x000fda0003f05270 */
[----:B------:R-:W-:Y:S05]  /*6410*/  @P0 BRA `(.L_x_475) ;  /* 0x0000000800300947 */ /* 0x000fea0003800000 */
[----:B----4-:R-:W-:-:S05]  /*6420*/  IMAD.U32 R3, R22, 0x10000, RZ ;  /* 0x0001000016037824 */ /* 0x010fca00078e00ff */
[----:B------:R0:W-:Y:S01]  /*6430*/  STG.E desc[UR36][R8.64], R3 ;  /* 0x0000000308007986 */ /* 0x0001e2000c101924 */
[----:B------:R-:W-:Y:S05]  /*6440*/  BRA `(.L_x_476) ;  /* 0x0000000c00007947 */ /* 0x000fea0003800000 */
.L_x_480:
[----:B----4-:R-:W-:-:S05]  /*6450*/  IMAD.U32 R0, R22, 0x10000, RZ ;  /* 0x0001000016007824 */ /* 0x010fca00078e00ff */
[----:B------:R-:W-:-:S05]  /*6460*/  F2FP.F16.F32.PACK_AB R0, RZ, R0 ;  /* 0x00000000ff00723e */ /* 0x000fca00000000ff */
[----:B------:R0:W-:Y:S01]  /*6470*/  STG.E.U16 desc[UR36][R8.64], R0 ;  /* 0x0000000008007986 */ /* 0x0001e2000c101524 */
[----:B------:R-:W-:Y:S05]  /*6480*/  BRA `(.L_x_476) ;  /* 0x0000000800f07947 */ /* 0x000fea0003800000 */
.L_x_479:
[----:B------:R-:W-:-:S13]  /*6490*/  ISETP.NE.AND P0, PT, R0, 0x7, PT ;  /* 0x000000070000780c */ /* 0x000fda0003f05270 */
[----:B------:R-:W-:Y:S05]  /*64a0*/  @!P0 BRA `(.L_x_481) ;  /* 0x0000000000348947 */ /* 0x000fea0003800000 */
[----:B------:R-:W-:-:S13]  /*64b0*/  ISETP.NE.AND P0, PT, R0, 0x8, PT ;  /* 0x000000080000780c */ /* 0x000fda0003f05270 */
[----:B------:R-:W-:Y:S05]  /*64c0*/  @!P0 BRA `(.L_x_482) ;  /* 0x0000000000188947 */ /* 0x000fea0003800000 */
[----:B------:R-:W-:-:S13]  /*64d0*/  ISETP.NE.AND P0, PT, R0, 0x9, PT ;  /* 0x000000090000780c */ /* 0x000fda0003f05270 */
[----:B------:R-:W-:Y:S05]  /*64e0*/  @P0 BRA `(.L_x_475) ;  /* 0x0000000400fc0947 */ /* 0x000fea0003800000 */
[----:B----4-:R-:W-:Y:S02]  /*64f0*/  IMAD.U32 R22, R22, 0x10000, RZ ;  /* 0x0001000016167824 */ /* 0x010fe400078e00ff */
[----:B------:R-:W-:-:S05]  /*6500*/  IMAD.MOV.U32 R23, RZ, RZ, RZ ;  /* 0x000000ffff177224 */ /* 0x000fca00078e00ff */
[----:B------:R0:W-:Y:S01]  /*6510*/  STG.E.64 desc[UR36][R8.64], R22 ;  /* 0x0000001608007986 */ /* 0x0001e2000c101b24 */
[----:B------:R-:W-:Y:S05]  /*6520*/  BRA `(.L_x_476) ;  /* 0x0000000800c87947 */ /* 0x000fea0003800000 */
.L_x_482:
[----:B----4-:R-:W-:-:S05]  /*6530*/  IMAD.U32 R22, R22, 0x10000, RZ ;  /* 0x0001000016167824 */ /* 0x010fca00078e00ff */
[----:B------:R-:W-:-:S04]  /*6540*/  F2FP.F16.F32.PACK_AB R3, RZ, R22 ;  /* 0x00000016ff03723e */ /* 0x000fc800000000ff */
[----:B------:R-:W-:-:S05]  /*6550*/  PRMT R3, R3, 0x5410, RZ ;  /* 0x0000541003037816 */ /* 0x000fca00000000ff */
[----:B------:R0:W-:Y:S01]  /*6560*/  STG.E desc[UR36][R8.64], R3 ;  /* 0x0000000308007986 */ /* 0x0001e2000c101924 */
[----:B------:R-:W-:Y:S05]  /*6570*/  BRA `(.L_x_476) ;  /* 0x0000000800b47947 */ /* 0x000fea0003800000 */
.L_x_481:
[----:B----4-:R-:W-:-:S04]  /*6580*/  IMAD.U32 R4, R22, 0x10000, RZ ;  /* 0x0001000016047824 */ /* 0x010fc800078e00ff */
[----:B------:R-:W-:-:S06]  /*6590*/  FMUL.FTZ R4, R4, 1 ;  /* 0x3f80000004047820 */ /* 0x000fcc0000410000 */
[----:B---3--:R-:W0:Y:S02]  /*65a0*/  F2F.F64.F32 R4, R4 ;  /* 0x0000000400047310 */ /* 0x008e240000201800 */
[----:B0-----:R0:W-:Y:S01]  /*65b0*/  STG.E.64 desc[UR36][R8.64], R4 ;  /* 0x0000000408007986 */ /* 0x0011e2000c101b24 */
[----:B------:R-:W-:Y:S05]  /*65c0*/  BRA `(.L_x_476) ;  /* 0x0000000800a07947 */ /* 0x000fea0003800000 */
.L_x_471:
[----:B------:R-:W-:-:S13]  /*65d0*/  ISETP.GT.AND P0, PT, R0, 0x18, PT ;  /* 0x000000180000780c */ /* 0x000fda0003f04270 */
[----:B------:R-:W-:Y:S05]  /*65e0*/  @!P0 BRA `(.L_x_483) ;  /* 0x0000000400608947 */ /* 0x000fea0003800000 */
        /* <DEDUP_REMOVED lines=8> */
[----:B----4-:R-:W-:-:S06]  /*6670*/  IMAD.U32 R3, R22, 0x10000, RZ ;  /* 0x0001000016037824 */ /* 0x010fcc00078e00ff */
[----:B------:R-:W0:Y:S02]  /*6680*/  F2I.FTZ.U32.TRUNC.NTZ R3, R3 ;  /* 0x0000000300037305 */ /* 0x000e24000021f000 */
[----:B0-----:R0:W-:Y:S01]  /*6690*/  STG.E.U16 desc[UR36][R8.64], R3 ;  /* 0x0000000308007986 */ /* 0x0011e2000c101524 */
[----:B------:R-:W-:Y:S05]  /*66a0*/  BRA `(.L_x_476) ;  /* 0x0000000800687947 */ /* 0x000fea0003800000 */
.L_x_486:
[----:B---34-:R-:W-:Y:S01]  /*66b0*/  IMAD.U32 R5, R22, 0x10000, RZ ;  /* 0x0001000016057824 */ /* 0x018fe200078e00ff */
[----:B------:R-:W-:Y:S01]  /*66c0*/  BSSY.RECONVERGENT B0, `(.L_x_487) ;  /* 0x0000013000007945 */ /* 0x000fe20003800200 */
[----:B------:R-:W-:-:S03]  /*66d0*/  IMAD.MOV.U32 R4, RZ, RZ, 0x80 ;  /* 0x00000080ff047424 */ /* 0x000fc600078e00ff */
        /* <DEDUP_REMOVED lines=14> */
.L_x_489:
[----:B------:R-:W-:-:S04]  /*67c0*/  SHF.R.U32.HI R3, RZ, 0x18, R5 ;  /* 0x00000018ff037819 */ /* 0x000fc80000011605 */
[----:B------:R-:W-:-:S04]  /*67d0*/  LOP3.LUT R0, R0, 0x80, R3, 0xf8, !PT ;  /* 0x0000008000007812 */ /* 0x000fc800078ef803 */
[----:B------:R-:W-:-:S07]  /*67e0*/  PRMT R4, R0, 0x7610, R4 ;  /* 0x0000761000047816 */ /* 0x000fce0000000004 */
.L_x_488:
[----:B------:R-:W-:Y:S05]  /*67f0*/  BSYNC.RECONVERGENT B0 ;  /* 0x0000000000007941 */ /* 0x000fea0003800200 */
.L_x_487:
[----:B------:R0:W-:Y:S01]  /*6800*/  STG.E.U8 desc[UR36][R8.64], R4 ;  /* 0x0000000408007986 */ /* 0x0001e2000c101124 */
[----:B------:R-:W-:Y:S05]  /*6810*/  BRA `(.L_x_476) ;  /* 0x00000008000c7947 */ /* 0x000fea0003800000 */
.L_x_485:
        /* <DEDUP_REMOVED lines=17> */
.L_x_492:
[----:B------:R-:W-:-:S04]  /*6930*/  SHF.R.U32.HI R3, RZ, 0x18, R5 ;  /* 0x00000018ff037819 */ /* 0x000fc80000011605 */
[----:B------:R-:W-:-:S04]  /*6940*/  LOP3.LUT R0, R0, 0x80, R3, 0xf8, !PT ;  /* 0x0000008000007812 */ /* 0x000fc800078ef803 */
[----:B------:R-:W-:-:S07]  /*6950*/  PRMT R4, R0, 0x7610, R4 ;  /* 0x0000761000047816 */ /* 0x000fce0000000004 */
.L_x_491:
[----:B------:R-:W-:Y:S05]  /*6960*/  BSYNC.RECONVERGENT B0 ;  /* 0x0000000000007941 */ /* 0x000fea0003800200 */
.L_x_490:
[----:B------:R0:W-:Y:S01]  /*6970*/  STG.E.U8 desc[UR36][R8.64], R4 ;  /* 0x0000000408007986 */ /* 0x0001e2000c101124 */
[----:B------:R-:W-:Y:S05]  /*6980*/  BRA `(.L_x_476) ;  /* 0x0000000400b07947 */ /* 0x000fea0003800000 */
.L_x_484:
[----:B------:R-:W-:-:S13]  /*6990*/  ISETP.NE.AND P0, PT, R0, 0x1c, PT ;  /* 0x0000001c0000780c */ /* 0x000fda0003f05270 */
[----:B------:R-:W-:Y:S05]  /*69a0*/  @!P0 BRA `(.L_x_493) ;  /* 0x0000000000608947 */ /* 0x000fea0003800000 */
[----:B------:R-:W-:-:S13]  /*69b0*/  ISETP.NE.AND P0, PT, R0, 0x1d, PT ;  /* 0x0000001d0000780c */ /* 0x000fda0003f05270 */
[----:B------:R-:W-:Y:S05]  /*69c0*/  @!P0 BRA `(.L_x_494) ;  /* 0x0000000000488947 */ /* 0x000fea0003800000 */
[----:B------:R-:W-:-:S13]  /*69d0*/  ISETP.NE.AND P0, PT, R0, 0x2c, PT ;  /* 0x0000002c0000780c */ /* 0x000fda0003f05270 */
[----:B------:R-:W-:Y:S05]  /*69e0*/  @P0 BRA `(.L_x_475) ;  /* 0x0000000000bc0947 */ /* 0x000fea0003800000 */
[----:B----4-:R-:W-:-:S05]  /*69f0*/  IMAD.U32 R22, R22, 0x10000, RZ ;  /* 0x0001000016167824 */ /* 0x010fca00078e00ff */
        /* <DEDUP_REMOVED lines=15> */
.L_x_494:
[----:B----4-:R-:W-:-:S06]  /*6af0*/  IMAD.U32 R4, R22, 0x10000, RZ ;  /* 0x0001000016047824 */ /* 0x010fcc00078e00ff */
[----:B---3--:R-:W0:Y:S02]  /*6b00*/  F2I.U64.TRUNC R4, R4 ;  /* 0x0000000400047311 */ /* 0x008e24000020d800 */
[----:B0-----:R0:W-:Y:S01]  /*6b10*/  STG.E.64 desc[UR36][R8.64], R4 ;  /* 0x0000000408007986 */ /* 0x0011e2000c101b24 */
[----:B------:R-:W-:Y:S05]  /*6b20*/  BRA `(.L_x_476) ;  /* 0x0000000400487947 */ /* 0x000fea0003800000 */
.L_x_493:
[----:B----4-:R-:W-:-:S04]  /*6b30*/  IMAD.U32 R22, R22, 0x10000, RZ ;  /* 0x0001000016167824 */ /* 0x010fc800078e00ff */
[----:B------:R-:W0:Y:S02]  /*6b40*/  F2I.FTZ.U32.TRUNC.NTZ R3, R22 ;  /* 0x0000001600037305 */ /* 0x000e24000021f000 */
[----:B0-----:R0:W-:Y:S01]  /*6b50*/  STG.E desc[UR36][R8.64], R3 ;  /* 0x0000000308007986 */ /* 0x0011e2000c101924 */
[----:B------:R-:W-:Y:S05]  /*6b60*/  BRA `(.L_x_476) ;  /* 0x0000000400387947 */ /* 0x000fea0003800000 */
.L_x_483:
[----:B------:R-:W-:-:S13]  /*6b70*/  ISETP.GT.AND P0, PT, R0, 0xe, PT ;  /* 0x0000000e0000780c */ /* 0x000fda0003f04270 */
[----:B------:R-:W-:Y:S05]  /*6b80*/  @P0 BRA `(.L_x_495) ;  /* 0x00000000003c0947 */ /* 0x000fea0003800000 */
[----:B------:R-:W-:-:S13]  /*6b90*/  ISETP.NE.AND P0, PT, R0, 0xa, PT ;  /* 0x0000000a0000780c */ /* 0x000fda0003f05270 */
[----:B------:R-:W-:Y:S05]  /*6ba0*/  @!P0 BRA `(.L_x_496) ;  /* 0x00000000001c8947 */ /* 0x000fea0003800000 */
[----:B------:R-:W-:-:S13]  /*6bb0*/  ISETP.NE.AND P0, PT, R0, 0xb, PT ;  /* 0x0000000b0000780c */ /* 0x000fda0003f05270 */
[----:B------:R-:W-:Y:S05]  /*6bc0*/  @P0 BRA `(.L_x_475) ;  /* 0x0000000000440947 */ /* 0x000fea0003800000 */
[----:B----4-:R-:W-:-:S05]  /*6bd0*/  IMAD.U32 R22, R22, 0x10000, RZ ;  /* 0x0001000016167824 */ /* 0x010fca00078e00ff */
[----:B------:R-:W-:-:S04]  /*6be0*/  FSETP.NEU.FTZ.AND P0, PT, R22, RZ, PT ;  /* 0x000000ff1600720b */ /* 0x000fc80003f1d000 */
[----:B------:R-:W-:-:S05]  /*6bf0*/  SEL R3, RZ, 0x1, !P0 ;  /* 0x00000001ff037807 */ /* 0x000fca0004000000 */
[----:B------:R0:W-:Y:S01]  /*6c00*/  STG.E.U8 desc[UR36][R8.64], R3 ;  /* 0x0000000308007986 */ /* 0x0001e2000c101124 */
[----:B------:R-:W-:Y:S05]  /*6c10*/  BRA `(.L_x_476) ;  /* 0x00000004000c7947 */ /* 0x000fea0003800000 */
.L_x_496:
[----:B----4-:R-:W-:Y:S01]  /*6c20*/  IMAD.U32 R22, R22, 0x10000, RZ ;  /* 0x0001000016167824 */ /* 0x010fe200078e00ff */
[----:B------:R-:W-:-:S03]  /*6c30*/  CS2R R6, SRZ ;  /* 0x0000000000067805 */ /* 0x000fc6000001ff00 */
[----:B------:R-:W-:-:S06]  /*6c40*/  FMUL.FTZ R4, R22, 1 ;  /* 0x3f80000016047820 */ /* 0x000fcc0000410000 */
[----:B---3--:R-:W0:Y:S02]  /*6c50*/  F2F.F64.F32 R4, R4 ;  /* 0x0000000400047310 */ /* 0x008e240000201800 */
[----:B0-----:R0:W-:Y:S01]  /*6c60*/  STG.E.128 desc[UR36][R8.64], R4 ;  /* 0x0000000408007986 */ /* 0x0011e2000c101d24 */
[----:B------:R-:W-:Y:S05]  /*6c70*/  BRA `(.L_x_476) ;  /* 0x0000000000f47947 */ /* 0x000fea0003800000 */
.L_x_495:
[----:B------:R-:W-:-:S13]  /*6c80*/  ISETP.NE.AND P0, PT, R0, 0xf, PT ;  /* 0x0000000f0000780c */ /* 0x000fda0003f05270 */
[----:B------:R-:W-:Y:S05]  /*6c90*/  @!P0 BRA `(.L_x_497) ;  /* 0x0000000000e88947 */ /* 0x000fea0003800000 */
[----:B------:R-:W-:-:S13]  /*6ca0*/  ISETP.NE.AND P0, PT, R0, 0x17, PT ;  /* 0x000000170000780c */ /* 0x000fda0003f05270 */
[----:B------:R-:W-:Y:S05]  /*6cb0*/  @!P0 BRA `(.L_x_498) ;  /* 0x0000000000908947 */ /* 0x000fea0003800000 */
[----:B------:R-:W-:-:S13]  /*6cc0*/  ISETP.NE.AND P0, PT, R0, 0x18, PT ;  /* 0x000000180000780c */ /* 0x000fda0003f05270 */
[----:B------:R-:W-:Y:S05]  /*6cd0*/  @!P0 BRA `(.L_x_499) ;  /* 0x0000000000448947 */ /* 0x000fea0003800000 */
.L_x_475:
[----:B------:R-:W-:Y:S01]  /*6ce0*/  MOV R14, 0x0 ;  /* 0x00000000000e7802 */ /* 0x000fe20000000f00 */
[----:B------:R-:W0:Y:S01]  /*6cf0*/  LDCU.64 UR4, c[0x4][0x158] ;  /* 0x01002b00ff0477ac */ /* 0x000e220008000a00 */
[----:B------:R-:W-:Y:S02]  /*6d00*/  IMAD.MOV.U32 R8, RZ, RZ, 0x65 ;  /* 0x00000065ff087424 */ /* 0x000fe400078e00ff */
[----:B------:R-:W-:Y:S01]  /*6d10*/  IMAD.MOV.U32 R12, RZ, RZ, 0x1 ;  /* 0x00000001ff0c7424 */ /* 0x000fe200078e00ff */
[----:B------:R-:W1:Y:S01]  /*6d20*/  LDCU.64 UR6, c[0x4][0x160] ;  /* 0x01002c00ff0677ac */ /* 0x000e620008000a00 */
[----:B------:R-:W2:Y:S01]  /*6d30*/  LDC.64 R14, c[0x4][R14] ;  /* 0x010000000e0e7b82 */ /* 0x000ea20000000a00 */
[----:B------:R-:W-:Y:S01]  /*6d40*/  IMAD.MOV.U32 R13, RZ, RZ, RZ ;  /* 0x000000ffff0d7224 */ /* 0x000fe200078e00ff */
[----:B------:R-:W5:Y:S01]  /*6d50*/  LDCU.64 UR8, c[0x4][0x70] ;  /* 0x01000e00ff0877ac */ /* 0x000f620008000a00 */
[----:B0-----:R-:W-:Y:S02]  /*6d60*/  IMAD.U32 R4, RZ, RZ, UR4 ;  /* 0x00000004ff047e24 */ /* 0x001fe4000f8e00ff */
[----:B---3--:R-:W-:-:S02]  /*6d70*/  IMAD.U32 R5, RZ, RZ, UR5 ;  /* 0x00000005ff057e24 */ /* 0x008fc4000f8e00ff */
[----:B-1----:R-:W-:Y:S02]  /*6d80*/  IMAD.U32 R6, RZ, RZ, UR6 ;  /* 0x00000006ff067e24 */ /* 0x002fe4000f8e00ff */
[----:B------:R-:W-:Y:S02]  /*6d90*/  IMAD.U32 R7, RZ, RZ, UR7 ;  /* 0x00000007ff077e24 */ /* 0x000fe4000f8e00ff */
[----:B-----5:R-:W-:Y:S02]  /*6da0*/  IMAD.U32 R10, RZ, RZ, UR8 ;  /* 0x00000008ff0a7e24 */ /* 0x020fe4000f8e00ff */
[----:B------:R-:W-:-:S07]  /*6db0*/  IMAD.U32 R11, RZ, RZ, UR9 ;  /* 0x00000009ff0b7e24 */ /* 0x000fce000f8e00ff */
[----:B------:R-:W-:-:S07]  /*6dc0*/  LEPC R20, `(.L_x_500) ;  /* 0x000000001014794e */ /* 0x000fce0000000000 */
[----:B--2-4-:R-:W-:Y:S05]  /*6dd0*/  CALL.ABS.NOINC R14 ;  /* 0x000000000e007343 */ /* 0x014fea0003c00000 */
.L_x_500:
[----:B------:R-:W-:Y:S05]  /*6de0*/  BRA `(.L_x_476) ;  /* 0x0000000000987947 */ /* 0x000fea0003800000 */
.L_x_499:
[----:B---34-:R-:W-:Y:S01]  /*6df0*/  IMAD.U32 R5, R22, 0x10000, RZ ;  /* 0x0001000016057824 */ /* 0x018fe200078e00ff */
[----:B------:R-:W-:Y:S01]  /*6e00*/  BSSY.RECONVERGENT B0, `(.L_x_501) ;  /* 0x000000c000007945 */ /* 0x000fe20003800200 */
[----:B------:R-:W-:-:S03]  /*6e10*/  IMAD.MOV.U32 R0, RZ, RZ, 0x7f ;  /* 0x0000007fff007424 */ /* 0x000fc600078e00ff */
        /* <DEDUP_REMOVED lines=10> */
.L_x_502:
[----:B------:R-:W-:Y:S05]  /*6ec0*/  BSYNC.RECONVERGENT B0 ;  /* 0x0000000000007941 */ /* 0x000fea0003800200 */
.L_x_501:
[----:B------:R-:W-:-:S05]  /*6ed0*/  LOP3.LUT R3, R0, 0x80, R3, 0xf8, !PT ;  /* 0x0000008000037812 */ /* 0x000fca00078ef803 */
[----:B------:R0:W-:Y:S01]  /*6ee0*/  STG.E.U8 desc[UR36][R8.64], R3 ;  /* 0x0000000308007986 */ /* 0x0001e2000c101124 */
[----:B------:R-:W-:Y:S05]  /*6ef0*/  BRA `(.L_x_476) ;  /* 0x0000000000547947 */ /* 0x000fea0003800000 */
.L_x_498:
[----:B----4-:R-:W-:Y:S01]  /*6f00*/  IMAD.U32 R3, R22, 0x10000, RZ ;  /* 0x0001000016037824 */ /* 0x010fe200078e00ff */
[----:B------:R-:W-:Y:S04]  /*6f10*/  BSSY.RECONVERGENT B0, `(.L_x_503) ;  /* 0x000000e000007945 */ /* 0x000fe80003800200 */
[----:B------:R-:W-:-:S04]  /*6f20*/  LOP3.LUT R4, R3, 0x7fffffff, RZ, 0xc0, !PT ;  /* 0x7fffffff03047812 */ /* 0x000fc800078ec0ff */
[----:B------:R-:W-:-:S13]  /*6f30*/  ISETP.GT.U32.AND P0, PT, R4, 0x477fffff, PT ;  /* 0x477fffff0400780c */ /* 0x000fda0003f04070 */
[----:B------:R-:W-:Y:S05]  /*6f40*/  @P0 BRA `(.L_x_504) ;  /* 0x00000000001c0947 */ /* 0x000fea0003800000 */
[----:B------:R-:W-:-:S13]  /*6f50*/  ISETP.GE.U32.AND P0, PT, R4, 0x38800000, PT ;  /* 0x388000000400780c */ /* 0x000fda0003f06070 */
[----:B------:R-:W-:-:S04]  /*6f60*/  @P0 SHF.R.U32.HI R0, RZ, 0x15, R3 ;  /* 0x00000015ff000819 */ /* 0x000fc80000011603 */
[----:B------:R-:W-:-:S04]  /*6f70*/  @P0 LOP3.LUT R0, R0, 0x1, RZ, 0xc0, !PT ;  /* 0x0000000100000812 */ /* 0x000fc800078ec0ff */
[----:B------:R-:W-:-:S04]  /*6f80*/  @P0 IADD3 R0, PT, PT, R3, 0x80fffff, R0 ;  /* 0x080fffff03000810 */ /* 0x000fc80007ffe000 */
[----:B------:R-:W-:Y:S01]  /*6f90*/  @P0 SHF.R.U32.HI R0, RZ, 0x15, R0 ;  /* 0x00000015ff000819 */ /* 0x000fe20000011600 */
[----:B------:R-:W-:Y:S01]  /*6fa0*/  @!P0 FADD.FTZ R0, R4, 128 ;  /* 0x4300000004008421 */ /* 0x000fe20000010000 */
[----:B------:R-:W-:Y:S06]  /*6fb0*/  BRA `(.L_x_505) ;  /* 0x00000000000c7947 */ /* 0x000fec0003800000 */
.L_x_504:
[----:B------:R-:W-:Y:S01]  /*6fc0*/  IMAD.MOV.U32 R0, RZ, RZ, 0x7f ;  /* 0x0000007fff007424 */ /* 0x000fe200078e00ff */
[----:B------:R-:W-:-:S04]  /*6fd0*/  ISETP.GT.U32.AND P0, PT, R4, 0x7f800000, PT ;  /* 0x7f8000000400780c */ /* 0x000fc80003f04070 */
[----:B------:R-:W-:-:S09]  /*6fe0*/  SEL R0, R0, 0x7c, P0 ;  /* 0x0000007c00007807 */ /* 0x000fd20000000000 */
.L_x_505:
[----:B------:R-:W-:Y:S05]  /*6ff0*/  BSYNC.RECONVERGENT B0 ;  /* 0x0000000000007941 */ /* 0x000fea0003800200 */
.L_x_503:
[----:B------:R-:W-:-:S04]  /*7000*/  SHF.R.U32.HI R3, RZ, 0x18, R3 ;  /* 0x00000018ff037819 */ /* 0x000fc80000011603 */
[----:B------:R-:W-:-:S05]  /*7010*/  LOP3.LUT R3, R0, 0x80, R3, 0xf8, !PT ;  /* 0x0000008000037812 */ /* 0x000fca00078ef803 */
[----:B------:R0:W-:Y:S01]  /*7020*/  STG.E.U8 desc[UR36][R8.64], R3 ;  /* 0x0000000308007986 */ /* 0x0001e2000c101124 */
[----:B------:R-:W-:Y:S05]  /*7030*/  BRA `(.L_x_476) ;  /* 0x0000000000047947 */ /* 0x000fea0003800000 */
.L_x_497:
[----:B----4-:R0:W-:Y:S02]  /*7040*/  STG.E.U16 desc[UR36][R8.64], R22 ;  /* 0x0000001608007986 */ /* 0x0101e4000c101524 */
.L_x_476:
[----:B------:R-:W-:-:S05]  /*7050*/  VIADD R25, R25, 0x80 ;  /* 0x0000008019197836 */ /* 0x000fca0000000000 */
[----:B------:R-:W-:-:S13]  /*7060*/  ISETP.GE.AND P0, PT, R25, R16, PT ;  /* 0x000000101900720c */ /* 0x000fda0003f06270 */
[----:B------:R-:W-:Y:S05]  /*7070*/  @P0 BRA `(.L_x_470) ;  /* 0x0000000c00d80947 */ /* 0x000fea0003800000 */
[----:B------:R-:W5:Y:S01]  /*7080*/  LDCU UR4, c[0x0][0x3a8] ;  /* 0x00007500ff0477ac */ /* 0x000f620008000800 */
[----:B012-4-:R-:W0:Y:S01]  /*7090*/  LDC.64 R8, c[0x0][0x388] ;  /* 0x0000e200ff087b82 */ /* 0x017e220000000a00 */
[----:B------:R-:W-:Y:S01]  /*70a0*/  IMAD R0, R2, 0x200, R25 ;  /* 0x0000020002007824 */ /* 0x000fe200078e0219 */
[----:B------:R-:W-:-:S03]  /*70b0*/  PRMT R4, R17, 0x9910, RZ ;  /* 0x0000991011047816 */ /* 0x000fc600000000ff */
[----:B-----5:R-:W-:Y:S02]  /*70c0*/  IMAD R3, R0, UR4, RZ ;  /* 0x0000000400037c24 */ /* 0x020fe4000f8e02ff */
        /* <DEDUP_REMOVED lines=13> */
[----:B---3--:R-:W-:-:S04]  /*71a0*/  IMAD.U32 R18, R18, 0x10000, RZ ;  /* 0x0001000012127824 */ /* 0x008fc800078e00ff */
[----:B------:R-:W0:Y:S02]  /*71b0*/  F2I.FTZ.TRUNC.NTZ R3, R18 ;  /* 0x0000001200037305 */ /* 0x000e24000021f100 */
[----:B0-----:R0:W-:Y:S01]  /*71c0*/  STG.E.U8 desc[UR36][R8.64], R3 ;  /* 0x0000000308007986 */ /* 0x0011e2000c101124 */
[----:B------:R-:W-:Y:S05]  /*71d0*/  BRA `(.L_x_511) ;  /* 0x0000000c007c7947 */ /* 0x000fea0003800000 */
.L_x_509:
[----:B---3--:R-:W-:-:S06]  /*71e0*/  IMAD.U32 R5, R18, 0x10000, RZ ;  /* 0x0001000012057824 */ /* 0x008fcc00078e00ff */
[----:B------:R-:W0:Y:S02]  /*71f0*/  F2I.S64.TRUNC R4, R5 ;  /* 0x0000000500047311 */ /* 0x000e24000020d900 */
[----:B0-----:R0:W-:Y:S01]  /*7200*/  STG.E.U8 desc[UR36][R8.64], R4 ;  /* 0x0000000408007986 */ /* 0x0011e2000c101124 */
[----:B------:R-:W-:Y:S05]  /*7210*/  BRA `(.L_x_511) ;  /* 0x0000000c006c7947 */ /* 0x000fea0003800000 */
.L_x_508:
[----:B------:R-:W-:-:S13]  /*7220*/  ISETP.NE.AND P0, PT, R0, 0x2, PT ;  /* 0x000000020000780c */ /* 0x000fda0003f05270 */
[----:B------:R-:W-:Y:S05]  /*7230*/  @!P0 BRA `(.L_x_512) ;  /* 0x0000000000308947 */ /* 0x000fea0003800000 */
[----:B------:R-:W-:-:S13]  /*7240*/  ISETP.NE.AND P0, PT, R0, 0x3, PT ;  /* 0x000000030000780c */ /* 0x000fda0003f05270 */
[----:B------:R-:W-:Y:S05]  /*7250*/  @!P0 BRA `(.L_x_513) ;  /* 0x0000000000188947 */ /* 0x000fea0003800000 */
[----:B------:R-:W-:-:S13]  /*7260*/  ISETP.NE.AND P0, PT, R0, 0x4, PT ;  /* 0x000000040000780c */ /* 0x000fda0003f05270 */
[----:B------:R-:W-:Y:S05]  /*7270*/  @P0 BRA `(.L_x_510) ;  /* 0x0000000800780947 */ /* 0x000fea0003800000 */
[----:B---3--:R-:W-:-:S06]  /*7280*/  IMAD.U32 R4, R18, 0x10000, RZ ;  /* 0x0001000012047824 */ /* 0x008fcc00078e00ff */
[----:B------:R-:W0:Y:S02]  /*7290*/  F2I.S64.TRUNC R4, R4 ;  /* 0x0000000400047311 */ /* 0x000e24000020d900 */
[----:B0-----:R0:W-:Y:S01]  /*72a0*/  STG.E.64 desc[UR36][R8.64], R4 ;  /* 0x0000000408007986 */ /* 0x0011e2000c101b24 */
[----:B------:R-:W-:Y:S05]  /*72b0*/  BRA `(.L_x_511) ;  /* 0x0000000c00447947 */ /* 0x000fea0003800000 */
.L_x_513:
[----:B---3--:R-:W-:-:S04]  /*72c0*/  IMAD.U32 R18, R18, 0x10000, RZ ;  /* 0x0001000012127824 */ /* 0x008fc800078e00ff */
[----:B------:R-:W0:Y:S02]  /*72d0*/  F2I.FTZ.TRUNC.NTZ R3, R18 ;  /* 0x0000001200037305 */ /* 0x000e24000021f100 */
[----:B0-----:R0:W-:Y:S01]  /*72e0*/  STG.E desc[UR36][R8.64], R3 ;  /* 0x0000000308007986 */ /* 0x0011e2000c101924 */
[----:B------:R-:W-:Y:S05]  /*72f0*/  BRA `(.L_x_511) ;  /* 0x0000000c00347947 */ /* 0x000fea0003800000 */
.L_x_512:
[----:B---3--:R-:W-:-:S04]  /*7300*/  IMAD.U32 R18, R18, 0x10000, RZ ;  /* 0x0001000012127824 */ /* 0x008fc800078e00ff */
[----:B------:R-:W0:Y:S02]  /*7310*/  F2I.FTZ.TRUNC.NTZ R3, R18 ;  /* 0x0000001200037305 */ /* 0x000e24000021f100 */
[----:B0-----:R0:W-:Y:S01]  /*7320*/  STG.E.U16 desc[UR36][R8.64], R3 ;  /* 0x0000000308007986 */ /* 0x0011e2000c101524 */
[----:B------:R-:W-:Y:S05]  /*7330*/  BRA `(.L_x_511) ;  /* 0x0000000c00247947 */ /* 0x000fea0003800000 */
.L_x_507:
[----:B------:R-:W-:-:S13]  /*7340*/  ISETP.GT.AND P0, PT, R0, 0x6, PT ;  /* 0x000000060000780c */ /* 0x000fda0003f04270 */
[----:B------:R-:W-:Y:S05]  /*7350*/  @P0 BRA `(.L_x_514) ;  /* 0x00000000002c0947 */ /* 0x000fea0003800000 */
[----:B------:R-:W-:-:S13]  /*7360*/  ISETP.NE.AND P0, PT, R0, 0x5, PT ;  /* 0x000000050000780c */ /* 0x000fda0003f05270 */
[----:B------:R-:W-:Y:S05]  /*7370*/  @!P0 BRA `(.L_x_515) ;  /* 0x0000000000148947 */ /* 0x000fea0003800000 */
[----:B------:R-:W-:-:S13]  /*7380*/  ISETP.NE.AND P0, PT, R0, 0x6, PT ;  /* 0x000000060000780c */ /* 0x000fda0003f05270 */
[----:B------:R-:W-:Y:S05]  /*7390*/  @P0 BRA `(.L_x_510) ;  /* 0x0000000800300947 */ /* 0x000fea0003800000 */
[----:B---3--:R-:W-:-:S05]  /*73a0*/  IMAD.U32 R3, R18, 0x10000, RZ ;  /* 0x0001000012037824 */ /* 0x008fca00078e00ff */
[----:B------:R0:W-:Y:S01]  /*73b0*/  STG.E desc[UR36][R8.64], R3 ;  /* 0x0000000308007986 */ /* 0x0001e2000c101924 */
[----:B------:R-:W-:Y:S05]  /*73c0*/  BRA `(.L_x_511) ;  /* 0x0000000c00007947 */ /* 0x000fea0003800000 */
.L_x_515:
[----:B---3--:R-:W-:-:S05]  /*73d0*/  IMAD.U32 R0, R18, 0x10000, RZ ;  /* 0x0001000012007824 */ /* 0x008fca00078e00ff */
[----:B------:R-:W-:-:S05]  /*73e0*/  F2FP.F16.F32.PACK_AB R0, RZ, R0 ;  /* 0x00000000ff00723e */ /* 0x000fca00000000ff */
[----:B------:R0:W-:Y:S01]  /*73f0*/  STG.E.U16 desc[UR36][R8.64], R0 ;  /* 0x0000000008007986 */ /* 0x0001e2000c101524 */
[----:B------:R-:W-:Y:S05]  /*7400*/  BRA `(.L_x_511) ;  /* 0x0000000800f07947 */ /* 0x000fea0003800000 */
.L_x_514:
[----:B------:R-:W-:-:S13]  /*7410*/  ISETP.NE.AND P0, PT, R0, 0x7, PT ;  /* 0x000000070000780c */ /* 0x000fda0003f05270 */
[----:B------:R-:W-:Y:S05]  /*7420*/  @!P0 BRA `(.L_x_516) ;  /* 0x0000000000348947 */ /* 0x000fea0003800000 */
[----:B------:R-:W-:-:S13]  /*7430*/  ISETP.NE.AND P0, PT, R0, 0x8, PT ;  /* 0x000000080000780c */ /* 0x000fda0003f05270 */
[----:B------:R-:W-:Y:S05]  /*7440*/  @!P0 BRA `(.L_x_517) ;  /* 0x0000000000188947 */ /* 0x000fea0003800000 */
[----:B------:R-:W-:-:S13]  /*7450*/  ISETP.NE.AND P0, PT, R0, 0x9, PT ;  /* 0x000000090000780c */ /* 0x000fda0003f05270 */
[----:B------:R-:W-:Y:S05]  /*7460*/  @P0 BRA `(.L_x_510) ;  /* 0x0000000400fc0947 */ /* 0x000fea0003800000 */
[----:B---3--:R-:W-:Y:S02]  /*7470*/  IMAD.U32 R4, R18, 0x10000, RZ ;  /* 0x0001000012047824 */ /* 0x008fe400078e00ff */
[----:B------:R-:W-:-:S05]  /*7480*/  IMAD.MOV.U32 R5, RZ, RZ, RZ ;  /* 0x000000ffff057224 */ /* 0x000fca00078e00ff */
[----:B------:R0:W-:Y:S01]  /*7490*/  STG.E.64 desc[UR36][R8.64], R4 ;  /* 0x0000000408007986 */ /* 0x0001e2000c101b24 */
[----:B------:R-:W-:Y:S05]  /*74a0*/  BRA `(.L_x_511) ;  /* 0x0000000800c87947 */ /* 0x000fea0003800000 */
.L_x_517:
[----:B---3--:R-:W-:-:S05]  /*74b0*/  IMAD.U32 R18, R18, 0x10000, RZ ;  /* 0x0001000012127824 */ /* 0x008fca00078e00ff */
[----:B------:R-:W-:-:S04]  /*74c0*/  F2FP.F16.F32.PACK_AB R3, RZ, R18 ;  /* 0x00000012ff03723e */ /* 0x000fc800000000ff */
[----:B------:R-:W-:-:S05]  /*74d0*/  PRMT R3, R3, 0x5410, RZ ;  /* 0x0000541003037816 */ /* 0x000fca00000000ff */
[----:B------:R0:W-:Y:S01]  /*74e0*/  STG.E desc[UR36][R8.64], R3 ;  /* 0x0000000308007986 */ /* 0x0001e2000c101924 */
[----:B------:R-:W-:Y:S05]  /*74f0*/  BRA `(.L_x_511) ;  /* 0x0000000800b47947 */ /* 0x000fea0003800000 */
.L_x_516:
[----:B---3--:R-:W-:-:S04]  /*7500*/  IMAD.U32 R4, R18, 0x10000, RZ ;  /* 0x0001000012047824 */ /* 0x008fc800078e00ff */
[----:B------:R-:W-:-:S06]  /*7510*/  FMUL.FTZ R4, R4, 1 ;  /* 0x3f80000004047820 */ /* 0x000fcc0000410000 */
[----:B------:R-:W0:Y:S02]  /*7520*/  F2F.F64.F32 R4, R4 ;  /* 0x0000000400047310 */ /* 0x000e240000201800 */
[----:B0-----:R0:W-:Y:S01]  /*7530*/  STG.E.64 desc[UR36][R8.64], R4 ;  /* 0x0000000408007986 */ /* 0x0011e2000c101b24 */
[----:B------:R-:W-:Y:S05]  /*7540*/  BRA `(.L_x_511) ;  /* 0x0000000800a07947 */ /* 0x000fea0003800000 */
.L_x_506:
        /* <DEDUP_REMOVED lines=10> */
[----:B---3--:R-:W-:-:S06]  /*75f0*/  IMAD.U32 R3, R18, 0x10000, RZ ;  /* 0x0001000012037824 */ /* 0x008fcc00078e00ff */
[----:B------:R-:W0:Y:S02]  /*7600*/  F2I.FTZ.U32.TRUNC.NTZ R3, R3 ;  /* 0x0000000300037305 */ /* 0x000e24000021f000 */
[----:B0-----:R0:W-:Y:S01]  /*7610*/  STG.E.U16 desc[UR36][R8.64], R3 ;  /* 0x0000000308007986 */ /* 0x0011e2000c101524 */
[----:B------:R-:W-:Y:S05]  /*7620*/  BRA `(.L_x_511) ;  /* 0x0000000800687947 */ /* 0x000fea0003800000 */
.L_x_521:
[----:B---3--:R-:W-:Y:S01]  /*7630*/  IMAD.U32 R5, R18, 0x10000, RZ ;  /* 0x0001000012057824 */ /* 0x008fe200078e00ff */
        /* <DEDUP_REMOVED lines=16> */
.L_x_524:
[----:B------:R-:W-:-:S04]  /*7740*/  SHF.R.U32.HI R3, RZ, 0x18, R5 ;  /* 0x00000018ff037819 */ /* 0x000fc80000011605 */
[----:B------:R-:W-:-:S04]  /*7750*/  LOP3.LUT R0, R0, 0x80, R3, 0xf8, !PT ;  /* 0x0000008000007812 */ /* 0x000fc800078ef803 */
[----:B------:R-:W-:-:S07]  /*7760*/  PRMT R4, R0, 0x7610, R4 ;  /* 0x0000761000047816 */ /* 0x000fce0000000004 */
.L_x_523:
[----:B------:R-:W-:Y:S05]  /*7770*/  BSYNC.RECONVERGENT B0 ;  /* 0x0000000000007941 */ /* 0x000fea0003800200 */
.L_x_522:
[----:B------:R0:W-:Y:S01]  /*7780*/  STG.E.U8 desc[UR36][R8.64], R4 ;  /* 0x0000000408007986 */ /* 0x0001e2000c101124 */
[----:B------:R-:W-:Y:S05]  /*7790*/  BRA `(.L_x_511) ;  /* 0x00000008000c7947 */ /* 0x000fea0003800000 */
.L_x_520:
        /* <DEDUP_REMOVED lines=17> */
.L_x_527:
[----:B------:R-:W-:-:S04]  /*78b0*/  SHF.R.U32.HI R3, RZ, 0x18, R5 ;  /* 0x00000018ff037819 */ /* 0x000fc80000011605 */
[----:B------:R-:W-:-:S04]  /*78c0*/  LOP3.LUT R0, R0, 0x80, R3, 0xf8, !PT ;  /* 0x0000008000007812 */ /* 0x000fc800078ef803 */
[----:B------:R-:W-:-:S07]  /*78d0*/  PRMT R4, R0, 0x7610, R4 ;  /* 0x0000761000047816 */ /* 0x000fce0000000004 */
.L_x_526:
[----:B------:R-:W-:Y:S05]  /*78e0*/  BSYNC.RECONVERGENT B0 ;  /* 0x0000000000007941 */ /* 0x000fea0003800200 */
.L_x_525:
[----:B------:R0:W-:Y:S01]  /*78f0*/  STG.E.U8 desc[UR36][R8.64], R4 ;  /* 0x0000000408007986 */ /* 0x0001e2000c101124 */
[----:B------:R-:W-:Y:S05]  /*7900*/  BRA `(.L_x_511) ;  /* 0x0000000400b07947 */ /* 0x000fea0003800000 */
.L_x_519:
[----:B------:R-:W-:-:S13]  /*7910*/  ISETP.NE.AND P0, PT, R0, 0x1c, PT ;  /* 0x0000001c0000780c */ /* 0x000fda0003f05270 */
[----:B------:R-:W-:Y:S05]  /*7920*/  @!P0 BRA `(.L_x_528) ;  /* 0x0000000000608947 */ /* 0x000fea0003800000 */
[----:B------:R-:W-:-:S13]  /*7930*/  ISETP.NE.AND P0, PT, R0, 0x1d, PT ;  /* 0x0000001d0000780c */ /* 0x000fda0003f05270 */
[----:B------:R-:W-:Y:S05]  /*7940*/  @!P0 BRA `(.L_x_529) ;  /* 0x0000000000488947 */ /* 0x000fea0003800000 */
[----:B------:R-:W-:-:S13]  /*7950*/  ISETP.NE.AND P0, PT, R0, 0x2c, PT ;  /* 0x0000002c0000780c */ /* 0x000fda0003f05270 */
[----:B------:R-:W-:Y:S05]  /*7960*/  @P0 BRA `(.L_x_510) ;  /* 0x0000000000bc0947 */ /* 0x000fea0003800000 */
[----:B---3--:R-:W-:-:S05]  /*7970*/  IMAD.U32 R18, R18, 0x10000, RZ ;  /* 0x0001000012127824 */ /* 0x008fca00078e00ff */
        /* <DEDUP_REMOVED lines=15> */
.L_x_529:
[----:B---3--:R-:W-:-:S06]  /*7a70*/  IMAD.U32 R4, R18, 0x10000, RZ ;  /* 0x0001000012047824 */ /* 0x008fcc00078e00ff */
[----:B------:R-:W0:Y:S02]  /*7a80*/  F2I.U64.TRUNC R4, R4 ;  /* 0x0000000400047311 */ /* 0x000e24000020d800 */
[----:B0-----:R0:W-:Y:S01]  /*7a90*/  STG.E.64 desc[UR36][R8.64], R4 ;  /* 0x0000000408007986 */ /* 0x0011e2000c101b24 */
[----:B------:R-:W-:Y:S05]  /*7aa0*/  BRA `(.L_x_511) ;  /* 0x0000000400487947 */ /* 0x000fea0003800000 */
.L_x_528:
[----:B---3--:R-:W-:-:S04]  /*7ab0*/  IMAD.U32 R18, R18, 0x10000, RZ ;  /* 0x0001000012127824 */ /* 0x008fc800078e00ff */
[----:B------:R-:W0:Y:S02]  /*7ac0*/  F2I.FTZ.U32.TRUNC.NTZ R3, R18 ;  /* 0x0000001200037305 */ /* 0x000e24000021f000 */
[----:B0-----:R0:W-:Y:S01]  /*7ad0*/  STG.E desc[UR36][R8.64], R3 ;  /* 0x0000000308007986 */ /* 0x0011e2000c101924 */
[----:B------:R-:W-:Y:S05]  /*7ae0*/  BRA `(.L_x_511) ;  /* 0x0000000400387947 */ /* 0x000fea0003800000 */
.L_x_518:
[----:B------:R-:W-:-:S13]  /*7af0*/  ISETP.GT.AND P0, PT, R0, 0xe, PT ;  /* 0x0000000e0000780c */ /* 0x000fda0003f04270 */
[----:B------:R-:W-:Y:S05]  /*7b00*/  @P0 BRA `(.L_x_530) ;  /* 0x00000000003c0947 */ /* 0x000fea0003800000 */
[----:B------:R-:W-:-:S13]  /*7b10*/  ISETP.NE.AND P0, PT, R0, 0xa, PT ;  /* 0x0000000a0000780c */ /* 0x000fda0003f05270 */
[----:B------:R-:W-:Y:S05]  /*7b20*/  @!P0 BRA `(.L_x_531) ;  /* 0x00000000001c8947 */ /* 0x000fea0003800000 */
[----:B------:R-:W-:-:S13]  /*7b30*/  ISETP.NE.AND P0, PT, R0, 0xb, PT ;  /* 0x0000000b0000780c */ /* 0x000fda0003f05270 */
[----:B------:R-:W-:Y:S05]  /*7b40*/  @P0 BRA `(.L_x_510) ;  /* 0x0000000000440947 */ /* 0x000fea0003800000 */
[----:B---3--:R-:W-:-:S05]  /*7b50*/  IMAD.U32 R18, R18, 0x10000, RZ ;  /* 0x0001000012127824 */ /* 0x008fca00078e00ff */
[----:B------:R-:W-:-:S04]  /*7b60*/  FSETP.NEU.FTZ.AND P0, PT, R18, RZ, PT ;  /* 0x000000ff1200720b */ /* 0x000fc80003f1d000 */
[----:B------:R-:W-:-:S05]  /*7b70*/  SEL R3, RZ, 0x1, !P0 ;  /* 0x00000001ff037807 */ /* 0x000fca0004000000 */
[----:B------:R3:W-:Y:S01]  /*7b80*/  STG.E.U8 desc[UR36][R8.64], R3 ;  /* 0x0000000308007986 */ /* 0x0007e2000c101124 */
[----:B------:R-:W-:Y:S05]  /*7b90*/  BRA `(.L_x_511) ;  /* 0x00000004000c7947 */ /* 0x000fea0003800000 */
.L_x_531:
[----:B---3--:R-:W-:Y:S01]  /*7ba0*/  IMAD.U32 R18, R18, 0x10000, RZ ;  /* 0x0001000012127824 */ /* 0x008fe200078e00ff */
[----:B------:R-:W-:-:S03]  /*7bb0*/  CS2R R6, SRZ ;  /* 0x0000000000067805 */ /* 0x000fc6000001ff00 */
[----:B------:R-:W-:-:S06]  /*7bc0*/  FMUL.FTZ R4, R18, 1 ;  /* 0x3f80000012047820 */ /* 0x000fcc0000410000 */
[----:B------:R-:W0:Y:S02]  /*7bd0*/  F2F.F64.F32 R4, R4 ;  /* 0x0000000400047310 */ /* 0x000e240000201800 */
[----:B0-----:R4:W-:Y:S01]  /*7be0*/  STG.E.128 desc[UR36][R8.64], R4 ;  /* 0x0000000408007986 */ /* 0x0019e2000c101d24 */
[----:B------:R-:W-:Y:S05]  /*7bf0*/  BRA `(.L_x_511) ;  /* 0x0000000000f47947 */ /* 0x000fea0003800000 */
.L_x_530:
[----:B------:R-:W-:-:S13]  /*7c00*/  ISETP.NE.AND P0, PT, R0, 0xf, PT ;  /* 0x0000000f0000780c */ /* 0x000fda0003f05270 */
[----:B------:R-:W-:Y:S05]  /*7c10*/  @!P0 BRA `(.L_x_532) ;  /* 0x0000000000e88947 */ /* 0x000fea0003800000 */
[----:B------:R-:W-:-:S13]  /*7c20*/  ISETP.NE.AND P0, PT, R0, 0x17, PT ;  /* 0x000000170000780c */ /* 0x000fda0003f05270 */
[----:B------:R-:W-:Y:S05]  /*7c30*/  @!P0 BRA `(.L_x_533) ;  /* 0x0000000000908947 */ /* 0x000fea0003800000 */
[----:B------:R-:W-:-:S13]  /*7c40*/  ISETP.NE.AND P0, PT, R0, 0x18, PT ;  /* 0x000000180000780c */ /* 0x000fda0003f05270 */
[----:B------:R-:W-:Y:S05]  /*7c50*/  @!P0 BRA `(.L_x_534) ;  /* 0x0000000000448947 */ /* 0x000fea0003800000 */
.L_x_510:
[----:B------:R-:W-:Y:S01]  /*7c60*/  MOV R14, 0x0 ;  /* 0x00000000000e7802 */ /* 0x000fe20000000f00 */
[----:B------:R-:W0:Y:S01]  /*7c70*/  LDCU.64 UR4, c[0x4][0x158] ;  /* 0x01002b00ff0477ac */ /* 0x000e220008000a00 */
[----:B------:R-:W-:Y:S02]  /*7c80*/  IMAD.MOV.U32 R8, RZ, RZ, 0x65 ;  /* 0x00000065ff087424 */ /* 0x000fe400078e00ff */
[----:B------:R-:W-:Y:S01]  /*7c90*/  IMAD.MOV.U32 R12, RZ, RZ, 0x1 ;  /* 0x00000001ff0c7424 */ /* 0x000fe200078e00ff */
[----:B------:R-:W1:Y:S01]  /*7ca0*/  LDCU.64 UR6, c[0x4][0x160] ;  /* 0x01002c00ff0677ac */ /* 0x000e620008000a00 */
[----:B------:R-:W2:Y:S01]  /*7cb0*/  LDC.64 R14, c[0x4][R14] ;  /* 0x010000000e0e7b82 */ /* 0x000ea20000000a00 */
[----:B------:R-:W-:Y:S01]  /*7cc0*/  IMAD.MOV.U32 R13, RZ, RZ, RZ ;  /* 0x000000ffff0d7224 */ /* 0x000fe200078e00ff */
[----:B------:R-:W4:Y:S01]  /*7cd0*/  LDCU.64 UR8, c[0x4][0x70] ;  /* 0x01000e00ff0877ac */ /* 0x000f220008000a00 */
[----:B0-----:R-:W-:Y:S02]  /*7ce0*/  IMAD.U32 R4, RZ, RZ, UR4 ;  /* 0x00000004ff047e24 */ /* 0x001fe4000f8e00ff */
[----:B---3--:R-:W-:-:S02]  /*7cf0*/  IMAD.U32 R5, RZ, RZ, UR5 ;  /* 0x00000005ff057e24 */ /* 0x008fc4000f8e00ff */
[----:B-1----:R-:W-:Y:S02]  /*7d00*/  IMAD.U32 R6, RZ, RZ, UR6 ;  /* 0x00000006ff067e24 */ /* 0x002fe4000f8e00ff */
[----:B------:R-:W-:Y:S02]  /*7d10*/  IMAD.U32 R7, RZ, RZ, UR7 ;  /* 0x00000007ff077e24 */ /* 0x000fe4000f8e00ff */
[----:B----4-:R-:W-:Y:S02]  /*7d20*/  IMAD.U32 R10, RZ, RZ, UR8 ;  /* 0x00000008ff0a7e24 */ /* 0x010fe4000f8e00ff */
[----:B------:R-:W-:-:S07]  /*7d30*/  IMAD.U32 R11, RZ, RZ, UR9 ;  /* 0x00000009ff0b7e24 */ /* 0x000fce000f8e00ff */
[----:B------:R-:W-:-:S07]  /*7d40*/  LEPC R20, `(.L_x_535) ;  /* 0x000000001014794e */ /* 0x000fce0000000000 */
[----:B--2---:R-:W-:Y:S05]  /*7d50*/  CALL.ABS.NOINC R14 ;  /* 0x000000000e007343 */ /* 0x004fea0003c00000 */
.L_x_535:
[----:B------:R-:W-:Y:S05]  /*7d60*/  BRA `(.L_x_511) ;  /* 0x0000000000987947 */ /* 0x000fea0003800000 */
.L_x_534:
[----:B---3--:R-:W-:Y:S01]  /*7d70*/  IMAD.U32 R5, R18, 0x10000, RZ ;  /* 0x0001000012057824 */ /* 0x008fe200078e00ff */
        /* <DEDUP_REMOVED lines=12> */
.L_x_537:
[----:B------:R-:W-:Y:S05]  /*7e40*/  BSYNC.RECONVERGENT B0 ;  /* 0x0000000000007941 */ /* 0x000fea0003800200 */
.L_x_536:
[----:B------:R-:W-:-:S05]  /*7e50*/  LOP3.LUT R3, R0, 0x80, R3, 0xf8, !PT ;  /* 0x0000008000037812 */ /* 0x000fca00078ef803 */
[----:B------:R1:W-:Y:S01]  /*7e60*/  STG.E.U8 desc[UR36][R8.64], R3 ;  /* 0x0000000308007986 */ /* 0x0003e2000c101124 */
[----:B------:R-:W-:Y:S05]  /*7e70*/  BRA `(.L_x_511) ;  /* 0x0000000000547947 */ /* 0x000fea0003800000 */
.L_x_533:
[----:B---3--:R-:W-:Y:S01]  /*7e80*/  IMAD.U32 R3, R18, 0x10000, RZ ;  /* 0x0001000012037824 */ /* 0x008fe200078e00ff */
        /* <DEDUP_REMOVED lines=11> */
.L_x_539:
[----:B------:R-:W-:Y:S01]  /*7f40*/  IMAD.MOV.U32 R0, RZ, RZ, 0x7f ;  /* 0x0000007fff007424 */ /* 0x000fe200078e00ff */
[----:B------:R-:W-:-:S04]  /*7f50*/  ISETP.GT.U32.AND P0, PT, R4, 0x7f800000, PT ;  /* 0x7f8000000400780c */ /* 0x000fc80003f04070 */
[----:B------:R-:W-:-:S09]  /*7f60*/  SEL R0, R0, 0x7c, P0 ;  /* 0x0000007c00007807 */ /* 0x000fd20000000000 */
.L_x_540:
[----:B------:R-:W-:Y:S05]  /*7f70*/  BSYNC.RECONVERGENT B0 ;  /* 0x0000000000007941 */ /* 0x000fea0003800200 */
.L_x_538:
[----:B------:R-:W-:-:S04]  /*7f80*/  SHF.R.U32.HI R3, RZ, 0x18, R3 ;  /* 0x00000018ff037819 */ /* 0x000fc80000011603 */
[----:B------:R-:W-:-:S05]  /*7f90*/  LOP3.LUT R3, R0, 0x80, R3, 0xf8, !PT ;  /* 0x0000008000037812 */ /* 0x000fca00078ef803 */
[----:B------:R2:W-:Y:S01]  /*7fa0*/  STG.E.U8 desc[UR36][R8.64], R3 ;  /* 0x0000000308007986 */ /* 0x0005e2000c101124 */
[----:B------:R-:W-:Y:S05]  /*7fb0*/  BRA `(.L_x_511) ;  /* 0x0000000000047947 */ /* 0x000fea0003800000 */
.L_x_532:
[----:B---3--:R0:W-:Y:S02]  /*7fc0*/  STG.E.U16 desc[UR36][R8.64], R18 ;  /* 0x0000001208007986 */ /* 0x0081e4000c101524 */
.L_x_511:
[----:B------:R-:W-:-:S07]  /*7fd0*/  VIADD R25, R25, 0x80 ;  /* 0x0000008019197836 */ /* 0x000fce0000000000 */
.L_x_470:
[----:B------:R-:W-:Y:S05]  /*7fe0*/  BSYNC.RECONVERGENT B6 ;  /* 0x0000000000067941 */ /* 0x000fea0003800200 */
.L_x_469:
[----:B------:R-:W-:-:S13]  /*7ff0*/  ISETP.GE.AND P0, PT, R25, R16, PT ;  /* 0x000000101900720c */ /* 0x000fda0003f06270 */
[----:B------:R-:W-:Y:S05]  /*8000*/  @P0 EXIT ;  /* 0x000000000000094d */ /* 0x000fea0003800000 */
[----:B01-34-:R-:W0:Y:S01]  /*8010*/  LDC.64 R4, c[0x0][0x388] ;  /* 0x0000e200ff047b82 */ /* 0x01be220000000a00 */
[----:B------:R-:W1:Y:S01]  /*8020*/  LDCU UR4, c[0x0][0x3a8] ;  /* 0x00007500ff0477ac */ /* 0x000e620008000800 */
[----:B--2--5:R-:W-:Y:S01]  /*8030*/  PRMT R0, R17, 0x9910, RZ ;  /* 0x0000991011007816 */ /* 0x024fe200000000ff */
[----:B------:R-:W-:-:S03]  /*8040*/  IMAD R2, R2, 0x200, R25 ;  /* 0x0000020002027824 */ /* 0x000fc600078e0219 */
[----:B------:R-:W-:Y:S01]  /*8050*/  ISETP.GT.AND P1, PT, R0, 0x9, PT ;  /* 0x000000090000780c */ /* 0x000fe20003f24270 */
[----:B-1----:R-:W-:-:S05]  /*8060*/  IMAD R3, R2, UR4, RZ ;  /* 0x0000000402037c24 */ /* 0x002fca000f8e02ff */
[----:B0-----:R-:W-:-:S05]  /*8070*/  IADD3 R2, P0, PT, R3, R4, RZ ;  /* 0x0000000403027210 */ /* 0x001fca0007f1e0ff */
[----:B------:R-:W-:Y:S02]  /*8080*/  IMAD.X R3, RZ, RZ, R5, P0 ;  /* 0x000000ffff037224 */ /* 0x000fe400000e0605 */
[----:B------:R-:W-:Y:S06]  /*8090*/  @P1 BRA `(.L_x_541) ;  /* 0x00000004000c1947 */ /* 0x000fec0003800000 */
        /* <DEDUP_REMOVED lines=8> */
[----:B------:R-:W-:-:S06]  /*8120*/  IMAD.U32 R19, R19, 0x10000, RZ ;  /* 0x0001000013137824 */ /* 0x000fcc00078e00ff */
[----:B------:R-:W0:Y:S02]  /*8130*/  F2I.FTZ.TRUNC.NTZ R19, R19 ;  /* 0x0000001300137305 */ /* 0x000e24000021f100 */
[----:B0-----:R-:W-:Y:S01]  /*8140*/  STG.E.U8 desc[UR36][R2.64], R19 ;  /* 0x0000001302007986 */ /* 0x001fe2000c101124 */
[----:B------:R-:W-:Y:S05]  /*8150*/  EXIT ;  /* 0x000000000000794d */ /* 0x000fea0003800000 */
.L_x_544:
[----:B------:R-:W-:-:S06]  /*8160*/  IMAD.U32 R5, R19, 0x10000, RZ ;  /* 0x0001000013057824 */ /* 0x000fcc00078e00ff */
[----:B------:R-:W0:Y:S02]  /*8170*/  F2I.S64.TRUNC R4, R5 ;  /* 0x0000000500047311 */ /* 0x000e24000020d900 */
[----:B0-----:R-:W-:Y:S01]  /*8180*/  STG.E.U8 desc[UR36][R2.64], R4 ;  /* 0x0000000402007986 */ /* 0x001fe2000c101124 */
[----:B------:R-:W-:Y:S05]  /*8190*/  EXIT ;  /* 0x000000000000794d */ /* 0x000fea0003800000 */
.L_x_543:
[----:B------:R-:W-:-:S13]  /*81a0*/  ISETP.NE.AND P0, PT, R0, 0x2, PT ;  /* 0x000000020000780c */ /* 0x000fda0003f05270 */
[----:B------:R-:W-:Y:S05]  /*81b0*/  @!P0 BRA `(.L_x_546) ;  /* 0x0000000000308947 */ /* 0x000fea0003800000 */
[----:B------:R-:W-:-:S13]  /*81c0*/  ISETP.NE.AND P0, PT, R0, 0x3, PT ;  /* 0x000000030000780c */ /* 0x000fda0003f05270 */
[----:B------:R-:W-:Y:S05]  /*81d0*/  @!P0 BRA `(.L_x_547) ;  /* 0x0000000000188947 */ /* 0x000fea0003800000 */
[----:B------:R-:W-:-:S13]  /*81e0*/  ISETP.NE.AND P0, PT, R0, 0x4, PT ;  /* 0x000000040000780c */ /* 0x000fda0003f05270 */
[----:B------:R-:W-:Y:S05]  /*81f0*/  @P0 BRA `(.L_x_545) ;  /* 0x0000000800780947 */ /* 0x000fea0003800000 */
[----:B------:R-:W-:-:S06]  /*8200*/  IMAD.U32 R4, R19, 0x10000, RZ ;  /* 0x0001000013047824 */ /* 0x000fcc00078e00ff */
[----:B------:R-:W0:Y:S02]  /*8210*/  F2I.S64.TRUNC R4, R4 ;  /* 0x0000000400047311 */ /* 0x000e24000020d900 */
[----:B0-----:R-:W-:Y:S01]  /*8220*/  STG.E.64 desc[UR36][R2.64], R4 ;  /* 0x0000000402007986 */ /* 0x001fe2000c101b24 */
[----:B------:R-:W-:Y:S05]  /*8230*/  EXIT ;  /* 0x000000000000794d */ /* 0x000fea0003800000 */
.L_x_547:
[----:B------:R-:W-:-:S06]  /*8240*/  IMAD.U32 R19, R19, 0x10000, RZ ;  /* 0x0001000013137824 */ /* 0x000fcc00078e00ff */
[----:B------:R-:W0:Y:S02]  /*8250*/  F2I.FTZ.TRUNC.NTZ R19, R19 ;  /* 0x0000001300137305 */ /* 0x000e24000021f100 */
[----:B0-----:R-:W-:Y:S01]  /*8260*/  STG.E desc[UR36][R2.64], R19 ;  /* 0x0000001302007986 */ /* 0x001fe2000c101924 */
[----:B------:R-:W-:Y:S05]  /*8270*/  EXIT ;  /* 0x000000000000794d */ /* 0x000fea0003800000 */
.L_x_546:
[----:B------:R-:W-:-:S06]  /*8280*/  IMAD.U32 R19, R19, 0x10000, RZ ;  /* 0x0001000013137824 */ /* 0x000fcc00078e00ff */
[----:B------:R-:W0:Y:S02]  /*8290*/  F2I.FTZ.TRUNC.NTZ R19, R19 ;  /* 0x0000001300137305 */ /* 0x000e24000021f100 */
[----:B0-----:R-:W-:Y:S01]  /*82a0*/  STG.E.U16 desc[UR36][R2.64], R19 ;  /* 0x0000001302007986 */ /* 0x001fe2000c101524 */
[----:B------:R-:W-:Y:S05]  /*82b0*/  EXIT ;  /* 0x000000000000794d */ /* 0x000fea0003800000 */
.L_x_542:
[----:B------:R-:W-:-:S13]  /*82c0*/  ISETP.GT.AND P0, PT, R0, 0x6, PT ;  /* 0x000000060000780c */ /* 0x000fda0003f04270 */
[----:B------:R-:W-:Y:S05]  /*82d0*/  @P0 BRA `(.L_x_548) ;  /* 0x00000000002c0947 */ /* 0x000fea0003800000 */
[----:B------:R-:W-:-:S13]  /*82e0*/  ISETP.NE.AND P0, PT, R0, 0x5, PT ;  /* 0x000000050000780c */ /* 0x000fda0003f05270 */
[----:B------:R-:W-:Y:S05]  /*82f0*/  @!P0 BRA `(.L_x_549) ;  /* 0x0000000000148947 */ /* 0x000fea0003800000 */
[----:B------:R-:W-:-:S13]  /*8300*/  ISETP.NE.AND P0, PT, R0, 0x6, PT ;  /* 0x000000060000780c */ /* 0x000fda0003f05270 */
[----:B------:R-:W-:Y:S05]  /*8310*/  @P0 BRA `(.L_x_545) ;  /* 0x0000000800300947 */ /* 0x000fea0003800000 */
[----:B------:R-:W-:-:S05]  /*8320*/  IMAD.U32 R19, R19, 0x10000, RZ ;  /* 0x0001000013137824 */ /* 0x000fca00078e00ff */
[----:B------:R-:W-:Y:S01]  /*8330*/  STG.E desc[UR36][R2.64], R19 ;  /* 0x0000001302007986 */ /* 0x000fe2000c101924 */
[----:B------:R-:W-:Y:S05]  /*8340*/  EXIT ;  /* 0x000000000000794d */ /* 0x000fea0003800000 */
.L_x_549:
[----:B------:R-:W-:-:S05]  /*8350*/  IMAD.U32 R0, R19, 0x10000, RZ ;  /* 0x0001000013007824 */ /* 0x000fca00078e00ff */
[----:B------:R-:W-:-:S05]  /*8360*/  F2FP.F16.F32.PACK_AB R0, RZ, R0 ;  /* 0x00000000ff00723e */ /* 0x000fca00000000ff */
[----:B------:R-:W-:Y:S01]  /*8370*/  STG.E.U16 desc[UR36][R2.64], R0 ;  /* 0x0000000002007986 */ /* 0x000fe2000c101524 */
[----:B------:R-:W-:Y:S05]  /*8380*/  EXIT ;  /* 0x000000000000794d */ /* 0x000fea0003800000 */
.L_x_548:
[----:B------:R-:W-:-:S13]  /*8390*/  ISETP.NE.AND P0, PT, R0, 0x7, PT ;  /* 0x000000070000780c */ /* 0x000fda0003f05270 */
[----:B------:R-:W-:Y:S05]  /*83a0*/  @!P0 BRA `(.L_x_550) ;  /* 0x0000000000348947 */ /* 0x000fea0003800000 */
[----:B------:R-:W-:-:S13]  /*83b0*/  ISETP.NE.AND P0, PT, R0, 0x8, PT ;  /* 0x000000080000780c */ /* 0x000fda0003f05270 */
[----:B------:R-:W-:Y:S05]  /*83c0*/  @!P0 BRA `(.L_x_551) ;  /* 0x0000000000188947 */ /* 0x000fea0003800000 */
[----:B------:R-:W-:-:S13]  /*83d0*/  ISETP.NE.AND P0, PT, R0, 0x9, PT ;  /* 0x000000090000780c */ /* 0x000fda0003f05270 */
[----:B------:R-:W-:Y:S05]  /*83e0*/  @P0 BRA `(.L_x_545) ;  /* 0x0000000400fc0947 */ /* 0x000fea0003800000 */
[----:B------:R-:W-:Y:S02]  /*83f0*/  IMAD.U32 R4, R19, 0x10000, RZ ;  /* 0x0001000013047824 */ /* 0x000fe400078e00ff */
[----:B------:R-:W-:-:S05]  /*8400*/  IMAD.MOV.U32 R5, RZ, RZ, RZ ;  /* 0x000000ffff057224 */ /* 0x000fca00078e00ff */
[----:B------:R-:W-:Y:S01]  /*8410*/  STG.E.64 desc[UR36][R2.64], R4 ;  /* 0x0000000402007986 */ /* 0x000fe2000c101b24 */
[----:B------:R-:W-:Y:S05]  /*8420*/  EXIT ;  /* 0x000000000000794d */ /* 0x000fea0003800000 */
.L_x_551:
[----:B------:R-:W-:-:S05]  /*8430*/  IMAD.U32 R19, R19, 0x10000, RZ ;  /* 0x0001000013137824 */ /* 0x000fca00078e00ff */
[----:B------:R-:W-:-:S04]  /*8440*/  F2FP.F16.F32.PACK_AB R5, RZ, R19 ;  /* 0x00000013ff05723e */ /* 0x000fc800000000ff */
[----:B------:R-:W-:-:S05]  /*8450*/  PRMT R5, R5, 0x5410, RZ ;  /* 0x0000541005057816 */ /* 0x000fca00000000ff */
[----:B------:R-:W-:Y:S01]  /*8460*/  STG.E desc[UR36][R2.64], R5 ;  /* 0x0000000502007986 */ /* 0x000fe2000c101924 */
[----:B------:R-:W-:Y:S05]  /*8470*/  EXIT ;  /* 0x000000000000794d */ /* 0x000fea0003800000 */
.L_x_550:
[----:B------:R-:W-:-:S04]  /*8480*/  IMAD.U32 R4, R19, 0x10000, RZ ;  /* 0x0001000013047824 */ /* 0x000fc800078e00ff */
[----:B------:R-:W-:-:S06]  /*8490*/  FMUL.FTZ R4, R4, 1 ;  /* 0x3f80000004047820 */ /* 0x000fcc0000410000 */
[----:B------:R-:W0:Y:S02]  /*84a0*/  F2F.F64.F32 R4, R4 ;  /* 0x0000000400047310 */ /* 0x000e240000201800 */
[----:B0-----:R-:W-:Y:S01]  /*84b0*/  STG.E.64 desc[UR36][R2.64], R4 ;  /* 0x0000000402007986 */ /* 0x001fe2000c101b24 */
[----:B------:R-:W-:Y:S05]  /*84c0*/  EXIT ;  /* 0x000000000000794d */ /* 0x000fea0003800000 */
.L_x_541:
        /* <DEDUP_REMOVED lines=10> */
[----:B------:R-:W-:-:S06]  /*8570*/  IMAD.U32 R5, R19, 0x10000, RZ ;  /* 0x0001000013057824 */ /* 0x000fcc00078e00ff */
[----:B------:R-:W0:Y:S02]  /*8580*/  F2I.FTZ.U32.TRUNC.NTZ R5, R5 ;  /* 0x0000000500057305 */ /* 0x000e24000021f000 */
[----:B0-----:R-:W-:Y:S01]  /*8590*/  STG.E.U16 desc[UR36][R2.64], R5 ;  /* 0x0000000502007986 */ /* 0x001fe2000c101524 */
[----:B------:R-:W-:Y:S05]  /*85a0*/  EXIT ;  /* 0x000000000000794d */ /* 0x000fea0003800000 */
.L_x_555:
[----:B------:R-:W-:Y:S01]  /*85b0*/  IMAD.U32 R5, R19, 0x10000, RZ ;  /* 0x0001000013057824 */ /* 0x000fe200078e00ff */
        /* <DEDUP_REMOVED lines=17> */
.L_x_558:
[----:B------:R-:W-:-:S04]  /*86d0*/  SHF.R.U32.HI R5, RZ, 0x18, R5 ;  /* 0x00000018ff057819 */ /* 0x000fc80000011605 */
[----:B------:R-:W-:-:S07]  /*86e0*/  LOP3.LUT R0, R0, 0x80, R5, 0xf8, !PT ;  /* 0x0000008000007812 */ /* 0x000fce00078ef805 */
.L_x_557:
[----:B------:R-:W-:Y:S05]  /*86f0*/  BSYNC.RECONVERGENT B0 ;  /* 0x0000000000007941 */ /* 0x000fea0003800200 */
.L_x_556:
[----:B------:R-:W-:Y:S01]  /*8700*/  STG.E.U8 desc[UR36][R2.64], R0 ;  /* 0x0000000002007986 */ /* 0x000fe2000c101124 */
[----:B------:R-:W-:Y:S05]  /*8710*/  EXIT ;  /* 0x000000000000794d */ /* 0x000fea0003800000 */
.L_x_554:
        /* <DEDUP_REMOVED lines=18> */
.L_x_561:
[----:B------:R-:W-:-:S04]  /*8840*/  SHF.R.U32.HI R5, RZ, 0x18, R5 ;  /* 0x00000018ff057819 */ /* 0x000fc80000011605 */
[----:B------:R-:W-:-:S07]  /*8850*/  LOP3.LUT R0, R0, 0x80, R5, 0xf8, !PT ;  /* 0x0000008000007812 */ /* 0x000fce00078ef805 */
.L_x_560:
[----:B------:R-:W-:Y:S05]  /*8860*/  BSYNC.RECONVERGENT B0 ;  /* 0x0000000000007941 */ /* 0x000fea0003800200 */
.L_x_559:
[----:B------:R-:W-:Y:S01]  /*8870*/  STG.E.U8 desc[UR36][R2.64], R0 ;  /* 0x0000000002007986 */ /* 0x000fe2000c101124 */
[----:B------:R-:W-:Y:S05]  /*8880*/  EXIT ;  /* 0x000000000000794d */ /* 0x000fea0003800000 */
.L_x_553:
[----:B------:R-:W-:-:S13]  /*8890*/  ISETP.NE.AND P0, PT, R0, 0x1c, PT ;  /* 0x0000001c0000780c */ /* 0x000fda0003f05270 */
[----:B------:R-:W-:Y:S05]  /*88a0*/  @!P0 BRA `(.L_x_562) ;  /* 0x0000000000608947 */ /* 0x000fea0003800000 */
[----:B------:R-:W-:-:S13]  /*88b0*/  ISETP.NE.AND P0, PT, R0, 0x1d, PT ;  /* 0x0000001d0000780c */ /* 0x000fda0003f05270 */
[----:B------:R-:W-:Y:S05]  /*88c0*/  @!P0 BRA `(.L_x_563) ;  /* 0x0000000000488947 */ /* 0x000fea0003800000 */
[----:B------:R-:W-:-:S13]  /*88d0*/  ISETP.NE.AND P0, PT, R0, 0x2c, PT ;  /* 0x0000002c0000780c */ /* 0x000fda0003f05270 */
[----:B------:R-:W-:Y:S05]  /*88e0*/  @P0 BRA `(.L_x_545) ;  /* 0x0000000000bc0947 */ /* 0x000fea0003800000 */
[----:B------:R-:W-:Y:S02]  /*88f0*/  IMAD.U32 R19, R19, 0x10000, RZ ;  /* 0x0001000013137824 */ /* 0x000fe400078e00ff */
[----:B------:R-:W-:-:S03]  /*8900*/  IMAD.MOV.U32 R5, RZ, RZ, 0xff ;  /* 0x000000ffff057424 */ /* 0x000fc600078e00ff */
[----:B------:R-:W-:-:S04]  /*8910*/  SHF.R.U32.HI R6, RZ, 0x17, R19 ;  /* 0x00000017ff067819 */ /* 0x000fc80000011613 */
[----:B------:R-:W-:-:S04]  /*8920*/  LOP3.LUT R4, R6, 0xff, RZ, 0xc0, !PT ;  /* 0x000000ff06047812 */ /* 0x000fc800078ec0ff */
[----:B------:R-:W-:-:S13]  /*8930*/  ISETP.NE.AND P2, PT, R4, 0xff, PT ;  /* 0x000000ff0400780c */ /* 0x000fda0003f45270 */
[--C-:B------:R-:W-:Y:S02]  /*8940*/  @P2 SHF.R.U32.HI R0, RZ, 0x16, R19.reuse ;  /* 0x00000016ff002819 */ /* 0x100fe40000011613 */
[----:B------:R-:W-:Y:S02]  /*8950*/  @P2 LOP3.LUT P0, RZ, R4, 0x3fffff, R19, 0xf8, !PT ;  /* 0x003fffff04ff2812 */ /* 0x000fe4000780f813 */
[----:B------:R-:W-:-:S04]  /*8960*/  @P2 LOP3.LUT R0, R0, 0x1, RZ, 0xc0, !PT ;  /* 0x0000000100002812 */ /* 0x000fc800078ec0ff */
[----:B------:R-:W-:Y:S01]  /*8970*/  @P2 ISETP.EQ.U32.AND P1, PT, R0, 0x1, P0 ;  /* 0x000000010000280c */ /* 0x000fe20000722070 */
[----:B------:R-:W-:Y:S01]  /*8980*/  @P2 VIADD R0, R6, 0x1 ;  /* 0x0000000106002836 */ /* 0x000fe20000000000 */
[----:B------:R-:W-:Y:S02]  /*8990*/  PLOP3.LUT P0, PT, PT, PT, PT, 0x80, 0x8 ;  /* 0x000000000008781c */ /* 0x000fe40003f0f070 */
[----:B------:R-:W-:-:S13]  /*89a0*/  @P2 PLOP3.LUT P0, PT, P1, PT, PT, 0x80, 0x8 ;  /* 0x000000000008281c */ /* 0x000fda0000f0f070 */
[----:B------:R-:W-:-:S04]  /*89b0*/  @!P0 IMAD.MOV R0, RZ, RZ, R6 ;  /* 0x000000ffff008224 */ /* 0x000fc800078e0206 */
[----:B------:R-:W-:-:S05]  /*89c0*/  @P2 IMAD.MOV.U32 R5, RZ, RZ, R0 ;  /* 0x000000ffff052224 */ /* 0x000fca00078e0000 */
[----:B------:R-:W-:Y:S01]  /*89d0*/  STG.E.U8 desc[UR36][R2.64], R5 ;  /* 0x0000000502007986 */ /* 0x000fe2000c101124 */
[----:B------:R-:W-:Y:S05]  /*89e0*/  EXIT ;  /* 0x000000000000794d */ /* 0x000fea0003800000 */
.L_x_563:
[----:B------:R-:W-:-:S06]  /*89f0*/  IMAD.U32 R4, R19, 0x10000, RZ ;  /* 0x0001000013047824 */ /* 0x000fcc00078e00ff */
[----:B------:R-:W0:Y:S02]  /*8a00*/  F2I.U64.TRUNC R4, R4 ;  /* 0x0000000400047311 */ /* 0x000e24000020d800 */
[----:B0-----:R-:W-:Y:S01]  /*8a10*/  STG.E.64 desc[UR36][R2.64], R4 ;  /* 0x0000000402007986 */ /* 0x001fe2000c101b24 */
[----:B------:R-:W-:Y:S05]  /*8a20*/  EXIT ;  /* 0x000000000000794d */ /* 0x000fea0003800000 */
.L_x_562:
[----:B------:R-:W-:-:S06]  /*8a30*/  IMAD.U32 R19, R19, 0x10000, RZ ;  /* 0x0001000013137824 */ /* 0x000fcc00078e00ff */
[----:B------:R-:W0:Y:S02]  /*8a40*/  F2I.FTZ.U32.TRUNC.NTZ R19, R19 ;  /* 0x0000001300137305 */ /* 0x000e24000021f000 */
[----:B0-----:R-:W-:Y:S01]  /*8a50*/  STG.E desc[UR36][R2.64], R19 ;  /* 0x0000001302007986 */ /* 0x001fe2000c101924 */
[----:B------:R-:W-:Y:S05]  /*8a60*/  EXIT ;  /* 0x000000000000794d */ /* 0x000fea0003800000 */
.L_x_552:
[----:B------:R-:W-:-:S13]  /*8a70*/  ISETP.GT.AND P0, PT, R0, 0xe, PT ;  /* 0x0000000e0000780c */ /* 0x000fda0003f04270 */
[----:B------:R-:W-:Y:S05]  /*8a80*/  @P0 BRA `(.L_x_564) ;  /* 0x00000000003c0947 */ /* 0x000fea0003800000 */
[----:B------:R-:W-:-:S13]  /*8a90*/  ISETP.NE.AND P0, PT, R0, 0xa, PT ;  /* 0x0000000a0000780c */ /* 0x000fda0003f05270 */
[----:B------:R-:W-:Y:S05]  /*8aa0*/  @!P0 BRA `(.L_x_565) ;  /* 0x00000000001c8947 */ /* 0x000fea0003800000 */
[----:B------:R-:W-:-:S13]  /*8ab0*/  ISETP.NE.AND P0, PT, R0, 0xb, PT ;  /* 0x0000000b0000780c */ /* 0x000fda0003f05270 */
[----:B------:R-:W-:Y:S05]  /*8ac0*/  @P0 BRA `(.L_x_545) ;  /* 0x0000000000440947 */ /* 0x000fea0003800000 */
[----:B------:R-:W-:-:S05]  /*8ad0*/  IMAD.U32 R19, R19, 0x10000, RZ ;  /* 0x0001000013137824 */ /* 0x000fca00078e00ff */
[----:B------:R-:W-:-:S04]  /*8ae0*/  FSETP.NEU.FTZ.AND P0, PT, R19, RZ, PT ;  /* 0x000000ff1300720b */ /* 0x000fc80003f1d000 */
[----:B------:R-:W-:-:S05]  /*8af0*/  SEL R5, RZ, 0x1, !P0 ;  /* 0x00000001ff057807 */ /* 0x000fca0004000000 */
[----:B------:R-:W-:Y:S01]  /*8b00*/  STG.E.U8 desc[UR36][R2.64], R5 ;  /* 0x0000000502007986 */ /* 0x000fe2000c101124 */
[----:B------:R-:W-:Y:S05]  /*8b10*/  EXIT ;  /* 0x000000000000794d */ /* 0x000fea0003800000 */
.L_x_565:
[----:B------:R-:W-:Y:S01]  /*8b20*/  IMAD.U32 R19, R19, 0x10000, RZ ;  /* 0x0001000013137824 */ /* 0x000fe200078e00ff */
[----:B------:R-:W-:-:S03]  /*8b30*/  CS2R R6, SRZ ;  /* 0x0000000000067805 */ /* 0x000fc6000001ff00 */
[----:B------:R-:W-:-:S06]  /*8b40*/  FMUL.FTZ R4, R19, 1 ;  /* 0x3f80000013047820 */ /* 0x000fcc0000410000 */
[----:B------:R-:W0:Y:S02]  /*8b50*/  F2F.F64.F32 R4, R4 ;  /* 0x0000000400047310 */ /* 0x000e240000201800 */
[----:B0-----:R-:W-:Y:S01]  /*8b60*/  STG.E.128 desc[UR36][R2.64], R4 ;  /* 0x0000000402007986 */ /* 0x001fe2000c101d24 */
[----:B------:R-:W-:Y:S05]  /*8b70*/  EXIT ;  /* 0x000000000000794d */ /* 0x000fea0003800000 */
.L_x_564:
[----:B------:R-:W-:-:S13]  /*8b80*/  ISETP.NE.AND P0, PT, R0, 0xf, PT ;  /* 0x0000000f0000780c */ /* 0x000fda0003f05270 */
[----:B------:R-:W-:Y:S05]  /*8b90*/  @!P0 BRA `(.L_x_566) ;  /* 0x0000000000e88947 */ /* 0x000fea0003800000 */
[----:B------:R-:W-:-:S13]  /*8ba0*/  ISETP.NE.AND P0, PT, R0, 0x17, PT ;  /* 0x000000170000780c */ /* 0x000fda0003f05270 */
[----:B------:R-:W-:Y:S05]  /*8bb0*/  @!P0 BRA `(.L_x_567) ;  /* 0x0000000000908947 */ /* 0x000fea0003800000 */
[----:B------:R-:W-:-:S13]  /*8bc0*/  ISETP.NE.AND P0, PT, R0, 0x18, PT ;  /* 0x000000180000780c */ /* 0x000fda0003f05270 */
[----:B------:R-:W-:Y:S05]  /*8bd0*/  @!P0 BRA `(.L_x_568) ;  /* 0x0000000000448947 */ /* 0x000fea0003800000 */
.L_x_545:
[----:B------:R-:W-:Y:S01]  /*8be0*/  MOV R0, 0x0 ;  /* 0x0000000000007802 */ /* 0x000fe20000000f00 */
[----:B------:R-:W0:Y:S01]  /*8bf0*/  LDCU.64 UR4, c[0x4][0x158] ;  /* 0x01002b00ff0477ac */ /* 0x000e220008000a00 */
[----:B------:R-:W-:Y:S02]  /*8c00*/  IMAD.MOV.U32 R8, RZ, RZ, 0x65 ;  /* 0x00000065ff087424 */ /* 0x000fe400078e00ff */
[----:B------:R1:W2:Y:S01]  /*8c10*/  LDC.64 R2, c[0x4][R0] ;  /* 0x0100000000027b82 */ /* 0x0002a20000000a00 */
[----:B------:R-:W3:Y:S01]  /*8c20*/  LDCU.64 UR6, c[0x4][0x160] ;  /* 0x01002c00ff0677ac */ /* 0x000ee20008000a00 */
[----:B------:R-:W-:Y:S02]  /*8c30*/  IMAD.MOV.U32 R12, RZ, RZ, 0x1 ;  /* 0x00000001ff0c7424 */ /* 0x000fe400078e00ff */
[----:B------:R-:W-:Y:S01]  /*8c40*/  IMAD.MOV.U32 R13, RZ, RZ, RZ ;  /* 0x000000ffff0d7224 */ /* 0x000fe200078e00ff */
[----:B------:R-:W4:Y:S01]  /*8c50*/  LDCU.64 UR8, c[0x4][0x70] ;  /* 0x01000e00ff0877ac */ /* 0x000f220008000a00 */
[----:B0-----:R-:W-:-:S02]  /*8c60*/  IMAD.U32 R4, RZ, RZ, UR4 ;  /* 0x00000004ff047e24 */ /* 0x001fc4000f8e00ff */
[----:B------:R-:W-:Y:S02]  /*8c70*/  IMAD.U32 R5, RZ, RZ, UR5 ;  /* 0x00000005ff057e24 */ /* 0x000fe4000f8e00ff */
[----:B---3--:R-:W-:Y:S02]  /*8c80*/  IMAD.U32 R6, RZ, RZ, UR6 ;  /* 0x00000006ff067e24 */ /* 0x008fe4000f8e00ff */
[----:B------:R-:W-:Y:S02]  /*8c90*/  IMAD.U32 R7, RZ, RZ, UR7 ;  /* 0x00000007ff077e24 */ /* 0x000fe4000f8e00ff */
[----:B----4-:R-:W-:Y:S02]  /*8ca0*/  IMAD.U32 R10, RZ, RZ, UR8 ;  /* 0x00000008ff0a7e24 */ /* 0x010fe4000f8e00ff */
[----:B-1----:R-:W-:-:S07]  /*8cb0*/  IMAD.U32 R11, RZ, RZ, UR9 ;  /* 0x00000009ff0b7e24 */ /* 0x002fce000f8e00ff */
[----:B------:R-:W-:-:S07]  /*8cc0*/  LEPC R20, `(.L_x_569) ;  /* 0x000000001014794e */ /* 0x000fce0000000000 */
[----:B--2---:R-:W-:Y:S05]  /*8cd0*/  CALL.ABS.NOINC R2 ;  /* 0x0000000002007343 */ /* 0x004fea0003c00000 */
.L_x_569:
[----:B------:R-:W-:Y:S05]  /*8ce0*/  EXIT ;  /* 0x000000000000794d */ /* 0x000fea0003800000 */
.L_x_568:
[----:B------:R-:W-:Y:S01]  /*8cf0*/  IMAD.U32 R19, R19, 0x10000, RZ ;  /* 0x0001000013137824 */ /* 0x000fe200078e00ff */
        /* <DEDUP_REMOVED lines=12> */
.L_x_571:
[----:B------:R-:W-:Y:S05]  /*8dc0*/  BSYNC.RECONVERGENT B0 ;  /* 0x0000000000007941 */ /* 0x000fea0003800200 */
.L_x_570:
[----:B------:R-:W-:-:S05]  /*8dd0*/  LOP3.LUT R5, R0, 0x80, R5, 0xf8, !PT ;  /* 0x0000008000057812 */ /* 0x000fca00078ef805 */
[----:B------:R-:W-:Y:S01]  /*8de0*/  STG.E.U8 desc[UR36][R2.64], R5 ;  /* 0x0000000502007986 */ /* 0x000fe2000c101124 */
[----:B------:R-:W-:Y:S05]  /*8df0*/  EXIT ;  /* 0x000000000000794d */ /* 0x000fea0003800000 */
.L_x_567:
[----:B------:R-:W-:Y:S01]  /*8e00*/  IMAD.U32 R5, R19, 0x10000, RZ ;  /* 0x0001000013057824 */ /* 0x000fe200078e00ff */
        /* <DEDUP_REMOVED lines=11> */
.L_x_573:
[----:B------:R-:W-:Y:S01]  /*8ec0*/  IMAD.MOV.U32 R0, RZ, RZ, 0x7f ;  /* 0x0000007fff007424 */ /* 0x000fe200078e00ff */
[----:B------:R-:W-:-:S04]  /*8ed0*/  ISETP.GT.U32.AND P0, PT, R4, 0x7f800000, PT ;  /* 0x7f8000000400780c */ /* 0x000fc80003f04070 */
[----:B------:R-:W-:-:S09]  /*8ee0*/  SEL R0, R0, 0x7c, P0 ;  /* 0x0000007c00007807 */ /* 0x000fd20000000000 */
.L_x_574:
[----:B------:R-:W-:Y:S05]  /*8ef0*/  BSYNC.RECONVERGENT B0 ;  /* 0x0000000000007941 */ /* 0x000fea0003800200 */
.L_x_572:
[----:B------:R-:W-:-:S04]  /*8f00*/  SHF.R.U32.HI R5, RZ, 0x18, R5 ;  /* 0x00000018ff057819 */ /* 0x000fc80000011605 */
[----:B------:R-:W-:-:S05]  /*8f10*/  LOP3.LUT R5, R0, 0x80, R5, 0xf8, !PT ;  /* 0x0000008000057812 */ /* 0x000fca00078ef805 */
[----:B------:R-:W-:Y:S01]  /*8f20*/  STG.E.U8 desc[UR36][R2.64], R5 ;  /* 0x0000000502007986 */ /* 0x000fe2000c101124 */
[----:B------:R-:W-:Y:S05]  /*8f30*/  EXIT ;  /* 0x000000000000794d */ /* 0x000fea0003800000 */
.L_x_566:
[----:B------:R-:W-:Y:S01]  /*8f40*/  STG.E.U16 desc[UR36][R2.64], R19 ;  /* 0x0000001302007986 */ /* 0x000fe2000c101524 */
[----:B------:R-:W-:Y:S05]  /*8f50*/  EXIT ;  /* 0x000000000000794d */ /* 0x000fea0003800000 */
.L_x_575:
        /* <DEDUP_REMOVED lines=10> */
.L_x_17871:


//--------------------- .text._ZN2at6native18elementwise_kernelILi128ELi4EZNS0_22gpu_kernel_impl_nocastIZZZNS0_17acosh_kernel_cudaERNS_18TensorIteratorBaseEENKUlvE0_clEvENKUlvE2_clEvEUlN3c108BFloat16EE_EEvS4_RKT_EUliE_EEviT1_ --------------------------
	.section	.text._ZN2at6native18elementwise_kernelILi128ELi4EZNS0_22gpu_kernel_impl_nocastIZZZNS0_17acosh_kernel_cudaERNS_18TensorIteratorBaseEENKUlvE0_clEvENKUlvE2_clEvEUlN3c108BFloat16EE_EEvS4_RKT_EUliE_EEviT1_,"ax",@progbits
	.align	128
        .global         _ZN2at6native18elementwise_kernelILi128ELi4EZNS0_22gpu_kernel_impl_nocastIZZZNS0_17acosh_kernel_cudaERNS_18TensorIteratorBaseEENKUlvE0_clEvENKUlvE2_clEvEUlN3c108BFloat16EE_EEvS4_RKT_EUliE_EEviT1_
        .type           _ZN2at6native18elementwise_kernelILi128ELi4EZNS0_22gpu_kernel_impl_nocastIZZZNS0_17acosh_kernel_cudaERNS_18TensorIteratorBaseEENKUlvE0_clEvENKUlvE2_clEvEUlN3c108BFloat16EE_EEvS4_RKT_EUliE_EEviT1_,@function
        .size           _ZN2at6native18elementwise_kernelILi128ELi4EZNS0_22gpu_kernel_impl_nocastIZZZNS0_17acosh_kernel_cudaERNS_18TensorIteratorBaseEENKUlvE0_clEvENKUlvE2_clEvEUlN3c108BFloat16EE_EEvS4_RKT_EUliE_EEviT1_,(.L_x_17872 - _ZN2at6native18elementwise_kernelILi128ELi4EZNS0_22gpu_kernel_impl_nocastIZZZNS0_17acosh_kernel_cudaERNS_18TensorIteratorBaseEENKUlvE0_clEvENKUlvE2_clEvEUlN3c108BFloat16EE_EEvS4_RKT_EUliE_EEviT1_)
        .other          _ZN2at6native18elementwise_kernelILi128ELi4EZNS0_22gpu_kernel_impl_nocastIZZZNS0_17acosh_kernel_cudaERNS_18TensorIteratorBaseEENKUlvE0_clEvENKUlvE2_clEvEUlN3c108BFloat16EE_EEvS4_RKT_EUliE_EEviT1_,@"STO_CUDA_ENTRY STV_DEFAULT"
_ZN2at6native18elementwise_kernelILi128ELi4EZNS0_22gpu_kernel_impl_nocastIZZZNS0_17acosh_kernel_cudaERNS_18TensorIteratorBaseEENKUlvE0_clEvENKUlvE2_clEvEUlN3c108BFloat16EE_EEvS4_RKT_EUliE_EEviT1_:
.text._ZN2at6native18elementwise_kernelILi128ELi4EZNS0_22gpu_kernel_impl_nocastIZZZNS0_17acosh_kernel_cudaERNS_18TensorIteratorBaseEENKUlvE0_clEvENKUlvE2_clEvEUlN3c108BFloat16EE_EEvS4_RKT_EUliE_EEviT1_:
[----:B------:R-:W-:Y:S08]  /*0000*/  LDC R1, c[0x0][0x37c] ;  /* 0x0000df00ff017b82 */ /* 0x000ff00000000800 */
[----:B------:R-:W0:Y:S01]  /*0010*/  LDC R2, c[0x0][0x388] ;  /* 0x0000e200ff027b82 */ /* 0x000e220000000800 */
[----:B------:R-:W1:Y:S01]  /*0020*/  S2R R3, SR_TID.X ;  /* 0x0000000000037919 */ /* 0x000e620000002100 */
[----:B------:R-:W2:Y:S06]  /*0030*/  LDCU.64 UR6, c[0x0][0x358] ;  /* 0x00006b00ff0677ac */ /* 0x000eac0008000a00 */
[----:B------:R-:W3:Y:S01]  /*0040*/  S2UR UR4, SR_CTAID.X ;  /* 0x00000000000479c3 */ /* 0x000ee20000002500 */
[----:B0-----:R-:W-:Y:S01]  /*0050*/  ISETP.NE.AND P0, PT, R2, RZ, PT ;  /* 0x000000ff0200720c */ /* 0x001fe20003f05270 */
[----:B---3--:R-:W-:-:S06]  /*0060*/  USHF.L.U32 UR4, UR4, 0x9, URZ ;  /* 0x0000000904047899 */ /* 0x008fcc00080006ff */
[----:B-1----:R-:W-:-:S06]  /*0070*/  LOP3.LUT R3, R3, UR4, RZ, 0xfc, !PT ;  /* 0x0000000403037c12 */ /* 0x002fcc000f8efcff */
[----:B--2---:R-:W-:Y:S05]  /*0080*/  @P0 BRA `(.L_x_576) ;  /* 0x0000000c00400947 */ /* 0x004fea0003800000 */
[----:B------:R-:W0:Y:S01]  /*0090*/  LDCU UR4, c[0x0][0x380] ;  /* 0x00007000ff0477ac */ /* 0x000e220008000800 */
[----:B------:R-:W-:Y:S04]  /*00a0*/  BSSY.RECONVERGENT B0, `(.L_x_577) ;  /* 0x000009b000007945 */ /* 0x000fe80003800200 */
[----:B------:R-:W-:Y:S01]  /*00b0*/  BSSY.RELIABLE B1, `(.L_x_578) ;  /* 0x0000069000017945 */ /* 0x000fe20003800100 */
[----:B0-----:R-:W-:-:S13]  /*00c0*/  ISETP.GE.AND P0, PT, R3, UR4, PT ;  /* 0x0000000403007c0c */ /* 0x001fda000bf06270 */
[----:B------:R-:W-:Y:S05]  /*00d0*/  @P0 BRA `(.L_x_579) ;  /* 0x00000004008c0947 */ /* 0x000fea0003800000 */
[----:B------:R-:W0:Y:S02]  /*00e0*/  LDC.64 R4, c[0x0][0x588] ;  /* 0x00016200ff047b82 */ /* 0x000e240000000a00 */
[----:B0-----:R-:W2:Y:S01]  /*00f0*/  LDG.E.U16 R4, desc[UR6][R4.64] ;  /* 0x0000000604047981 */ /* 0x001ea2000c1e1500 */
[----:B------:R-:W-:Y:S02]  /*0100*/  IADD3 R3, PT, PT, R3, 0x80, RZ ;  /* 0x0000008003037810 */ /* 0x000fe40007ffe0ff */
[----:B--2---:R-:W-:-:S05]  /*0110*/  SHF.L.U32 R0, R4, 0x10, RZ ;  /* 0x0000001004007819 */ /* 0x004fca00000006ff */
        /* <DEDUP_REMOVED lines=8> */
[----:B------:R-:W-:Y:S01]  /*01a0*/  FFMA.FTZ R6, R6, R7, R9 ;  /* 0x0000000706067223 */ /* 0x000fe20000010009 */
[----:B------:R-:W-:Y:S01]  /*01b0*/  HFMA2 R7, -RZ, RZ, 1.625, 0 ;  /* 0x3e800000ff077431 */ /* 0x000fe200000001ff */
[----:B------:R-:W-:-:S03]  /*01c0*/  MOV R9, 0x3d39bf78 ;  /* 0x3d39bf7800097802 */ /* 0x000fc60000000f00 */
        /* <DEDUP_REMOVED lines=27> */
[----:B------:R-:W-:Y:S02]  /*0380*/  @P1 FSETP.NEU.FTZ.AND P2, PT, R5, RZ, PT ;  /* 0x000000ff0500120b */ /* 0x000fe40003f5d000 */
[----:B------:R-:W0:Y:S02]  /*0390*/  LDC.64 R4, c[0x0][0x580] ;  /* 0x00016000ff047b82 */ /* 0x000e240000000a00 */
[----:B------:R-:W-:-:S05]  /*03a0*/  @P1 FSEL R0, R0, -RZ, P2 ;  /* 0x800000ff00001208 */ /* 0x000fca0001000000 */
[----:B------:R-:W-:Y:S01]  /*03b0*/  @P0 FADD.FTZ R0, R0, 0.69314718246459960938 ;  /* 0x3f31721800000421 */ /* 0x000fe20000010000 */
[----:B------:R-:W-:-:S04]  /*03c0*/  ISETP.GE.AND P0, PT, R3, UR4, PT ;  /* 0x0000000403007c0c */ /* 0x000fc8000bf06270 */
[----:B------:R-:W-:-:S09]  /*03d0*/  F2FP.BF16.F32.PACK_AB R0, RZ, R0 ;  /* 0x00000000ff00723e */ /* 0x000fd200000010ff */
[----:B------:R-:W-:Y:S05]  /*03e0*/  @P0 BREAK.RELIABLE B1 ;  /* 0x0000000000010942 */ /* 0x000fea0003800100 */
[----:B0-----:R0:W-:Y:S01]  /*03f0*/  STG.E.U16 desc[UR6][R4.64], R0 ;  /* 0x0000000004007986 */ /* 0x0011e2000c101506 */
[----:B------:R-:W-:Y:S05]  /*0400*/  @P0 BRA `(.L_x_580) ;  /* 0x0000000400900947 */ /* 0x000fea0003800000 */
[----:B0-----:R-:W0:Y:S02]  /*0410*/  LDC.64 R4, c[0x0][0x588] ;  /* 0x00016200ff047b82 */ /* 0x001e240000000a00 */
        /* <DEDUP_REMOVED lines=12> */
[----:B------:R-:W-:Y:S02]  /*04e0*/  MOV R7, 0x3e800000 ;  /* 0x3e80000000077802 */ /* 0x000fe40000000f00 */
[----:B------:R-:W-:Y:S02]  /*04f0*/  MOV R9, 0x3d39bf78 ;  /* 0x3d39bf7800097802 */ /* 0x000fe40000000f00 */
        /* <DEDUP_REMOVED lines=30> */
[----:B------:R-:W-:-:S05]  /*06e0*/  @P0 FADD.FTZ R0, R0, 0.69314718246459960938 ;  /* 0x3f31721800000421 */ /* 0x000fca0000010000 */
[----:B------:R-:W-:-:S05]  /*06f0*/  F2FP.BF16.F32.PACK_AB R0, RZ, R0 ;  /* 0x00000000ff00723e */ /* 0x000fca00000010ff */
[----:B0-----:R0:W-:Y:S02]  /*0700*/  STG.E.U16 desc[UR6][R4.64], R0 ;  /* 0x0000000004007986 */ /* 0x0011e4000c101506 */
.L_x_579:
[----:B------:R-:W-:-:S13]  /*0710*/  ISETP.GE.AND P0, PT, R3, UR4, PT ;  /* 0x0000000403007c0c */ /* 0x000fda000bf06270 */
[----:B------:R-:W-:Y:S05]  /*0720*/  @P0 BREAK.RELIABLE B1 ;  /* 0x0000000000010942 */ /* 0x000fea0003800100 */
[----:B------:R-:W-:Y:S05]  /*0730*/  @P0 BRA `(.L_x_580) ;  /* 0x0000000000c40947 */ /* 0x000fea0003800000 */
[----:B------:R-:W-:Y:S05]  /*0740*/  BSYNC.RELIABLE B1 ;  /* 0x0000000000017941 */ /* 0x000fea0003800100 */
.L_x_578:
        /* <DEDUP_REMOVED lines=48> */
.L_x_580:
[----:B------:R-:W-:Y:S05]  /*0a50*/  BSYNC.RECONVERGENT B0 ;  /* 0x0000000000007941 */ /* 0x000fea0003800200 */
.L_x_577:
[----:B------:R-:W-:Y:S05]  /*0a60*/  WARPSYNC.ALL ;  /* 0x0000000000007948 */ /* 0x000fea0003800000 */
[----:B------:R-:W-:-:S13]  /*0a70*/  ISETP.GE.AND P0, PT, R3, UR4, PT ;  /* 0x0000000403007c0c */ /* 0x000fda000bf06270 */
[----:B------:R-:W-:Y:S05]  /*0a80*/  @P0 EXIT ;  /* 0x000000000000094d */ /* 0x000fea0003800000 */
[----:B------:R-:W2:Y:S02]  /*0a90*/  LDC.64 R2, c[0x0][0x588] ;  /* 0x00016200ff027b82 */ /* 0x000ea40000000a00 */
[----:B--2---:R-:W0:Y:S02]  /*0aa0*/  LDG.E.U16 R2, desc[UR6][R2.64] ;  /* 0x0000000602027981 */ /* 0x004e24000c1e1500 */
[----:B01----:R-:W-:-:S05]  /*0ab0*/  SHF.L.U32 R0, R2, 0x10, RZ ;  /* 0x0000001002007819 */ /* 0x003fca00000006ff */
[C---:B------:R-:W-:Y:S01]  /*0ac0*/  FFMA.FTZ R4, R0.reuse, R0, -1 ;  /* 0xbf80000000047423 */ /* 0x040fe20000010000 */
[----:B------:R-:W-:-:S03]  /*0ad0*/  FADD.FTZ R0, R0, -1 ;  /* 0xbf80000000007421 */ /* 0x000fc60000010000 */
[----:B------:R-:W0:Y:S01]  /*0ae0*/  MUFU.RSQ R5, R4 ;  /* 0x0000000400057308 */ /* 0x000e220000001400 */
[----:B------:R-:W-:Y:S02]  /*0af0*/  FSETP.NEU.FTZ.AND P1, PT, R4, RZ, PT ;  /* 0x000000ff0400720b */ /* 0x000fe40003f3d000 */
[----:B------:R-:W-:Y:S01]  /*0b00*/  ISETP.GT.U32.AND P0, PT, R0, 0x4b000000, PT ;  /* 0x4b0000000000780c */ /* 0x000fe20003f04070 */
[----:B0-----:R-:W-:Y:S01]  /*0b10*/  FMUL.FTZ R7, R4, R5 ;  /* 0x0000000504077220 */ /* 0x001fe20000410000 */
[----:B------:R-:W-:-:S03]  /*0b20*/  FMUL.FTZ R6, R5, 0.5 ;  /* 0x3f00000005067820 */ /* 0x000fc60000410000 */
[----:B------:R-:W-:Y:S01]  /*0b30*/  FFMA.FTZ R5, -R7, R7, R4 ;  /* 0x0000000707057223 */ /* 0x000fe20000010104 */
[----:B------:R-:W-:-:S03]  /*0b40*/  HFMA2 R4, -RZ, RZ, 1.625, 0 ;  /* 0x3e800000ff047431 */ /* 0x000fc600000001ff */
[----:B------:R-:W-:Y:S01]  /*0b50*/  FFMA.FTZ R5, R6, R5, R7 ;  /* 0x0000000506057223 */ /* 0x000fe20000010007 */
[----:B------:R-:W-:-:S04]  /*0b60*/  MOV R7, 0x3d39bf78 ;  /* 0x3d39bf7800077802 */ /* 0x000fc80000000f00 */
        /* <DEDUP_REMOVED lines=27> */
[----:B------:R-:W-:Y:S01]  /*0d20*/  @P1 FSETP.NEU.FTZ.AND P2, PT, R5, RZ, PT ;  /* 0x000000ff0500120b */ /* 0x000fe20003f5d000 */
[----:B------:R-:W0:Y:S03]  /*0d30*/  LDC.64 R2, c[0x0][0x580] ;  /* 0x00016000ff027b82 */ /* 0x000e260000000a00 */
[----:B------:R-:W-:-:S05]  /*0d40*/  @P1 FSEL R0, R0, -RZ, P2 ;  /* 0x800000ff00001208 */ /* 0x000fca0001000000 */
[----:B------:R-:W-:-:S05]  /*0d50*/  @P0 FADD.FTZ R0, R0, 0.69314718246459960938 ;  /* 0x3f31721800000421 */ /* 0x000fca0000010000 */
[----:B------:R-:W-:-:S05]  /*0d60*/  F2FP.BF16.F32.PACK_AB R0, RZ, R0 ;  /* 0x00000000ff00723e */ /* 0x000fca00000010ff */
[----:B0-----:R-:W-:Y:S01]  /*0d70*/  STG.E.U16 desc[UR6][R2.64], R0 ;  /* 0x0000000002007986 */ /* 0x001fe2000c101506 */
[----:B------:R-:W-:Y:S05]  /*0d80*/  EXIT ;  /* 0x000000000000794d */ /* 0x000fea0003800000 */
.L_x_576:
[----:B------:R-:W0:Y:S01]  /*0d90*/  LDCU UR4, c[0x0][0x380] ;  /* 0x00007000ff0477ac */ /* 0x000e220008000800 */
[----:B------:R-:W-:Y:S01]  /*0da0*/  IADD3 R2, PT, PT, R2, -0x1, RZ ;  /* 0xffffffff02027810 */ /* 0x000fe20007ffe0ff */
[----:B------:R-:W-:Y:S04]  /*0db0*/  BSSY.RECONVERGENT B0, `(.L_x_581) ;  /* 0x000042a000007945 */ /* 0x000fe80003800200 */
[----:B------:R-:W-:Y:S01]  /*0dc0*/  BSSY.RELIABLE B1, `(.L_x_582) ;  /* 0x00002c9000017945 */ /* 0x000fe20003800100 */
[----:B------:R-:W-:-:S04]  /*0dd0*/  VIMNMX.U32 R0, PT, PT, R2, 0x18, PT ;  /* 0x0000001802007848 */ /* 0x000fc80003fe0000 */
[----:B------:R-:W-:Y:S02]  /*0de0*/  IADD3 R0, PT, PT, R0, 0x1, RZ ;  /* 0x0000000100007810 */ /* 0x000fe40007ffe0ff */
[----:B0-----:R-:W-:-:S13]  /*0df0*/  ISETP.GE.AND P0, PT, R3, UR4, PT ;  /* 0x0000000403007c0c */ /* 0x001fda000bf06270 */
[----:B------:R-:W-:Y:S05]  /*0e00*/  @P0 BRA `(.L_x_583) ;  /* 0x0000002c00040947 */ /* 0x000fea0003800000 */
[----:B------:R-:W0:Y:S01]  /*0e10*/  LDCU.64 UR8, c[0x0][0x390] ;  /* 0x00007200ff0877ac */ /* 0x000e220008000a00 */
[----:B------:R-:W-:Y:S01]  /*0e20*/  HFMA2 R4, -RZ, RZ, 0, 0 ;  /* 0x00000000ff047431 */ /* 0x000fe200000001ff */
[----:B------:R-:W-:Y:S01]  /*0e30*/  MOV R5, R3 ;  /* 0x0000000300057202 */ /* 0x000fe20000000f00 */
[----:B------:R-:W1:Y:S01]  /*0e40*/  LDCU UR5, c[0x0][0x38c] ;  /* 0x00007180ff0577ac */ /* 0x000e620008000800 */
[----:B------:R-:W-:Y:S01]  /*0e50*/  ISETP.NE.AND P0, PT, R2, RZ, PT ;  /* 0x000000ff0200720c */ /* 0x000fe20003f05270 */
[----:B------:R-:W2:Y:S01]  /*0e60*/  LDCU.64 UR10, c[0x0][0x4b8] ;  /* 0x00009700ff0a77ac */ /* 0x000ea20008000a00 */
[----:B0-----:R-:W-:-:S05]  /*0e70*/  IMAD.HI.U32 R6, R3, UR8, R4 ;  /* 0x0000000803067c27 */ /* 0x001fca000f8e0004 */
[----:B------:R-:W-:-:S04]  /*0e80*/  SHF.R.U32.HI R7, RZ, UR9, R6 ;  /* 0x00000009ff077c19 */ /* 0x000fc80008011606 */
[----:B------:R-:W-:-:S05]  /*0e90*/  IADD3 R4, PT, PT, -R7, RZ, RZ ;  /* 0x000000ff07047210 */ /* 0x000fca0007ffe1ff */
[----:B-1----:R-:W-:-:S04]  /*0ea0*/  IMAD R4, R4, UR5, R3 ;  /* 0x0000000504047c24 */ /* 0x002fc8000f8e0203 */
[C---:B--2---:R-:W-:Y:S02]  /*0eb0*/  IMAD R5, R4.reuse, UR10, RZ ;  /* 0x0000000a04057c24 */ /* 0x044fe4000f8e02ff */
[----:B------:R-:W-:Y:S01]  /*0ec0*/  IMAD R4, R4, UR11, RZ ;  /* 0x0000000b04047c24 */ /* 0x000fe2000f8e02ff */
[----:B------:R-:W-:Y:S06]  /*0ed0*/  @!P0 BRA `(.L_x_584) ;  /* 0x0000001000748947 */ /* 0x000fec0003800000 */
[----:B------:R-:W0:Y:S01]  /*0ee0*/  LDCU.64 UR8, c[0x0][0x398] ;  /* 0x00007300ff0877ac */ /* 0x000e220008000a00 */
[----:B------:R-:W-:Y:S02]  /*0ef0*/  MOV R6, RZ ;  /* 0x000000ff00067202 */ /* 0x000fe40000000f00 */
[----:B------:R-:W-:Y:S01]  /*0f00*/  ISETP.NE.AND P0, PT, R0, 0x2, PT ;  /* 0x000000020000780c */ /* 0x000fe20003f05270 */
[----:B------:R-:W1:Y:S01]  /*0f10*/  LDCU UR5, c[0x0][0x3a0] ;  /* 0x00007400ff0577ac */ /* 0x000e620008000800 */
[----:B------:R-:W2:Y:S01]  /*0f20*/  LDCU.64 UR10, c[0x0][0x4c0] ;  /* 0x00009800ff0a77ac */ /* 0x000ea20008000a00 */
[----:B0-----:R-:W-:-:S05]  /*0f30*/  IMAD.HI.U32 R8, R7, UR9, R6 ;  /* 0x0000000907087c27 */ /* 0x001fca000f8e0006 */
[----:B-1----:R-:W-:-:S04]  /*0f40*/  SHF.R.U32.HI R9, RZ, UR5, R8 ;  /* 0x00000005ff097c19 */ /* 0x002fc80008011608 */
[----:B------:R-:W-:-:S05]  /*0f50*/  IADD3 R6, PT, PT, -R9, RZ, RZ ;  /* 0x000000ff09067210 */ /* 0x000fca0007ffe1ff */
[----:B------:R-:W-:-:S04]  /*0f60*/  IMAD R6, R6, UR8, R7 ;  /* 0x0000000806067c24 */ /* 0x000fc8000f8e0207 */
[C---:B--2---:R-:W-:Y:S02]  /*0f70*/  IMAD R5, R6.reuse, UR10, R5 ;  /* 0x0000000a06057c24 */ /* 0x044fe4000f8e0205 */
[----:B------:R-:W-:Y:S01]  /*0f80*/  IMAD R4, R6, UR11, R4 ;  /* 0x0000000b06047c24 */ /* 0x000fe2000f8e0204 */
[----:B------:R-:W-:Y:S06]  /*0f90*/  @!P0 BRA `(.L_x_584) ;  /* 0x0000001000448947 */ /* 0x000fec0003800000 */
[----:B------:R-:W0:Y:S01]  /*0fa0*/  LDCU.64 UR8, c[0x0][0x3a8] ;  /* 0x00007500ff0877ac */ /* 0x000e220008000a00 */
[----:B------:R-:W-:Y:S01]  /*0fb0*/  HFMA2 R8, -RZ, RZ, 0, 0 ;  /* 0x00000000ff087431 */ /* 0x000fe200000001ff */
[----:B------:R-:W-:Y:S01]  /*0fc0*/  ISETP.NE.AND P0, PT, R0, 0x3, PT ;  /* 0x000000030000780c */ /* 0x000fe20003f05270 */
[----:B------:R-:W1:Y:S01]  /*0fd0*/  LDCU UR5, c[0x0][0x3a4] ;  /* 0x00007480ff0577ac */ /* 0x000e620008000800 */
[----:B------:R-:W2:Y:S02]  /*0fe0*/  LDCU.64 UR10, c[0x0][0x4c8] ;  /* 0x00009900ff0a77ac */ /* 0x000ea40008000a00 */
[----:B0-----:R-:W-:-:S05]  /*0ff0*/  IMAD.HI.U32 R6, R9, UR8, R8 ;  /* 0x0000000809067c27 */ /* 0x001fca000f8e0008 */
[----:B------:R-:W-:-:S04]  /*1000*/  SHF.R.U32.HI R7, RZ, UR9, R6 ;  /* 0x00000009ff077c19 */ /* 0x000fc80008011606 */
[----:B------:R-:W-:-:S05]  /*1010*/  IADD3 R8, PT, PT, -R7, RZ, RZ ;  /* 0x000000ff07087210 */ /* 0x000fca0007ffe1ff */
[----:B-1----:R-:W-:-:S04]  /*1020*/  IMAD R8, R8, UR5, R9 ;  /* 0x0000000508087c24 */ /* 0x002fc8000f8e0209 */
[C---:B--2---:R-:W-:Y:S02]  /*1030*/  IMAD R5, R8.reuse, UR10, R5 ;  /* 0x0000000a08057c24 */ /* 0x044fe4000f8e0205 */
[----:B------:R-:W-:Y:S01]  /*1040*/  IMAD R4, R8, UR11, R4 ;  /* 0x0000000b08047c24 */ /* 0x000fe2000f8e0204 */
        /* <DEDUP_REMOVED lines=241> */
[----:B------:R-:W-:Y:S01]  /*1f60*/  ISETP.NE.AND P0, PT, R0, 0x18, PT ;  /* 0x000000180000780c */ /* 0x000fe20003f05270 */
[----:B------:R-:W0:Y:S01]  /*1f70*/  LDCU.64 UR8, c[0x0][0x4a0] ;  /* 0x00009400ff0877ac */ /* 0x000e220008000a00 */
[----:B------:R-:W-:Y:S01]  /*1f80*/  HFMA2 R6, -RZ, RZ, 0, 0 ;  /* 0x00000000ff067431 */ /* 0x000fe200000001ff */
[----:B------:R-:W1:Y:S01]  /*1f90*/  LDCU UR5, c[0x0][0x4a8] ;  /* 0x00009500ff0577ac */ /* 0x000e620008000800 */
[----:B------:R-:W2:Y:S09]  /*1fa0*/  LDCU.64 UR10, c[0x0][0x570] ;  /* 0x0000ae00ff0a77ac */ /* 0x000eb20008000a00 */
[----:B------:R-:W3:Y:S01]  /*1fb0*/  @P0 LDC.64 R14, c[0x0][0x4b0] ;  /* 0x00012c00ff0e0b82 */ /* 0x000ee20000000a00 */
[----:B0-----:R-:W-:-:S07]  /*1fc0*/  IMAD.HI.U32 R10, R7, UR9, R6 ;  /* 0x00000009070a7c27 */ /* 0x001fce000f8e0006 */
[----:B------:R-:W0:Y:S01]  /*1fd0*/  @P0 LDC R17, c[0x0][0x4ac] ;  /* 0x00012b00ff110b82 */ /* 0x000e220000000800 */
[----:B-1----:R-:W-:Y:S02]  /*1fe0*/  SHF.R.U32.HI R11, RZ, UR5, R10 ;  /* 0x00000005ff0b7c19 */ /* 0x002fe4000801160a */
[----:B------:R-:W-:Y:S02]  /*1ff0*/  @P0 MOV R10, RZ ;  /* 0x000000ff000a0202 */ /* 0x000fe40000000f00 */
[----:B------:R-:W-:-:S03]  /*2000*/  IADD3 R13, PT, PT, -R11, RZ, RZ ;  /* 0x000000ff0b0d7210 */ /* 0x000fc60007ffe1ff */
[----:B------:R-:W1:Y:S01]  /*2010*/  @P0 LDC.64 R8, c[0x0][0x578] ;  /* 0x00015e00ff080b82 */ /* 0x000e620000000a00 */
[----:B---3--:R-:W-:-:S05]  /*2020*/  @P0 IMAD.HI.U32 R6, R11, R14, R10 ;  /* 0x0000000e0b060227 */ /* 0x008fca00078e000a */
[----:B------:R-:W-:Y:S01]  /*2030*/  @P0 SHF.R.U32.HI R10, RZ, R15, R6 ;  /* 0x0000000fff0a0219 */ /* 0x000fe20000011606 */
[----:B------:R-:W-:-:S03]  /*2040*/  IMAD R6, R13, UR8, R7 ;  /* 0x000000080d067c24 */ /* 0x000fc6000f8e0207 */
[----:B------:R-:W-:Y:S01]  /*2050*/  @P0 IADD3 R10, PT, PT, -R10, RZ, RZ ;  /* 0x000000ff0a0a0210 */ /* 0x000fe20007ffe1ff */
[C---:B--2---:R-:W-:Y:S02]  /*2060*/  IMAD R5, R6.reuse, UR10, R5 ;  /* 0x0000000a06057c24 */ /* 0x044fe4000f8e0205 */
[----:B------:R-:W-:Y:S02]  /*2070*/  IMAD R4, R6, UR11, R4 ;  /* 0x0000000b06047c24 */ /* 0x000fe4000f8e0204 */
[----:B0-----:R-:W-:-:S04]  /*2080*/  @P0 IMAD R10, R10, R17, R11 ;  /* 0x000000110a0a0224 */ /* 0x001fc800078e020b */
[C---:B-1----:R-:W-:Y:S02]  /*2090*/  @P0 IMAD R5, R10.reuse, R8, R5 ;  /* 0x000000080a050224 */ /* 0x042fe400078e0205 */
[----:B------:R-:W-:-:S07]  /*20a0*/  @P0 IMAD R4, R10, R9, R4 ;  /* 0x000000090a040224 */ /* 0x000fce00078e0204 */
.L_x_584:
[----:B------:R-:W0:Y:S02]  /*20b0*/  LDCU.64 UR8, c[0x0][0x588] ;  /* 0x0000b100ff0877ac */ /* 0x000e240008000a00 */
[----:B0-----:R-:W-:-:S04]  /*20c0*/  IADD3 R6, P0, PT, R4, UR8, RZ ;  /* 0x0000000804067c10 */ /* 0x001fc8000ff1e0ff */
[----:B------:R-:W-:Y:S01]  /*20d0*/  IADD3.X R7, PT, PT, RZ, UR9, RZ, P0, !PT ;  /* 0x00000009ff077c10 */ /* 0x000fe200087fe4ff */
[----:B------:R-:W0:Y:S04]  /*20e0*/  LDCU.64 UR8, c[0x0][0x580] ;  /* 0x0000b000ff0877ac */ /* 0x000e280008000a00 */
[----:B------:R-:W2:Y:S01]  /*20f0*/  LDG.E.U16 R6, desc[UR6][R6.64] ;  /* 0x0000000606067981 */ /* 0x000ea2000c1e1500 */
[----:B------:R-:W-:Y:S02]  /*2100*/  IADD3 R3, PT, PT, R3, 0x80, RZ ;  /* 0x0000008003037810 */ /* 0x000fe40007ffe0ff */
[----:B--2---:R-:W-:-:S05]  /*2110*/  SHF.L.U32 R4, R6, 0x10, RZ ;  /* 0x0000001006047819 */ /* 0x004fca00000006ff */
[C---:B------:R-:W-:Y:S01]  /*2120*/  FFMA.FTZ R8, R4.reuse, R4, -1 ;  /* 0xbf80000004087423 */ /* 0x040fe20000010004 */
[----:B------:R-:W-:-:S03]  /*2130*/  FADD.FTZ R4, R4, -1 ;  /* 0xbf80000004047421 */ /* 0x000fc60000010000 */
[----:B------:R-:W1:Y:S01]  /*2140*/  MUFU.RSQ R9, R8 ;  /* 0x0000000800097308 */ /* 0x000e620000001400 */
[----:B------:R-:W-:Y:S02]  /*2150*/  FSETP.NEU.FTZ.AND P1, PT, R8, RZ, PT ;  /* 0x000000ff0800720b */ /* 0x000fe40003f3d000 */
[----:B------:R-:W-:Y:S01]  /*2160*/  ISETP.GT.U32.AND P0, PT, R4, 0x4b000000, PT ;  /* 0x4b0000000400780c */ /* 0x000fe20003f04070 */
[----:B-1----:R-:W-:Y:S01]  /*2170*/  FMUL.FTZ R11, R8, R9 ;  /* 0x00000009080b7220 */ /* 0x002fe20000410000 */
[----:B------:R-:W-:-:S03]  /*2180*/  FMUL.FTZ R10, R9, 0.5 ;  /* 0x3f000000090a7820 */ /* 0x000fc60000410000 */
[----:B------:R-:W-:Y:S01]  /*2190*/  FFMA.FTZ R9, -R11, R11, R8 ;  /* 0x0000000b0b097223 */ /* 0x000fe20000010108 */
[----:B------:R-:W-:-:S03]  /*21a0*/  MOV R8, 0x3e800000 ;  /* 0x3e80000000087802 */ /* 0x000fc60000000f00 */
        /* <DEDUP_REMOVED lines=30> */
[----:B------:R-:W-:-:S04]  /*2390*/  @P1 FSEL R4, R4, -RZ, P2 ;  /* 0x800000ff04041208 */ /* 0x000fc80001000000 */
[----:B------:R-:W-:-:S05]  /*23a0*/  MOV R6, R4 ;  /* 0x0000000400067202 */ /* 0x000fca0000000f00 */
[----:B------:R-:W-:Y:S01]  /*23b0*/  @P0 FADD.FTZ R6, R6, 0.69314718246459960938 ;  /* 0x3f31721806060421 */ /* 0x000fe20000010000 */
[----:B0-----:R-:W-:-:S04]  /*23c0*/  IADD3 R4, P0, PT, R5, UR8, RZ ;  /* 0x0000000805047c10 */ /* 0x001fc8000ff1e0ff */
[----:B------:R-:W-:Y:S02]  /*23d0*/  F2FP.BF16.F32.PACK_AB R6, RZ, R6 ;  /* 0x00000006ff06723e */ /* 0x000fe400000010ff */
[----:B------:R-:W-:Y:S02]  /*23e0*/  IADD3.X R5, PT, PT, RZ, UR9, RZ, P0, !PT ;  /* 0x00000009ff057c10 */ /* 0x000fe400087fe4ff */
[----:B------:R-:W-:-:S03]  /*23f0*/  ISETP.GE.AND P0, PT, R3, UR4, PT ;  /* 0x0000000403007c0c */ /* 0x000fc6000bf06270 */
[----:B------:R0:W-:Y:S10]  /*2400*/  STG.E.U16 desc[UR6][R4.64], R6 ;  /* 0x0000000604007986 */ /* 0x0001f4000c101506 */
[----:B------:R-:W-:Y:S05]  /*2410*/  @P0 BREAK.RELIABLE B1 ;  /* 0x0000000000010942 */ /* 0x000fea0003800100 */
[----:B------:R-:W-:Y:S05]  /*2420*/  @P0 BRA `(.L_x_585) ;  /* 0x0000002c00080947 */ /* 0x000fea0003800000 */
[----:B------:R-:W1:Y:S01]  /*2430*/  LDCU.64 UR8, c[0x0][0x390] ;  /* 0x00007200ff0877ac */ /* 0x000e620008000a00 */
[----:B0-----:R-:W-:Y:S01]  /*2440*/  HFMA2 R4, -RZ, RZ, 0, 0 ;  /* 0x00000000ff047431 */ /* 0x001fe200000001ff */
[----:B------:R-:W-:Y:S01]  /*2450*/  MOV R5, R3 ;  /* 0x0000000300057202 */ /* 0x000fe20000000f00 */
[----:B------:R-:W0:Y:S01]  /*2460*/  LDCU UR5, c[0x0][0x38c] ;  /* 0x00007180ff0577ac */ /* 0x000e220008000800 */
[----:B------:R-:W-:Y:S01]  /*2470*/  ISETP.NE.AND P0, PT, R2, RZ, PT ;  /* 0x000000ff0200720c */ /* 0x000fe20003f05270 */
[----:B------:R-:W2:Y:S01]  /*2480*/  LDCU.64 UR10, c[0x0][0x4b8] ;  /* 0x00009700ff0a77ac */ /* 0x000ea20008000a00 */
[----:B-1----:R-:W-:-:S05]  /*2490*/  IMAD.HI.U32 R6, R3, UR8, R4 ;  /* 0x0000000803067c27 */ /* 0x002fca000f8e0004 */
[----:B------:R-:W-:-:S04]  /*24a0*/  SHF.R.U32.HI R7, RZ, UR9, R6 ;  /* 0x00000009ff077c19 */ /* 0x000fc80008011606 */
[----:B------:R-:W-:-:S05]  /*24b0*/  IADD3 R4, PT, PT, -R7, RZ, RZ ;  /* 0x000000ff07047210 */ /* 0x000fca0007ffe1ff */
[----:B0-----:R-:W-:-:S04]  /*24c0*/  IMAD R4, R4, UR5, R3 ;  /* 0x0000000504047c24 */ /* 0x001fc8000f8e0203 */
        /* <DEDUP_REMOVED lines=288> */
.L_x_586:
        /* <DEDUP_REMOVED lines=51> */
[----:B------:R-:W-:-:S05]  /*3a00*/  IADD3.X R5, PT, PT, RZ, UR9, RZ, P0, !PT ;  /* 0x00000009ff057c10 */ /* 0x000fca00087fe4ff */
[----:B------:R0:W-:Y:S02]  /*3a10*/  STG.E.U16 desc[UR6][R4.64], R6 ;  /* 0x0000000604007986 */ /* 0x0001e4000c101506 */
.L_x_583:
[----:B------:R-:W-:-:S13]  /*3a20*/  ISETP.GE.AND P0, PT, R3, UR4, PT ;  /* 0x0000000403007c0c */ /* 0x000fda000bf06270 */
[----:B------:R-:W-:Y:S05]  /*3a30*/  @P0 BREAK.RELIABLE B1 ;  /* 0x0000000000010942 */ /* 0x000fea0003800100 */
[----:B------:R-:W-:Y:S05]  /*3a40*/  @P0 BRA `(.L_x_585) ;  /* 0x0000001400800947 */ /* 0x000fea0003800000 */
[----:B------:R-:W-:Y:S05]  /*3a50*/  BSYNC.RELIABLE B1 ;  /* 0x0000000000017941 */ /* 0x000fea0003800100 */
.L_x_582:
        /* <DEDUP_REMOVED lines=298> */
.L_x_587:
        /* <DEDUP_REMOVED lines=53> */
.L_x_585:
[----:B------:R-:W-:Y:S05]  /*5050*/  BSYNC.RECONVERGENT B0 ;  /* 0x0000000000007941 */ /* 0x000fea0003800200 */
.L_x_581:
[----:B------:R-:W-:Y:S05]  /*5060*/  WARPSYNC.ALL ;  /* 0x0000000000007948 */ /* 0x000fea0003800000 */
[----:B------:R-:W-:-:S13]  /*5070*/  ISETP.GE.AND P0, PT, R3, UR4, PT ;  /* 0x0000000403007c0c */ /* 0x000fda000bf06270 */
[----:B------:R-:W-:Y:S05]  /*5080*/  @P0 EXIT ;  /* 0x000000000000094d */ /* 0x000fea0003800000 */
[----:B------:R-:W2:Y:S01]  /*5090*/  LDCU.64 UR4, c[0x0][0x390] ;  /* 0x00007200ff0477ac */ /* 0x000ea20008000a00 */
[----:B01----:R-:W-:Y:S01]  /*50a0*/  HFMA2 R4, -RZ, RZ, 0, 0 ;  /* 0x00000000ff047431 */ /* 0x003fe200000001ff */
[----:B------:R-:W-:Y:S01]  /*50b0*/  MOV R5, R3 ;  /* 0x0000000300057202 */ /* 0x000fe20000000f00 */
[----:B------:R-:W0:Y:S01]  /*50c0*/  LDCU UR8, c[0x0][0x38c] ;  /* 0x00007180ff0877ac */ /* 0x000e220008000800 */
[----:B------:R-:W-:Y:S01]  /*50d0*/  ISETP.NE.AND P0, PT, R2, RZ, PT ;  /* 0x000000ff0200720c */ /* 0x000fe20003f05270 */
[----:B------:R-:W1:Y:S01]  /*50e0*/  LDCU.64 UR10, c[0x0][0x4b8] ;  /* 0x00009700ff0a77ac */ /* 0x000e620008000a00 */
[----:B--2---:R-:W-:-:S05]  /*50f0*/  IMAD.HI.U32 R4, R3, UR4, R4 ;  /* 0x0000000403047c27 */ /* 0x004fca000f8e0004 */
[----:B------:R-:W-:-:S04]  /*5100*/  SHF.R.U32.HI R5, RZ, UR5, R4 ;  /* 0x00000005ff057c19 */ /* 0x000fc80008011604 */
[----:B------:R-:W-:-:S05]  /*5110*/  IADD3 R6, PT, PT, -R5, RZ, RZ ;  /* 0x000000ff05067210 */ /* 0x000fca0007ffe1ff */
[----:B0-----:R-:W-:-:S04]  /*5120*/  IMAD R2, R6, UR8, R3 ;  /* 0x0000000806027c24 */ /* 0x001fc8000f8e0203 */
[C---:B-1----:R-:W-:Y:S02]  /*5130*/  IMAD R3, R2.reuse, UR10, RZ ;  /* 0x0000000a02037c24 */ /* 0x042fe4000f8e02ff */
        /* <DEDUP_REMOVED lines=269> */
[----:B------:R-:W1:Y:S10]  /*6210*/  LDCU UR4, c[0x0][0x4a8] ;  /* 0x00009500ff0477ac */ /* 0x000e740008000800 */
[----:B------:R-:W2:Y:S01]  /*6220*/  @P0 LDC.64 R8, c[0x0][0x4b0] ;  /* 0x00012c00ff080b82 */ /* 0x000ea20000000a00 */
[----:B0-----:R-:W-:-:S07]  /*6230*/  IMAD.HI.U32 R6, R5, UR9, R4 ;  /* 0x0000000905067c27 */ /* 0x001fce000f8e0004 */
[----:B------:R-:W0:Y:S01]  /*6240*/  @P0 LDC R11, c[0x0][0x4ac] ;  /* 0x00012b00ff0b0b82 */ /* 0x000e220000000800 */
[----:B-1----:R-:W-:Y:S01]  /*6250*/  SHF.R.U32.HI R7, RZ, UR4, R6 ;  /* 0x00000004ff077c19 */ /* 0x002fe20008011606 */
[----:B------:R-:W1:Y:S01]  /*6260*/  LDCU.64 UR4, c[0x0][0x570] ;  /* 0x0000ae00ff0477ac */ /* 0x000e620008000a00 */
[----:B------:R-:W-:Y:S02]  /*6270*/  @P0 MOV R6, RZ ;  /* 0x000000ff00060202 */ /* 0x000fe40000000f00 */
[----:B------:R-:W-:-:S03]  /*6280*/  IADD3 R4, PT, PT, -R7, RZ, RZ ;  /* 0x000000ff07047210 */ /* 0x000fc60007ffe1ff */
[----:B------:R-:W3:Y:S02]  /*6290*/  @P0 LDC.64 R12, c[0x0][0x578] ;  /* 0x00015e00ff0c0b82 */ /* 0x000ee40000000a00 */
[----:B------:R-:W-:Y:S02]  /*62a0*/  IMAD R4, R4, UR8, R5 ;  /* 0x0000000804047c24 */ /* 0x000fe4000f8e0205 */
[----:B--2---:R-:W-:-:S05]  /*62b0*/  @P0 IMAD.HI.U32 R0, R7, R8, R6 ;  /* 0x0000000807000227 */ /* 0x004fca00078e0006 */
[----:B------:R-:W-:Y:S01]  /*62c0*/  @P0 SHF.R.U32.HI R0, RZ, R9, R0 ;  /* 0x00000009ff000219 */ /* 0x000fe20000011600 */
[C---:B-1----:R-:W-:Y:S02]  /*62d0*/  IMAD R3, R4.reuse, UR4, R3 ;  /* 0x0000000404037c24 */ /* 0x042fe4000f8e0203 */
[----:B------:R-:W-:Y:S01]  /*62e0*/  IMAD R2, R4, UR5, R2 ;  /* 0x0000000504027c24 */ /* 0x000fe2000f8e0202 */
[----:B------:R-:W-:-:S05]  /*62f0*/  @P0 IADD3 R6, PT, PT, -R0, RZ, RZ ;  /* 0x000000ff00060210 */ /* 0x000fca0007ffe1ff */
[----:B0-----:R-:W-:-:S04]  /*6300*/  @P0 IMAD R6, R11, R6, R7 ;  /* 0x000000060b060224 */ /* 0x001fc800078e0207 */
[C---:B---3--:R-:W-:Y:S02]  /*6310*/  @P0 IMAD R3, R6.reuse, R12, R3 ;  /* 0x0000000c06030224 */ /* 0x048fe400078e0203 */
[----:B------:R-:W-:-:S07]  /*6320*/  @P0 IMAD R2, R6, R13, R2 ;  /* 0x0000000d06020224 */ /* 0x000fce00078e0202 */
.L_x_588:
[----:B------:R-:W0:Y:S02]  /*6330*/  LDCU.128 UR8, c[0x0][0x580] ;  /* 0x0000b000ff0877ac */ /* 0x000e240008000c00 */
[----:B0-----:R-:W-:-:S04]  /*6340*/  IADD3 R4, P0, PT, R2, UR10, RZ ;  /* 0x0000000a02047c10 */ /* 0x001fc8000ff1e0ff */
[----:B------:R-:W-:-:S05]  /*6350*/  IADD3.X R5, PT, PT, RZ, UR11, RZ, P0, !PT ;  /* 0x0000000bff057c10 */ /* 0x000fca00087fe4ff */
[----:B------:R0:W2:Y:S02]  /*6360*/  LDG.E.U16 R4, desc[UR6][R4.64] ;  /* 0x0000000604047981 */ /* 0x0000a4000c1e1500 */
[----:B0-----:R-:W-:Y:S02]  /*6370*/  MOV R5, 0x3e800000 ;  /* 0x3e80000000057802 */ /* 0x001fe40000000f00 */
[----:B--2---:R-:W-:-:S05]  /*6380*/  SHF.L.U32 R0, R4, 0x10, RZ ;  /* 0x0000001004007819 */ /* 0x004fca00000006ff */
[C---:B------:R-:W-:Y:S01]  /*6390*/  FFMA.FTZ R2, R0.reuse, R0, -1 ;  /* 0xbf80000000027423 */ /* 0x040fe20000010000 */
[----:B------:R-:W-:-:S03]  /*63a0*/  FADD.FTZ R11, R0, -1 ;  /* 0xbf800000000b7421 */ /* 0x000fc60000010000 */
[----:B------:R-:W0:Y:S01]  /*63b0*/  MUFU.RSQ R7, R2 ;  /* 0x0000000200077308 */ /* 0x000e220000001400 */
[C---:B------:R-:W-:Y:S02]  /*63c0*/  FSETP.NEU.FTZ.AND P1, PT, R2.reuse, RZ, PT ;  /* 0x000000ff0200720b */ /* 0x040fe40003f3d000 */
[----:B------:R-:W-:Y:S01]  /*63d0*/  ISETP.GT.U32.AND P0, PT, R11, 0x4b000000, PT ;  /* 0x4b0000000b00780c */ /* 0x000fe20003f04070 */
[----:B0-----:R-:W-:Y:S01]  /*63e0*/  FMUL.FTZ R9, R2, R7 ;  /* 0x0000000702097220 */ /* 0x001fe20000410000 */
[----:B------:R-:W-:-:S03]  /*63f0*/  FMUL.FTZ R6, R7, 0.5 ;  /* 0x3f00000007067820 */ /* 0x000fc60000410000 */
[----:B------:R-:W-:-:S04]  /*6400*/  FFMA.FTZ R7, -R9, R9, R2 ;  /* 0x0000000909077223 */ /* 0x000fc80000010102 */
        /* <DEDUP_REMOVED lines=32> */
[----:B------:R-:W-:-:S04]  /*6610*/  IADD3 R2, P0, PT, R3, UR8, RZ ;  /* 0x0000000803027c10 */ /* 0x000fc8000ff1e0ff */
[----:B------:R-:W-:Y:S02]  /*6620*/  F2FP.BF16.F32.PACK_AB R0, RZ, R0 ;  /* 0x00000000ff00723e */ /* 0x000fe400000010ff */
[----:B------:R-:W-:-:S05]  /*6630*/  IADD3.X R3, PT, PT, RZ, UR9, RZ, P0, !PT ;  /* 0x00000009ff037c10 */ /* 0x000fca00087fe4ff */
[----:B------:R-:W-:Y:S01]  /*6640*/  STG.E.U16 desc[UR6][R2.64], R0 ;  /* 0x0000000002007986 */ /* 0x000fe2000c101506 */
[----:B------:R-:W-:Y:S05]  /*6650*/  EXIT ;  /* 0x000000000000794d */ /* 0x000fea0003800000 */
.L_x_589:
        /* <DEDUP_REMOVED lines=10> */
.L_x_17872:


//--------------------- .text._ZN2at6native27unrolled_elementwise_kernelIZZZNS0_17acosh_kernel_cudaERNS_18TensorIteratorBaseEENKUlvE0_clEvENKUlvE2_clEvEUlN3c108BFloat16EE_St5arrayIPcLm2EELi4E23TrivialOffsetCalculatorILi1EjESD_NS0_6memory15LoadWithoutCastENSE_16StoreWithoutCastEEEviT_T0_T2_T3_T4_T5_ --------------------------
	.section	.text._ZN2at6native27unrolled_elementwise_kernelIZZZNS0_17acosh_kernel_cudaERNS_18TensorIteratorBaseEENKUlvE0_clEvENKUlvE2_clEvEUlN3c108BFloat16EE_St5arrayIPcLm2EELi4E23TrivialOffsetCalculatorILi1EjESD_NS0_6memory15LoadWithoutCastENSE_16StoreWithoutCastEEEviT_T0_T2_T3_T4_T5_,"ax",@progbits
	.align	128
        .global         _ZN2at6native27unrolled_elementwise_kernelIZZZNS0_17acosh_kernel_cudaERNS_18TensorIteratorBaseEENKUlvE0_clEvENKUlvE2_clEvEUlN3c108BFloat16EE_St5arrayIPcLm2EELi4E23TrivialOffsetCalculatorILi1EjESD_NS0_6memory15LoadWithoutCastENSE_16StoreWithoutCastEEEviT_T0_T2_T3_T4_T5_
        .type           _ZN2at6native27unrolled_elementwise_kernelIZZZNS0_17acosh_kernel_cudaERNS_18TensorIteratorBaseEENKUlvE0_clEvENKUlvE2_clEvEUlN3c108BFloat16EE_St5arrayIPcLm2EELi4E23TrivialOffsetCalculatorILi1EjESD_NS0_6memory15LoadWithoutCastENSE_16StoreWithoutCastEEEviT_T0_T2_T3_T4_T5_,@function
        .size           _ZN2at6native27unrolled_elementwise_kernelIZZZNS0_17acosh_kernel_cudaERNS_18TensorIteratorBaseEENKUlvE0_clEvENKUlvE2_clEvEUlN3c108BFloat16EE_St5arrayIPcLm2EELi4E23TrivialOffsetCalculatorILi1EjESD_NS0_6memory15LoadWithoutCastENSE_16StoreWithoutCastEEEviT_T0_T2_T3_T4_T5_,(.L_x_17873 - _ZN2at6native27unrolled_elementwise_kernelIZZZNS0_17acosh_kernel_cudaERNS_18TensorIteratorBaseEENKUlvE0_clEvENKUlvE2_clEvEUlN3c108BFloat16EE_St5arrayIPcLm2EELi4E23TrivialOffsetCalculatorILi1EjESD_NS0_6memory15LoadWithoutCastENSE_16StoreWithoutCastEEEviT_T0_T2_T3_T4_T5_)
        .other          _ZN2at6native27unrolled_elementwise_kernelIZZZNS0_17acosh_kernel_cudaERNS_18TensorIteratorBaseEENKUlvE0_clEvENKUlvE2_clEvEUlN3c108BFloat16EE_St5arrayIPcLm2EELi4E23TrivialOffsetCalculatorILi1EjESD_NS0_6memory15LoadWithoutCastENSE_16StoreWithoutCastEEEviT_T0_T2_T3_T4_T5_,@"STO_CUDA_ENTRY STV_DEFAULT"
_ZN2at6native27unrolled_elementwise_kernelIZZZNS0_17acosh_kernel_cudaERNS_18TensorIteratorBaseEENKUlvE0_clEvENKUlvE2_clEvEUlN3c108BFloat16EE_St5arrayIPcLm2EELi4E23TrivialOffsetCalculatorILi1EjESD_NS0_6memory15LoadWithoutCastENSE_16StoreWithoutCastEEEviT_T0_T2_T3_T4_T5_:
.text._ZN2at6native27unrolled_elementwise_kernelIZZZNS0_17acosh_kernel_cudaERNS_18TensorIteratorBaseEENKUlvE0_clEvENKUlvE2_clEvEUlN3c108BFloat16EE_St5arrayIPcLm2EELi4E23TrivialOffsetCalculatorILi1EjESD_NS0_6memory15LoadWithoutCastENSE_16StoreWithoutCastEEEviT_T0_T2_T3_T4_T5_:
[----:B------:R-:W-:Y:S01]  /*0000*/  LDC R1, c[0x0][0x37c] ;  /* 0x0000df00ff017b82 */ /* 0x000fe20000000800 */
[----:B------:R-:W0:Y:S07]  /*0010*/  S2R R0, SR_CTAID.X ;  /* 0x0000000000007919 */ /* 0x000e2e0000002500 */
[----:B------:R-:W0:Y:S01]  /*0020*/  LDC R3, c[0x0][0x380] ;  /* 0x0000e000ff037b82 */ /* 0x000e220000000800 */
[----:B------:R-:W1:Y:S01]  /*0030*/  LDCU.64 UR4, c[0x0][0x358] ;  /* 0x00006b00ff0477ac */ /* 0x000e620008000a00 */
[----:B------:R-:W-:Y:S01]  /*0040*/  PRMT R8, RZ, 0x7610, R8 ;  /* 0x00007610ff087816 */ /* 0x000fe20000000008 */
[----:B------:R-:W2:Y:S01]  /*0050*/  S2R R7, SR_TID.X ;  /* 0x0000000000077919 */ /* 0x000ea20000002100 */
[----:B0-----:R-:W-:Y:S01]  /*0060*/  IMAD R2, R0, -0x200, R3 ;  /* 0xfffffe0000027824 */ /* 0x001fe200078e0203 */
[----:B--2---:R-:W-:-:S04]  /*0070*/  MOV R3, R7 ;  /* 0x0000000700037202 */ /* 0x004fc80000000f00 */
[----:B------:R-:W-:-:S13]  /*0080*/  ISETP.GE.AND P0, PT, R7, R2, PT ;  /* 0x000000020700720c */ /* 0x000fda0003f06270 */
[----:B------:R-:W-:Y:S01]  /*0090*/  @!P0 IADD3 R7, PT, PT, R3, 0x80, RZ ;  /* 0x0000008003078810 */ /* 0x000fe20007ffe0ff */
[----:B------:R-:W0:Y:S03]  /*00a0*/  @!P0 LDC.64 R10, c[0x0][0x390] ;  /* 0x0000e400ff0a8b82 */ /* 0x000e260000000a00 */
[----:B------:R-:W-:-:S13]  /*00b0*/  ISETP.GE.AND P1, PT, R7, R2, PT ;  /* 0x000000020700720c */ /* 0x000fda0003f26270 */
[----:B------:R-:W-:Y:S01]  /*00c0*/  @!P1 LEA R9, R0, R7, 0x9 ;  /* 0x0000000700099211 */ /* 0x000fe200078e48ff */
[----:B------:R-:W2:Y:S01]  /*00d0*/  @!P1 LDC.64 R12, c[0x0][0x390] ;  /* 0x0000e400ff0c9b82 */ /* 0x000ea20000000a00 */
[----:B------:R-:W-:-:S04]  /*00e0*/  @!P1 IADD3 R7, PT, PT, R7, 0x80, RZ ;  /* 0x0000008007079810 */ /* 0x000fc80007ffe0ff */
[----:B------:R-:W-:-:S13]  /*00f0*/  ISETP.GE.AND P3, PT, R7, R2, PT ;  /* 0x000000020700720c */ /* 0x000fda0003f66270 */
[----:B------:R-:W-:Y:S01]  /*0100*/  @!P3 LEA R17, R0, R7, 0x9 ;  /* 0x000000070011b211 */ /* 0x000fe200078e48ff */
[----:B------:R-:W3:Y:S01]  /*0110*/  @!P3 LDC.64 R4, c[0x0][0x390] ;  /* 0x0000e400ff04bb82 */ /* 0x000ee20000000a00 */
[----:B------:R-:W-:-:S04]  /*0120*/  @!P3 IADD3 R7, PT, PT, R7, 0x80, RZ ;  /* 0x000000800707b810 */ /* 0x000fc80007ffe0ff */
[----:B------:R-:W-:Y:S01]  /*0130*/  ISETP.GE.AND P2, PT, R7, R2, PT ;  /* 0x000000020700720c */ /* 0x000fe20003f46270 */
[----:B--2---:R-:W-:-:S12]  /*0140*/  @!P1 IMAD.WIDE.U32 R12, R9, 0x2, R12 ;  /* 0x00000002090c9825 */ /* 0x004fd800078e000c */
[----:B------:R-:W2:Y:S01]  /*0150*/  @!P2 LDC.64 R14, c[0x0][0x390] ;  /* 0x0000e400ff0eab82 */ /* 0x000ea20000000a00 */
[C---:B------:R-:W-:Y:S01]  /*0160*/  @!P2 LEA R7, R0.reuse, R7, 0x9 ;  /* 0x000000070007a211 */ /* 0x040fe200078e48ff */
[----:B-1----:R1:W5:Y:S01]  /*0170*/  @!P1 LDG.E.U16 R8, desc[UR4][R12.64] ;  /* 0x000000040c089981 */ /* 0x002362000c1e1500 */
[----:B------:R-:W-:Y:S01]  /*0180*/  PRMT R18, RZ, 0x7610, R18 ;  /* 0x00007610ff127816 */ /* 0x000fe20000000012 */
[--C-:B---3--:R-:W-:Y:S01]  /*0190*/  @!P3 IMAD.WIDE.U32 R16, R17, 0x2, R4.reuse ;  /* 0x000000021110b825 */ /* 0x108fe200078e0004 */
[----:B------:R-:W-:Y:S02]  /*01a0*/  PRMT R5, RZ, 0x7610, R5 ;  /* 0x00007610ff057816 */ /* 0x000fe40000000005 */
[----:B------:R-:W-:Y:S01]  /*01b0*/  PRMT R4, RZ, 0x7610, R4 ;  /* 0x00007610ff047816 */ /* 0x000fe20000000004 */
[----:B--2---:R-:W-:Y:S01]  /*01c0*/  @!P2 IMAD.WIDE.U32 R14, R7, 0x2, R14 ;  /* 0x00000002070ea825 */ /* 0x004fe200078e000e */
[----:B------:R-:W-:Y:S02]  /*01d0*/  @!P0 LEA R7, R0, R3, 0x9 ;  /* 0x0000000300078211 */ /* 0x000fe400078e48ff */
[----:B------:R2:W5:Y:S03]  /*01e0*/  @!P3 LDG.E.U16 R5, desc[UR4][R16.64] ;  /* 0x000000041005b981 */ /* 0x000566000c1e1500 */
[----:B0-----:R-:W-:Y:S01]  /*01f0*/  @!P0 IMAD.WIDE.U32 R10, R7, 0x2, R10 ;  /* 0x00000002070a8825 */ /* 0x001fe200078e000a */
[C---:B------:R-:W-:Y:S01]  /*0200*/  IADD3 R9, PT, PT, R3.reuse, 0x100, RZ ;  /* 0x0000010003097810 */ /* 0x040fe20007ffe0ff */
[----:B------:R-:W-:Y:S01]  /*0210*/  BSSY.RECONVERGENT B0, `(.L_x_590) ;  /* 0x0000038000007945 */ /* 0x000fe20003800200 */
[C---:B-1----:R-:W-:Y:S01]  /*0220*/  IADD3 R13, PT, PT, R3.reuse, 0x180, RZ ;  /* 0x00000180030d7810 */ /* 0x042fe20007ffe0ff */
[----:B------:R0:W5:Y:S04]  /*0230*/  @!P2 LDG.E.U16 R4, desc[UR4][R14.64] ;  /* 0x000000040e04a981 */ /* 0x000168000c1e1500 */
[----:B------:R0:W5:Y:S01]  /*0240*/  @!P0 LDG.E.U16 R18, desc[UR4][R10.64] ;  /* 0x000000040a128981 */ /* 0x000162000c1e1500 */
[----:B------:R-:W-:-:S13]  /*0250*/  ISETP.GE.AND P0, PT, R3, R2, PT ;  /* 0x000000020300720c */ /* 0x000fda0003f06270 */
[----:B------:R-:W1:Y:S01]  /*0260*/  @!P0 LDC.64 R6, c[0x0][0x388] ;  /* 0x0000e200ff068b82 */ /* 0x000e620000000a00 */
[----:B--2---:R-:W-:Y:S02]  /*0270*/  IADD3 R17, PT, PT, R3, 0x80, RZ ;  /* 0x0000008003117810 */ /* 0x004fe40007ffe0ff */
[-C--:B------:R-:W-:Y:S02]  /*0280*/  ISETP.GE.AND P1, PT, R9, R2.reuse, PT ;  /* 0x000000020900720c */ /* 0x080fe40003f26270 */
[----:B------:R-:W-:Y:S02]  /*0290*/  @!P0 LEA R9, R0, R3, 0x9 ;  /* 0x0000000300098211 */ /* 0x000fe400078e48ff */
[-C--:B------:R-:W-:Y:S02]  /*02a0*/  ISETP.GE.AND P2, PT, R13, R2.reuse, PT ;  /* 0x000000020d00720c */ /* 0x080fe40003f46270 */
[----:B------:R-:W-:Y:S02]  /*02b0*/  ISETP.GE.AND P4, PT, R17, R2, PT ;  /* 0x000000021100720c */ /* 0x000fe40003f86270 */
[----:B------:R-:W-:Y:S01]  /*02c0*/  @!P0 MOV R3, R17 ;  /* 0x0000001100038202 */ /* 0x000fe20000000f00 */
[----:B0-----:R-:W-:Y:S10]  /*02d0*/  @P0 BRA `(.L_x_591) ;  /* 0x0000000000ac0947 */ /* 0x001ff40003800000 */
[----:B-----5:R-:W-:Y:S01]  /*02e0*/  SHF.L.U32 R18, R18, 0x10, RZ ;  /* 0x0000001012127819 */ /* 0x020fe200000006ff */
[----:B------:R-:W-:-:S04]  /*02f0*/  HFMA2 R14, -RZ, RZ, 1.625, 0 ;  /* 0x3e800000ff0e7431 */ /* 0x000fc800000001ff */
        /* <DEDUP_REMOVED lines=12> */
[----:B------:R-:W-:-:S03]  /*03c0*/  MOV R15, 0x3d39bf78 ;  /* 0x3d39bf78000f7802 */ /* 0x000fc60000000f00 */
        /* <DEDUP_REMOVED lines=26> */
[----:B------:R-:W-:-:S05]  /*0570*/  @P3 FADD.FTZ R11, R11, 0.69314718246459960938 ;  /* 0x3f3172180b0b3421 */ /* 0x000fca0000010000 */
[----:B------:R-:W-:-:S07]  /*0580*/  F2FP.BF16.F32.PACK_AB R10, RZ, R11 ;  /* 0x0000000bff0a723e */ /* 0x000fce00000010ff */
.L_x_591:
[----:B------:R-:W-:Y:S05]  /*0590*/  BSYNC.RECONVERGENT B0 ;  /* 0x0000000000007941 */ /* 0x000fea0003800200 */
.L_x_590:
[----:B------:R-:W-:Y:S01]  /*05a0*/  BSSY.RECONVERGENT B0, `(.L_x_592) ;  /* 0x000002f000007945 */ /* 0x000fe20003800200 */
[----:B------:R-:W-:Y:S01]  /*05b0*/  ISETP.GE.AND P3, PT, R3, R2, PT ;  /* 0x000000020300720c */ /* 0x000fe20003f66270 */
[----:B-1----:R-:W-:Y:S02]  /*05c0*/  @!P0 IMAD.WIDE.U32 R6, R9, 0x2, R6 ;  /* 0x0000000209068825 */ /* 0x002fe400078e0006 */
[----:B------:R-:W-:Y:S10]  /*05d0*/  @P4 BRA `(.L_x_593) ;  /* 0x0000000000ac4947 */ /* 0x000ff40003800000 */
[----:B-----5:R-:W-:-:S05]  /*05e0*/  SHF.L.U32 R8, R8, 0x10, RZ ;  /* 0x0000001008087819 */ /* 0x020fca00000006ff */
        /* <DEDUP_REMOVED lines=12> */
[----:B------:R-:W-:Y:S01]  /*06b0*/  FADD.FTZ R8, R13, R8 ;  /* 0x000000080d087221 */ /* 0x000fe20000010000 */
[----:B------:R-:W-:-:S03]  /*06c0*/  HFMA2 R13, -RZ, RZ, 1.625, 0 ;  /* 0x3e800000ff0d7431 */ /* 0x000fc600000001ff */
        /* <DEDUP_REMOVED lines=28> */
.L_x_593:
[----:B------:R-:W-:Y:S05]  /*0890*/  BSYNC.RECONVERGENT B0 ;  /* 0x0000000000007941 */ /* 0x000fea0003800200 */
.L_x_592:
[----:B------:R-:W-:Y:S04]  /*08a0*/  BSSY.RECONVERGENT B0, `(.L_x_594) ;  /* 0x000002d000007945 */ /* 0x000fe80003800200 */
[----:B------:R-:W-:Y:S05]  /*08b0*/  @P1 BRA `(.L_x_595) ;  /* 0x0000000000ac1947 */ /* 0x000fea0003800000 */
[----:B-----5:R-:W-:-:S05]  /*08c0*/  SHF.L.U32 R5, R5, 0x10, RZ ;  /* 0x0000001005057819 */ /* 0x020fca00000006ff */
        /* <DEDUP_REMOVED lines=9> */
[----:B------:R-:W-:-:S04]  /*0960*/  HFMA2 R14, -RZ, RZ, 1.625, 0 ;  /* 0x3e800000ff0e7431 */ /* 0x000fc800000001ff */
        /* <DEDUP_REMOVED lines=32> */
.L_x_595:
[----:B------:R-:W-:Y:S05]  /*0b70*/  BSYNC.RECONVERGENT B0 ;  /* 0x0000000000007941 */ /* 0x000fea0003800200 */
.L_x_594:
[----:B------:R-:W-:Y:S04]  /*0b80*/  BSSY.RECONVERGENT B0, `(.L_x_596) ;  /* 0x000002d000007945 */ /* 0x000fe80003800200 */
[----:B------:R-:W-:Y:S05]  /*0b90*/  @P2 BRA `(.L_x_597) ;  /* 0x0000000000ac2947 */ /* 0x000fea0003800000 */
        /* <DEDUP_REMOVED lines=43> */
.L_x_597:
[----:B------:R-:W-:Y:S05]  /*0e50*/  BSYNC.RECONVERGENT B0 ;  /* 0x0000000000007941 */ /* 0x000fea0003800200 */
.L_x_596:
[----:B------:R0:W-:Y:S01]  /*0e60*/  @!P0 STG.E.U16 desc[UR4][R6.64], R10 ;  /* 0x0000000a06008986 */ /* 0x0001e2000c101504 */
[----:B------:R-:W-:Y:S04]  /*0e70*/  BSSY.RECONVERGENT B0, `(.L_x_598) ;  /* 0x000000d000007945 */ /* 0x000fe80003800200 */
[----:B------:R-:W-:Y:S05]  /*0e80*/  @P3 BRA `(.L_x_599) ;  /* 0x00000000002c3947 */ /* 0x000fea0003800000 */
[----:B0-----:R-:W0:Y:S01]  /*0e90*/  LDC.64 R6, c[0x0][0x388] ;  /* 0x0000e200ff067b82 */ /* 0x001e220000000a00 */
[----:B------:R-:W-:Y:S02]  /*0ea0*/  LEA R9, R0, R3, 0x9 ;  /* 0x0000000300097211 */ /* 0x000fe400078e48ff */
[----:B------:R-:W-:Y:S02]  /*0eb0*/  IADD3 R3, PT, PT, R3, 0x80, RZ ;  /* 0x0000008003037810 */ /* 0x000fe40007ffe0ff */
[----:B-----5:R-:W-:Y:S02]  /*0ec0*/  PRMT R4, R8, 0x7610, R4 ;  /* 0x0000761008047816 */ /* 0x020fe40000000004 */
[----:B------:R-:W-:-:S13]  /*0ed0*/  ISETP.GE.AND P0, PT, R3, R2, PT ;  /* 0x000000020300720c */ /* 0x000fda0003f06270 */
[----:B------:R-:W-:Y:S02]  /*0ee0*/  @!P0 LEA R13, R0, R3, 0x9 ;  /* 0x00000003000d8211 */ /* 0x000fe400078e48ff */
[----:B------:R-:W-:Y:S01]  /*0ef0*/  @!P0 IADD3 R3, PT, PT, R3, 0x80, RZ ;  /* 0x0000008003038810 */ /* 0x000fe20007ffe0ff */
[----:B0-----:R-:W-:-:S04]  /*0f00*/  IMAD.WIDE.U32 R8, R9, 0x2, R6 ;  /* 0x0000000209087825 */ /* 0x001fc800078e0006 */
[----:B------:R-:W-:Y:S01]  /*0f10*/  @!P0 IMAD.WIDE.U32 R6, R13, 0x2, R6 ;  /* 0x000000020d068825 */ /* 0x000fe200078e0006 */
[----:B------:R1:W-:Y:S04]  /*0f20*/  STG.E.U16 desc[UR4][R8.64], R4 ;  /* 0x0000000408007986 */ /* 0x0003e8000c101504 */
[----:B------:R1:W-:Y:S02]  /*0f30*/  @!P0 STG.E.U16 desc[UR4][R6.64], R5 ;  /* 0x0000000506008986 */ /* 0x0003e4000c101504 */
.L_x_599:
[----:B------:R-:W-:Y:S05]  /*0f40*/  BSYNC.RECONVERGENT B0 ;  /* 0x0000000000007941 */ /* 0x000fea0003800200 */
.L_x_598:
[----:B------:R-:W-:-:S13]  /*0f50*/  ISETP.GE.AND P0, PT, R3, R2, PT ;  /* 0x000000020300720c */ /* 0x000fda0003f06270 */
[----:B------:R-:W-:Y:S05]  /*0f60*/  @P0 EXIT ;  /* 0x000000000000094d */ /* 0x000fea0003800000 */
[----:B-1---5:R-:W1:Y:S01]  /*0f70*/  LDC.64 R4, c[0x0][0x388] ;  /* 0x0000e200ff047b82 */ /* 0x022e620000000a00 */
[----:B------:R-:W-:-:S05]  /*0f80*/  LEA R3, R0, R3, 0x9 ;  /* 0x0000000300037211 */ /* 0x000fca00078e48ff */
[----:B-1----:R-:W-:-:S05]  /*0f90*/  IMAD.WIDE.U32 R2, R3, 0x2, R4 ;  /* 0x0000000203027825 */ /* 0x002fca00078e0004 */
[----:B------:R-:W-:Y:S01]  /*0fa0*/  STG.E.U16 desc[UR4][R2.64], R11 ;  /* 0x0000000b02007986 */ /* 0x000fe2000c101504 */
[----:B------:R-:W-:Y:S05]  /*0fb0*/  EXIT ;  /* 0x000000000000794d */ /* 0x000fea0003800000 */
.L_x_600:
        /* <DEDUP_REMOVED lines=12> */
.L_x_17873:


//--------------------- .text._ZN2at6native29vectorized_elementwise_kernelILi2EZZZNS0_17acosh_kernel_cudaERNS_18TensorIteratorBaseEENKUlvE0_clEvENKUlvE2_clEvEUlN3c108BFloat16EE_St5arrayIPcLm2EEEEviT0_T1_ --------------------------
	.section	.text._ZN2at6native29vectorized_elementwise_kernelILi2EZZZNS0_17acosh_kernel_cudaERNS_18TensorIteratorBaseEENKUlvE0_clEvENKUlvE2_clEvEUlN3c108BFloat16EE_St5arrayIPcLm2EEEEviT0_T1_,"ax",@progbits
	.align	128
        .global         _ZN2at6native29vectorized_elementwise_kernelILi2EZZZNS0_17acosh_kernel_cudaERNS_18TensorIteratorBaseEENKUlvE0_clEvENKUlvE2_clEvEUlN3c108BFloat16EE_St5arrayIPcLm2EEEEviT0_T1_
        .type           _ZN2at6native29vectorized_elementwise_kernelILi2EZZZNS0_17acosh_kernel_cudaERNS_18TensorIteratorBaseEENKUlvE0_clEvENKUlvE2_clEvEUlN3c108BFloat16EE_St5arrayIPcLm2EEEEviT0_T1_,@function
        .size           _ZN2at6native29vectorized_elementwise_kernelILi2EZZZNS0_17acosh_kernel_cudaERNS_18TensorIteratorBaseEENKUlvE0_clEvENKUlvE2_clEvEUlN3c108BFloat16EE_St5arrayIPcLm2EEEEviT0_T1_,(.L_x_17874 - _ZN2at6native29vectorized_elementwise_kernelILi2EZZZNS0_17acosh_kernel_cudaERNS_18TensorIteratorBaseEENKUlvE0_clEvENKUlvE2_clEvEUlN3c108BFloat16EE_St5arrayIPcLm2EEEEviT0_T1_)
        .other          _ZN2at6native29vectorized_elementwise_kernelILi2EZZZNS0_17acosh_kernel_cudaERNS_18TensorIteratorBaseEENKUlvE0_clEvENKUlvE2_clEvEUlN3c108BFloat16EE_St5arrayIPcLm2EEEEviT0_T1_,@"STO_CUDA_ENTRY STV_DEFAULT"
_ZN2at6native29vectorized_elementwise_kernelILi2EZZZNS0_17acosh_kernel_cudaERNS_18TensorIteratorBaseEENKUlvE0_clEvENKUlvE2_clEvEUlN3c108BFloat16EE_St5arrayIPcLm2EEEEviT0_T1_:
.text._ZN2at6native29vectorized_elementwise_kernelILi2EZZZNS0_17acosh_kernel_cudaERNS_18TensorIteratorBaseEENKUlvE0_clEvENKUlvE2_clEvEUlN3c108BFloat16EE_St5arrayIPcLm2EEEEviT0_T1_:
[----:B------:R-:W-:Y:S01]  /*0000*/  LDC R1, c[0x0][0x37c] ;  /* 0x0000df00ff017b82 */ /* 0x000fe20000000800 */
[----:B------:R-:W0:Y:S01]  /*0010*/  S2R R10, SR_CTAID.X ;  /* 0x00000000000a7919 */ /* 0x000e220000002500 */
[----:B------:R-:W1:Y:S01]  /*0020*/  LDCU UR6, c[0x0][0x380] ;  /* 0x00007000ff0677ac */ /* 0x000e620008000800 */
[----:B------:R-:W2:Y:S01]  /*0030*/  LDCU.64 UR4, c[0x0][0x358] ;  /* 0x00006b00ff0477ac */ /* 0x000ea20008000a00 */
[----:B0-----:R-:W-:-:S04]  /*0040*/  SHF.L.U32 R10, R10, 0xa, RZ ;  /* 0x0000000a0a0a7819 */ /* 0x001fc800000006ff */
[----:B-1----:R-:W-:-:S04]  /*0050*/  IADD3 R8, PT, PT, -R10, UR6, RZ ;  /* 0x000000060a087c10 */ /* 0x002fc8000fffe1ff */
[----:B------:R-:W-:-:S13]  /*0060*/  ISETP.GT.U32.AND P0, PT, R8, 0x3ff, PT ;  /* 0x000003ff0800780c */ /* 0x000fda0003f04070 */
[----:B--2---:R-:W-:Y:S05]  /*0070*/  @P0 BRA `(.L_x_601) ;  /* 0x0000001c00cc0947 */ /* 0x004fea0003800000 */
[----:B------:R-:W0:Y:S01]  /*0080*/  S2R R25, SR_TID.X ;  /* 0x0000000000197919 */ /* 0x000e220000002100 */
[----:B------:R-:W-:Y:S02]  /*0090*/  PRMT R6, RZ, 0x7610, R6 ;  /* 0x00007610ff067816 */ /* 0x000fe40000000006 */
[----:B0-----:R-:W-:Y:S02]  /*00a0*/  ISETP.GE.U32.AND P0, PT, R25, R8, PT ;  /* 0x000000081900720c */ /* 0x001fe40003f06070 */
[----:B------:R-:W-:-:S11]  /*00b0*/  MOV R7, R25 ;  /* 0x0000001900077202 */ /* 0x000fd60000000f00 */
[----:B------:R-:W-:-:S04]  /*00c0*/  @!P0 IADD3 R25, PT, PT, R7, 0x80, RZ ;  /* 0x0000008007198810 */ /* 0x000fc80007ffe0ff */
[----:B------:R-:W-:-:S13]  /*00d0*/  ISETP.GE.U32.AND P6, PT, R25, R8, PT ;  /* 0x000000081900720c */ /* 0x000fda0003fc6070 */
[----:B------:R-:W-:Y:S01]  /*00e0*/  @!P6 IADD3 R3, PT, PT, R10, R25, RZ ;  /* 0x000000190a03e210 */ /* 0x000fe20007ffe0ff */
[----:B------:R-:W0:Y:S01]  /*00f0*/  @!P6 LDC.64 R26, c[0x0][0x390] ;  /* 0x0000e400ff1aeb82 */ /* 0x000e220000000a00 */
[----:B------:R-:W-:-:S04]  /*0100*/  @!P6 IADD3 R25, PT, PT, R25, 0x80, RZ ;  /* 0x000000801919e810 */ /* 0x000fc80007ffe0ff */
[----:B------:R-:W-:-:S13]  /*0110*/  ISETP.GE.U32.AND P5, PT, R25, R8, PT ;  /* 0x000000081900720c */ /* 0x000fda0003fa6070 */
[----:B------:R-:W-:Y:S01]  /*0120*/  @!P5 IADD3 R29, PT, PT, R10, R25, RZ ;  /* 0x000000190a1dd210 */ /* 0x000fe20007ffe0ff */
[----:B------:R-:W1:Y:S01]  /*0130*/  @!P5 LDC.64 R20, c[0x0][0x390] ;  /* 0x0000e400ff14db82 */ /* 0x000e620000000a00 */
[----:B------:R-:W-:-:S04]  /*0140*/  @!P5 IADD3 R25, PT, PT, R25, 0x80, RZ ;  /* 0x000000801919d810 */ /* 0x000fc80007ffe0ff */
[----:B------:R-:W-:Y:S01]  /*0150*/  ISETP.GE.U32.AND P4, PT, R25, R8, PT ;  /* 0x000000081900720c */ /* 0x000fe20003f86070 */
[----:B0-----:R-:W-:-:S05]  /*0160*/  @!P6 IMAD.WIDE.U32 R26, R3, 0x2, R26 ;  /* 0x00000002031ae825 */ /* 0x001fca00078e001a */
[----:B------:R-:W5:Y:S07]  /*0170*/  @!P6 LDG.E.U16 R6, desc[UR4][R26.64] ;  /* 0x000000041a06e981 */ /* 0x000f6e000c1e1500 */
[----:B------:R-:W-:Y:S01]  /*0180*/  @!P4 IADD3 R23, PT, PT, R10, R25, RZ ;  /* 0x000000190a17c210 */ /* 0x000fe20007ffe0ff */
[----:B------:R-:W0:Y:S01]  /*0190*/  @!P4 LDC.64 R2, c[0x0][0x390] ;  /* 0x0000e400ff02cb82 */ /* 0x000e220000000a00 */
[----:B------:R-:W-:-:S04]  /*01a0*/  @!P4 IADD3 R25, PT, PT, R25, 0x80, RZ ;  /* 0x000000801919c810 */ /* 0x000fc80007ffe0ff */
[----:B------:R-:W-:-:S13]  /*01b0*/  ISETP.GE.U32.AND P3, PT, R25, R8, PT ;  /* 0x000000081900720c */ /* 0x000fda0003f66070 */
[----:B------:R-:W-:Y:S01]  /*01c0*/  @!P3 IADD3 R19, PT, PT, R10, R25, RZ ;  /* 0x000000190a13b210 */ /* 0x000fe20007ffe0ff */
[----:B-1----:R-:W-:Y:S01]  /*01d0*/  @!P5 IMAD.WIDE.U32 R20, R29, 0x2, R20 ;  /* 0x000000021d14d825 */ /* 0x002fe200078e0014 */
[----:B------:R-:W-:Y:S01]  /*01e0*/  @!P3 IADD3 R25, PT, PT, R25, 0x80, RZ ;  /* 0x000000801919b810 */ /* 0x000fe20007ffe0ff */
[----:B------:R-:W1:Y:S03]  /*01f0*/  @!P3 LDC.64 R4, c[0x0][0x390] ;  /* 0x0000e400ff04bb82 */ /* 0x000e660000000a00 */
[----:B------:R-:W-:-:S13]  /*0200*/  ISETP.GE.U32.AND P2, PT, R25, R8, PT ;  /* 0x000000081900720c */ /* 0x000fda0003f46070 */
[----:B------:R-:W-:Y:S01]  /*0210*/  @!P2 IADD3 R11, PT, PT, R10, R25, RZ ;  /* 0x000000190a0ba210 */ /* 0x000fe20007ffe0ff */
[----:B------:R-:W2:Y:S01]  /*0220*/  @!P2 LDC.64 R12, c[0x0][0x390] ;  /* 0x0000e400ff0cab82 */ /* 0x000ea20000000a00 */
[----:B------:R-:W-:-:S04]  /*0230*/  @!P2 IADD3 R25, PT, PT, R25, 0x80, RZ ;  /* 0x000000801919a810 */ /* 0x000fc80007ffe0ff */
[----:B------:R-:W-:-:S13]  /*0240*/  ISETP.GE.U32.AND P1, PT, R25, R8, PT ;  /* 0x000000081900720c */ /* 0x000fda0003f26070 */
[----:B------:R-:W-:Y:S01]  /*0250*/  @!P1 IADD3 R9, PT, PT, R10, R25, RZ ;  /* 0x000000190a099210 */ /* 0x000fe20007ffe0ff */
[----:B------:R-:W3:Y:S01]  /*0260*/  @!P1 LDC.64 R16, c[0x0][0x390] ;  /* 0x0000e400ff109b82 */ /* 0x000ee20000000a00 */
[----:B------:R-:W-:-:S04]  /*0270*/  @!P1 IADD3 R25, PT, PT, R25, 0x80, RZ ;  /* 0x0000008019199810 */ /* 0x000fc80007ffe0ff */
[----:B------:R-:W-:-:S13]  /*0280*/  ISETP.GE.U32.AND P6, PT, R25, R8, PT ;  /* 0x000000081900720c */ /* 0x000fda0003fc6070 */
[----:B------:R-:W4:Y:S01]  /*0290*/  @!P6 LDC.64 R14, c[0x0][0x390] ;  /* 0x0000e400ff0eeb82 */ /* 0x000f220000000a00 */
[----:B------:R-:W-:Y:S01]  /*02a0*/  @!P6 IADD3 R25, PT, PT, R10, R25, RZ ;  /* 0x000000190a19e210 */ /* 0x000fe20007ffe0ff */
[----:B--2---:R-:W-:Y:S01]  /*02b0*/  @!P2 IMAD.WIDE.U32 R12, R11, 0x2, R12 ;  /* 0x000000020b0ca825 */ /* 0x004fe200078e000c */
[----:B------:R-:W-:-:S03]  /*02c0*/  PRMT R11, RZ, 0x7610, R11 ;  /* 0x00007610ff0b7816 */ /* 0x000fc6000000000b */
[----:B---3--:R-:W-:Y:S01]  /*02d0*/  @!P1 IMAD.WIDE.U32 R16, R9, 0x2, R16 ;  /* 0x0000000209109825 */ /* 0x008fe200078e0010 */
[----:B------:R-:W-:-:S04]  /*02e0*/  PRMT R9, RZ, 0x7610, R9 ;  /* 0x00007610ff097816 */ /* 0x000fc80000000009 */
[----:B------:R-:W5:Y:S01]  /*02f0*/  @!P1 LDG.E.U16 R11, desc[UR4][R16.64] ;  /* 0x00000004100b9981 */ /* 0x000f62000c1e1500 */
[----:B----4-:R-:W-:-:S05]  /*0300*/  @!P6 IMAD.WIDE.U32 R14, R25, 0x2, R14 ;  /* 0x00000002190ee825 */ /* 0x010fca00078e000e */
[----:B------:R-:W5:Y:S01]  /*0310*/  @!P6 LDG.E.U16 R9, desc[UR4][R14.64] ;  /* 0x000000040e09e981 */ /* 0x000f62000c1e1500 */
[----:B------:R-:W-:-:S06]  /*0320*/  PRMT R0, RZ, 0x7610, R0 ;  /* 0x00007610ff007816 */ /* 0x000fcc0000000000 */
[----:B------:R2:W5:Y:S02]  /*0330*/  @!P5 LDG.E.U16 R0, desc[UR4][R20.64] ;  /* 0x000000041400d981 */ /* 0x000564000c1e1500 */
[----:B--2---:R-:W2:Y:S01]  /*0340*/  @!P0 LDC.64 R20, c[0x0][0x390] ;  /* 0x0000e400ff148b82 */ /* 0x004ea20000000a00 */
[----:B0-----:R-:W-:Y:S01]  /*0350*/  @!P4 IMAD.WIDE.U32 R2, R23, 0x2, R2 ;  /* 0x000000021702c825 */ /* 0x001fe200078e0002 */
[----:B------:R-:W-:Y:S02]  /*0360*/  @!P0 IADD3 R23, PT, PT, R10, R7, RZ ;  /* 0x000000070a178210 */ /* 0x000fe40007ffe0ff */
[----:B------:R-:W-:-:S06]  /*0370*/  PRMT R22, RZ, 0x7610, R22 ;  /* 0x00007610ff167816 */ /* 0x000fcc0000000016 */
[----:B------:R0:W5:Y:S01]  /*0380*/  @!P4 LDG.E.U16 R22, desc[UR4][R2.64] ;  /* 0x000000040216c981 */ /* 0x000162000c1e1500 */
[----:B--2---:R-:W-:Y:S01]  /*0390*/  @!P0 IMAD.WIDE.U32 R20, R23, 0x2, R20 ;  /* 0x0000000217148825 */ /* 0x004fe200078e0014 */
[----:B------:R-:W-:-:S06]  /*03a0*/  PRMT R23, RZ, 0x7610, R23 ;  /* 0x00007610ff177816 */ /* 0x000fcc0000000017 */
[----:B------:R-:W5:Y:S01]  /*03b0*/  @!P0 LDG.E.U16 R23, desc[UR4][R20.64] ;  /* 0x0000000414178981 */ /* 0x000f62000c1e1500 */
[----:B------:R-:W-:Y:S01]  /*03c0*/  ISETP.GE.U32.AND P0, PT, R7, R8, PT ;  /* 0x000000080700720c */ /* 0x000fe20003f06070 */
[----:B-1----:R-:W-:Y:S01]  /*03d0*/  @!P3 IMAD.WIDE.U32 R4, R19, 0x2, R4 ;  /* 0x000000021304b825 */ /* 0x002fe200078e0004 */
[----:B------:R-:W-:Y:S02]  /*03e0*/  PRMT R19, RZ, 0x7610, R19 ;  /* 0x00007610ff137816 */ /* 0x000fe40000000013 */
[----:B------:R-:W-:Y:S01]  /*03f0*/  PRMT R18, RZ, 0x7610, R18 ;  /* 0x00007610ff127816 */ /* 0x000fe20000000012 */
[----:B------:R-:W-:Y:S03]  /*0400*/  BSSY.RECONVERGENT B0, `(.L_x_602) ;  /* 0x0000036000007945 */ /* 0x000fe60003800200 */
[----:B------:R1:W5:Y:S04]  /*0410*/  @!P3 LDG.E.U16 R19, desc[UR4][R4.64] ;  /* 0x000000040413b981 */ /* 0x000368000c1e1500 */
[----:B------:R2:W5:Y:S01]  /*0420*/  @!P2 LDG.E.U16 R18, desc[UR4][R12.64] ;  /* 0x000000040c12a981 */ /* 0x000562000c1e1500 */
[----:B0-----:R-:W0:Y:S01]  /*0430*/  @!P0 LDC.64 R2, c[0x0][0x388] ;  /* 0x0000e200ff028b82 */ /* 0x001e220000000a00 */
[----:B-1----:R-:W-:-:S02]  /*0440*/  IADD3 R5, PT, PT, R7, 0x100, RZ ;  /* 0x0000010007057810 */ /* 0x002fc40007ffe0ff */
[----:B--2---:R-:W-:Y:S02]  /*0450*/  IADD3 R13, PT, PT, R7, 0x180, RZ ;  /* 0x00000180070d7810 */ /* 0x004fe40007ffe0ff */
[-C--:B------:R-:W-:Y:S02]  /*0460*/  ISETP.GE.U32.AND P4, PT, R5, R8.reuse, PT ;  /* 0x000000080500720c */ /* 0x080fe40003f86070 */
[----:B------:R-:W-:Y:S02]  /*0470*/  ISETP.GE.U32.AND P2, PT, R13, R8, PT ;  /* 0x000000080d00720c */ /* 0x000fe40003f46070 */
[C---:B------:R-:W-:Y:S02]  /*0480*/  IADD3 R5, PT, PT, R7.reuse, 0x80, RZ ;  /* 0x0000008007057810 */ /* 0x040fe40007ffe0ff */
[----:B------:R-:W-:Y:S01]  /*0490*/  IADD3 R13, PT, PT, R7, 0x200, RZ ;  /* 0x00000200070d7810 */ /* 0x000fe20007ffe0ff */
[----:B------:R-:W-:Y:S08]  /*04a0*/  @P0 BRA `(.L_x_603) ;  /* 0x0000000000ac0947 */ /* 0x000ff00003800000 */
[----:B-----5:R-:W-:Y:S02]  /*04b0*/  SHF.L.U32 R23, R23, 0x10, RZ ;  /* 0x0000001017177819 */ /* 0x020fe400000006ff */
[----:B------:R-:W-:-:S03]  /*04c0*/  MOV R21, 0x3d39bf78 ;  /* 0x3d39bf7800157802 */ /* 0x000fc60000000f00 */
[C---:B------:R-:W-:Y:S01]  /*04d0*/  FFMA.FTZ R12, R23.reuse, R23, -1 ;  /* 0xbf800000170c7423 */ /* 0x040fe20000010017 */
[----:B------:R-:W-:-:S03]  /*04e0*/  FADD.FTZ R23, R23, -1 ;  /* 0xbf80000017177421 */ /* 0x000fc60000010000 */
[----:B------:R-:W1:Y:S01]  /*04f0*/  MUFU.RSQ R15, R12 ;  /* 0x0000000c000f7308 */ /* 0x000e620000001400 */
[C---:B------:R-:W-:Y:S02]  /*0500*/  FSETP.NEU.FTZ.AND P3, PT, R12.reuse, RZ, PT ;  /* 0x000000ff0c00720b */ /* 0x040fe40003f7d000 */
[----:B------:R-:W-:Y:S01]  /*0510*/  ISETP.GT.U32.AND P1, PT, R23, 0x4b000000, PT ;  /* 0x4b0000001700780c */ /* 0x000fe20003f24070 */
[----:B-1----:R-:W-:Y:S01]  /*0520*/  FMUL.FTZ R17, R12, R15 ;  /* 0x0000000f0c117220 */ /* 0x002fe20000410000 */
[----:B------:R-:W-:-:S03]  /*0530*/  FMUL.FTZ R4, R15, 0.5 ;  /* 0x3f0000000f047820 */ /* 0x000fc60000410000 */
[----:B------:R-:W-:-:S04]  /*0540*/  FFMA.FTZ R14, -R17, R17, R12 ;  /* 0x00000011110e7223 */ /* 0x000fc8000001010c */
[----:B------:R-:W-:Y:S01]  /*0550*/  FFMA.FTZ R4, R4, R14, R17 ;  /* 0x0000000e04047223 */ /* 0x000fe20000010011 */
[----:B------:R-:W-:-:S04]  /*0560*/  HFMA2 R17, -RZ, RZ, 1.625, 0 ;  /* 0x3e800000ff117431 */ /* 0x000fc800000001ff */
        /* <DEDUP_REMOVED lines=31> */
.L_x_603:
[----:B------:R-:W-:Y:S05]  /*0760*/  BSYNC.RECONVERGENT B0 ;  /* 0x0000000000007941 */ /* 0x000fea0003800200 */
.L_x_602:
[-C--:B------:R-:W-:Y:S01]  /*0770*/  ISETP.GE.U32.AND P3, PT, R5, R8.reuse, PT ;  /* 0x000000080500720c */ /* 0x080fe20003f66070 */
[----:B------:R-:W-:Y:S01]  /*0780*/  BSSY.RECONVERGENT B0, `(.L_x_604) ;  /* 0x000002f000007945 */ /* 0x000fe20003800200 */
[----:B------:R-:W-:Y:S02]  /*0790*/  ISETP.GE.U32.AND P1, PT, R13, R8, PT ;  /* 0x000000080d00720c */ /* 0x000fe40003f26070 */
[----:B------:R-:W-:-:S09]  /*07a0*/  IADD3 R13, PT, PT, R7, 0x280, RZ ;  /* 0x00000280070d7810 */ /* 0x000fd20007ffe0ff */
[----:B------:R-:W-:Y:S05]  /*07b0*/  @P3 BRA `(.L_x_605) ;  /* 0x0000000000ac3947 */ /* 0x000fea0003800000 */
[----:B-----5:R-:W-:-:S05]  /*07c0*/  SHF.L.U32 R6, R6, 0x10, RZ ;  /* 0x0000001006067819 */ /* 0x020fca00000006ff */
        /* <DEDUP_REMOVED lines=42> */
.L_x_605:
[----:B------:R-:W-:Y:S05]  /*0a70*/  BSYNC.RECONVERGENT B0 ;  /* 0x0000000000007941 */ /* 0x000fea0003800200 */
.L_x_604:
[----:B------:R-:W-:Y:S01]  /*0a80*/  BSSY.RECONVERGENT B0, `(.L_x_606) ;  /* 0x000002f000007945 */ /* 0x000fe20003800200 */
[----:B------:R-:W-:Y:S02]  /*0a90*/  ISETP.GE.U32.AND P3, PT, R13, R8, PT ;  /* 0x000000080d00720c */ /* 0x000fe40003f66070 */
[----:B------:R-:W-:Y:S01]  /*0aa0*/  IADD3 R13, PT, PT, R7, 0x300, RZ ;  /* 0x00000300070d7810 */ /* 0x000fe20007ffe0ff */
[----:B------:R-:W-:Y:S10]  /*0ab0*/  @P4 BRA `(.L_x_607) ;  /* 0x0000000000ac4947 */ /* 0x000ff40003800000 */
        /* <DEDUP_REMOVED lines=43> */
.L_x_607:
[----:B------:R-:W-:Y:S05]  /*0d70*/  BSYNC.RECONVERGENT B0 ;  /* 0x0000000000007941 */ /* 0x000fea0003800200 */
.L_x_606:
        /* <DEDUP_REMOVED lines=47> */
.L_x_609:
[----:B------:R-:W-:Y:S05]  /*1070*/  BSYNC.RECONVERGENT B0 ;  /* 0x0000000000007941 */ /* 0x000fea0003800200 */
.L_x_608:
[----:B------:R-:W-:Y:S01]  /*1080*/  ISETP.GE.U32.AND P2, PT, R13, R8, PT ;  /* 0x000000080d00720c */ /* 0x000fe20003f46070 */
[----:B------:R-:W-:Y:S01]  /*1090*/  BSSY.RECONVERGENT B0, `(.L_x_610) ;  /* 0x000002f000007945 */ /* 0x000fe20003800200 */
[----:B------:R-:W-:-:S05]  /*10a0*/  @!P0 IADD3 R13, PT, PT, R10, R7, RZ ;  /* 0x000000070a0d8210 */ /* 0x000fca0007ffe0ff */
[----:B0-----:R-:W-:Y:S01]  /*10b0*/  @!P0 IMAD.WIDE.U32 R2, R13, 0x2, R2 ;  /* 0x000000020d028825 */ /* 0x001fe200078e0002 */
[----:B------:R-:W-:Y:S06]  /*10c0*/  @P1 BRA `(.L_x_611) ;  /* 0x0000000000ac1947 */ /* 0x000fec0003800000 */
        /* <DEDUP_REMOVED lines=43> */
.L_x_611:
[----:B------:R-:W-:Y:S05]  /*1380*/  BSYNC.RECONVERGENT B0 ;  /* 0x0000000000007941 */ /* 0x000fea0003800200 */
.L_x_610:
[----:B------:R-:W-:Y:S04]  /*1390*/  BSSY.RECONVERGENT B0, `(.L_x_612) ;  /* 0x000002d000007945 */ /* 0x000fe80003800200 */
[----:B------:R-:W-:Y:S05]  /*13a0*/  @P3 BRA `(.L_x_613) ;  /* 0x0000000000ac3947 */ /* 0x000fea0003800000 */
[----:B-----5:R-:W-:-:S05]  /*13b0*/  SHF.L.U32 R18, R18, 0x10, RZ ;  /* 0x0000001012127819 */ /* 0x020fca00000006ff */
[C---:B------:R-:W-:Y:S01]  /*13c0*/  FFMA.FTZ R15, R18.reuse, R18, -1 ;  /* 0xbf800000120f7423 */ /* 0x040fe20000010012 */
[----:B------:R-:W-:Y:S01]  /*13d0*/  FADD.FTZ R19, R18, -1 ;  /* 0xbf80000012137421 */ /* 0x000fe20000010000 */
[----:B------:R-:W-:Y:S02]  /*13e0*/  HFMA2 R18, -RZ, RZ, 1.625, 0 ;  /* 0x3e800000ff127431 */ /* 0x000fe400000001ff */
        /* <DEDUP_REMOVED lines=39> */
.L_x_613:
[----:B------:R-:W-:Y:S05]  /*1660*/  BSYNC.RECONVERGENT B0 ;  /* 0x0000000000007941 */ /* 0x000fea0003800200 */
.L_x_612:
        /* <DEDUP_REMOVED lines=45> */
.L_x_615:
[----:B------:R-:W-:Y:S05]  /*1940*/  BSYNC.RECONVERGENT B0 ;  /* 0x0000000000007941 */ /* 0x000fea0003800200 */
.L_x_614:
        /* <DEDUP_REMOVED lines=45> */
.L_x_617:
[----:B------:R-:W-:Y:S05]  /*1c20*/  BSYNC.RECONVERGENT B0 ;  /* 0x0000000000007941 */ /* 0x000fea0003800200 */
.L_x_616:
[----:B------:R-:W-:Y:S01]  /*1c30*/  @!P0 MOV R7, R5 ;  /* 0x0000000500078202 */ /* 0x000fe20000000f00 */
[----:B------:R0:W-:Y:S01]  /*1c40*/  @!P0 STG.E.U16 desc[UR4][R2.64], R4 ;  /* 0x0000000402008986 */ /* 0x0001e2000c101504 */
[----:B------:R-:W-:Y:S04]  /*1c50*/  BSSY.RECONVERGENT B0, `(.L_x_618) ;  /* 0x000002d000007945 */ /* 0x000fe80003800200 */
[----:B------:R-:W-:Y:S01]  /*1c60*/  BSSY.RELIABLE B1, `(.L_x_619) ;  /* 0x0000025000017945 */ /* 0x000fe20003800100 */
[----:B------:R-:W-:-:S13]  /*1c70*/  ISETP.GE.U32.AND P0, PT, R7, R8, PT ;  /* 0x000000080700720c */ /* 0x000fda0003f06070 */
[----:B0-----:R-:W-:Y:S05]  /*1c80*/  @P0 BRA `(.L_x_620) ;  /* 0x0000000000300947 */ /* 0x001fea0003800000 */
[----:B------:R-:W0:Y:S01]  /*1c90*/  LDC.64 R2, c[0x0][0x388] ;  /* 0x0000e200ff027b82 */ /* 0x000e220000000a00 */
[----:B------:R-:W-:Y:S02]  /*1ca0*/  IADD3 R5, PT, PT, R10, R7, RZ ;  /* 0x000000070a057210 */ /* 0x000fe40007ffe0ff */
[----:B------:R-:W-:-:S04]  /*1cb0*/  IADD3 R7, PT, PT, R7, 0x80, RZ ;  /* 0x0000008007077810 */ /* 0x000fc80007ffe0ff */
[----:B------:R-:W-:Y:S01]  /*1cc0*/  ISETP.GE.U32.AND P0, PT, R7, R8, PT ;  /* 0x000000080700720c */ /* 0x000fe20003f06070 */
[----:B0-----:R-:W-:-:S05]  /*1cd0*/  IMAD.WIDE.U32 R2, R5, 0x2, R2 ;  /* 0x0000000205027825 */ /* 0x001fca00078e0002 */
[----:B-----5:R0:W-:Y:S07]  /*1ce0*/  STG.E.U16 desc[UR4][R2.64], R6 ;  /* 0x0000000602007986 */ /* 0x0201ee000c101504 */
[----:B------:R-:W-:Y:S05]  /*1cf0*/  @P0 BRA `(.L_x_621) ;  /* 0x0000000000300947 */ /* 0x000fea0003800000 */
[----:B0-----:R-:W0:Y:S01]  /*1d00*/  LDC.64 R2, c[0x0][0x388] ;  /* 0x0000e200ff027b82 */ /* 0x001e220000000a00 */
[----:B------:R-:W-:Y:S02]  /*1d10*/  IADD3 R5, PT, PT, R10, R7, RZ ;  /* 0x000000070a057210 */ /* 0x000fe40007ffe0ff */
[----:B------:R-:W-:-:S03]  /*1d20*/  IADD3 R7, PT, PT, R7, 0x80, RZ ;  /* 0x0000008007077810 */ /* 0x000fc60007ffe0ff */
[----:B0-----:R-:W-:-:S05]  /*1d30*/  IMAD.WIDE.U32 R2, R5, 0x2, R2 ;  /* 0x0000000205027825 */ /* 0x001fca00078e0002 */
[----:B------:R0:W-:Y:S02]  /*1d40*/  STG.E.U16 desc[UR4][R2.64], R0 ;  /* 0x0000000002007986 */ /* 0x0001e4000c101504 */
.L_x_620:
[----:B------:R-:W-:-:S13]  /*1d50*/  ISETP.GE.U32.AND P0, PT, R7, R8, PT ;  /* 0x000000080700720c */ /* 0x000fda0003f06070 */
[----:B------:R-:W-:Y:S05]  /*1d60*/  @P0 BRA `(.L_x_622) ;  /* 0x0000000000300947 */ /* 0x000fea0003800000 */
[----:B0-----:R-:W0:Y:S01]  /*1d70*/  LDC.64 R2, c[0x0][0x388] ;  /* 0x0000e200ff027b82 */ /* 0x001e220000000a00 */
[----:B------:R-:W-:Y:S02]  /*1d80*/  IADD3 R5, PT, PT, R10, R7, RZ ;  /* 0x000000070a057210 */ /* 0x000fe40007ffe0ff */
[----:B------:R-:W-:-:S03]  /*1d90*/  IADD3 R7, PT, PT, R7, 0x80, RZ ;  /* 0x0000008007077810 */ /* 0x000fc60007ffe0ff */
[----:B0-----:R-:W-:-:S05]  /*1da0*/  IMAD.WIDE.U32 R2, R5, 0x2, R2 ;  /* 0x0000000205027825 */ /* 0x001fca00078e0002 */
[----:B------:R1:W-:Y:S02]  /*1db0*/  STG.E.U16 desc[UR4][R2.64], R12 ;  /* 0x0000000c02007986 */ /* 0x0003e4000c101504 */
.L_x_621:
[----:B------:R-:W-:-:S13]  /*1dc0*/  ISETP.GE.U32.AND P0, PT, R7, R8, PT ;  /* 0x000000080700720c */ /* 0x000fda0003f06070 */
[----:B------:R-:W-:Y:S05]  /*1dd0*/  @P0 BRA `(.L_x_623) ;  /* 0x0000000000340947 */ /* 0x000fea0003800000 */
[----:B01----:R-:W0:Y:S01]  /*1de0*/  LDC.64 R2, c[0x0][0x388] ;  /* 0x0000e200ff027b82 */ /* 0x003e220000000a00 */
[----:B------:R-:W-:Y:S02]  /*1df0*/  IADD3 R5, PT, PT, R10, R7, RZ ;  /* 0x000000070a057210 */ /* 0x000fe40007ffe0ff */
[----:B------:R-:W-:-:S03]  /*1e00*/  IADD3 R7, PT, PT, R7, 0x80, RZ ;  /* 0x0000008007077810 */ /* 0x000fc60007ffe0ff */
[----:B0-----:R-:W-:-:S05]  /*1e10*/  IMAD.WIDE.U32 R2, R5, 0x2, R2 ;  /* 0x0000000205027825 */ /* 0x001fca00078e0002 */
[----:B------:R1:W-:Y:S02]  /*1e20*/  STG.E.U16 desc[UR4][R2.64], R13 ;  /* 0x0000000d02007986 */ /* 0x0003e4000c101504 */
.L_x_622:
[----:B------:R-:W-:-:S13]  /*1e30*/  ISETP.GE.U32.AND P0, PT, R7, R8, PT ;  /* 0x000000080700720c */ /* 0x000fda0003f06070 */
[----:B------:R-:W-:Y:S05]  /*1e40*/  @P0 BREAK.RELIABLE B1 ;  /* 0x0000000000010942 */ /* 0x000fea0003800100 */
[----:B------:R-:W-:Y:S05]  /*1e50*/  @P0 BRA `(.L_x_624) ;  /* 0x0000000000300947 */ /* 0x000fea0003800000 */
[----:B01----:R-:W0:Y:S01]  /*1e60*/  LDC.64 R2, c[0x0][0x388] ;  /* 0x0000e200ff027b82 */ /* 0x003e220000000a00 */
[----:B------:R-:W-:Y:S02]  /*1e70*/  IADD3 R5, PT, PT, R10, R7, RZ ;  /* 0x000000070a057210 */ /* 0x000fe40007ffe0ff */
[----:B------:R-:W-:-:S03]  /*1e80*/  IADD3 R7, PT, PT, R7, 0x80, RZ ;  /* 0x0000008007077810 */ /* 0x000fc60007ffe0ff */
[----:B0-----:R-:W-:-:S05]  /*1e90*/  IMAD.WIDE.U32 R2, R5, 0x2, R2 ;  /* 0x0000000205027825 */ /* 0x001fca00078e0002 */
[----:B------:R2:W-:Y:S02]  /*1ea0*/  STG.E.U16 desc[UR4][R2.64], R14 ;  /* 0x0000000e02007986 */ /* 0x0005e4000c101504 */
.L_x_623:
[----:B------:R-:W-:Y:S05]  /*1eb0*/  BSYNC.RELIABLE B1 ;  /* 0x0000000000017941 */ /* 0x000fea0003800100 */
.L_x_619:
[----:B------:R-:W-:-:S13]  /*1ec0*/  ISETP.GE.U32.AND P0, PT, R7, R8, PT ;  /* 0x000000080700720c */ /* 0x000fda0003f06070 */
[----:B012---:R-:W0:Y:S01]  /*1ed0*/  @!P0 LDC.64 R2, c[0x0][0x388] ;  /* 0x0000e200ff028b82 */ /* 0x007e220000000a00 */
[----:B------:R-:W-:Y:S02]  /*1ee0*/  @!P0 IADD3 R5, PT, PT, R10, R7, RZ ;  /* 0x000000070a058210 */ /* 0x000fe40007ffe0ff */
[----:B------:R-:W-:-:S03]  /*1ef0*/  @!P0 IADD3 R7, PT, PT, R7, 0x80, RZ ;  /* 0x0000008007078810 */ /* 0x000fc60007ffe0ff */
[----:B0-----:R-:W-:-:S05]  /*1f00*/  @!P0 IMAD.WIDE.U32 R2, R5, 0x2, R2 ;  /* 0x0000000205028825 */ /* 0x001fca00078e0002 */
[----:B-----5:R2:W-:Y:S02]  /*1f10*/  @!P0 STG.E.U16 desc[UR4][R2.64], R11 ;  /* 0x0000000b02008986 */ /* 0x0205e4000c101504 */
.L_x_624:
[----:B------:R-:W-:Y:S05]  /*1f20*/  BSYNC.RECONVERGENT B0 ;  /* 0x0000000000007941 */ /* 0x000fea0003800200 */
.L_x_618:
[----:B------:R-:W-:Y:S05]  /*1f30*/  WARPSYNC.ALL ;  /* 0x0000000000007948 */ /* 0x000fea0003800000 */
[----:B------:R-:W-:-:S13]  /*1f40*/  ISETP.GE.U32.AND P0, PT, R7, R8, PT ;  /* 0x000000080700720c */ /* 0x000fda0003f06070 */
[----:B------:R-:W-:Y:S05]  /*1f50*/  @P0 EXIT ;  /* 0x000000000000094d */ /* 0x000fea0003800000 */
[----:B012---:R-:W0:Y:S01]  /*1f60*/  LDC.64 R2, c[0x0][0x388] ;  /* 0x0000e200ff027b82 */ /* 0x007e220000000a00 */
[----:B------:R-:W-:-:S05]  /*1f70*/  IADD3 R7, PT, PT, R10, R7, RZ ;  /* 0x000000070a077210 */ /* 0x000fca0007ffe0ff */
[----:B0-----:R-:W-:-:S05]  /*1f80*/  IMAD.WIDE.U32 R2, R7, 0x2, R2 ;  /* 0x0000000207027825 */ /* 0x001fca00078e0002 */
[----:B-----5:R-:W-:Y:S01]  /*1f90*/  STG.E.U16 desc[UR4][R2.64], R9 ;  /* 0x0000000902007986 */ /* 0x020fe2000c101504 */
[----:B------:R-:W-:Y:S05]  /*1fa0*/  EXIT ;  /* 0x000000000000794d */ /* 0x000fea0003800000 */
.L_x_601:
[----:B------:R-:W0:Y:S01]  /*1fb0*/  S2R R4, SR_TID.X ;  /* 0x0000000000047919 */ /* 0x000e220000002100 */
[----:B------:R-:W1:Y:S02]  /*1fc0*/  LDC.64 R2, c[0x0][0x390] ;  /* 0x0000e400ff027b82 */ /* 0x000e640000000a00 */
[----:B-1----:R-:W-:-:S04]  /*1fd0*/  IMAD.WIDE.U32 R2, R10, 0x2, R2 ;  /* 0x000000020a027825 */ /* 0x002fc800078e0002 */
[----:B0-----:R-:W-:-:S05]  /*1fe0*/  IMAD.WIDE.U32 R12, R4, 0x4, R2 ;  /* 0x00000004040c7825 */ /* 0x001fca00078e0002 */
[----:B------:R-:W2:Y:S04]  /*1ff0*/  LDG.E R0, desc[UR4][R12.64] ;  /* 0x000000040c007981 */ /* 0x000ea8000c1e1900 */
[----:B------:R-:W3:Y:S04]  /*2000*/  LDG.E R8, desc[UR4][R12.64+0x200] ;  /* 0x000200040c087981 */ /* 0x000ee8000c1e1900 */
[----:B------:R-:W4:Y:S04]  /*2010*/  LDG.E R2, desc[UR4][R12.64+0x400] ;  /* 0x000400040c027981 */ /* 0x000f28000c1e1900 */
[----:B------:R0:W5:Y:S01]  /*2020*/  LDG.E R5, desc[UR4][R12.64+0x600] ;  /* 0x000600040c057981 */ /* 0x000162000c1e1900 */
[----:B--2---:R-:W-:-:S02]  /*2030*/  SHF.L.U32 R6, R0, 0x10, RZ ;  /* 0x0000001000067819 */ /* 0x004fc400000006ff */
[----:B------:R-:W-:-:S03]  /*2040*/  PRMT R0, R0, 0x7632, R0 ;  /* 0x0000763200007816 */ /* 0x000fc60000000000 */
[C---:B------:R-:W-:Y:S01]  /*2050*/  FFMA.FTZ R3, R6.reuse, R6, -1 ;  /* 0xbf80000006037423 */ /* 0x040fe20000010006 */
[----:B------:R-:W-:Y:S01]  /*2060*/  FADD.FTZ R6, R6, -1 ;  /* 0xbf80000006067421 */ /* 0x000fe20000010000 */
[----:B------:R-:W-:Y:S02]  /*2070*/  SHF.L.U32 R11, R0, 0x10, RZ ;  /* 0x00000010000b7819 */ /* 0x000fe400000006ff */
[----:B------:R-:W1:Y:S01]  /*2080*/  MUFU.RSQ R14, R3 ;  /* 0x00000003000e7308 */ /* 0x000e620000001400 */
[C---:B------:R-:W-:Y:S02]  /*2090*/  FSETP.NEU.FTZ.AND P0, PT, R3.reuse, RZ, PT ;  /* 0x000000ff0300720b */ /* 0x040fe40003f1d000 */
[----:B------:R-:W-:Y:S01]  /*20a0*/  ISETP.GT.U32.AND P1, PT, R6, 0x4b000000, PT ;  /* 0x4b0000000600780c */ /* 0x000fe20003f24070 */
[----:B-1----:R-:W-:Y:S01]  /*20b0*/  FMUL.FTZ R16, R3, R14 ;  /* 0x0000000e03107220 */ /* 0x002fe20000410000 */
[----:B------:R-:W-:-:S03]  /*20c0*/  FMUL.FTZ R7, R14, 0.5 ;  /* 0x3f0000000e077820 */ /* 0x000fc60000410000 */
[----:B------:R-:W-:Y:S01]  /*20d0*/  FFMA.FTZ R9, -R16, R16, R3 ;  /* 0x0000001010097223 */ /* 0x000fe20000010103 */
[----:B------:R-:W-:-:S03]  /*20e0*/  FFMA.FTZ R3, R11, R11, -1 ;  /* 0xbf8000000b037423 */ /* 0x000fc6000001000b */
[----:B------:R-:W-:Y:S01]  /*20f0*/  FFMA.FTZ R7, R7, R9, R16 ;  /* 0x0000000907077223 */ /* 0x000fe20000010010 */
[----:B0-----:R-:W0:Y:S01]  /*2100*/  MUFU.RSQ R12, R3 ;  /* 0x00000003000c7308 */ /* 0x001e220000001400 */
[----:B----4-:R-:W-:Y:S02]  /*2110*/  SHF.L.U32 R16, R2, 0x10, RZ ;  /* 0x0000001002107819 */ /* 0x010fe400000006ff */
[----:B---3--:R-:W-:Y:S02]  /*2120*/  PRMT R2, R8, 0x7632, R2 ;  /* 0x0000763208027816 */ /* 0x008fe40000000002 */
[----:B------:R-:W-:Y:S02]  /*2130*/  FSEL R7, R7, RZ, P0 ;  /* 0x000000ff07077208 */ /* 0x000fe40000000000 */
[----:B------:R-:W-:Y:S02]  /*2140*/  FSETP.NEU.FTZ.AND P0, PT, R3, RZ, PT ;  /* 0x000000ff0300720b */ /* 0x000fe40003f1d000 */
[----:B------:R-:W-:-:S05]  /*2150*/  FSEL R7, R7, -1.0000001192092895508, !P1 ;  /* 0xbf80000107077808 */ /* 0x000fca0004800000 */
[----:B------:R-:W-:Y:S01]  /*2160*/  FADD.FTZ R13, R6, R7 ;  /* 0x00000007060d7221 */ /* 0x000fe20000010000 */
[----:B------:R-:W-:Y:S02]  /*2170*/  HFMA2 R7, -RZ, RZ, 1.625, 0 ;  /* 0x3e800000ff077431 */ /* 0x000fe400000001ff */
[----:B0-----:R-:W-:Y:S01]  /*2180*/  FMUL.FTZ R14, R3, R12 ;  /* 0x0000000c030e7220 */ /* 0x001fe20000410000 */
[----:B------:R-:W-:Y:S01]  /*2190*/  FADD.FTZ.RZ R0, R13, 1 ;  /* 0x3f8000000d007421 */ /* 0x000fe2000001c000 */
[----:B------:R-:W-:Y:S02]  /*21a0*/  FMUL.FTZ R15, R12, 0.5 ;  /* 0x3f0000000c0f7820 */ /* 0x000fe40000410000 */
[----:B------:R-:W-:Y:S01]  /*21b0*/  FFMA.FTZ R12, -R14, R14, R3 ;  /* 0x0000000e0e0c7223 */ /* 0x000fe20000010103 */
[----:B------:R-:W-:Y:S02]  /*21c0*/  MOV R3, 0x3d39bf78 ;  /* 0x3d39bf7800037802 */ /* 0x000fe40000000f00 */
[----:B------:R-:W-:Y:S01]  /*21d0*/  IADD3 R0, PT, PT, R0, -0x3f400000, RZ ;  /* 0xc0c0000000007810 */ /* 0x000fe20007ffe0ff */
[----:B------:R-:W-:-:S03]  /*21e0*/  FFMA.FTZ R12, R15, R12, R14 ;  /* 0x0000000c0f0c7223 */ /* 0x000fc6000001000e */
[----:B------:R-:W-:Y:S02]  /*21f0*/  LOP3.LUT R20, R0, 0xff800000, RZ, 0xc0, !PT ;  /* 0xff80000000147812 */ /* 0x000fe400078ec0ff */
[----:B------:R-:W-:Y:S02]  /*2200*/  FSEL R12, R12, RZ, P0 ;  /* 0x000000ff0c0c7208 */ /* 0x000fe40000000000 */
[----:B------:R-:W-:Y:S02]  /*2210*/  IADD3 R0, PT, PT, -R20, 0x40800000, RZ ;  /* 0x4080000014007810 */ /* 0x000fe40007ffe1ff */
[C---:B------:R-:W-:Y:S02]  /*2220*/  IADD3 R18, PT, PT, R13.reuse, -R20, RZ ;  /* 0x800000140d127210 */ /* 0x040fe40007ffe0ff */
[----:B------:R-:W-:Y:S01]  /*2230*/  ISETP.GE.U32.AND P0, PT, R13, 0x7f800000, PT ;  /* 0x7f8000000d00780c */ /* 0x000fe20003f06070 */
[----:B------:R-:W-:Y:S01]  /*2240*/  FFMA.FTZ R9, R0, R7, -1 ;  /* 0xbf80000000097423 */ /* 0x000fe20000010007 */
[----:B------:R-:W-:Y:S01]  /*2250*/  FADD.FTZ R0, R11, -1 ;  /* 0xbf8000000b007421 */ /* 0x000fe20000010000 */
[----:B------:R-:W-:-:S02]  /*2260*/  SHF.L.U32 R11, R8, 0x10, RZ ;  /* 0x00000010080b7819 */ /* 0x000fc400000006ff */
[----:B------:R-:W-:Y:S01]  /*2270*/  FADD.FTZ R18, R18, R9 ;  /* 0x0000000912127221 */ /* 0x000fe20000010000 */
[----:B------:R-:W-:Y:S02]  /*2280*/  I2FP.F32.S32 R20, R20 ;  /* 0x0000001400147245 */ /* 0x000fe40000201400 */
[----:B------:R-:W-:Y:S01]  /*2290*/  ISETP.GT.U32.AND P1, PT, R0, 0x4b000000, PT ;  /* 0x4b0000000000780c */ /* 0x000fe20003f24070 */
[----:B------:R-:W-:Y:S01]  /*22a0*/  FFMA.FTZ R9, R18, -R3, 0.10546888411045074463 ;  /* 0x3dd8001212097423 */ /* 0x000fe20000010803 */
[----:B------:R-:W-:Y:S01]  /*22b0*/  FFMA.FTZ R15, R11, R11, -1 ;  /* 0xbf8000000b0f7423 */ /* 0x000fe2000001000b */
[----:B------:R-:W-:Y:S01]  /*22c0*/  ISETP.GT.AND P2, PT, R13, -0x40800000, P0 ;  /* 0xbf8000000d00780c */ /* 0x000fe20000744270 */
[----:B------:R-:W-:Y:S01]  /*22d0*/  FMUL.FTZ R20, R20, 1.1920928955078125e-07 ;  /* 0x3400000014147820 */ /* 0x000fe20000410000 */
[----:B------:R-:W-:Y:S01]  /*22e0*/  FSEL R19, R12, -1.0000001192092895508, !P1 ;  /* 0xbf8000010c137808 */ /* 0x000fe20004800000 */
[----:B------:R-:W-:Y:S01]  /*22f0*/  FFMA.FTZ R9, R18, R9, -0.13229703903198242188 ;  /* 0xbe0778e012097423 */ /* 0x000fe20000010009 */
[----:B------:R-:W0:Y:S01]  /*2300*/  MUFU.RSQ R14, R15 ;  /* 0x0000000f000e7308 */ /* 0x000e220000001400 */
[----:B------:R-:W-:-:S02]  /*2310*/  FSETP.NEU.FTZ.AND P1, PT, R15, RZ, PT ;  /* 0x000000ff0f00720b */ /* 0x000fc40003f3d000 */
[----:B------:R-:W-:Y:S01]  /*2320*/  FFMA.FTZ R17, R18, R9, 0.14491446316242218018 ;  /* 0x3e14647512117423 */ /* 0x000fe20000010009 */
[----:B------:R-:W-:-:S03]  /*2330*/  FADD.FTZ R9, R0, R19 ;  /* 0x0000001300097221 */ /* 0x000fc60000010000 */
[----:B------:R-:W-:Y:S01]  /*2340*/  FFMA.FTZ R17, R18, R17, -0.16641564667224884033 ;  /* 0xbe2a68dd12117423 */ /* 0x000fe20000010011 */
[----:B------:R-:W-:-:S03]  /*2350*/  FADD.FTZ.RZ R12, R9, 1 ;  /* 0x3f800000090c7421 */ /* 0x000fc6000001c000 */
[----:B------:R-:W-:Y:S02]  /*2360*/  FFMA.FTZ R17, R18, R17, 0.19988867640495300293 ;  /* 0x3e4caf9e12117423 */ /* 0x000fe40000010011 */
[----:B------:R-:W-:Y:S02]  /*2370*/  IADD3 R12, PT, PT, R12, -0x3f400000, RZ ;  /* 0xc0c000000c0c7810 */ /* 0x000fe40007ffe0ff */
[----:B------:R-:W-:Y:S02]  /*2380*/  FFMA.FTZ R17, R18, R17, -0.25000196695327758789 ;  /* 0xbe80004212117423 */ /* 0x000fe40000010011 */
[----:B------:R-:W-:Y:S01]  /*2390*/  LOP3.LUT R12, R12, 0xff800000, RZ, 0xc0, !PT ;  /* 0xff8000000c0c7812 */ /* 0x000fe200078ec0ff */
[----:B0-----:R-:W-:Y:S01]  /*23a0*/  FMUL.FTZ R24, R15, R14 ;  /* 0x0000000e0f187220 */ /* 0x001fe20000410000 */
[----:B------:R-:W-:Y:S01]  /*23b0*/  FFMA.FTZ R17, R18, R17, 0.33333510160446166992 ;  /* 0x3eaaaae612117423 */ /* 0x000fe20000010011 */
[----:B------:R-:W-:Y:S01]  /*23c0*/  FMUL.FTZ R21, R14, 0.5 ;  /* 0x3f0000000e157820 */ /* 0x000fe20000410000 */
[----:B------:R-:W-:Y:S01]  /*23d0*/  IADD3 R22, PT, PT, -R12, 0x40800000, RZ ;  /* 0x408000000c167810 */ /* 0x000fe20007ffe1ff */
[----:B------:R-:W-:Y:S01]  /*23e0*/  FFMA.FTZ R23, -R24, R24, R15 ;  /* 0x0000001818177223 */ /* 0x000fe2000001010f */
[----:B------:R-:W-:Y:S01]  /*23f0*/  FFMA.FTZ R17, R18, R17, -0.5 ;  /* 0xbf00000012117423 */ /* 0x000fe20000010011 */
[----:B------:R-:W-:-:S02]  /*2400*/  IADD3 R19, PT, PT, R9, -R12, RZ ;  /* 0x8000000c09137210 */ /* 0x000fc40007ffe0ff */
[----:B------:R-:W-:Y:S01]  /*2410*/  FFMA.FTZ R22, R22, R7, -1 ;  /* 0xbf80000016167423 */ /* 0x000fe20000010007 */
[C---:B------:R-:W-:Y:S01]  /*2420*/  FMUL.FTZ R17, R18.reuse, R17 ;  /* 0x0000001112117220 */ /* 0x040fe20000410000 */
[----:B------:R-:W-:Y:S01]  /*2430*/  FFMA.FTZ R24, R21, R23, R24 ;  /* 0x0000001715187223 */ /* 0x000fe20000010018 */
[----:B------:R-:W-:Y:S01]  /*2440*/  FADD.FTZ R21, R11, -1 ;  /* 0xbf8000000b157421 */ /* 0x000fe20000010000 */
[----:B------:R-:W-:Y:S01]  /*2450*/  FADD.FTZ R14, R19, R22 ;  /* 0x00000016130e7221 */ /* 0x000fe20000010000 */
[----:B------:R-:W-:Y:S01]  /*2460*/  FFMA.FTZ R17, R18, R17, R18 ;  /* 0x0000001112117223 */ /* 0x000fe20000010012 */
[----:B------:R-:W-:Y:S01]  /*2470*/  FFMA.FTZ R18, R16, R16, -1 ;  /* 0xbf80000010127423 */ /* 0x000fe20000010010 */
[----:B------:R-:W-:Y:S01]  /*2480*/  FSEL R24, R24, RZ, P1 ;  /* 0x000000ff18187208 */ /* 0x000fe20000800000 */
[C---:B------:R-:W-:Y:S01]  /*2490*/  FFMA.FTZ R11, R14.reuse, -R3, 0.10546888411045074463 ;  /* 0x3dd800120e0b7423 */ /* 0x040fe20000010803 */
[----:B------:R-:W-:Y:S01]  /*24a0*/  ISETP.GT.U32.AND P5, PT, R21, 0x4b000000, PT ;  /* 0x4b0000001500780c */ /* 0x000fe20003fa4070 */
[----:B------:R-:W0:Y:S01]  /*24b0*/  MUFU.RSQ R19, R18 ;  /* 0x0000001200137308 */ /* 0x000e220000001400 */
[----:B-----5:R-:W-:Y:S01]  /*24c0*/  SHF.L.U32 R15, R5, 0x10, RZ ;  /* 0x00000010050f7819 */ /* 0x020fe200000006ff */
[----:B------:R-:W-:Y:S01]  /*24d0*/  FFMA.FTZ R11, R14, R11, -0.13229703903198242188 ;  /* 0xbe0778e00e0b7423 */ /* 0x000fe2000001000b */
[----:B------:R-:W-:-:S02]  /*24e0*/  FSEL R24, R24, -1.0000001192092895508, !P5 ;  /* 0xbf80000118187808 */ /* 0x000fc40006800000 */
[----:B------:R-:W-:Y:S01]  /*24f0*/  @P0 FSETP.NEU.FTZ.AND P1, PT, R13, RZ, PT ;  /* 0x000000ff0d00020b */ /* 0x000fe20003f3d000 */
[----:B------:R-:W-:Y:S01]  /*2500*/  FFMA.FTZ R23, R14, R11, 0.14491446316242218018 ;  /* 0x3e1464750e177423 */ /* 0x000fe2000001000b */
[----:B------:R-:W-:Y:S01]  /*2510*/  FFMA.FTZ R11, R20, 0.69314718246459960938, R17 ;  /* 0x3f317218140b7823 */ /* 0x000fe20000010011 */
[----:B------:R-:W-:Y:S01]  /*2520*/  @P0 MOV R20, 0x7f800000 ;  /* 0x7f80000000140802 */ /* 0x000fe20000000f00 */
[----:B------:R-:W-:Y:S01]  /*2530*/  FFMA.FTZ R17, R15, R15, -1 ;  /* 0xbf8000000f117423 */ /* 0x000fe2000001000f */
[C---:B------:R-:W-:Y:S01]  /*2540*/  FFMA.FTZ R23, R14.reuse, R23, -0.16641564667224884033 ;  /* 0xbe2a68dd0e177423 */ /* 0x040fe20000010017 */
[----:B------:R-:W-:Y:S02]  /*2550*/  I2FP.F32.S32 R12, R12 ;  /* 0x0000000c000c7245 */ /* 0x000fe40000201400 */
[----:B------:R-:W-:Y:S01]  /*2560*/  @P2 FFMA.FTZ R11, R13, R20, +INF ;  /* 0x7f8000000d0b2423 */ /* 0x000fe20000010014 */
[----:B------:R-:W-:Y:S01]  /*2570*/  FFMA.FTZ R23, R14, R23, 0.19988867640495300293 ;  /* 0x3e4caf9e0e177423 */ /* 0x000fe20000010017 */
[----:B------:R-:W-:Y:S01]  /*2580*/  FADD.FTZ R13, R21, R24 ;  /* 0x00000018150d7221 */ /* 0x000fe20000010000 */
[----:B------:R-:W1:Y:S01]  /*2590*/  MUFU.RSQ R20, R17 ;  /* 0x0000001100147308 */ /* 0x000e620000001400 */
[----:B0-----:R-:W-:Y:S01]  /*25a0*/  FMUL.FTZ R21, R18, R19 ;  /* 0x0000001312157220 */ /* 0x001fe20000410000 */
[C---:B------:R-:W-:Y:S01]  /*25b0*/  FFMA.FTZ R23, R14.reuse, R23, -0.25000196695327758789 ;  /* 0xbe8000420e177423 */ /* 0x040fe20000010017 */
[----:B------:R-:W-:Y:S01]  /*25c0*/  FADD.FTZ.RZ R24, R13, 1 ;  /* 0x3f8000000d187421 */ /* 0x000fe2000001c000 */
[----:B------:R-:W-:Y:S01]  /*25d0*/  FMUL.FTZ R26, R19, 0.5 ;  /* 0x3f000000131a7820 */ /* 0x000fe20000410000 */
[----:B------:R-:W-:Y:S01]  /*25e0*/  FFMA.FTZ R25, -R21, R21, R18 ;  /* 0x0000001515197223 */ /* 0x000fe20000010112 */
[----:B------:R-:W-:Y:S01]  /*25f0*/  FFMA.FTZ R23, R14, R23, 0.33333510160446166992 ;  /* 0x3eaaaae60e177423 */ /* 0x000fe20000010017 */
[----:B------:R-:W-:Y:S01]  /*2600*/  FADD.FTZ R19, R16, -1 ;  /* 0xbf80000010137421 */ /* 0x000fe20000010000 */
[----:B------:R-:W-:Y:S01]  /*2610*/  IADD3 R16, PT, PT, R24, -0x3f400000, RZ ;  /* 0xc0c0000018107810 */ /* 0x000fe20007ffe0ff */
[----:B------:R-:W-:Y:S01]  /*2620*/  FFMA.FTZ R25, R26, R25, R21 ;  /* 0x000000191a197223 */ /* 0x000fe20000010015 */
[----:B------:R-:W-:Y:S01]  /*2630*/  FFMA.FTZ R23, R14, R23, -0.5 ;  /* 0xbf0000000e177423 */ /* 0x000fe20000010017 */
[----:B------:R-:W-:-:S02]  /*2640*/  FSETP.NEU.FTZ.AND P2, PT, R18, RZ, PT ;  /* 0x000000ff1200720b */ /* 0x000fc40003f5d000 */
[----:B------:R-:W-:Y:S01]  /*2650*/  LOP3.LUT R16, R16, 0xff800000, RZ, 0xc0, !PT ;  /* 0xff80000010107812 */ /* 0x000fe200078ec0ff */
[C---:B------:R-:W-:Y:S01]  /*2660*/  FMUL.FTZ R23, R14.reuse, R23 ;  /* 0x000000170e177220 */ /* 0x040fe20000410000 */
[----:B------:R-:W-:Y:S02]  /*2670*/  ISETP.GT.U32.AND P4, PT, R19, 0x4b000000, PT ;  /* 0x4b0000001300780c */ /* 0x000fe40003f84070 */
[----:B------:R-:W-:Y:S01]  /*2680*/  FSEL R25, R25, RZ, P2 ;  /* 0x000000ff19197208 */ /* 0x000fe20001000000 */
[----:B------:R-:W-:Y:S01]  /*2690*/  FFMA.FTZ R18, R14, R23, R14 ;  /* 0x000000170e127223 */ /* 0x000fe2000001000e */
[----:B------:R-:W-:Y:S01]  /*26a0*/  IADD3 R26, PT, PT, -R16, 0x40800000, RZ ;  /* 0x40800000101a7810 */ /* 0x000fe20007ffe1ff */
[----:B-1----:R-:W-:Y:S01]  /*26b0*/  FMUL.FTZ R24, R17, R20 ;  /* 0x0000001411187220 */ /* 0x002fe20000410000 */
[----:B------:R-:W-:Y:S01]  /*26c0*/  FSEL R14, R25, -1.0000001192092895508, !P4 ;  /* 0xbf800001190e7808 */ /* 0x000fe20006000000 */
[----:B------:R-:W-:Y:S01]  /*26d0*/  FMUL.FTZ R23, R20, 0.5 ;  /* 0x3f00000014177820 */ /* 0x000fe20000410000 */
[----:B------:R-:W-:Y:S01]  /*26e0*/  IADD3 R21, PT, PT, R13, -R16, RZ ;  /* 0x800000100d157210 */ /* 0x000fe20007ffe0ff */
[----:B------:R-:W-:Y:S01]  /*26f0*/  FFMA.FTZ R26, R26, R7, -1 ;  /* 0xbf8000001a1a7423 */ /* 0x000fe20000010007 */
[----:B------:R-:W-:Y:S01]  /*2700*/  FFMA.FTZ R25, -R24, R24, R17 ;  /* 0x0000001818197223 */ /* 0x000fe20000010111 */
[----:B------:R-:W-:Y:S01]  /*2710*/  FADD.FTZ R14, R19, R14 ;  /* 0x0000000e130e7221 */ /* 0x000fe20000010000 */
[----:B------:R-:W-:Y:S01]  /*2720*/  FSETP.NEU.FTZ.AND P2, PT, R17, RZ, PT ;  /* 0x000000ff1100720b */ /* 0x000fe20003f5d000 */
[----:B------:R-:W-:Y:S01]  /*2730*/  FADD.FTZ R20, R21, R26 ;  /* 0x0000001a15147221 */ /* 0x000fe20000010000 */
[----:B------:R-:W-:Y:S01]  /*2740*/  FFMA.FTZ R19, R23, R25, R24 ;  /* 0x0000001917137223 */ /* 0x000fe20000010018 */
[----:B------:R-:W-:Y:S01]  /*2750*/  FADD.FTZ.RZ R23, R14, 1 ;  /* 0x3f8000000e177421 */ /* 0x000fe2000001c000 */
[----:B------:R-:W-:Y:S01]  /*2760*/  FADD.FTZ R17, R15, -1 ;  /* 0xbf8000000f117421 */ /* 0x000fe20000010000 */
[----:B------:R-:W-:Y:S01]  /*2770*/  FFMA.FTZ R21, R20, -R3, 0.10546888411045074463 ;  /* 0x3dd8001214157423 */ /* 0x000fe20000010803 */
[----:B------:R-:W-:Y:S01]  /*2780*/  @P0 FSEL R11, R11, -RZ, P1 ;  /* 0x800000ff0b0b0208 */ /* 0x000fe20000800000 */
[----:B------:R-:W-:Y:S01]  /*2790*/  FMUL.FTZ R15, R12, 1.1920928955078125e-07 ;  /* 0x340000000c0f7820 */ /* 0x000fe20000410000 */
[----:B------:R-:W-:Y:S01]  /*27a0*/  ISETP.GE.U32.AND P0, PT, R9, 0x7f800000, PT ;  /* 0x7f8000000900780c */ /* 0x000fe20003f06070 */
[C---:B------:R-:W-:Y:S01]  /*27b0*/  FFMA.FTZ R21, R20.reuse, R21, -0.13229703903198242188 ;  /* 0xbe0778e014157423 */ /* 0x040fe20000010015 */
[----:B------:R-:W-:Y:S01]  /*27c0*/  IADD3 R23, PT, PT, R23, -0x3f400000, RZ ;  /* 0xc0c0000017177810 */ /* 0x000fe20007ffe0ff */
[----:B------:R-:W-:Y:S01]  /*27d0*/  FFMA.FTZ R12, R15, 0.69314718246459960938, R18 ;  /* 0x3f3172180f0c7823 */ /* 0x000fe20000010012 */
[----:B------:R-:W-:Y:S01]  /*27e0*/  ISETP.GT.AND P1, PT, R9, -0x40800000, P0 ;  /* 0xbf8000000900780c */ /* 0x000fe20000724270 */
[----:B------:R-:W-:Y:S01]  /*27f0*/  FFMA.FTZ R21, R20, R21, 0.14491446316242218018 ;  /* 0x3e14647514157423 */ /* 0x000fe20000010015 */
[----:B------:R-:W-:-:S02]  /*2800*/  LOP3.LUT R15, R23, 0xff800000, RZ, 0xc0, !PT ;  /* 0xff800000170f7812 */ /* 0x000fc400078ec0ff */
[----:B------:R-:W-:Y:S01]  /*2810*/  FSEL R19, R19, RZ, P2 ;  /* 0x000000ff13137208 */ /* 0x000fe20001000000 */
[C---:B------:R-:W-:Y:S01]  /*2820*/  FFMA.FTZ R21, R20.reuse, R21, -0.16641564667224884033 ;  /* 0xbe2a68dd14157423 */ /* 0x040fe20000010015 */
[----:B------:R-:W-:Y:S02]  /*2830*/  ISETP.GT.U32.AND P3, PT, R17, 0x4b000000, PT ;  /* 0x4b0000001100780c */ /* 0x000fe40003f64070 */
[----:B------:R-:W-:Y:S01]  /*2840*/  IADD3 R24, PT, PT, -R15, 0x40800000, RZ ;  /* 0x408000000f187810 */ /* 0x000fe20007ffe1ff */
[----:B------:R-:W-:Y:S01]  /*2850*/  FFMA.FTZ R21, R20, R21, 0.19988867640495300293 ;  /* 0x3e4caf9e14157423 */ /* 0x000fe20000010015 */
[----:B------:R-:W-:Y:S02]  /*2860*/  FSEL R26, R19, -1.0000001192092895508, !P3 ;  /* 0xbf800001131a7808 */ /* 0x000fe40005800000 */
[----:B------:R-:W-:Y:S01]  /*2870*/  IADD3 R18, PT, PT, R14, -R15, RZ ;  /* 0x8000000f0e127210 */ /* 0x000fe20007ffe0ff */
[----:B------:R-:W-:Y:S01]  /*2880*/  FFMA.FTZ R19, R24, R7, -1 ;  /* 0xbf80000018137423 */ /* 0x000fe20000010007 */
[----:B------:R-:W-:Y:S01]  /*2890*/  @P0 MOV R28, 0x7f800000 ;  /* 0x7f800000001c0802 */ /* 0x000fe20000000f00 */
[----:B------:R-:W-:Y:S01]  /*28a0*/  FFMA.FTZ R21, R20, R21, -0.25000196695327758789 ;  /* 0xbe80004214157423 */ /* 0x000fe20000010015 */
[----:B------:R-:W-:Y:S01]  /*28b0*/  FADD.FTZ R17, R17, R26 ;  /* 0x0000001a11117221 */ /* 0x000fe20000010000 */
[----:B------:R-:W-:Y:S01]  /*28c0*/  FADD.FTZ R18, R18, R19 ;  /* 0x0000001312127221 */ /* 0x000fe20000010000 */
[----:B------:R-:W-:Y:S01]  /*28d0*/  I2FP.F32.S32 R16, R16 ;  /* 0x0000001000107245 */ /* 0x000fe20000201400 */
[C---:B------:R-:W-:Y:S01]  /*28e0*/  @P1 FFMA.FTZ R12, R9.reuse, R28, +INF ;  /* 0x7f800000090c1423 */ /* 0x040fe2000001001c */
[----:B------:R-:W-:Y:S01]  /*28f0*/  @P0 FSETP.NEU.FTZ.AND P1, PT, R9, RZ, PT ;  /* 0x000000ff0900020b */ /* 0x000fe20003f3d000 */
[----:B------:R-:W-:Y:S01]  /*2900*/  FFMA.FTZ R9, R18, -R3, 0.10546888411045074463 ;  /* 0x3dd8001212097423 */ /* 0x000fe20000010803 */
[----:B------:R-:W-:Y:S01]  /*2910*/  FFMA.FTZ R21, R20, R21, 0.33333510160446166992 ;  /* 0x3eaaaae614157423 */ /* 0x000fe20000010015 */
[----:B------:R-:W-:Y:S01]  /*2920*/  FADD.FTZ.RZ R19, R17, 1 ;  /* 0x3f80000011137421 */ /* 0x000fe2000001c000 */
[----:B------:R-:W-:Y:S01]  /*2930*/  @P0 FSEL R12, R12, -RZ, P1 ;  /* 0x800000ff0c0c0208 */ /* 0x000fe20000800000 */
[----:B------:R-:W-:Y:S01]  /*2940*/  FFMA.FTZ R9, R18, R9, -0.13229703903198242188 ;  /* 0xbe0778e012097423 */ /* 0x000fe20000010009 */
[----:B------:R-:W-:Y:S01]  /*2950*/  ISETP.GE.U32.AND P0, PT, R13, 0x7f800000, PT ;  /* 0x7f8000000d00780c */ /* 0x000fe20003f06070 */
[----:B------:R-:W-:Y:S01]  /*2960*/  FFMA.FTZ R21, R20, R21, -0.5 ;  /* 0xbf00000014157423 */ /* 0x000fe20000010015 */
[----:B------:R-:W-:Y:S01]  /*2970*/  IADD3 R23, PT, PT, R19, -0x3f400000, RZ ;  /* 0xc0c0000013177810 */ /* 0x000fe20007ffe0ff */
[----:B------:R-:W-:Y:S01]  /*2980*/  FFMA.FTZ R19, R18, R9, 0.14491446316242218018 ;  /* 0x3e14647512137423 */ /* 0x000fe20000010009 */
[----:B------:R-:W-:Y:S01]  /*2990*/  ISETP.GT.AND P1, PT, R13, -0x40800000, P0 ;  /* 0xbf8000000d00780c */ /* 0x000fe20000724270 */
[----:B------:R-:W-:Y:S01]  /*29a0*/  FMUL.FTZ R21, R20, R21 ;  /* 0x0000001514157220 */ /* 0x000fe20000410000 */
[----:B------:R-:W-:Y:S01]  /*29b0*/  FMUL.FTZ R9, R16, 1.1920928955078125e-07 ;  /* 0x3400000010097820 */ /* 0x000fe20000410000 */
[----:B------:R-:W-:Y:S01]  /*29c0*/  LOP3.LUT R16, R23, 0xff800000, RZ, 0xc0, !PT ;  /* 0xff80000017107812 */ /* 0x000fe200078ec0ff */
[----:B------:R-:W-:Y:S01]  /*29d0*/  FFMA.FTZ R19, R18, R19, -0.16641564667224884033 ;  /* 0xbe2a68dd12137423 */ /* 0x000fe20000010013 */
[----:B------:R-:W-:Y:S01]  /*29e0*/  FFMA.FTZ R20, R20, R21, R20 ;  /* 0x0000001514147223 */ /* 0x000fe20000010014 */
[----:B------:R-:W-:-:S02]  /*29f0*/  I2FP.F32.S32 R15, R15 ;  /* 0x0000000f000f7245 */ /* 0x000fc40000201400 */
[----:B------:R-:W-:Y:S01]  /*2a00*/  IADD3 R24, PT, PT, -R16, 0x40800000, RZ ;  /* 0x4080000010187810 */ /* 0x000fe20007ffe1ff */
[----:B------:R-:W-:Y:S01]  /*2a10*/  FFMA.FTZ R9, R9, 0.69314718246459960938, R20 ;  /* 0x3f31721809097823 */ /* 0x000fe20000010014 */
[----:B------:R-:W-:Y:S01]  /*2a20*/  @P0 MOV R26, 0x7f800000 ;  /* 0x7f800000001a0802 */ /* 0x000fe20000000f00 */
[----:B------:R-:W-:Y:S01]  /*2a30*/  FFMA.FTZ R19, R18, R19, 0.19988867640495300293 ;  /* 0x3e4caf9e12137423 */ /* 0x000fe20000010013 */
[----:B------:R-:W-:Y:S01]  /*2a40*/  IADD3 R20, PT, PT, R17, -R16, RZ ;  /* 0x8000001011147210 */ /* 0x000fe20007ffe0ff */
[----:B------:R-:W-:Y:S01]  /*2a50*/  FFMA.FTZ R21, R24, R7, -1 ;  /* 0xbf80000018157423 */ /* 0x000fe20000010007 */
[----:B------:R-:W-:Y:S01]  /*2a60*/  FMUL.FTZ R8, R15, 1.1920928955078125e-07 ;  /* 0x340000000f087820 */ /* 0x000fe20000410000 */
[C---:B------:R-:W-:Y:S01]  /*2a70*/  @P1 FFMA.FTZ R9, R13.reuse, R26, +INF ;  /* 0x7f8000000d091423 */ /* 0x040fe2000001001a */
[----:B------:R-:W-:Y:S01]  /*2a80*/  @P0 FSETP.NEU.FTZ.AND P1, PT, R13, RZ, PT ;  /* 0x000000ff0d00020b */ /* 0x000fe20003f3d000 */
[----:B------:R-:W-:Y:S01]  /*2a90*/  FADD.FTZ R20, R20, R21 ;  /* 0x0000001514147221 */ /* 0x000fe20000010000 */
[----:B------:R-:W-:Y:S01]  /*2aa0*/  FFMA.FTZ R19, R18, R19, -0.25000196695327758789 ;  /* 0xbe80004212137423 */ /* 0x000fe20000010013 */
[----:B------:R-:W-:-:S02]  /*2ab0*/  SHF.L.U32 R15, R2, 0x10, RZ ;  /* 0x00000010020f7819 */ /* 0x000fc400000006ff */
[----:B------:R-:W-:Y:S01]  /*2ac0*/  @P0 FSEL R9, R9, -RZ, P1 ;  /* 0x800000ff09090208 */ /* 0x000fe20000800000 */
[----:B------:R-:W-:Y:S01]  /*2ad0*/  FFMA.FTZ R13, R20, -R3, 0.10546888411045074463 ;  /* 0x3dd80012140d7423 */ /* 0x000fe20000010803 */
[----:B------:R-:W-:Y:S01]  /*2ae0*/  ISETP.GE.U32.AND P0, PT, R14, 0x7f800000, PT ;  /* 0x7f8000000e00780c */ /* 0x000fe20003f06070 */
[----:B------:R-:W-:Y:S01]  /*2af0*/  FFMA.FTZ R19, R18, R19, 0.33333510160446166992 ;  /* 0x3eaaaae612137423 */ /* 0x000fe20000010013 */
[----:B------:R-:W-:Y:S01]  /*2b00*/  I2FP.F32.S32 R16, R16 ;  /* 0x0000001000107245 */ /* 0x000fe20000201400 */
[----:B------:R-:W-:Y:S01]  /*2b10*/  FFMA.FTZ R13, R20, R13, -0.13229703903198242188 ;  /* 0xbe0778e0140d7423 */ /* 0x000fe2000001000d */
[----:B------:R-:W-:Y:S01]  /*2b20*/  ISETP.GT.AND P1, PT, R14, -0x40800000, P0 ;  /* 0xbf8000000e00780c */ /* 0x000fe20000724270 */
[----:B------:R-:W-:Y:S01]  /*2b30*/  FFMA.FTZ R19, R18, R19, -0.5 ;  /* 0xbf00000012137423 */ /* 0x000fe20000010013 */
[----:B------:R-:W-:Y:S01]  /*2b40*/  PRMT R2, R2, 0x7632, R2 ;  /* 0x0000763202027816 */ /* 0x000fe20000000002 */
[----:B------:R-:W-:Y:S01]  /*2b50*/  FFMA.FTZ R13, R20, R13, 0.14491446316242218018 ;  /* 0x3e146475140d7423 */ /* 0x000fe2000001000d */
[----:B------:R-:W-:Y:S01]  /*2b60*/  FMUL.FTZ R16, R16, 1.1920928955078125e-07 ;  /* 0x3400000010107820 */ /* 0x000fe20000410000 */
[----:B------:R-:W-:Y:S01]  /*2b70*/  FMUL.FTZ R19, R18, R19 ;  /* 0x0000001312137220 */ /* 0x000fe20000410000 */
[----:B------:R-:W-:Y:S01]  /*2b80*/  SHF.L.U32 R2, R2, 0x10, RZ ;  /* 0x0000001002027819 */ /* 0x000fe200000006ff */
[----:B------:R-:W-:Y:S01]  /*2b90*/  FFMA.FTZ R13, R20, R13, -0.16641564667224884033 ;  /* 0xbe2a68dd140d7423 */ /* 0x000fe2000001000d */
[----:B------:R-:W-:Y:S01]  /*2ba0*/  P2R R22, PR, RZ, 0x20 ;  /* 0x00000020ff167803 */ /* 0x000fe20000000000 */
[----:B------:R-:W-:Y:S01]  /*2bb0*/  FFMA.FTZ R19, R18, R19, R18 ;  /* 0x0000001312137223 */ /* 0x000fe20000010012 */
[----:B------:R-:W-:Y:S01]  /*2bc0*/  @P0 MOV R21, 0x7f800000 ;  /* 0x7f80000000150802 */ /* 0x000fe20000000f00 */
[----:B------:R-:W-:Y:S01]  /*2bd0*/  FFMA.FTZ R13, R20, R13, 0.19988867640495300293 ;  /* 0x3e4caf9e140d7423 */ /* 0x000fe2000001000d */
[----:B------:R-:W-:Y:S01]  /*2be0*/  FFMA.FTZ R18, R15, R15, -1 ;  /* 0xbf8000000f127423 */ /* 0x000fe2000001000f */
[----:B------:R-:W-:-:S02]  /*2bf0*/  FFMA.FTZ R8, R8, 0.69314718246459960938, R19 ;  /* 0x3f31721808087823 */ /* 0x000fc40000010013 */
[C---:B------:R-:W-:Y:S01]  /*2c00*/  @P1 FFMA.FTZ R8, R14.reuse, R21, +INF ;  /* 0x7f8000000e081423 */ /* 0x040fe20000010015 */
[----:B------:R-:W-:Y:S01]  /*2c10*/  @P0 FSETP.NEU.FTZ.AND P1, PT, R14, RZ, PT ;  /* 0x000000ff0e00020b */ /* 0x000fe20003f3d000 */
[----:B------:R-:W-:Y:S01]  /*2c20*/  FFMA.FTZ R13, R20, R13, -0.25000196695327758789 ;  /* 0xbe800042140d7423 */ /* 0x000fe2000001000d */
[----:B------:R-:W0:Y:S02]  /*2c30*/  MUFU.RSQ R19, R18 ;  /* 0x0000001200137308 */ /* 0x000e240000001400 */
[----:B------:R-:W-:Y:S01]  /*2c40*/  @P0 FSEL R8, R8, -RZ, P1 ;  /* 0x800000ff08080208 */ /* 0x000fe20000800000 */
[----:B------:R-:W-:Y:S01]  /*2c50*/  FFMA.FTZ R13, R20, R13, 0.33333510160446166992 ;  /* 0x3eaaaae6140d7423 */ /* 0x000fe2000001000d */
[----:B------:R-:W-:-:S03]  /*2c60*/  ISETP.GE.U32.AND P0, PT, R17, 0x7f800000, PT ;  /* 0x7f8000001100780c */ /* 0x000fc60003f06070 */
[----:B------:R-:W-:Y:S01]  /*2c70*/  FFMA.FTZ R13, R20, R13, -0.5 ;  /* 0xbf000000140d7423 */ /* 0x000fe2000001000d */
[----:B------:R-:W-:Y:S01]  /*2c80*/  ISETP.GT.AND P1, PT, R17, -0x40800000, P0 ;  /* 0xbf8000001100780c */ /* 0x000fe20000724270 */
[----:B------:R-:W-:Y:S02]  /*2c90*/  @P4 FADD.FTZ R8, R8, 0.69314718246459960938 ;  /* 0x3f31721808084421 */ /* 0x000fe40000010000 */
[----:B------:R-:W-:-:S04]  /*2ca0*/  FMUL.FTZ R13, R20, R13 ;  /* 0x0000000d140d7220 */ /* 0x000fc80000410000 */
[----:B------:R-:W-:Y:S02]  /*2cb0*/  FFMA.FTZ R13, R20, R13, R20 ;  /* 0x0000000d140d7223 */ /* 0x000fe40000010014 */
[----:B------:R-:W-:Y:S01]  /*2cc0*/  @P0 MOV R20, 0x7f800000 ;  /* 0x7f80000000140802 */ /* 0x000fe20000000f00 */
[----:B0-----:R-:W-:Y:S01]  /*2cd0*/  FMUL.FTZ R21, R18, R19 ;  /* 0x0000001312157220 */ /* 0x001fe20000410000 */
[----:B------:R-:W-:Y:S01]  /*2ce0*/  FFMA.FTZ R13, R16, 0.69314718246459960938, R13 ;  /* 0x3f317218100d7823 */ /* 0x000fe2000001000d */
[----:B------:R-:W-:Y:S02]  /*2cf0*/  FMUL.FTZ R14, R19, 0.5 ;  /* 0x3f000000130e7820 */ /* 0x000fe40000410000 */
[----:B------:R-:W-:Y:S01]  /*2d00*/  FFMA.FTZ R16, -R21, R21, R18 ;  /* 0x0000001515107223 */ /* 0x000fe20000010112 */
[C---:B------:R-:W-:Y:S01]  /*2d10*/  @P1 FFMA.FTZ R13, R17.reuse, R20, +INF ;  /* 0x7f800000110d1423 */ /* 0x040fe20000010014 */
[----:B------:R-:W-:Y:S02]  /*2d20*/  @P0 FSETP.NEU.FTZ.AND P1, PT, R17, RZ, PT ;  /* 0x000000ff1100020b */ /* 0x000fe40003f3d000 */
[----:B------:R-:W-:Y:S01]  /*2d30*/  FFMA.FTZ R16, R14, R16, R21 ;  /* 0x000000100e107223 */ /* 0x000fe20000010015 */
[----:B------:R-:W-:Y:S01]  /*2d40*/  FADD.FTZ R14, R15, -1 ;  /* 0xbf8000000f0e7421 */ /* 0x000fe20000010000 */
[----:B------:R-:W-:-:S02]  /*2d50*/  @P0 FSEL R13, R13, -RZ, P1 ;  /* 0x800000ff0d0d0208 */ /* 0x000fc40000800000 */
[----:B------:R-:W-:Y:S02]  /*2d60*/  FSETP.NEU.FTZ.AND P0, PT, R18, RZ, PT ;  /* 0x000000ff1200720b */ /* 0x000fe40003f1d000 */
[----:B------:R-:W-:Y:S01]  /*2d70*/  ISETP.GT.U32.AND P2, PT, R14, 0x4b000000, PT ;  /* 0x4b0000000e00780c */ /* 0x000fe20003f44070 */
[----:B------:R-:W-:Y:S01]  /*2d80*/  @P3 FADD.FTZ R13, R13, 0.69314718246459960938 ;  /* 0x3f3172180d0d3421 */ /* 0x000fe20000010000 */
        /* <DEDUP_REMOVED lines=28> */
[C---:B------:R-:W-:Y:S01]  /*2f50*/  FFMA.FTZ R14, R2.reuse, R2, -1 ;  /* 0xbf800000020e7423 */ /* 0x040fe20000010002 */
[----:B------:R-:W-:Y:S02]  /*2f60*/  FADD.FTZ R2, R2, -1 ;  /* 0xbf80000002027421 */ /* 0x000fe40000010000 */
[----:B------:R-:W-:Y:S01]  /*2f70*/  @P0 FSEL R15, R15, -RZ, P1 ;  /* 0x800000ff0f0f0208 */ /* 0x000fe20000800000 */
[----:B------:R-:W0:Y:S01]  /*2f80*/  MUFU.RSQ R17, R14 ;  /* 0x0000000e00117308 */ /* 0x000e220000001400 */
[----:B------:R-:W-:Y:S02]  /*2f90*/  FSETP.NEU.FTZ.AND P0, PT, R14, RZ, PT ;  /* 0x000000ff0e00720b */ /* 0x000fe40003f1d000 */
[----:B------:R-:W-:Y:S01]  /*2fa0*/  ISETP.GT.U32.AND P1, PT, R2, 0x4b000000, PT ;  /* 0x4b0000000200780c */ /* 0x000fe20003f24070 */
[----:B------:R-:W-:Y:S01]  /*2fb0*/  @P2 FADD.FTZ R15, R15, 0.69314718246459960938 ;  /* 0x3f3172180f0f2421 */ /* 0x000fe20000010000 */
[----:B0-----:R-:W-:Y:S01]  /*2fc0*/  FMUL.FTZ R19, R14, R17 ;  /* 0x000000110e137220 */ /* 0x001fe20000410000 */
[----:B------:R-:W-:-:S03]  /*2fd0*/  FMUL.FTZ R16, R17, 0.5 ;  /* 0x3f00000011107820 */ /* 0x000fc60000410000 */
[----:B------:R-:W-:-:S04]  /*2fe0*/  FFMA.FTZ R17, -R19, R19, R14 ;  /* 0x0000001313117223 */ /* 0x000fc8000001010e */
[----:B------:R-:W-:-:S05]  /*2ff0*/  FFMA.FTZ R16, R16, R17, R19 ;  /* 0x0000001110107223 */ /* 0x000fca0000010013 */
        /* <DEDUP_REMOVED lines=23> */
[----:B------:R-:W-:-:S04]  /*3170*/  FFMA.FTZ R14, R14, R19, R14 ;  /* 0x000000130e0e7223 */ /* 0x000fc8000001000e */
[----:B------:R-:W-:Y:S01]  /*3180*/  FFMA.FTZ R14, R17, 0.69314718246459960938, R14 ;  /* 0x3f317218110e7823 */ /* 0x000fe2000001000e */
[----:B------:R-:W-:-:S05]  /*3190*/  @P0 MOV R17, 0x7f800000 ;  /* 0x7f80000000110802 */ /* 0x000fca0000000f00 */
[C---:B------:R-:W-:Y:S01]  /*31a0*/  @P6 FFMA.FTZ R14, R2.reuse, R17, +INF ;  /* 0x7f800000020e6423 */ /* 0x040fe20000010011 */
[----:B------:R-:W-:Y:S02]  /*31b0*/  @P0 FSETP.NEU.FTZ.AND P6, PT, R2, RZ, PT ;  /* 0x000000ff0200020b */ /* 0x000fe40003fdd000 */
[----:B------:R-:W-:Y:S02]  /*31c0*/  PRMT R2, R5, 0x7632, R2 ;  /* 0x0000763205027816 */ /* 0x000fe40000000002 */
[----:B------:R-:W-:Y:S02]  /*31d0*/  @P0 FSEL R14, R14, -RZ, P6 ;  /* 0x800000ff0e0e0208 */ /* 0x000fe40003000000 */
[----:B------:R-:W-:-:S03]  /*31e0*/  SHF.L.U32 R2, R2, 0x10, RZ ;  /* 0x0000001002027819 */ /* 0x000fc600000006ff */
[----:B------:R-:W-:Y:S02]  /*31f0*/  @P1 FADD.FTZ R14, R14, 0.69314718246459960938 ;  /* 0x3f3172180e0e1421 */ /* 0x000fe40000010000 */
[C---:B------:R-:W-:Y:S01]  /*3200*/  FFMA.FTZ R5, R2.reuse, R2, -1 ;  /* 0xbf80000002057423 */ /* 0x040fe20000010002 */
[----:B------:R-:W-:-:S03]  /*3210*/  FADD.FTZ R2, R2, -1 ;  /* 0xbf80000002027421 */ /* 0x000fc60000010000 */
[----:B------:R-:W0:Y:S01]  /*3220*/  MUFU.RSQ R16, R5 ;  /* 0x0000000500107308 */ /* 0x000e220000001400 */
[C---:B------:R-:W-:Y:S01]  /*3230*/  FSETP.NEU.FTZ.AND P0, PT, R5.reuse, RZ, PT ;  /* 0x000000ff0500720b */ /* 0x040fe20003f1d000 */
[----:B0-----:R-:W-:Y:S01]  /*3240*/  FMUL.FTZ R18, R5, R16 ;  /* 0x0000001005127220 */ /* 0x001fe20000410000 */
[----:B------:R-:W-:-:S03]  /*3250*/  FMUL.FTZ R17, R16, 0.5 ;  /* 0x3f00000010117820 */ /* 0x000fc60000410000 */
[----:B------:R-:W-:-:S04]  /*3260*/  FFMA.FTZ R16, -R18, R18, R5 ;  /* 0x0000001212107223 */ /* 0x000fc80000010105 */
[----:B------:R-:W-:-:S05]  /*3270*/  FFMA.FTZ R16, R17, R16, R18 ;  /* 0x0000001011107223 */ /* 0x000fca0000010012 */
[----:B------:R-:W-:Y:S02]  /*3280*/  FSEL R16, R16, RZ, P0 ;  /* 0x000000ff10107208 */ /* 0x000fe40000000000 */
[----:B------:R-:W-:-:S04]  /*3290*/  ISETP.GT.U32.AND P0, PT, R2, 0x4b000000, PT ;  /* 0x4b0000000200780c */ /* 0x000fc80003f04070 */
        /* <DEDUP_REMOVED lines=12> */
[----:B------:R-:W-:Y:S01]  /*3360*/  FMUL.FTZ R5, R5, 1.1920928955078125e-07 ;  /* 0x3400000005057820 */ /* 0x000fe20000410000 */
[----:B------:R-:W-:Y:S02]  /*3370*/  MOV R7, R11 ;  /* 0x0000000b00077202 */ /* 0x000fe40000000f00 */
        /* <DEDUP_REMOVED lines=15> */
[----:B------:R-:W-:Y:S02]  /*3470*/  @P6 FSEL R5, R5, -RZ, P5 ;  /* 0x800000ff05056208 */ /* 0x000fe40002800000 */
[----:B------:R-:W-:Y:S02]  /*3480*/  ISETP.GT.U32.AND P6, PT, R6, 0x4b000000, PT ;  /* 0x4b0000000600780c */ /* 0x000fe40003fc4070 */
[----:B------:R-:W-:-:S02]  /*3490*/  ISETP.NE.AND P5, PT, R22, RZ, PT ;  /* 0x000000ff1600720c */ /* 0x000fc40003fa5270 */
[----:B------:R-:W-:Y:S02]  /*34a0*/  MOV R6, R9 ;  /* 0x0000000900067202 */ /* 0x000fe40000000f00 */
[----:B------:R-:W-:-:S05]  /*34b0*/  MOV R9, R5 ;  /* 0x0000000500097202 */ /* 0x000fca0000000f00 */
[----:B------:R-:W-:Y:S02]  /*34c0*/  @P0 FADD.FTZ R9, R9, 0.69314718246459960938 ;  /* 0x3f31721809090421 */ /* 0x000fe40000010000 */
[----:B------:R-:W-:Y:S01]  /*34d0*/  @P6 FADD.FTZ R7, R7, 0.69314718246459960938 ;  /* 0x3f31721807076421 */ /* 0x000fe20000010000 */
[----:B------:R-:W-:Y:S01]  /*34e0*/  ISETP.GT.U32.AND P6, PT, R0, 0x4b000000, PT ;  /* 0x4b0000000000780c */ /* 0x000fe20003fc4070 */
[----:B------:R-:W-:Y:S01]  /*34f0*/  @P5 FADD.FTZ R6, R6, 0.69314718246459960938 ;  /* 0x3f31721806065421 */ /* 0x000fe20000010000 */
[----:B------:R-:W-:Y:S01]  /*3500*/  F2FP.BF16.F32.PACK_AB R9, R9, R13 ;  /* 0x0000000d0909723e */ /* 0x000fe200000010ff */
[----:B0-----:R-:W-:-:S03]  /*3510*/  IMAD.WIDE.U32 R10, R10, 0x2, R2 ;  /* 0x000000020a0a7825 */ /* 0x001fc600078e0002 */
[----:B------:R-:W-:Y:S01]  /*3520*/  F2FP.BF16.F32.PACK_AB R5, R15, R6 ;  /* 0x000000060f05723e */ /* 0x000fe200000010ff */
[----:B------:R-:W-:-:S06]  /*3530*/  IMAD.WIDE.U32 R10, R4, 0x4, R10 ;  /* 0x00000004040a7825 */ /* 0x000fcc00078e000a */
[----:B------:R-:W-:Y:S01]  /*3540*/  @P6 FADD.FTZ R12, R12, 0.69314718246459960938 ;  /* 0x3f3172180c0c6421 */ /* 0x000fe20000010000 */
[----:B------:R-:W-:Y:S04]  /*3550*/  STG.E desc[UR4][R10.64+0x200], R5 ;  /* 0x000200050a007986 */ /* 0x000fe8000c101904 */
[----:B------:R-:W-:Y:S02]  /*3560*/  F2FP.BF16.F32.PACK_AB R3, R12, R7 ;  /* 0x000000070c03723e */ /* 0x000fe400000010ff */
[----:B------:R-:W-:Y:S01]  /*3570*/  F2FP.BF16.F32.PACK_AB R7, R14, R8 ;  /* 0x000000080e07723e */ /* 0x000fe200000010ff */
[----:B------:R-:W-:Y:S04]  /*3580*/  STG.E desc[UR4][R10.64+0x600], R9 ;  /* 0x000600090a007986 */ /* 0x000fe8000c101904 */
[----:B------:R-:W-:Y:S04]  /*3590*/  STG.E desc[UR4][R10.64], R3 ;  /* 0x000000030a007986 */ /* 0x000fe8000c101904 */
[----:B------:R-:W-:Y:S01]  /*35a0*/  STG.E desc[UR4][R10.64+0x400], R7 ;  /* 0x000400070a007986 */ /* 0x000fe2000c101904 */
[----:B------:R-:W-:Y:S05]  /*35b0*/  EXIT ;  /* 0x000000000000794d */ /* 0x000fea0003800000 */
.L_x_625:
        /* <DEDUP_REMOVED lines=12> */
.L_x_17874:


//--------------------- .text._ZN2at6native29vectorized_elementwise_kernelILi4EZZZNS0_17acosh_kernel_cudaERNS_18TensorIteratorBaseEENKUlvE0_clEvENKUlvE2_clEvEUlN3c108BFloat16EE_St5arrayIPcLm2EEEEviT0_T1_ --------------------------
	.section	.text._ZN2at6native29vectorized_elementwise_kernelILi4EZZZNS0_17acosh_kernel_cudaERNS_18TensorIteratorBaseEENKUlvE0_clEvENKUlvE2_clEvEUlN3c108BFloat16EE_St5arrayIPcLm2EEEEviT0_T1_,"ax",@progbits
	.align	128
        .global         _ZN2at6native29vectorized_elementwise_kernelILi4EZZZNS0_17acosh_kernel_cudaERNS_18TensorIteratorBaseEENKUlvE0_clEvENKUlvE2_clEvEUlN3c108BFloat16EE_St5arrayIPcLm2EEEEviT0_T1_
        .type           _ZN2at6native29vectorized_elementwise_kernelILi4EZZZNS0_17acosh_kernel_cudaERNS_18TensorIteratorBaseEENKUlvE0_clEvENKUlvE2_clEvEUlN3c108BFloat16EE_St5arrayIPcLm2EEEEviT0_T1_,@function
        .size           _ZN2at6native29vectorized_elementwise_kernelILi4EZZZNS0_17acosh_kernel_cudaERNS_18TensorIteratorBaseEENKUlvE0_clEvENKUlvE2_clEvEUlN3c108BFloat16EE_St5arrayIPcLm2EEEEviT0_T1_,(.L_x_17875 - _ZN2at6native29vectorized_elementwise_kernelILi4EZZZNS0_17acosh_kernel_cudaERNS_18TensorIteratorBaseEENKUlvE0_clEvENKUlvE2_clEvEUlN3c108BFloat16EE_St5arrayIPcLm2EEEEviT0_T1_)
        .other          _ZN2at6native29vectorized_elementwise_kernelILi4EZZZNS0_17acosh_kernel_cudaERNS_18TensorIteratorBaseEENKUlvE0_clEvENKUlvE2_clEvEUlN3c108BFloat16EE_St5arrayIPcLm2EEEEviT0_T1_,@"STO_CUDA_ENTRY STV_DEFAULT"
_ZN2at6native29vectorized_elementwise_kernelILi4EZZZNS0_17acosh_kernel_cudaERNS_18TensorIteratorBaseEENKUlvE0_clEvENKUlvE2_clEvEUlN3c108BFloat16EE_St5arrayIPcLm2EEEEviT0_T1_:
.text._ZN2at6native29vectorized_elementwise_kernelILi4EZZZNS0_17acosh_kernel_cudaERNS_18TensorIteratorBaseEENKUlvE0_clEvENKUlvE2_clEvEUlN3c108BFloat16EE_St5arrayIPcLm2EEEEviT0_T1_:
        /* <DEDUP_REMOVED lines=118> */
.L_x_628:
[----:B------:R-:W-:Y:S05]  /*0760*/  BSYNC.RECONVERGENT B0 ;  /* 0x0000000000007941 */ /* 0x000fea0003800200 */
.L_x_627:
        /* <DEDUP_REMOVED lines=48> */
.L_x_630:
[----:B------:R-:W-:Y:S05]  /*0a70*/  BSYNC.RECONVERGENT B0 ;  /* 0x0000000000007941 */ /* 0x000fea0003800200 */
.L_x_629:
        /* <DEDUP_REMOVED lines=47> */
.L_x_632:
[----:B------:R-:W-:Y:S05]  /*0d70*/  BSYNC.RECONVERGENT B0 ;  /* 0x0000000000007941 */ /* 0x000fea0003800200 */
.L_x_631:
        /* <DEDUP_REMOVED lines=47> */
.L_x_634:
[----:B------:R-:W-:Y:S05]  /*1070*/  BSYNC.RECONVERGENT B0 ;  /* 0x0000000000007941 */ /* 0x000fea0003800200 */
.L_x_633:
        /* <DEDUP_REMOVED lines=48> */
.L_x_636:
[----:B------:R-:W-:Y:S05]  /*1380*/  BSYNC.RECONVERGENT B0 ;  /* 0x0000000000007941 */ /* 0x000fea0003800200 */
.L_x_635:
        /* <DEDUP_REMOVED lines=45> */
.L_x_638:
[----:B------:R-:W-:Y:S05]  /*1660*/  BSYNC.RECONVERGENT B0 ;  /* 0x0000000000007941 */ /* 0x000fea0003800200 */
.L_x_637:
        /* <DEDUP_REMOVED lines=45> */
.L_x_640:
[----:B------:R-:W-:Y:S05]  /*1940*/  BSYNC.RECONVERGENT B0 ;  /* 0x0000000000007941 */ /* 0x000fea0003800200 */
.L_x_639:
        /* <DEDUP_REMOVED lines=45> */
.L_x_642:
[----:B------:R-:W-:Y:S05]  /*1c20*/  BSYNC.RECONVERGENT B0 ;  /* 0x0000000000007941 */ /* 0x000fea0003800200 */
.L_x_641:
        /* <DEDUP_REMOVED lines=18> */
.L_x_645:
[----:B------:R-:W-:-:S13]  /*1d50*/  ISETP.GE.U32.AND P0, PT, R7, R8, PT ;  /* 0x000000080700720c */ /* 0x000fda0003f06070 */
[----:B------:R-:W-:Y:S05]  /*1d60*/  @P0 BRA `(.L_x_647) ;  /* 0x0000000000300947 */ /* 0x000fea0003800000 */
[----:B0-----:R-:W0:Y:S01]  /*1d70*/  LDC.64 R2, c[0x0][0x388] ;  /* 0x0000e200ff027b82 */ /* 0x001e220000000a00 */
[----:B------:R-:W-:Y:S02]  /*1d80*/  IADD3 R5, PT, PT, R10, R7, RZ ;  /* 0x000000070a057210 */ /* 0x000fe40007ffe0ff */
[----:B------:R-:W-:-:S03]  /*1d90*/  IADD3 R7, PT, PT, R7, 0x80, RZ ;  /* 0x0000008007077810 */ /* 0x000fc60007ffe0ff */
[----:B0-----:R-:W-:-:S05]  /*1da0*/  IMAD.WIDE.U32 R2, R5, 0x2, R2 ;  /* 0x0000000205027825 */ /* 0x001fca00078e0002 */
[----:B------:R1:W-:Y:S02]  /*1db0*/  STG.E.U16 desc[UR4][R2.64], R12 ;  /* 0x0000000c02007986 */ /* 0x0003e4000c101504 */
.L_x_646:
[----:B------:R-:W-:-:S13]  /*1dc0*/  ISETP.GE.U32.AND P0, PT, R7, R8, PT ;  /* 0x000000080700720c */ /* 0x000fda0003f06070 */
[----:B------:R-:W-:Y:S05]  /*1dd0*/  @P0 BRA `(.L_x_648) ;  /* 0x0000000000340947 */ /* 0x000fea0003800000 */
[----:B01----:R-:W0:Y:S01]  /*1de0*/  LDC.64 R2, c[0x0][0x388] ;  /* 0x0000e200ff027b82 */ /* 0x003e220000000a00 */
[----:B------:R-:W-:Y:S02]  /*1df0*/  IADD3 R5, PT, PT, R10, R7, RZ ;  /* 0x000000070a057210 */ /* 0x000fe40007ffe0ff */
[----:B------:R-:W-:-:S03]  /*1e00*/  IADD3 R7, PT, PT, R7, 0x80, RZ ;  /* 0x0000008007077810 */ /* 0x000fc60007ffe0ff */
[----:B0-----:R-:W-:-:S05]  /*1e10*/  IMAD.WIDE.U32 R2, R5, 0x2, R2 ;  /* 0x0000000205027825 */ /* 0x001fca00078e0002 */
[----:B------:R1:W-:Y:S02]  /*1e20*/  STG.E.U16 desc[UR4][R2.64], R13 ;  /* 0x0000000d02007986 */ /* 0x0003e4000c101504 */
.L_x_647:
        /* <DEDUP_REMOVED lines=8> */
.L_x_648:
[----:B------:R-:W-:Y:S05]  /*1eb0*/  BSYNC.RELIABLE B1 ;  /* 0x0000000000017941 */ /* 0x000fea0003800100 */
.L_x_644:
[----:B------:R-:W-:-:S13]  /*1ec0*/  ISETP.GE.U32.AND P0, PT, R7, R8, PT ;  /* 0x000000080700720c */ /* 0x000fda0003f06070 */
[----:B012---:R-:W0:Y:S01]  /*1ed0*/  @!P0 LDC.64 R2, c[0x0][0x388] ;  /* 0x0000e200ff028b82 */ /* 0x007e220000000a00 */
[----:B------:R-:W-:Y:S02]  /*1ee0*/  @!P0 IADD3 R5, PT, PT, R10, R7, RZ ;  /* 0x000000070a058210 */ /* 0x000fe40007ffe0ff */
[----:B------:R-:W-:-:S03]  /*1ef0*/  @!P0 IADD3 R7, PT, PT, R7, 0x80, RZ ;  /* 0x0000008007078810 */ /* 0x000fc60007ffe0ff */
[----:B0-----:R-:W-:-:S05]  /*1f00*/  @!P0 IMAD.WIDE.U32 R2, R5, 0x2, R2 ;  /* 0x0000000205028825 */ /* 0x001fca00078e0002 */
[----:B-----5:R2:W-:Y:S02]  /*1f10*/  @!P0 STG.E.U16 desc[UR4][R2.64], R11 ;  /* 0x0000000b02008986 */ /* 0x0205e4000c101504 */
.L_x_649:
[----:B------:R-:W-:Y:S05]  /*1f20*/  BSYNC.RECONVERGENT B0 ;  /* 0x0000000000007941 */ /* 0x000fea0003800200 */
.L_x_643:
        /* <DEDUP_REMOVED lines=8> */
.L_x_626:
[----:B------:R-:W0:Y:S01]  /*1fb0*/  S2R R0, SR_TID.X ;  /* 0x0000000000007919 */ /* 0x000e220000002100 */
[----:B------:R-:W1:Y:S02]  /*1fc0*/  LDC.64 R2, c[0x0][0x390] ;  /* 0x0000e400ff027b82 */ /* 0x000e640000000a00 */
[----:B-1----:R-:W-:-:S04]  /*1fd0*/  IMAD.WIDE.U32 R2, R10, 0x2, R2 ;  /* 0x000000020a027825 */ /* 0x002fc800078e0002 */
[----:B0-----:R-:W-:-:S05]  /*1fe0*/  IMAD.WIDE.U32 R8, R0, 0x8, R2 ;  /* 0x0000000800087825 */ /* 0x001fca00078e0002 */
[----:B------:R-:W2:Y:S04]  /*1ff0*/  LDG.E.64 R2, desc[UR4][R8.64] ;  /* 0x0000000408027981 */ /* 0x000ea8000c1e1b00 */
[----:B------:R0:W3:Y:S01]  /*2000*/  LDG.E.64 R4, desc[UR4][R8.64+0x400] ;  /* 0x0004000408047981 */ /* 0x0000e2000c1e1b00 */
[C---:B--2---:R-:W-:Y:S02]  /*2010*/  SHF.L.U32 R7, R2.reuse, 0x10, RZ ;  /* 0x0000001002077819 */ /* 0x044fe400000006ff */
[----:B------:R-:W-:Y:S02]  /*2020*/  PRMT R2, R2, 0x7632, R2 ;  /* 0x0000763202027816 */ /* 0x000fe40000000002 */
[----:B------:R-:W-:Y:S01]  /*2030*/  SHF.L.U32 R20, R3, 0x10, RZ ;  /* 0x0000001003147819 */ /* 0x000fe200000006ff */
[C---:B------:R-:W-:Y:S01]  /*2040*/  FFMA.FTZ R6, R7.reuse, R7, -1 ;  /* 0xbf80000007067423 */ /* 0x040fe20000010007 */
[----:B------:R-:W-:Y:S01]  /*2050*/  SHF.L.U32 R14, R2, 0x10, RZ ;  /* 0x00000010020e7819 */ /* 0x000fe200000006ff */
[----:B------:R-:W-:-:S02]  /*2060*/  FADD.FTZ R7, R7, -1 ;  /* 0xbf80000007077421 */ /* 0x000fc40000010000 */
[----:B------:R-:W1:Y:S01]  /*2070*/  MUFU.RSQ R11, R6 ;  /* 0x00000006000b7308 */ /* 0x000e620000001400 */
[----:B------:R-:W-:Y:S01]  /*2080*/  FSETP.NEU.FTZ.AND P0, PT, R6, RZ, PT ;  /* 0x000000ff0600720b */ /* 0x000fe20003f1d000 */
[----:B0-----:R-:W-:Y:S01]  /*2090*/  FFMA.FTZ R8, R14, R14, -1 ;  /* 0xbf8000000e087423 */ /* 0x001fe2000001000e */
[----:B------:R-:W-:Y:S01]  /*20a0*/  ISETP.GT.U32.AND P1, PT, R7, 0x4b000000, PT ;  /* 0x4b0000000700780c */ /* 0x000fe20003f24070 */
[----:B------:R-:W-:-:S04]  /*20b0*/  FFMA.FTZ R15, R20, R20, -1 ;  /* 0xbf800000140f7423 */ /* 0x000fc80000010014 */
[----:B------:R-:W0:Y:S08]  /*20c0*/  MUFU.RSQ R9, R8 ;  /* 0x0000000800097308 */ /* 0x000e300000001400 */
[----:B------:R-:W2:Y:S01]  /*20d0*/  MUFU.RSQ R22, R15 ;  /* 0x0000000f00167308 */ /* 0x000ea20000001400 */
[----:B-1----:R-:W-:Y:S01]  /*20e0*/  FMUL.FTZ R13, R6, R11 ;  /* 0x0000000b060d7220 */ /* 0x002fe20000410000 */
[----:B------:R-:W-:-:S03]  /*20f0*/  FMUL.FTZ R2, R11, 0.5 ;  /* 0x3f0000000b027820 */ /* 0x000fc60000410000 */
[----:B------:R-:W-:Y:S01]  /*2100*/  FFMA.FTZ R11, -R13, R13, R6 ;  /* 0x0000000d0d0b7223 */ /* 0x000fe20000010106 */
[----:B------:R-:W-:-:S03]  /*2110*/  FADD.FTZ R6, R14, -1 ;  /* 0xbf8000000e067421 */ /* 0x000fc60000010000 */
[----:B------:R-:W-:Y:S01]  /*2120*/  FFMA.FTZ R2, R2, R11, R13 ;  /* 0x0000000b02027223 */ /* 0x000fe2000001000d */
[----:B0-----:R-:W-:Y:S01]  /*2130*/  FMUL.FTZ R13, R8, R9 ;  /* 0x00000009080d7220 */ /* 0x001fe20000410000 */
[----:B------:R-:W-:-:S03]  /*2140*/  FMUL.FTZ R16, R9, 0.5 ;  /* 0x3f00000009107820 */ /* 0x000fc60000410000 */
[----:B------:R-:W-:Y:S01]  /*2150*/  FSEL R2, R2, RZ, P0 ;  /* 0x000000ff02027208 */ /* 0x000fe20000000000 */
[----:B------:R-:W-:Y:S01]  /*2160*/  FFMA.FTZ R9, -R13, R13, R8 ;  /* 0x0000000d0d097223 */ /* 0x000fe20000010108 */
[----:B------:R-:W-:Y:S01]  /*2170*/  FSETP.NEU.FTZ.AND P0, PT, R8, RZ, PT ;  /* 0x000000ff0800720b */ /* 0x000fe20003f1d000 */
[----:B------:R-:W-:Y:S01]  /*2180*/  HFMA2 R8, -RZ, RZ, 1.625, 0 ;  /* 0x3e800000ff087431 */ /* 0x000fe200000001ff */
[----:B------:R-:W-:Y:S01]  /*2190*/  FSEL R2, R2, -1.0000001192092895508, !P1 ;  /* 0xbf80000102027808 */ /* 0x000fe20004800000 */
[----:B------:R-:W-:Y:S01]  /*21a0*/  FFMA.FTZ R16, R16, R9, R13 ;  /* 0x0000000910107223 */ /* 0x000fe2000001000d */
[----:B------:R-:W-:Y:S01]  /*21b0*/  ISETP.GT.U32.AND P1, PT, R6, 0x4b000000, PT ;  /* 0x4b0000000600780c */ /* 0x000fe20003f24070 */
[----:B--2---:R-:W-:Y:S01]  /*21c0*/  FMUL.FTZ R24, R15, R22 ;  /* 0x000000160f187220 */ /* 0x004fe20000410000 */
[----:B------:R-:W-:Y:S01]  /*21d0*/  FMUL.FTZ R21, R22, 0.5 ;  /* 0x3f00000016157820 */ /* 0x000fe20000410000 */
[----:B------:R-:W-:Y:S01]  /*21e0*/  FADD.FTZ R11, R7, R2 ;  /* 0x00000002070b7221 */ /* 0x000fe20000010000 */
[----:B------:R-:W-:Y:S01]  /*21f0*/  FSEL R16, R16, RZ, P0 ;  /* 0x000000ff10107208 */ /* 0x000fe20000000000 */
[----:B------:R-:W-:Y:S01]  /*2200*/  FFMA.FTZ R23, -R24, R24, R15 ;  /* 0x0000001818177223 */ /* 0x000fe2000001010f */
[----:B------:R-:W-:Y:S01]  /*2210*/  FSETP.NEU.FTZ.AND P0, PT, R15, RZ, PT ;  /* 0x000000ff0f00720b */ /* 0x000fe20003f1d000 */
[----:B------:R-:W-:-:S02]  /*2220*/  FADD.FTZ.RZ R2, R11, 1 ;  /* 0x3f8000000b027421 */ /* 0x000fc4000001c000 */
[----:B------:R-:W-:-:S03]  /*2230*/  FFMA.FTZ R21, R21, R23, R24 ;  /* 0x0000001715157223 */ /* 0x000fc60000010018 */
[----:B------:R-:W-:Y:S02]  /*2240*/  IADD3 R2, PT, PT, R2, -0x3f400000, RZ ;  /* 0xc0c0000002027810 */ /* 0x000fe40007ffe0ff */
[----:B------:R-:W-:Y:S02]  /*2250*/  FSEL R21, R21, RZ, P0 ;  /* 0x000000ff15157208 */ /* 0x000fe40000000000 */
[----:B------:R-:W-:-:S04]  /*2260*/  LOP3.LUT R12, R2, 0xff800000, RZ, 0xc0, !PT ;  /* 0xff800000020c7812 */ /* 0x000fc800078ec0ff */
[----:B------:R-:W-:Y:S02]  /*2270*/  IADD3 R9, PT, PT, -R12, 0x40800000, RZ ;  /* 0x408000000c097810 */ /* 0x000fe40007ffe1ff */
[-C--:B------:R-:W-:Y:S02]  /*2280*/  IADD3 R17, PT, PT, R11, -R12.reuse, RZ ;  /* 0x8000000c0b117210 */ /* 0x080fe40007ffe0ff */
[----:B------:R-:W-:Y:S01]  /*2290*/  I2FP.F32.S32 R12, R12 ;  /* 0x0000000c000c7245 */ /* 0x000fe20000201400 */
[----:B------:R-:W-:Y:S01]  /*22a0*/  FFMA.FTZ R2, R9, R8, -1 ;  /* 0xbf80000009027423 */ /* 0x000fe20000010008 */
[----:B------:R-:W-:Y:S02]  /*22b0*/  FSEL R9, R16, -1.0000001192092895508, !P1 ;  /* 0xbf80000110097808 */ /* 0x000fe40004800000 */
[----:B---3--:R-:W-:Y:S01]  /*22c0*/  SHF.L.U32 R16, R4, 0x10, RZ ;  /* 0x0000001004107819 */ /* 0x008fe200000006ff */
[----:B------:R-:W-:Y:S01]  /*22d0*/  FADD.FTZ R17, R17, R2 ;  /* 0x0000000211117221 */ /* 0x000fe20000010000 */
[----:B------:R-:W-:Y:S01]  /*22e0*/  MOV R2, 0x3d39bf78 ;  /* 0x3d39bf7800027802 */ /* 0x000fe20000000f00 */
[----:B------:R-:W-:Y:S01]  /*22f0*/  FADD.FTZ R9, R6, R9 ;  /* 0x0000000906097221 */ /* 0x000fe20000010000 */
[----:B------:R-:W-:Y:S01]  /*2300*/  ISETP.GE.U32.AND P1, PT, R11, 0x7f800000, PT ;  /* 0x7f8000000b00780c */ /* 0x000fe20003f26070 */
[----:B------:R-:W-:Y:S01]  /*2310*/  FMUL.FTZ R12, R12, 1.1920928955078125e-07 ;  /* 0x340000000c0c7820 */ /* 0x000fe20000410000 */
[----:B------:R-:W-:Y:S01]  /*2320*/  PRMT R4, R3, 0x7632, R4 ;  /* 0x0000763203047816 */ /* 0x000fe20000000004 */
[----:B------:R-:W-:Y:S01]  /*2330*/  FFMA.FTZ R14, R17, -R2, 0.10546888411045074463 ;  /* 0x3dd80012110e7423 */ /* 0x000fe20000010802 */
[----:B------:R-:W-:Y:S01]  /*2340*/  FADD.FTZ.RZ R13, R9, 1 ;  /* 0x3f800000090d7421 */ /* 0x000fe2000001c000 */
[----:B------:R-:W-:-:S02]  /*2350*/  ISETP.GT.AND P0, PT, R11, -0x40800000, P1 ;  /* 0xbf8000000b00780c */ /* 0x000fc40000f04270 */
[----:B------:R-:W-:Y:S02]  /*2360*/  FFMA.FTZ R14, R17, R14, -0.13229703903198242188 ;  /* 0xbe0778e0110e7423 */ /* 0x000fe4000001000e */
[----:B------:R-:W-:Y:S01]  /*2370*/  IADD3 R19, PT, PT, R13, -0x3f400000, RZ ;  /* 0xc0c000000d137810 */ /* 0x000fe20007ffe0ff */
[----:B------:R-:W-:Y:S01]  /*2380*/  FADD.FTZ R13, R20, -1 ;  /* 0xbf800000140d7421 */ /* 0x000fe20000010000 */
[----:B------:R-:W-:Y:S02]  /*2390*/  FFMA.FTZ R18, R17, R14, 0.14491446316242218018 ;  /* 0x3e14647511127423 */ /* 0x000fe4000001000e */
[----:B------:R-:W-:Y:S02]  /*23a0*/  LOP3.LUT R14, R19, 0xff800000, RZ, 0xc0, !PT ;  /* 0xff800000130e7812 */ /* 0x000fe400078ec0ff */
[----:B------:R-:W-:Y:S01]  /*23b0*/  FFMA.FTZ R18, R17, R18, -0.16641564667224884033 ;  /* 0xbe2a68dd11127423 */ /* 0x000fe20000010012 */
[----:B------:R-:W-:Y:S02]  /*23c0*/  ISETP.GT.U32.AND P5, PT, R13, 0x4b000000, PT ;  /* 0x4b0000000d00780c */ /* 0x000fe40003fa4070 */
[----:B------:R-:W-:Y:S01]  /*23d0*/  IADD3 R19, PT, PT, -R14, 0x40800000, RZ ;  /* 0x408000000e137810 */ /* 0x000fe20007ffe1ff */
[----:B------:R-:W-:Y:S01]  /*23e0*/  FFMA.FTZ R18, R17, R18, 0.19988867640495300293 ;  /* 0x3e4caf9e11127423 */ /* 0x000fe20000010012 */
[----:B------:R-:W-:-:S02]  /*23f0*/  IADD3 R15, PT, PT, R9, -R14, RZ ;  /* 0x8000000e090f7210 */ /* 0x000fc40007ffe0ff */
[----:B------:R-:W-:Y:S01]  /*2400*/  @P1 MOV R26, 0x7f800000 ;  /* 0x7f800000001a1802 */ /* 0x000fe20000000f00 */
[----:B------:R-:W-:Y:S01]  /*2410*/  FFMA.FTZ R22, R19, R8, -1 ;  /* 0xbf80000013167423 */ /* 0x000fe20000010008 */
[----:B------:R-:W-:Y:S01]  /*2420*/  FFMA.FTZ R20, R17, R18, -0.25000196695327758789 ;  /* 0xbe80004211147423 */ /* 0x000fe20000010012 */
[----:B------:R-:W-:Y:S01]  /*2430*/  FFMA.FTZ R18, R16, R16, -1 ;  /* 0xbf80000010127423 */ /* 0x000fe20000010010 */
[----:B------:R-:W-:Y:S01]  /*2440*/  I2FP.F32.S32 R14, R14 ;  /* 0x0000000e000e7245 */ /* 0x000fe20000201400 */
[----:B------:R-:W-:Y:S01]  /*2450*/  FADD.FTZ R15, R15, R22 ;  /* 0x000000160f0f7221 */ /* 0x000fe20000010000 */
[----:B------:R-:W-:Y:S01]  /*2460*/  FFMA.FTZ R20, R17, R20, 0.33333510160446166992 ;  /* 0x3eaaaae611147423 */ /* 0x000fe20000010014 */
[----:B------:R-:W0:Y:S01]  /*2470*/  MUFU.RSQ R19, R18 ;  /* 0x0000001200137308 */ /* 0x000e220000001400 */
[----:B------:R-:W-:Y:S01]  /*2480*/  FSETP.NEU.FTZ.AND P3, PT, R18, RZ, PT ;  /* 0x000000ff1200720b */ /* 0x000fe20003f7d000 */
[----:B------:R-:W-:Y:S01]  /*2490*/  FFMA.FTZ R22, R15, -R2, 0.10546888411045074463 ;  /* 0x3dd800120f167423 */ /* 0x000fe20000010802 */
[----:B------:R-:W-:Y:S01]  /*24a0*/  FFMA.FTZ R20, R17, R20, -0.5 ;  /* 0xbf00000011147423 */ /* 0x000fe20000010014 */
[----:B------:R-:W-:-:S02]  /*24b0*/  FMUL.FTZ R14, R14, 1.1920928955078125e-07 ;  /* 0x340000000e0e7820 */ /* 0x000fc40000410000 */
[----:B------:R-:W-:Y:S01]  /*24c0*/  FFMA.FTZ R24, R15, R22, -0.13229703903198242188 ;  /* 0xbe0778e00f187423 */ /* 0x000fe20000010016 */
[----:B------:R-:W-:Y:S01]  /*24d0*/  FMUL.FTZ R20, R17, R20 ;  /* 0x0000001411147220 */ /* 0x000fe20000410000 */
[----:B------:R-:W-:Y:S02]  /*24e0*/  P2R R22, PR, RZ, 0x20 ;  /* 0x00000020ff167803 */ /* 0x000fe40000000000 */
[----:B------:R-:W-:Y:S01]  /*24f0*/  FFMA.FTZ R24, R15, R24, 0.14491446316242218018 ;  /* 0x3e1464750f187423 */ /* 0x000fe20000010018 */
[----:B------:R-:W-:Y:S01]  /*2500*/  FFMA.FTZ R17, R17, R20, R17 ;  /* 0x0000001411117223 */ /* 0x000fe20000010011 */
[----:B------:R-:W-:Y:S02]  /*2510*/  FSEL R20, R21, -1.0000001192092895508, !P5 ;  /* 0xbf80000115147808 */ /* 0x000fe40006800000 */
[----:B------:R-:W-:Y:S01]  /*2520*/  FFMA.FTZ R24, R15, R24, -0.16641564667224884033 ;  /* 0xbe2a68dd0f187423 */ /* 0x000fe20000010018 */
[----:B------:R-:W-:Y:S01]  /*2530*/  FFMA.FTZ R12, R12, 0.69314718246459960938, R17 ;  /* 0x3f3172180c0c7823 */ /* 0x000fe20000010011 */
[----:B------:R-:W-:Y:S01]  /*2540*/  SHF.L.U32 R17, R5, 0x10, RZ ;  /* 0x0000001005117819 */ /* 0x000fe200000006ff */
[----:B0-----:R-:W-:Y:S01]  /*2550*/  FMUL.FTZ R21, R18, R19 ;  /* 0x0000001312157220 */ /* 0x001fe20000410000 */
[----:B------:R-:W-:Y:S01]  /*2560*/  FFMA.FTZ R24, R15, R24, 0.19988867640495300293 ;  /* 0x3e4caf9e0f187423 */ /* 0x000fe20000010018 */
[----:B------:R-:W-:Y:S01]  /*2570*/  FADD.FTZ R13, R13, R20 ;  /* 0x000000140d0d7221 */ /* 0x000fe20000010000 */
[----:B------:R-:W-:Y:S01]  /*2580*/  FMUL.FTZ R20, R19, 0.5 ;  /* 0x3f00000013147820 */ /* 0x000fe20000410000 */
[----:B------:R-:W-:Y:S01]  /*2590*/  FFMA.FTZ R19, -R21, R21, R18 ;  /* 0x0000001515137223 */ /* 0x000fe20000010112 */
[----:B------:R-:W-:Y:S01]  /*25a0*/  FFMA.FTZ R24, R15, R24, -0.25000196695327758789 ;  /* 0xbe8000420f187423 */ /* 0x000fe20000010018 */
[----:B------:R-:W-:Y:S01]  /*25b0*/  FFMA.FTZ R18, R17, R17, -1 ;  /* 0xbf80000011127423 */ /* 0x000fe20000010011 */
[----:B------:R-:W-:Y:S01]  /*25c0*/  @P0 FFMA.FTZ R12, R11, R26, +INF ;  /* 0x7f8000000b0c0423 */ /* 0x000fe2000001001a */
[----:B------:R-:W-:Y:S01]  /*25d0*/  FFMA.FTZ R20, R20, R19, R21 ;  /* 0x0000001314147223 */ /* 0x000fe20000010015 */
[----:B------:R-:W-:Y:S01]  /*25e0*/  FFMA.FTZ R24, R15, R24, 0.33333510160446166992 ;  /* 0x3eaaaae60f187423 */ /* 0x000fe20000010018 */
[----:B------:R-:W-:Y:S01]  /*25f0*/  FADD.FTZ.RZ R19, R13, 1 ;  /* 0x3f8000000d137421 */ /* 0x000fe2000001c000 */
[----:B------:R-:W-:Y:S01]  /*2600*/  FADD.FTZ R21, R16, -1 ;  /* 0xbf80000010157421 */ /* 0x000fe20000010000 */
[----:B------:R-:W-:Y:S01]  /*2610*/  ISETP.GE.U32.AND P0, PT, R9, 0x7f800000, PT ;  /* 0x7f8000000900780c */ /* 0x000fe20003f06070 */
[----:B------:R-:W-:-:S02]  /*2620*/  FFMA.FTZ R24, R15, R24, -0.5 ;  /* 0xbf0000000f187423 */ /* 0x000fc40000010018 */
[----:B------:R-:W-:Y:S02]  /*2630*/  IADD3 R16, PT, PT, R19, -0x3f400000, RZ ;  /* 0xc0c0000013107810 */ /* 0x000fe40007ffe0ff */
[----:B------:R-:W0:Y:S01]  /*2640*/  MUFU.RSQ R19, R18 ;  /* 0x0000001200137308 */ /* 0x000e220000001400 */
[----:B------:R-:W-:Y:S01]  /*2650*/  FMUL.FTZ R24, R15, R24 ;  /* 0x000000180f187220 */ /* 0x000fe20000410000 */
[----:B------:R-:W-:Y:S02]  /*2660*/  LOP3.LUT R16, R16, 0xff800000, RZ, 0xc0, !PT ;  /* 0xff80000010107812 */ /* 0x000fe400078ec0ff */
[----:B------:R-:W-:Y:S01]  /*2670*/  ISETP.GT.U32.AND P4, PT, R21, 0x4b000000, PT ;  /* 0x4b0000001500780c */ /* 0x000fe20003f84070 */
[----:B------:R-:W-:Y:S01]  /*2680*/  FFMA.FTZ R15, R15, R24, R15 ;  /* 0x000000180f0f7223 */ /* 0x000fe2000001000f */
[----:B------:R-:W-:Y:S02]  /*2690*/  FSEL R24, R20, RZ, P3 ;  /* 0x000000ff14187208 */ /* 0x000fe40001800000 */
[----:B------:R-:W-:Y:S01]  /*26a0*/  ISETP.GT.AND P2, PT, R9, -0x40800000, P0 ;  /* 0xbf8000000900780c */ /* 0x000fe20000744270 */
[----:B------:R-:W-:Y:S01]  /*26b0*/  FFMA.FTZ R14, R14, 0.69314718246459960938, R15 ;  /* 0x3f3172180e0e7823 */ /* 0x000fe2000001000f */
[----:B------:R-:W-:-:S02]  /*26c0*/  IADD3 R25, PT, PT, -R16, 0x40800000, RZ ;  /* 0x4080000010197810 */ /* 0x000fc40007ffe1ff */
[----:B------:R-:W-:Y:S02]  /*26d0*/  FSEL R24, R24, -1.0000001192092895508, !P4 ;  /* 0xbf80000118187808 */ /* 0x000fe40006000000 */
[----:B------:R-:W-:Y:S01]  /*26e0*/  IADD3 R23, PT, PT, R13, -R16, RZ ;  /* 0x800000100d177210 */ /* 0x000fe20007ffe0ff */
[----:B------:R-:W-:Y:S01]  /*26f0*/  FFMA.FTZ R20, R25, R8, -1 ;  /* 0xbf80000019147423 */ /* 0x000fe20000010008 */
[----:B------:R-:W-:Y:S01]  /*2700*/  @P0 MOV R26, 0x7f800000 ;  /* 0x7f800000001a0802 */ /* 0x000fe20000000f00 */
[----:B------:R-:W-:Y:S01]  /*2710*/  FADD.FTZ R15, R21, R24 ;  /* 0x00000018150f7221 */ /* 0x000fe20000010000 */
[----:B0-----:R-:W-:Y:S01]  /*2720*/  FMUL.FTZ R25, R18, R19 ;  /* 0x0000001312197220 */ /* 0x001fe20000410000 */
[----:B------:R-:W-:Y:S01]  /*2730*/  FADD.FTZ R23, R23, R20 ;  /* 0x0000001417177221 */ /* 0x000fe20000010000 */
[----:B------:R-:W-:Y:S01]  /*2740*/  FMUL.FTZ R24, R19, 0.5 ;  /* 0x3f00000013187820 */ /* 0x000fe20000410000 */
[----:B------:R-:W-:Y:S01]  /*2750*/  FADD.FTZ.RZ R19, R15, 1 ;  /* 0x3f8000000f137421 */ /* 0x000fe2000001c000 */
[----:B------:R-:W-:Y:S01]  /*2760*/  @P2 FFMA.FTZ R14, R9, R26, +INF ;  /* 0x7f800000090e2423 */ /* 0x000fe2000001001a */
[----:B------:R-:W-:Y:S01]  /*2770*/  FFMA.FTZ R20, R23, -R2, 0.10546888411045074463 ;  /* 0x3dd8001217147423 */ /* 0x000fe20000010802 */
[----:B------:R-:W-:Y:S01]  /*2780*/  FFMA.FTZ R21, -R25, R25, R18 ;  /* 0x0000001919157223 */ /* 0x000fe20000010112 */
[----:B------:R-:W-:Y:S01]  /*2790*/  @P1 FSETP.NEU.FTZ.AND P2, PT, R11, RZ, PT ;  /* 0x000000ff0b00120b */ /* 0x000fe20003f5d000 */
[----:B------:R-:W-:Y:S01]  /*27a0*/  FADD.FTZ R11, R17, -1 ;  /* 0xbf800000110b7421 */ /* 0x000fe20000010000 */
[----:B------:R-:W-:Y:S01]  /*27b0*/  FFMA.FTZ R20, R23, R20, -0.13229703903198242188 ;  /* 0xbe0778e017147423 */ /* 0x000fe20000010014 */
[----:B------:R-:W-:Y:S01]  /*27c0*/  IADD3 R19, PT, PT, R19, -0x3f400000, RZ ;  /* 0xc0c0000013137810 */ /* 0x000fe20007ffe0ff */
[----:B------:R-:W-:Y:S01]  /*27d0*/  FFMA.FTZ R21, R24, R21, R25 ;  /* 0x0000001518157223 */ /* 0x000fe20000010019 */
[----:B------:R-:W-:Y:S01]  /*27e0*/  @P1 FSEL R12, R12, -RZ, P2 ;  /* 0x800000ff0c0c1208 */ /* 0x000fe20001000000 */
[----:B------:R-:W-:Y:S01]  /*27f0*/  FFMA.FTZ R20, R23, R20, 0.14491446316242218018 ;  /* 0x3e14647517147423 */ /* 0x000fe20000010014 */
[----:B------:R-:W-:-:S02]  /*2800*/  FSETP.NEU.FTZ.AND P1, PT, R18, RZ, PT ;  /* 0x000000ff1200720b */ /* 0x000fc40003f3d000 */
[----:B------:R-:W-:Y:S01]  /*2810*/  LOP3.LUT R18, R19, 0xff800000, RZ, 0xc0, !PT ;  /* 0xff80000013127812 */ /* 0x000fe200078ec0ff */
[----:B------:R-:W-:Y:S01]  /*2820*/  FFMA.FTZ R20, R23, R20, -0.16641564667224884033 ;  /* 0xbe2a68dd17147423 */ /* 0x000fe20000010014 */
[----:B------:R-:W-:Y:S02]  /*2830*/  ISETP.GT.U32.AND P3, PT, R11, 0x4b000000, PT ;  /* 0x4b0000000b00780c */ /* 0x000fe40003f64070 */
[----:B------:R-:W-:Y:S01]  /*2840*/  FSEL R21, R21, RZ, P1 ;  /* 0x000000ff15157208 */ /* 0x000fe20000800000 */
[----:B------:R-:W-:Y:S01]  /*2850*/  FFMA.FTZ R20, R23, R20, 0.19988867640495300293 ;  /* 0x3e4caf9e17147423 */ /* 0x000fe20000010014 */
[----:B------:R-:W-:Y:S02]  /*2860*/  IADD3 R19, PT, PT, -R18, 0x40800000, RZ ;  /* 0x4080000012137810 */ /* 0x000fe40007ffe1ff */
[----:B------:R-:W-:Y:S01]  /*2870*/  FSEL R26, R21, -1.0000001192092895508, !P3 ;  /* 0xbf800001151a7808 */ /* 0x000fe20005800000 */
[----:B------:R-:W-:Y:S01]  /*2880*/  FFMA.FTZ R20, R23, R20, -0.25000196695327758789 ;  /* 0xbe80004217147423 */ /* 0x000fe20000010014 */
[----:B------:R-:W-:Y:S01]  /*2890*/  IADD3 R17, PT, PT, R15, -R18, RZ ;  /* 0x800000120f117210 */ /* 0x000fe20007ffe0ff */
[----:B------:R-:W-:Y:S01]  /*28a0*/  FFMA.FTZ R24, R19, R8, -1 ;  /* 0xbf80000013187423 */ /* 0x000fe20000010008 */
[----:B------:R-:W-:Y:S01]  /*28b0*/  @P0 FSETP.NEU.FTZ.AND P1, PT, R9, RZ, PT ;  /* 0x000000ff0900020b */ /* 0x000fe20003f3d000 */
[----:B------:R-:W-:Y:S01]  /*28c0*/  FADD.FTZ R11, R11, R26 ;  /* 0x0000001a0b0b7221 */ /* 0x000fe20000010000 */
[----:B------:R-:W-:Y:S01]  /*28d0*/  FFMA.FTZ R20, R23, R20, 0.33333510160446166992 ;  /* 0x3eaaaae617147423 */ /* 0x000fe20000010014 */
[----:B------:R-:W-:Y:S01]  /*28e0*/  FADD.FTZ R17, R17, R24 ;  /* 0x0000001811117221 */ /* 0x000fe20000010000 */
[----:B------:R-:W-:Y:S01]  /*28f0*/  @P0 FSEL R14, R14, -RZ, P1 ;  /* 0x800000ff0e0e0208 */ /* 0x000fe20000800000 */
[----:B------:R-:W-:Y:S01]  /*2900*/  FADD.FTZ.RZ R9, R11, 1 ;  /* 0x3f8000000b097421 */ /* 0x000fe2000001c000 */
[----:B------:R-:W-:Y:S01]  /*2910*/  ISETP.GE.U32.AND P0, PT, R13, 0x7f800000, PT ;  /* 0x7f8000000d00780c */ /* 0x000fe20003f06070 */
[----:B------:R-:W-:Y:S01]  /*2920*/  FFMA.FTZ R24, R17, -R2, 0.10546888411045074463 ;  /* 0x3dd8001211187423 */ /* 0x000fe20000010802 */
[----:B------:R-:W-:Y:S01]  /*2930*/  I2FP.F32.S32 R16, R16 ;  /* 0x0000001000107245 */ /* 0x000fe20000201400 */
[----:B------:R-:W-:Y:S01]  /*2940*/  FFMA.FTZ R20, R23, R20, -0.5 ;  /* 0xbf00000017147423 */ /* 0x000fe20000010014 */
[----:B------:R-:W-:Y:S01]  /*2950*/  IADD3 R19, PT, PT, R9, -0x3f400000, RZ ;  /* 0xc0c0000009137810 */ /* 0x000fe20007ffe0ff */
[----:B------:R-:W-:Y:S01]  /*2960*/  FFMA.FTZ R24, R17, R24, -0.13229703903198242188 ;  /* 0xbe0778e011187423 */ /* 0x000fe20000010018 */
[----:B------:R-:W-:Y:S01]  /*2970*/  ISETP.GT.AND P1, PT, R13, -0x40800000, P0 ;  /* 0xbf8000000d00780c */ /* 0x000fe20000724270 */
[----:B------:R-:W-:Y:S01]  /*2980*/  FMUL.FTZ R9, R16, 1.1920928955078125e-07 ;  /* 0x3400000010097820 */ /* 0x000fe20000410000 */
[----:B------:R-:W-:Y:S01]  /*2990*/  FMUL.FTZ R20, R23, R20 ;  /* 0x0000001417147220 */ /* 0x000fe20000410000 */
[----:B------:R-:W-:Y:S01]  /*29a0*/  LOP3.LUT R16, R19, 0xff800000, RZ, 0xc0, !PT ;  /* 0xff80000013107812 */ /* 0x000fe200078ec0ff */
[----:B------:R-:W-:Y:S01]  /*29b0*/  FFMA.FTZ R24, R17, R24, 0.14491446316242218018 ;  /* 0x3e14647511187423 */ /* 0x000fe20000010018 */
[----:B------:R-:W-:Y:S01]  /*29c0*/  I2FP.F32.S32 R18, R18 ;  /* 0x0000001200127245 */ /* 0x000fe20000201400 */
[----:B------:R-:W-:Y:S01]  /*29d0*/  FFMA.FTZ R20, R23, R20, R23 ;  /* 0x0000001417147223 */ /* 0x000fe20000010017 */
[----:B------:R-:W-:Y:S01]  /*29e0*/  IADD3 R21, PT, PT, -R16, 0x40800000, RZ ;  /* 0x4080000010157810 */ /* 0x000fe20007ffe1ff */
[----:B------:R-:W-:Y:S01]  /*29f0*/  FFMA.FTZ R24, R17, R24, -0.16641564667224884033 ;  /* 0xbe2a68dd11187423 */ /* 0x000fe20000010018 */
[----:B------:R-:W-:Y:S01]  /*2a00*/  @P0 MOV R26, 0x7f800000 ;  /* 0x7f800000001a0802 */ /* 0x000fe20000000f00 */
[----:B------:R-:W-:Y:S01]  /*2a10*/  FFMA.FTZ R9, R9, 0.69314718246459960938, R20 ;  /* 0x3f31721809097823 */ /* 0x000fe20000010014 */
[----:B------:R-:W-:Y:S01]  /*2a20*/  IADD3 R19, PT, PT, R11, -R16, RZ ;  /* 0x800000100b137210 */ /* 0x000fe20007ffe0ff */
[----:B------:R-:W-:Y:S01]  /*2a30*/  FFMA.FTZ R24, R17, R24, 0.19988867640495300293 ;  /* 0x3e4caf9e11187423 */ /* 0x000fe20000010018 */
[----:B------:R-:W-:Y:S01]  /*2a40*/  FFMA.FTZ R20, R21, R8, -1 ;  /* 0xbf80000015147423 */ /* 0x000fe20000010008 */
[C---:B------:R-:W-:Y:S01]  /*2a50*/  @P1 FFMA.FTZ R9, R13.reuse, R26, +INF ;  /* 0x7f8000000d091423 */ /* 0x040fe2000001001a */
[----:B------:R-:W-:Y:S01]  /*2a60*/  @P0 FSETP.NEU.FTZ.AND P1, PT, R13, RZ, PT ;  /* 0x000000ff0d00020b */ /* 0x000fe20003f3d000 */
[----:B------:R-:W-:Y:S01]  /*2a70*/  FFMA.FTZ R24, R17, R24, -0.25000196695327758789 ;  /* 0xbe80004211187423 */ /* 0x000fe20000010018 */
[----:B------:R-:W-:Y:S01]  /*2a80*/  FADD.FTZ R13, R19, R20 ;  /* 0x00000014130d7221 */ /* 0x000fe20000010000 */
[----:B------:R-:W-:Y:S01]  /*2a90*/  FMUL.FTZ R18, R18, 1.1920928955078125e-07 ;  /* 0x3400000012127820 */ /* 0x000fe20000410000 */
[----:B------:R-:W-:Y:S01]  /*2aa0*/  @P0 FSEL R9, R9, -RZ, P1 ;  /* 0x800000ff09090208 */ /* 0x000fe20000800000 */
[----:B------:R-:W-:Y:S01]  /*2ab0*/  FFMA.FTZ R24, R17, R24, 0.33333510160446166992 ;  /* 0x3eaaaae611187423 */ /* 0x000fe20000010018 */
[----:B------:R-:W-:Y:S01]  /*2ac0*/  ISETP.GE.U32.AND P0, PT, R15, 0x7f800000, PT ;  /* 0x7f8000000f00780c */ /* 0x000fe20003f06070 */
[----:B------:R-:W-:Y:S01]  /*2ad0*/  FFMA.FTZ R20, R13, -R2, 0.10546888411045074463 ;  /* 0x3dd800120d147423 */ /* 0x000fe20000010802 */
[----:B------:R-:W-:Y:S01]  /*2ae0*/  I2FP.F32.S32 R16, R16 ;  /* 0x0000001000107245 */ /* 0x000fe20000201400 */
[----:B------:R-:W-:Y:S01]  /*2af0*/  FFMA.FTZ R24, R17, R24, -0.5 ;  /* 0xbf00000011187423 */ /* 0x000fe20000010018 */
[----:B------:R-:W-:Y:S01]  /*2b00*/  ISETP.GT.AND P1, PT, R15, -0x40800000, P0 ;  /* 0xbf8000000f00780c */ /* 0x000fe20000724270 */
[----:B------:R-:W-:-:S02]  /*2b10*/  FFMA.FTZ R20, R13, R20, -0.13229703903198242188 ;  /* 0xbe0778e00d147423 */ /* 0x000fc40000010014 */
[----:B------:R-:W-:Y:S01]  /*2b20*/  FMUL.FTZ R24, R17, R24 ;  /* 0x0000001811187220 */ /* 0x000fe20000410000 */
[----:B------:R-:W-:Y:S01]  /*2b30*/  FMUL.FTZ R16, R16, 1.1920928955078125e-07 ;  /* 0x3400000010107820 */ /* 0x000fe20000410000 */
[----:B------:R-:W-:Y:S02]  /*2b40*/  FFMA.FTZ R20, R13, R20, 0.14491446316242218018 ;  /* 0x3e1464750d147423 */ /* 0x000fe40000010014 */
[----:B------:R-:W-:Y:S01]  /*2b50*/  FFMA.FTZ R3, R17, R24, R17 ;  /* 0x0000001811037223 */ /* 0x000fe20000010011 */
[----:B------:R-:W-:Y:S01]  /*2b60*/  SHF.L.U32 R17, R4, 0x10, RZ ;  /* 0x0000001004117819 */ /* 0x000fe200000006ff */
[C---:B------:R-:W-:Y:S01]  /*2b70*/  FFMA.FTZ R20, R13.reuse, R20, -0.16641564667224884033 ;  /* 0xbe2a68dd0d147423 */ /* 0x040fe20000010014 */
[----:B------:R-:W-:Y:S01]  /*2b80*/  @P0 MOV R24, 0x7f800000 ;  /* 0x7f80000000180802 */ /* 0x000fe20000000f00 */
[----:B------:R-:W-:Y:S01]  /*2b90*/  FFMA.FTZ R3, R18, 0.69314718246459960938, R3 ;  /* 0x3f31721812037823 */ /* 0x000fe20000010003 */
[----:B------:R-:W-:Y:S01]  /*2ba0*/  PRMT R4, R4, 0x7632, R4 ;  /* 0x0000763204047816 */ /* 0x000fe20000000004 */
[----:B------:R-:W-:Y:S01]  /*2bb0*/  FFMA.FTZ R20, R13, R20, 0.19988867640495300293 ;  /* 0x3e4caf9e0d147423 */ /* 0x000fe20000010014 */
[----:B------:R-:W-:Y:S01]  /*2bc0*/  FFMA.FTZ R18, R17, R17, -1 ;  /* 0xbf80000011127423 */ /* 0x000fe20000010011 */
[C---:B------:R-:W-:Y:S01]  /*2bd0*/  @P1 FFMA.FTZ R3, R15.reuse, R24, +INF ;  /* 0x7f8000000f031423 */ /* 0x040fe20000010018 */
[----:B------:R-:W-:Y:S01]  /*2be0*/  @P0 FSETP.NEU.FTZ.AND P1, PT, R15, RZ, PT ;  /* 0x000000ff0f00020b */ /* 0x000fe20003f3d000 */
[----:B------:R-:W-:Y:S01]  /*2bf0*/  FFMA.FTZ R20, R13, R20, -0.25000196695327758789 ;  /* 0xbe8000420d147423 */ /* 0x000fe20000010014 */
[----:B------:R-:W0:Y:S01]  /*2c00*/  MUFU.RSQ R15, R18 ;  /* 0x00000012000f7308 */ /* 0x000e220000001400 */
[----:B------:R-:W-:-:S02]  /*2c10*/  SHF.L.U32 R4, R4, 0x10, RZ ;  /* 0x0000001004047819 */ /* 0x000fc400000006ff */
[----:B------:R-:W-:Y:S01]  /*2c20*/  @P0 FSEL R3, R3, -RZ, P1 ;  /* 0x800000ff03030208 */ /* 0x000fe20000800000 */
[----:B------:R-:W-:Y:S01]  /*2c30*/  FFMA.FTZ R20, R13, R20, 0.33333510160446166992 ;  /* 0x3eaaaae60d147423 */ /* 0x000fe20000010014 */
[----:B------:R-:W-:-:S03]  /*2c40*/  ISETP.GE.U32.AND P0, PT, R11, 0x7f800000, PT ;  /* 0x7f8000000b00780c */ /* 0x000fc60003f06070 */
[----:B------:R-:W-:Y:S01]  /*2c50*/  FFMA.FTZ R20, R13, R20, -0.5 ;  /* 0xbf0000000d147423 */ /* 0x000fe20000010014 */
[----:B------:R-:W-:-:S03]  /*2c60*/  ISETP.GT.AND P1, PT, R11, -0x40800000, P0 ;  /* 0xbf8000000b00780c */ /* 0x000fc60000724270 */
[----:B------:R-:W-:-:S04]  /*2c70*/  FMUL.FTZ R20, R13, R20 ;  /* 0x000000140d147220 */ /* 0x000fc80000410000 */
[----:B------:R-:W-:Y:S01]  /*2c80*/  FFMA.FTZ R13, R13, R20, R13 ;  /* 0x000000140d0d7223 */ /* 0x000fe2000001000d */
[----:B0-----:R-:W-:Y:S01]  /*2c90*/  FMUL.FTZ R19, R18, R15 ;  /* 0x0000000f12137220 */ /* 0x001fe20000410000 */
[----:B------:R-:W-:Y:S02]  /*2ca0*/  @P0 MOV R20, 0x7f800000 ;  /* 0x7f80000000140802 */ /* 0x000fe40000000f00 */
[----:B------:R-:W-:Y:S01]  /*2cb0*/  FFMA.FTZ R13, R16, 0.69314718246459960938, R13 ;  /* 0x3f317218100d7823 */ /* 0x000fe2000001000d */
[----:B------:R-:W-:Y:S01]  /*2cc0*/  FMUL.FTZ R16, R15, 0.5 ;  /* 0x3f0000000f107820 */ /* 0x000fe20000410000 */
[----:B------:R-:W-:Y:S01]  /*2cd0*/  FFMA.FTZ R15, -R19, R19, R18 ;  /* 0x00000013130f7223 */ /* 0x000fe20000010112 */
[C---:B------:R-:W-:Y:S01]  /*2ce0*/  @P1 FFMA.FTZ R13, R11.reuse, R20, +INF ;  /* 0x7f8000000b0d1423 */ /* 0x040fe20000010014 */
[----:B------:R-:W-:Y:S01]  /*2cf0*/  @P0 FSETP.NEU.FTZ.AND P1, PT, R11, RZ, PT ;  /* 0x000000ff0b00020b */ /* 0x000fe20003f3d000 */
[----:B------:R-:W-:Y:S01]  /*2d00*/  FADD.FTZ R11, R17, -1 ;  /* 0xbf800000110b7421 */ /* 0x000fe20000010000 */
[----:B------:R-:W-:-:S02]  /*2d10*/  FFMA.FTZ R15, R16, R15, R19 ;  /* 0x0000000f100f7223 */ /* 0x000fc40000010013 */
[----:B------:R-:W-:Y:S02]  /*2d20*/  @P0 FSEL R13, R13, -RZ, P1 ;  /* 0x800000ff0d0d0208 */ /* 0x000fe40000800000 */
        /* <DEDUP_REMOVED lines=94> */
[----:B------:R-:W-:Y:S01]  /*3310*/  FFMA.FTZ R17, R17, R8, -1 ;  /* 0xbf80000011117423 */ /* 0x000fe20000010008 */
[----:B------:R-:W-:-:S03]  /*3320*/  MOV R8, R3 ;  /* 0x0000000300087202 */ /* 0x000fc60000000f00 */
[----:B------:R-:W-:Y:S01]  /*3330*/  FADD.FTZ R17, R16, R17 ;  /* 0x0000001110117221 */ /* 0x000fe20000010000 */
[----:B------:R-:W-:Y:S01]  /*3340*/  FMUL.FTZ R5, R5, 1.1920928955078125e-07 ;  /* 0x3400000005057820 */ /* 0x000fe20000410000 */
[----:B------:R-:W-:Y:S02]  /*3350*/  @P4 FADD.FTZ R8, R8, 0.69314718246459960938 ;  /* 0x3f31721808084421 */ /* 0x000fe40000010000 */
        /* <DEDUP_REMOVED lines=14> */
[----:B------:R-:W0:Y:S02]  /*3440*/  LDC.64 R4, c[0x0][0x388] ;  /* 0x0000e200ff047b82 */ /* 0x000e240000000a00 */
[----:B------:R-:W-:Y:S02]  /*3450*/  @P6 FSEL R2, R2, -RZ, P5 ;  /* 0x800000ff02026208 */ /* 0x000fe40002800000 */
[----:B------:R-:W-:Y:S02]  /*3460*/  ISETP.GT.U32.AND P6, PT, R7, 0x4b000000, PT ;  /* 0x4b0000000700780c */ /* 0x000fe40003fc4070 */
[----:B------:R-:W-:Y:S02]  /*3470*/  ISETP.NE.AND P5, PT, R22, RZ, PT ;  /* 0x000000ff1600720c */ /* 0x000fe40003fa5270 */
[----:B------:R-:W-:-:S05]  /*3480*/  MOV R7, R2 ;  /* 0x0000000200077202 */ /* 0x000fca0000000f00 */
[----:B------:R-:W-:-:S04]  /*3490*/  @P0 FADD.FTZ R7, R7, 0.69314718246459960938 ;  /* 0x3f31721807070421 */ /* 0x000fc80000010000 */
[----:B------:R-:W-:Y:S01]  /*34a0*/  @P6 FADD.FTZ R12, R12, 0.69314718246459960938 ;  /* 0x3f3172180c0c6421 */ /* 0x000fe20000010000 */
[----:B------:R-:W-:Y:S01]  /*34b0*/  ISETP.GT.U32.AND P6, PT, R6, 0x4b000000, PT ;  /* 0x4b0000000600780c */ /* 0x000fe20003fc4070 */
[----:B------:R-:W-:Y:S01]  /*34c0*/  @P5 FADD.FTZ R9, R9, 0.69314718246459960938 ;  /* 0x3f31721809095421 */ /* 0x000fe20000010000 */
[----:B------:R-:W-:Y:S02]  /*34d0*/  F2FP.BF16.F32.PACK_AB R6, R11, R8 ;  /* 0x000000080b06723e */ /* 0x000fe400000010ff */
[----:B------:R-:W-:Y:S01]  /*34e0*/  F2FP.BF16.F32.PACK_AB R7, R7, R13 ;  /* 0x0000000d0707723e */ /* 0x000fe200000010ff */
[----:B0-----:R-:W-:Y:S01]  /*34f0*/  IMAD.WIDE.U32 R4, R10, 0x2, R4 ;  /* 0x000000020a047825 */ /* 0x001fe200078e0004 */
[----:B------:R-:W-:-:S03]  /*3500*/  F2FP.BF16.F32.PACK_AB R3, R15, R9 ;  /* 0x000000090f03723e */ /* 0x000fc600000010ff */
[----:B------:R-:W-:-:S04]  /*3510*/  IMAD.WIDE.U32 R4, R0, 0x8, R4 ;  /* 0x0000000800047825 */ /* 0x000fc800078e0004 */
[----:B------:R-:W-:Y:S01]  /*3520*/  @P6 FADD.FTZ R14, R14, 0.69314718246459960938 ;  /* 0x3f3172180e0e6421 */ /* 0x000fe20000010000 */
[----:B------:R-:W-:Y:S04]  /*3530*/  STG.E.64 desc[UR4][R4.64+0x400], R6 ;  /* 0x0004000604007986 */ /* 0x000fe8000c101b04 */
[----:B------:R-:W-:-:S05]  /*3540*/  F2FP.BF16.F32.PACK_AB R2, R14, R12 ;  /* 0x0000000c0e02723e */ /* 0x000fca00000010ff */
[----:B------:R-:W-:Y:S01]  /*3550*/  STG.E.64 desc[UR4][R4.64], R2 ;  /* 0x0000000204007986 */ /* 0x000fe2000c101b04 */
[----:B------:R-:W-:Y:S05]  /*3560*/  EXIT ;  /* 0x000000000000794d */ /* 0x000fea0003800000 */
.L_x_650:
        /* <DEDUP_REMOVED lines=9> */
.L_x_17875:


//--------------------- .text._ZN2at6native29vectorized_elementwise_kernelILi8EZZZNS0_17acosh_kernel_cudaERNS_18TensorIteratorBaseEENKUlvE0_clEvENKUlvE2_clEvEUlN3c108BFloat16EE_St5arrayIPcLm2EEEEviT0_T1_ --------------------------
	.section	.text._ZN2at6native29vectorized_elementwise_kernelILi8EZZZNS0_17acosh_kernel_cudaERNS_18TensorIteratorBaseEENKUlvE0_clEvENKUlvE2_clEvEUlN3c108BFloat16EE_St5arrayIPcLm2EEEEviT0_T1_,"ax",@progbits
	.align	128
        .global         _ZN2at6native29vectorized_elementwise_kernelILi8EZZZNS0_17acosh_kernel_cudaERNS_18TensorIteratorBaseEENKUlvE0_clEvENKUlvE2_clEvEUlN3c108BFloat16EE_St5arrayIPcLm2EEEEviT0_T1_
        .type           _ZN2at6native29vectorized_elementwise_kernelILi8EZZZNS0_17acosh_kernel_cudaERNS_18TensorIteratorBaseEENKUlvE0_clEvENKUlvE2_clEvEUlN3c108BFloat16EE_St5arrayIPcLm2EEEEviT0_T1_,@function
        .size           _ZN2at6native29vectorized_elementwise_kernelILi8EZZZNS0_17acosh_kernel_cudaERNS_18TensorIteratorBaseEENKUlvE0_clEvENKUlvE2_clEvEUlN3c108BFloat16EE_St5arrayIPcLm2EEEEviT0_T1_,(.L_x_17876 - _ZN2at6native29vectorized_elementwise_kernelILi8EZZZNS0_17acosh_kernel_cudaERNS_18TensorIteratorBaseEENKUlvE0_clEvENKUlvE2_clEvEUlN3c108BFloat16EE_St5arrayIPcLm2EEEEviT0_T1_)
        .other          _ZN2at6native29vectorized_elementwise_kernelILi8EZZZNS0_17acosh_kernel_cudaERNS_18TensorIteratorBaseEENKUlvE0_clEvENKUlvE2_clEvEUlN3c108BFloat16EE_St5arrayIPcLm2EEEEviT0_T1_,@"STO_CUDA_ENTRY STV_DEFAULT"
_ZN2at6native29vectorized_elementwise_kernelILi8EZZZNS0_17acosh_kernel_cudaERNS_18TensorIteratorBaseEENKUlvE0_clEvENKUlvE2_clEvEUlN3c108BFloat16EE_St5arrayIPcLm2EEEEviT0_T1_:
.text._ZN2at6native29vectorized_elementwise_kernelILi8EZZZNS0_17acosh_kernel_cudaERNS_18TensorIteratorBaseEENKUlvE0_clEvENKUlvE2_clEvEUlN3c108BFloat16EE_St5arrayIPcLm2EEEEviT0_T1_:
        /* <DEDUP_REMOVED lines=28> */
[----:B------:R-:W-:Y:S02]  /*01c0*/  @!P3 IADD3 R23, PT, PT, R0, R27, RZ ;  /* 0x0000001b0017b210 */ /* 0x000fe40007ffe0ff */
[----:B------:R-:W-:Y:S01]  /*01d0*/  PRMT R16, RZ, 0x7610, R16 ;  /* 0x00007610ff107816 */ /* 0x000fe20000000010 */
        /* <DEDUP_REMOVED lines=14> */
[----:B---3--:R-:W-:Y:S01]  /*02c0*/  @!P1 IMAD.WIDE.U32 R14, R17, 0x2, R14 ;  /* 0x00000002110e9825 */ /* 0x008fe200078e000e */
[----:B------:R-:W-:-:S06]  /*02d0*/  PRMT R17, RZ, 0x7610, R17 ;  /* 0x00007610ff117816 */ /* 0x000fcc0000000011 */
[----:B------:R-:W5:Y:S01]  /*02e0*/  @!P1 LDG.E.U16 R17, desc[UR4][R14.64] ;  /* 0x000000040e119981 */ /* 0x000f62000c1e1500 */
[----:B----4-:R-:W-:-:S05]  /*02f0*/  @!P6 IMAD.WIDE.U32 R12, R27, 0x2, R12 ;  /* 0x000000021b0ce825 */ /* 0x010fca00078e000c */
[----:B------:R-:W5:Y:S01]  /*0300*/  @!P6 LDG.E.U16 R16, desc[UR4][R12.64] ;  /* 0x000000040c10e981 */ /* 0x000f62000c1e1500 */
[----:B------:R-:W-:-:S06]  /*0310*/  PRMT R6, RZ, 0x7610, R6 ;  /* 0x00007610ff067816 */ /* 0x000fcc0000000006 */
[----:B------:R3:W5:Y:S02]  /*0320*/  @!P5 LDG.E.U16 R6, desc[UR4][R20.64] ;  /* 0x000000041406d981 */ /* 0x000764000c1e1500 */
[----:B---3--:R-:W3:Y:S01]  /*0330*/  @!P0 LDC.64 R20, c[0x0][0x390] ;  /* 0x0000e400ff148b82 */ /* 0x008ee20000000a00 */
[----:B-1----:R-:W-:Y:S01]  /*0340*/  @!P3 IMAD.WIDE.U32 R4, R23, 0x2, R4 ;  /* 0x000000021704b825 */ /* 0x002fe200078e0004 */
[----:B------:R-:W-:Y:S02]  /*0350*/  @!P0 IADD3 R23, PT, PT, R0, R9, RZ ;  /* 0x0000000900178210 */ /* 0x000fe40007ffe0ff */
[----:B------:R-:W-:Y:S01]  /*0360*/  PRMT R22, RZ, 0x7610, R22 ;  /* 0x00007610ff167816 */ /* 0x000fe20000000016 */
[----:B0-----:R-:W-:-:S05]  /*0370*/  @!P4 IMAD.WIDE.U32 R2, R25, 0x2, R2 ;  /* 0x000000021902c825 */ /* 0x001fca00078e0002 */
[----:B------:R0:W5:Y:S01]  /*0380*/  @!P4 LDG.E.U16 R22, desc[UR4][R2.64] ;  /* 0x000000040216c981 */ /* 0x000162000c1e1500 */
[----:B---3--:R-:W-:Y:S01]  /*0390*/  @!P0 IMAD.WIDE.U32 R20, R23, 0x2, R20 ;  /* 0x0000000217148825 */ /* 0x008fe200078e0014 */
[----:B------:R-:W-:-:S06]  /*03a0*/  PRMT R23, RZ, 0x7610, R23 ;  /* 0x00007610ff177816 */ /* 0x000fcc0000000017 */
[----:B------:R-:W5:Y:S01]  /*03b0*/  @!P0 LDG.E.U16 R23, desc[UR4][R20.64] ;  /* 0x0000000414178981 */ /* 0x000f62000c1e1500 */
[----:B------:R-:W-:Y:S01]  /*03c0*/  ISETP.GE.U32.AND P0, PT, R9, R8, PT ;  /* 0x000000080900720c */ /* 0x000fe20003f06070 */
[----:B--2---:R-:W-:Y:S01]  /*03d0*/  @!P2 IMAD.WIDE.U32 R10, R19, 0x2, R10 ;  /* 0x00000002130aa825 */ /* 0x004fe200078e000a */
        /* <DEDUP_REMOVED lines=56> */
.L_x_653:
[----:B------:R-:W-:Y:S05]  /*0760*/  BSYNC.RECONVERGENT B0 ;  /* 0x0000000000007941 */ /* 0x000fea0003800200 */
.L_x_652:
        /* <DEDUP_REMOVED lines=9> */
[----:B------:R-:W-:Y:S02]  /*0800*/  FSETP.NEU.FTZ.AND P5, PT, R10, RZ, PT ;  /* 0x000000ff0a00720b */ /* 0x000fe40003fbd000 */
[----:B------:R-:W-:Y:S01]  /*0810*/  ISETP.GT.U32.AND P3, PT, R14, 0x4b000000, PT ;  /* 0x4b0000000e00780c */ /* 0x000fe20003f64070 */
[----:B-1----:R-:W-:Y:S01]  /*0820*/  FMUL.FTZ R15, R10, R13 ;  /* 0x0000000d0a0f7220 */ /* 0x002fe20000410000 */
        /* <DEDUP_REMOVED lines=36> */
.L_x_655:
[----:B------:R-:W-:Y:S05]  /*0a70*/  BSYNC.RECONVERGENT B0 ;  /* 0x0000000000007941 */ /* 0x000fea0003800200 */
.L_x_654:
        /* <DEDUP_REMOVED lines=47> */
.L_x_657:
[----:B------:R-:W-:Y:S05]  /*0d70*/  BSYNC.RECONVERGENT B0 ;  /* 0x0000000000007941 */ /* 0x000fea0003800200 */
.L_x_656:
        /* <DEDUP_REMOVED lines=47> */
.L_x_659:
[----:B------:R-:W-:Y:S05]  /*1070*/  BSYNC.RECONVERGENT B0 ;  /* 0x0000000000007941 */ /* 0x000fea0003800200 */
.L_x_658:
        /* <DEDUP_REMOVED lines=48> */
.L_x_661:
[----:B------:R-:W-:Y:S05]  /*1380*/  BSYNC.RECONVERGENT B0 ;  /* 0x0000000000007941 */ /* 0x000fea0003800200 */
.L_x_660:
        /* <DEDUP_REMOVED lines=45> */
.L_x_663:
[----:B------:R-:W-:Y:S05]  /*1660*/  BSYNC.RECONVERGENT B0 ;  /* 0x0000000000007941 */ /* 0x000fea0003800200 */
.L_x_662:
        /* <DEDUP_REMOVED lines=45> */
.L_x_665:
[----:B------:R-:W-:Y:S05]  /*1940*/  BSYNC.RECONVERGENT B0 ;  /* 0x0000000000007941 */ /* 0x000fea0003800200 */
.L_x_664:
        /* <DEDUP_REMOVED lines=45> */
.L_x_667:
[----:B------:R-:W-:Y:S05]  /*1c20*/  BSYNC.RECONVERGENT B0 ;  /* 0x0000000000007941 */ /* 0x000fea0003800200 */
.L_x_666:
        /* <DEDUP_REMOVED lines=18> */
.L_x_670:
[----:B------:R-:W-:-:S13]  /*1d50*/  ISETP.GE.U32.AND P0, PT, R9, R8, PT ;  /* 0x000000080900720c */ /* 0x000fda0003f06070 */
[----:B------:R-:W-:Y:S05]  /*1d60*/  @P0 BRA `(.L_x_672) ;  /* 0x0000000000300947 */ /* 0x000fea0003800000 */
[----:B0-----:R-:W0:Y:S01]  /*1d70*/  LDC.64 R2, c[0x0][0x388] ;  /* 0x0000e200ff027b82 */ /* 0x001e220000000a00 */
[----:B------:R-:W-:Y:S02]  /*1d80*/  IADD3 R5, PT, PT, R0, R9, RZ ;  /* 0x0000000900057210 */ /* 0x000fe40007ffe0ff */
[----:B------:R-:W-:-:S03]  /*1d90*/  IADD3 R9, PT, PT, R9, 0x80, RZ ;  /* 0x0000008009097810 */ /* 0x000fc60007ffe0ff */
[----:B0-----:R-:W-:-:S05]  /*1da0*/  IMAD.WIDE.U32 R2, R5, 0x2, R2 ;  /* 0x0000000205027825 */ /* 0x001fca00078e0002 */
[----:B------:R1:W-:Y:S02]  /*1db0*/  STG.E.U16 desc[UR4][R2.64], R10 ;  /* 0x0000000a02007986 */ /* 0x0003e4000c101504 */
.L_x_671:
[----:B------:R-:W-:-:S13]  /*1dc0*/  ISETP.GE.U32.AND P0, PT, R9, R8, PT ;  /* 0x000000080900720c */ /* 0x000fda0003f06070 */
[----:B------:R-:W-:Y:S05]  /*1dd0*/  @P0 BRA `(.L_x_673) ;  /* 0x0000000000340947 */ /* 0x000fea0003800000 */
[----:B01----:R-:W0:Y:S01]  /*1de0*/  LDC.64 R2, c[0x0][0x388] ;  /* 0x0000e200ff027b82 */ /* 0x003e220000000a00 */
[----:B------:R-:W-:Y:S02]  /*1df0*/  IADD3 R5, PT, PT, R0, R9, RZ ;  /* 0x0000000900057210 */ /* 0x000fe40007ffe0ff */
[----:B------:R-:W-:-:S03]  /*1e00*/  IADD3 R9, PT, PT, R9, 0x80, RZ ;  /* 0x0000008009097810 */ /* 0x000fc60007ffe0ff */
[----:B0-----:R-:W-:-:S05]  /*1e10*/  IMAD.WIDE.U32 R2, R5, 0x2, R2 ;  /* 0x0000000205027825 */ /* 0x001fca00078e0002 */
[----:B------:R1:W-:Y:S02]  /*1e20*/  STG.E.U16 desc[UR4][R2.64], R11 ;  /* 0x0000000b02007986 */ /* 0x0003e4000c101504 */
.L_x_672:
        /* <DEDUP_REMOVED lines=8> */
.L_x_673:
[----:B------:R-:W-:Y:S05]  /*1eb0*/  BSYNC.RELIABLE B1 ;  /* 0x0000000000017941 */ /* 0x000fea0003800100 */
.L_x_669:
[----:B------:R-:W-:-:S13]  /*1ec0*/  ISETP.GE.U32.AND P0, PT, R9, R8, PT ;  /* 0x000000080900720c */ /* 0x000fda0003f06070 */
[----:B012---:R-:W0:Y:S01]  /*1ed0*/  @!P0 LDC.64 R2, c[0x0][0x388] ;  /* 0x0000e200ff028b82 */ /* 0x007e220000000a00 */
[----:B------:R-:W-:Y:S02]  /*1ee0*/  @!P0 IADD3 R5, PT, PT, R0, R9, RZ ;  /* 0x0000000900058210 */ /* 0x000fe40007ffe0ff */
[----:B------:R-:W-:-:S03]  /*1ef0*/  @!P0 IADD3 R9, PT, PT, R9, 0x80, RZ ;  /* 0x0000008009098810 */ /* 0x000fc60007ffe0ff */
[----:B0-----:R-:W-:-:S05]  /*1f00*/  @!P0 IMAD.WIDE.U32 R2, R5, 0x2, R2 ;  /* 0x0000000205028825 */ /* 0x001fca00078e0002 */
[----:B------:R2:W-:Y:S02]  /*1f10*/  @!P0 STG.E.U16 desc[UR4][R2.64], R13 ;  /* 0x0000000d02008986 */ /* 0x0005e4000c101504 */
.L_x_674:
[----:B------:R-:W-:Y:S05]  /*1f20*/  BSYNC.RECONVERGENT B0 ;  /* 0x0000000000007941 */ /* 0x000fea0003800200 */
.L_x_668:
[----:B------:R-:W-:Y:S05]  /*1f30*/  WARPSYNC.ALL ;  /* 0x0000000000007948 */ /* 0x000fea0003800000 */
[----:B------:R-:W-:-:S13]  /*1f40*/  ISETP.GE.U32.AND P0, PT, R9, R8, PT ;  /* 0x000000080900720c */ /* 0x000fda0003f06070 */
[----:B------:R-:W-:Y:S05]  /*1f50*/  @P0 EXIT ;  /* 0x000000000000094d */ /* 0x000fea0003800000 */
[----:B012---:R-:W0:Y:S01]  /*1f60*/  LDC.64 R2, c[0x0][0x388] ;  /* 0x0000e200ff027b82 */ /* 0x007e220000000a00 */
[----:B------:R-:W-:-:S05]  /*1f70*/  IADD3 R9, PT, PT, R0, R9, RZ ;  /* 0x0000000900097210 */ /* 0x000fca0007ffe0ff */
[----:B0-----:R-:W-:-:S05]  /*1f80*/  IMAD.WIDE.U32 R2, R9, 0x2, R2 ;  /* 0x0000000209027825 */ /* 0x001fca00078e0002 */
[----:B------:R-:W-:Y:S01]  /*1f90*/  STG.E.U16 desc[UR4][R2.64], R14 ;  /* 0x0000000e02007986 */ /* 0x000fe2000c101504 */
[----:B------:R-:W-:Y:S05]  /*1fa0*/  EXIT ;  /* 0x000000000000794d */ /* 0x000fea0003800000 */
.L_x_651:
[----:B------:R-:W0:Y:S01]  /*1fb0*/  S2R R2, SR_TID.X ;  /* 0x0000000000027919 */ /* 0x000e220000002100 */
[----:B------:R-:W1:Y:S02]  /*1fc0*/  LDC.64 R4, c[0x0][0x390] ;  /* 0x0000e400ff047b82 */ /* 0x000e640000000a00 */
[----:B-1----:R-:W-:-:S04]  /*1fd0*/  IMAD.WIDE.U32 R4, R0, 0x2, R4 ;  /* 0x0000000200047825 */ /* 0x002fc800078e0004 */
[----:B0-----:R-:W-:-:S06]  /*1fe0*/  IMAD.WIDE.U32 R4, R2, 0x10, R4 ;  /* 0x0000001002047825 */ /* 0x001fcc00078e0004 */
[----:B------:R-:W2:Y:S02]  /*1ff0*/  LDG.E.128 R4, desc[UR4][R4.64] ;  /* 0x0000000404047981 */ /* 0x000ea4000c1e1d00 */
[C---:B--2---:R-:W-:Y:S02]  /*2000*/  SHF.L.U32 R8, R4.reuse, 0x10, RZ ;  /* 0x0000001004087819 */ /* 0x044fe400000006ff */
[----:B------:R-:W-:Y:S02]  /*2010*/  PRMT R9, R4, 0x7632, R9 ;  /* 0x0000763204097816 */ /* 0x000fe40000000009 */
[----:B------:R-:W-:Y:S01]  /*2020*/  SHF.L.U32 R18, R5, 0x10, RZ ;  /* 0x0000001005127819 */ /* 0x000fe200000006ff */
[C---:B------:R-:W-:Y:S01]  /*2030*/  FFMA.FTZ R3, R8.reuse, R8, -1 ;  /* 0xbf80000008037423 */ /* 0x040fe20000010008 */
[----:B------:R-:W-:Y:S01]  /*2040*/  SHF.L.U32 R11, R9, 0x10, RZ ;  /* 0x00000010090b7819 */ /* 0x000fe200000006ff */
[----:B------:R-:W-:Y:S01]  /*2050*/  FADD.FTZ R8, R8, -1 ;  /* 0xbf80000008087421 */ /* 0x000fe20000010000 */
[----:B------:R-:W-:Y:S01]  /*2060*/  PRMT R5, R5, 0x7632, R5 ;  /* 0x0000763205057816 */ /* 0x000fe20000000005 */
[----:B------:R-:W0:Y:S01]  /*2070*/  MUFU.RSQ R10, R3 ;  /* 0x00000003000a7308 */ /* 0x000e220000001400 */
[----:B------:R-:W-:Y:S01]  /*2080*/  FSETP.NEU.FTZ.AND P0, PT, R3, RZ, PT ;  /* 0x000000ff0300720b */ /* 0x000fe20003f1d000 */
[----:B------:R-:W-:Y:S01]  /*2090*/  FFMA.FTZ R13, R11, R11, -1 ;  /* 0xbf8000000b0d7423 */ /* 0x000fe2000001000b */
[----:B------:R-:W-:Y:S01]  /*20a0*/  ISETP.GT.U32.AND P1, PT, R8, 0x4b000000, PT ;  /* 0x4b0000000800780c */ /* 0x000fe20003f24070 */
[C---:B------:R-:W-:Y:S01]  /*20b0*/  FFMA.FTZ R19, R18.reuse, R18, -1 ;  /* 0xbf80000012137423 */ /* 0x040fe20000010012 */
[----:B------:R-:W-:-:S03]  /*20c0*/  FADD.FTZ R18, R18, -1 ;  /* 0xbf80000012127421 */ /* 0x000fc60000010000 */
[----:B------:R-:W1:Y:S02]  /*20d0*/  MUFU.RSQ R14, R13 ;  /* 0x0000000d000e7308 */ /* 0x000e640000001400 */
[----:B------:R-:W-:-:S06]  /*20e0*/  ISETP.GT.U32.AND P5, PT, R18, 0x4b000000, PT ;  /* 0x4b0000001200780c */ /* 0x000fcc0003fa4070 */
[----:B------:R-:W2:Y:S01]  /*20f0*/  MUFU.RSQ R20, R19 ;  /* 0x0000001300147308 */ /* 0x000ea20000001400 */
[----:B0-----:R-:W-:Y:S01]  /*2100*/  FMUL.FTZ R12, R3, R10 ;  /* 0x0000000a030c7220 */ /* 0x001fe20000410000 */
[----:B------:R-:W-:-:S03]  /*2110*/  FMUL.FTZ R9, R10, 0.5 ;  /* 0x3f0000000a097820 */ /* 0x000fc60000410000 */
[----:B------:R-:W-:Y:S01]  /*2120*/  FFMA.FTZ R10, -R12, R12, R3 ;  /* 0x0000000c0c0a7223 */ /* 0x000fe20000010103 */
[----:B------:R-:W-:Y:S01]  /*2130*/  FADD.FTZ R3, R11, -1 ;  /* 0xbf8000000b037421 */ /* 0x000fe20000010000 */
[----:B-1----:R-:W-:Y:S02]  /*2140*/  FMUL.FTZ R4, R13, R14 ;  /* 0x0000000e0d047220 */ /* 0x002fe40000410000 */
[----:B------:R-:W-:Y:S01]  /*2150*/  FFMA.FTZ R9, R9, R10, R12 ;  /* 0x0000000a09097223 */ /* 0x000fe2000001000c */
[----:B------:R-:W-:Y:S01]  /*2160*/  FMUL.FTZ R15, R14, 0.5 ;  /* 0x3f0000000e0f7820 */ /* 0x000fe20000410000 */
[----:B------:R-:W-:-:S03]  /*2170*/  FFMA.FTZ R10, -R4, R4, R13 ;  /* 0x00000004040a7223 */ /* 0x000fc6000001010d */
[----:B------:R-:W-:Y:S01]  /*2180*/  FSEL R9, R9, RZ, P0 ;  /* 0x000000ff09097208 */ /* 0x000fe20000000000 */
[----:B------:R-:W-:Y:S01]  /*2190*/  FFMA.FTZ R10, R15, R10, R4 ;  /* 0x0000000a0f0a7223 */ /* 0x000fe20000010004 */
[----:B------:R-:W-:Y:S01]  /*21a0*/  FSETP.NEU.FTZ.AND P0, PT, R13, RZ, PT ;  /* 0x000000ff0d00720b */ /* 0x000fe20003f1d000 */
[----:B--2---:R-:W-:Y:S01]  /*21b0*/  FMUL.FTZ R23, R20, 0.5 ;  /* 0x3f00000014177820 */ /* 0x004fe20000410000 */
[----:B------:R-:W-:Y:S02]  /*21c0*/  FSEL R9, R9, -1.0000001192092895508, !P1 ;  /* 0xbf80000109097808 */ /* 0x000fe40004800000 */
[----:B------:R-:W-:Y:S02]  /*21d0*/  ISETP.GT.U32.AND P1, PT, R3, 0x4b000000, PT ;  /* 0x4b0000000300780c */ /* 0x000fe40003f24070 */
[----:B------:R-:W-:Y:S01]  /*21e0*/  FSEL R10, R10, RZ, P0 ;  /* 0x000000ff0a0a7208 */ /* 0x000fe20000000000 */
[----:B------:R-:W-:Y:S01]  /*21f0*/  FADD.FTZ R11, R8, R9 ;  /* 0x00000009080b7221 */ /* 0x000fe20000010000 */
[----:B------:R-:W-:Y:S01]  /*2200*/  HFMA2 R9, -RZ, RZ, 1.625, 0 ;  /* 0x3e800000ff097431 */ /* 0x000fe200000001ff */
[----:B------:R-:W-:-:S02]  /*2210*/  FSETP.NEU.FTZ.AND P0, PT, R19, RZ, PT ;  /* 0x000000ff1300720b */ /* 0x000fc40003f1d000 */
[----:B------:R-:W-:Y:S01]  /*2220*/  FSEL R10, R10, -1.0000001192092895508, !P1 ;  /* 0xbf8000010a0a7808 */ /* 0x000fe20004800000 */
[C---:B------:R-:W-:Y:S01]  /*2230*/  FADD.FTZ.RZ R4, R11.reuse, 1 ;  /* 0x3f8000000b047421 */ /* 0x040fe2000001c000 */
[----:B------:R-:W-:-:S03]  /*2240*/  ISETP.GE.U32.AND P1, PT, R11, 0x7f800000, PT ;  /* 0x7f8000000b00780c */ /* 0x000fc60003f26070 */
[----:B------:R-:W-:Y:S01]  /*2250*/  FADD.FTZ R10, R3, R10 ;  /* 0x0000000a030a7221 */ /* 0x000fe20000010000 */
[----:B------:R-:W-:Y:S02]  /*2260*/  IADD3 R4, PT, PT, R4, -0x3f400000, RZ ;  /* 0xc0c0000004047810 */ /* 0x000fe40007ffe0ff */
[----:B------:R-:W-:Y:S01]  /*2270*/  ISETP.GT.AND P2, PT, R11, -0x40800000, P1 ;  /* 0xbf8000000b00780c */ /* 0x000fe20000f44270 */
[----:B------:R-:W-:Y:S01]  /*2280*/  FADD.FTZ.RZ R12, R10, 1 ;  /* 0x3f8000000a0c7421 */ /* 0x000fe2000001c000 */
[----:B------:R-:W-:-:S04]  /*2290*/  LOP3.LUT R16, R4, 0xff800000, RZ, 0xc0, !PT ;  /* 0xff80000004107812 */ /* 0x000fc800078ec0ff */
[----:B------:R-:W-:Y:S02]  /*22a0*/  IADD3 R13, PT, PT, R12, -0x3f400000, RZ ;  /* 0xc0c000000c0d7810 */ /* 0x000fe40007ffe0ff */
[----:B------:R-:W-:Y:S02]  /*22b0*/  IADD3 R4, PT, PT, -R16, 0x40800000, RZ ;  /* 0x4080000010047810 */ /* 0x000fe40007ffe1ff */
[----:B------:R-:W-:Y:S02]  /*22c0*/  LOP3.LUT R13, R13, 0xff800000, RZ, 0xc0, !PT ;  /* 0xff8000000d0d7812 */ /* 0x000fe400078ec0ff */
[----:B------:R-:W-:Y:S01]  /*22d0*/  IADD3 R17, PT, PT, R11, -R16, RZ ;  /* 0x800000100b117210 */ /* 0x000fe20007ffe0ff */
[----:B------:R-:W-:Y:S01]  /*22e0*/  FFMA.FTZ R14, R4, R9, -1 ;  /* 0xbf800000040e7423 */ /* 0x000fe20000010009 */
[----:B------:R-:W-:Y:S02]  /*22f0*/  IADD3 R22, PT, PT, -R13, 0x40800000, RZ ;  /* 0x408000000d167810 */ /* 0x000fe40007ffe1ff */
[----:B------:R-:W-:Y:S01]  /*2300*/  MOV R4, 0x3d39bf78 ;  /* 0x3d39bf7800047802 */ /* 0x000fe20000000f00 */
[----:B------:R-:W-:Y:S01]  /*2310*/  FADD.FTZ R17, R17, R14 ;  /* 0x0000000e11117221 */ /* 0x000fe20000010000 */
[----:B------:R-:W-:Y:S01]  /*2320*/  IADD3 R15, PT, PT, R10, -R13, RZ ;  /* 0x8000000d0a0f7210 */ /* 0x000fe20007ffe0ff */
[----:B------:R-:W-:Y:S01]  /*2330*/  FFMA.FTZ R24, R22, R9, -1 ;  /* 0xbf80000016187423 */ /* 0x000fe20000010009 */
[----:B------:R-:W-:Y:S01]  /*2340*/  SHF.L.U32 R12, R6, 0x10, RZ ;  /* 0x00000010060c7819 */ /* 0x000fe200000006ff */
[----:B------:R-:W-:Y:S01]  /*2350*/  FFMA.FTZ R22, R17, -R4, 0.10546888411045074463 ;  /* 0x3dd8001211167423 */ /* 0x000fe20000010804 */
[----:B------:R-:W-:Y:S01]  /*2360*/  I2FP.F32.S32 R16, R16 ;  /* 0x0000001000107245 */ /* 0x000fe20000201400 */
[----:B------:R-:W-:Y:S01]  /*2370*/  FADD.FTZ R15, R15, R24 ;  /* 0x000000180f0f7221 */ /* 0x000fe20000010000 */
[----:B------:R-:W-:Y:S01]  /*2380*/  FMUL.FTZ R24, R19, R20 ;  /* 0x0000001413187220 */ /* 0x000fe20000410000 */
[----:B------:R-:W-:Y:S01]  /*2390*/  FFMA.FTZ R22, R17, R22, -0.13229703903198242188 ;  /* 0xbe0778e011167423 */ /* 0x000fe20000010016 */
[----:B------:R-:W-:Y:S01]  /*23a0*/  FFMA.FTZ R14, R12, R12, -1 ;  /* 0xbf8000000c0e7423 */ /* 0x000fe2000001000c */
[----:B------:R-:W-:Y:S01]  /*23b0*/  FFMA.FTZ R20, R15, -R4, 0.10546888411045074463 ;  /* 0x3dd800120f147423 */ /* 0x000fe20000010804 */
[----:B------:R-:W-:Y:S01]  /*23c0*/  FFMA.FTZ R25, -R24, R24, R19 ;  /* 0x0000001818197223 */ /* 0x000fe20000010113 */
[----:B------:R-:W-:Y:S01]  /*23d0*/  FFMA.FTZ R22, R17, R22, 0.14491446316242218018 ;  /* 0x3e14647511167423 */ /* 0x000fe20000010016 */
[----:B------:R-:W0:Y:S01]  /*23e0*/  MUFU.RSQ R21, R14 ;  /* 0x0000000e00157308 */ /* 0x000e220000001400 */
[----:B------:R-:W-:Y:S01]  /*23f0*/  FFMA.FTZ R20, R15, R20, -0.13229703903198242188 ;  /* 0xbe0778e00f147423 */ /* 0x000fe20000010014 */
[----:B------:R-:W-:Y:S01]  /*2400*/  FFMA.FTZ R23, R23, R25, R24 ;  /* 0x0000001917177223 */ /* 0x000fe20000010018 */
[----:B------:R-:W-:Y:S01]  /*2410*/  FFMA.FTZ R22, R17, R22, -0.16641564667224884033 ;  /* 0xbe2a68dd11167423 */ /* 0x000fe20000010016 */
[----:B------:R-:W-:Y:S01]  /*2420*/  FMUL.FTZ R16, R16, 1.1920928955078125e-07 ;  /* 0x3400000010107820 */ /* 0x000fe20000410000 */
[----:B------:R-:W-:Y:S01]  /*2430*/  FFMA.FTZ R26, R15, R20, 0.14491446316242218018 ;  /* 0x3e1464750f1a7423 */ /* 0x000fe20000010014 */
[----:B------:R-:W-:Y:S01]  /*2440*/  FADD.FTZ R12, R12, -1 ;  /* 0xbf8000000c0c7421 */ /* 0x000fe20000010000 */
[----:B------:R-:W-:Y:S01]  /*2450*/  FFMA.FTZ R22, R17, R22, 0.19988867640495300293 ;  /* 0x3e4caf9e11167423 */ /* 0x000fe20000010016 */
[----:B------:R-:W-:Y:S01]  /*2460*/  FSEL R23, R23, RZ, P0 ;  /* 0x000000ff17177208 */ /* 0x000fe20000000000 */
[----:B------:R-:W-:Y:S01]  /*2470*/  FFMA.FTZ R26, R15, R26, -0.16641564667224884033 ;  /* 0xbe2a68dd0f1a7423 */ /* 0x000fe2000001001a */
[----:B------:R-:W-:Y:S01]  /*2480*/  FSETP.NEU.FTZ.AND P0, PT, R14, RZ, PT ;  /* 0x000000ff0e00720b */ /* 0x000fe20003f1d000 */
[----:B------:R-:W-:Y:S01]  /*2490*/  FFMA.FTZ R24, R17, R22, -0.25000196695327758789 ;  /* 0xbe80004211187423 */ /* 0x000fe20000010016 */
[----:B------:R-:W-:Y:S01]  /*24a0*/  FSEL R23, R23, -1.0000001192092895508, !P5 ;  /* 0xbf80000117177808 */ /* 0x000fe20006800000 */
[----:B------:R-:W-:Y:S01]  /*24b0*/  FFMA.FTZ R26, R15, R26, 0.19988867640495300293 ;  /* 0x3e4caf9e0f1a7423 */ /* 0x000fe2000001001a */
[----:B------:R-:W-:Y:S01]  /*24c0*/  ISETP.GT.U32.AND P4, PT, R12, 0x4b000000, PT ;  /* 0x4b0000000c00780c */ /* 0x000fe20003f84070 */
[----:B------:R-:W-:Y:S01]  /*24d0*/  FFMA.FTZ R24, R17, R24, 0.33333510160446166992 ;  /* 0x3eaaaae611187423 */ /* 0x000fe20000010018 */
[----:B------:R-:W-:Y:S01]  /*24e0*/  I2FP.F32.S32 R13, R13 ;  /* 0x0000000d000d7245 */ /* 0x000fe20000201400 */
[----:B------:R-:W-:Y:S01]  /*24f0*/  FFMA.FTZ R26, R15, R26, -0.25000196695327758789 ;  /* 0xbe8000420f1a7423 */ /* 0x000fe2000001001a */
[----:B0-----:R-:W-:Y:S01]  /*2500*/  FMUL.FTZ R19, R14, R21 ;  /* 0x000000150e137220 */ /* 0x001fe20000410000 */
[----:B------:R-:W-:Y:S01]  /*2510*/  FFMA.FTZ R24, R17, R24, -0.5 ;  /* 0xbf00000011187423 */ /* 0x000fe20000010018 */
[----:B------:R-:W-:Y:S01]  /*2520*/  FMUL.FTZ R20, R21, 0.5 ;  /* 0x3f00000015147820 */ /* 0x000fe20000410000 */
[----:B------:R-:W-:Y:S01]  /*2530*/  FFMA.FTZ R26, R15, R26, 0.33333510160446166992 ;  /* 0x3eaaaae60f1a7423 */ /* 0x000fe2000001001a */
[----:B------:R-:W-:Y:S01]  /*2540*/  FFMA.FTZ R22, -R19, R19, R14 ;  /* 0x0000001313167223 */ /* 0x000fe2000001010e */
[----:B------:R-:W-:Y:S01]  /*2550*/  FADD.FTZ R14, R18, R23 ;  /* 0x00000017120e7221 */ /* 0x000fe20000010000 */
[----:B------:R-:W-:Y:S01]  /*2560*/  FMUL.FTZ R24, R17, R24 ;  /* 0x0000001811187220 */ /* 0x000fe20000410000 */
[----:B------:R-:W-:Y:S01]  /*2570*/  FFMA.FTZ R26, R15, R26, -0.5 ;  /* 0xbf0000000f1a7423 */ /* 0x000fe2000001001a */
[----:B------:R-:W-:Y:S01]  /*2580*/  FFMA.FTZ R19, R20, R22, R19 ;  /* 0x0000001614137223 */ /* 0x000fe20000010013 */
[----:B------:R-:W-:Y:S01]  /*2590*/  FADD.FTZ.RZ R20, R14, 1 ;  /* 0x3f8000000e147421 */ /* 0x000fe2000001c000 */
[----:B------:R-:W-:Y:S01]  /*25a0*/  FFMA.FTZ R23, R17, R24, R17 ;  /* 0x0000001811177223 */ /* 0x000fe20000010011 */
[----:B------:R-:W-:Y:S01]  /*25b0*/  FMUL.FTZ R18, R15, R26 ;  /* 0x0000001a0f127220 */ /* 0x000fe20000410000 */
[----:B------:R-:W-:-:S02]  /*25c0*/  SHF.L.U32 R17, R7, 0x10, RZ ;  /* 0x0000001007117819 */ /* 0x000fc400000006ff */
[----:B------:R-:W-:Y:S01]  /*25d0*/  FFMA.FTZ R16, R16, 0.69314718246459960938, R23 ;  /* 0x3f31721810107823 */ /* 0x000fe20000010017 */
[----:B------:R-:W-:Y:S01]  /*25e0*/  FFMA.FTZ R18, R15, R18, R15 ;  /* 0x000000120f127223 */ /* 0x000fe2000001000f */
[----:B------:R-:W-:Y:S01]  /*25f0*/  IADD3 R15, PT, PT, R20, -0x3f400000, RZ ;  /* 0xc0c00000140f7810 */ /* 0x000fe20007ffe0ff */
[----:B------:R-:W-:Y:S01]  /*2600*/  FFMA.FTZ R20, R17, R17, -1 ;  /* 0xbf80000011147423 */ /* 0x000fe20000010011 */
[----:B------:R-:W-:Y:S02]  /*2610*/  @P1 MOV R22, 0x7f800000 ;  /* 0x7f80000000161802 */ /* 0x000fe40000000f00 */
[----:B------:R-:W-:Y:S01]  /*2620*/  LOP3.LUT R15, R15, 0xff800000, RZ, 0xc0, !PT ;  /* 0xff8000000f0f7812 */ /* 0x000fe200078ec0ff */
[----:B------:R-:W0:Y:S01]  /*2630*/  MUFU.RSQ R23, R20 ;  /* 0x0000001400177308 */ /* 0x000e220000001400 */
[----:B------:R-:W-:Y:S01]  /*2640*/  FSEL R19, R19, RZ, P0 ;  /* 0x000000ff13137208 */ /* 0x000fe20000000000 */
[----:B------:R-:W-:Y:S01]  /*2650*/  @P2 FFMA.FTZ R16, R11, R22, +INF ;  /* 0x7f8000000b102423 */ /* 0x000fe20000010016 */
[----:B------:R-:W-:-:S02]  /*2660*/  IADD3 R24, PT, PT, -R15, 0x40800000, RZ ;  /* 0x408000000f187810 */ /* 0x000fc40007ffe1ff */
[----:B------:R-:W-:Y:S02]  /*2670*/  IADD3 R22, PT, PT, R14, -R15, RZ ;  /* 0x8000000f0e167210 */ /* 0x000fe40007ffe0ff */
[----:B------:R-:W-:Y:S01]  /*2680*/  FSEL R27, R19, -1.0000001192092895508, !P4 ;  /* 0xbf800001131b7808 */ /* 0x000fe20006000000 */
[----:B------:R-:W-:Y:S01]  /*2690*/  FFMA.FTZ R25, R24, R9, -1 ;  /* 0xbf80000018197423 */ /* 0x000fe20000010009 */
[----:B------:R-:W-:Y:S01]  /*26a0*/  FMUL.FTZ R19, R13, 1.1920928955078125e-07 ;  /* 0x340000000d137820 */ /* 0x000fe20000410000 */
[----:B------:R-:W-:Y:S02]  /*26b0*/  @P1 FSETP.NEU.FTZ.AND P2, PT, R11, RZ, PT ;  /* 0x000000ff0b00120b */ /* 0x000fe40003f5d000 */
[----:B------:R-:W-:Y:S01]  /*26c0*/  FADD.FTZ R13, R22, R25 ;  /* 0x00000019160d7221 */ /* 0x000fe20000010000 */
[----:B------:R-:W-:Y:S01]  /*26d0*/  FADD.FTZ R12, R12, R27 ;  /* 0x0000001b0c0c7221 */ /* 0x000fe20000010000 */
[----:B------:R-:W-:Y:S01]  /*26e0*/  FFMA.FTZ R11, R19, 0.69314718246459960938, R18 ;  /* 0x3f317218130b7823 */ /* 0x000fe20000010012 */
[----:B------:R-:W-:Y:S01]  /*26f0*/  @P1 FSEL R16, R16, -RZ, P2 ;  /* 0x800000ff10101208 */ /* 0x000fe20001000000 */
[----:B------:R-:W-:Y:S01]  /*2700*/  FFMA.FTZ R18, R13, -R4, 0.10546888411045074463 ;  /* 0x3dd800120d127423 */ /* 0x000fe20000010804 */
[----:B0-----:R-:W-:Y:S01]  /*2710*/  FMUL.FTZ R25, R20, R23 ;  /* 0x0000001714197220 */ /* 0x001fe20000410000 */
[----:B------:R-:W-:Y:S01]  /*2720*/  FADD.FTZ.RZ R19, R12, 1 ;  /* 0x3f8000000c137421 */ /* 0x000fe2000001c000 */
[----:B------:R-:W-:Y:S01]  /*2730*/  FMUL.FTZ R22, R23, 0.5 ;  /* 0x3f00000017167820 */ /* 0x000fe20000410000 */
[----:B------:R-:W-:Y:S01]  /*2740*/  FSETP.NEU.FTZ.AND P1, PT, R20, RZ, PT ;  /* 0x000000ff1400720b */ /* 0x000fe20003f3d000 */
[----:B------:R-:W-:Y:S01]  /*2750*/  FFMA.FTZ R23, -R25, R25, R20 ;  /* 0x0000001919177223 */ /* 0x000fe20000010114 */
[----:B------:R-:W-:Y:S01]  /*2760*/  FFMA.FTZ R20, R13, R18, -0.13229703903198242188 ;  /* 0xbe0778e00d147423 */ /* 0x000fe20000010012 */
[----:B------:R-:W-:Y:S01]  /*2770*/  FADD.FTZ R18, R17, -1 ;  /* 0xbf80000011127421 */ /* 0x000fe20000010000 */
[----:B------:R-:W-:Y:S01]  /*2780*/  IADD3 R17, PT, PT, R19, -0x3f400000, RZ ;  /* 0xc0c0000013117810 */ /* 0x000fe20007ffe0ff */
[----:B------:R-:W-:Y:S01]  /*2790*/  FFMA.FTZ R22, R22, R23, R25 ;  /* 0x0000001716167223 */ /* 0x000fe20000010019 */
[----:B------:R-:W-:Y:S01]  /*27a0*/  ISETP.GE.U32.AND P0, PT, R10, 0x7f800000, PT ;  /* 0x7f8000000a00780c */ /* 0x000fe20003f06070 */
[----:B------:R-:W-:Y:S01]  /*27b0*/  FFMA.FTZ R20, R13, R20, 0.14491446316242218018 ;  /* 0x3e1464750d147423 */ /* 0x000fe20000010014 */
[----:B------:R-:W-:-:S02]  /*27c0*/  LOP3.LUT R17, R17, 0xff800000, RZ, 0xc0, !PT ;  /* 0xff80000011117812 */ /* 0x000fc400078ec0ff */
[----:B------:R-:W-:Y:S01]  /*27d0*/  ISETP.GT.AND P2, PT, R10, -0x40800000, P0 ;  /* 0xbf8000000a00780c */ /* 0x000fe20000744270 */
[C---:B------:R-:W-:Y:S01]  /*27e0*/  FFMA.FTZ R20, R13.reuse, R20, -0.16641564667224884033 ;  /* 0xbe2a68dd0d147423 */ /* 0x040fe20000010014 */
[----:B------:R-:W-:Y:S02]  /*27f0*/  ISETP.GT.U32.AND P3, PT, R18, 0x4b000000, PT ;  /* 0x4b0000001200780c */ /* 0x000fe40003f64070 */
[----:B------:R-:W-:Y:S01]  /*2800*/  FSEL R19, R22, RZ, P1 ;  /* 0x000000ff16137208 */ /* 0x000fe20000800000 */
[----:B------:R-:W-:Y:S01]  /*2810*/  FFMA.FTZ R20, R13, R20, 0.19988867640495300293 ;  /* 0x3e4caf9e0d147423 */ /* 0x000fe20000010014 */
[----:B------:R-:W-:Y:S02]  /*2820*/  IADD3 R22, PT, PT, -R17, 0x40800000, RZ ;  /* 0x4080000011167810 */ /* 0x000fe40007ffe1ff */
[----:B------:R-:W-:Y:S01]  /*2830*/  FSEL R23, R19, -1.0000001192092895508, !P3 ;  /* 0xbf80000113177808 */ /* 0x000fe20005800000 */
[C---:B------:R-:W-:Y:S01]  /*2840*/  FFMA.FTZ R20, R13.reuse, R20, -0.25000196695327758789 ;  /* 0xbe8000420d147423 */ /* 0x040fe20000010014 */
[----:B------:R-:W-:Y:S01]  /*2850*/  IADD3 R19, PT, PT, R12, -R17, RZ ;  /* 0x800000110c137210 */ /* 0x000fe20007ffe0ff */
[----:B------:R-:W-:Y:S01]  /*2860*/  FFMA.FTZ R22, R22, R9, -1 ;  /* 0xbf80000016167423 */ /* 0x000fe20000010009 */
[----:B------:R-:W-:Y:S01]  /*2870*/  @P0 MOV R27, 0x7f800000 ;  /* 0x7f800000001b0802 */ /* 0x000fe20000000f00 */
[----:B------:R-:W-:Y:S01]  /*2880*/  FADD.FTZ R18, R18, R23 ;  /* 0x0000001712127221 */ /* 0x000fe20000010000 */
[----:B------:R-:W-:Y:S01]  /*2890*/  FFMA.FTZ R20, R13, R20, 0.33333510160446166992 ;  /* 0x3eaaaae60d147423 */ /* 0x000fe20000010014 */
[----:B------:R-:W-:Y:S01]  /*28a0*/  FADD.FTZ R19, R19, R22 ;  /* 0x0000001613137221 */ /* 0x000fe20000010000 */
[C---:B------:R-:W-:Y:S01]  /*28b0*/  @P0 FSETP.NEU.FTZ.AND P1, PT, R10.reuse, RZ, PT ;  /* 0x000000ff0a00020b */ /* 0x040fe20003f3d000 */
[----:B------:R-:W-:Y:S01]  /*28c0*/  @P2 FFMA.FTZ R11, R10, R27, +INF ;  /* 0x7f8000000a0b2423 */ /* 0x000fe2000001001b */
[----:B------:R-:W-:Y:S01]  /*28d0*/  FADD.FTZ.RZ R22, R18, 1 ;  /* 0x3f80000012167421 */ /* 0x000fe2000001c000 */
[----:B------:R-:W-:Y:S01]  /*28e0*/  FFMA.FTZ R10, R19, -R4, 0.10546888411045074463 ;  /* 0x3dd80012130a7423 */ /* 0x000fe20000010804 */
[----:B------:R-:W-:Y:S01]  /*28f0*/  FFMA.FTZ R20, R13, R20, -0.5 ;  /* 0xbf0000000d147423 */ /* 0x000fe20000010014 */
[----:B------:R-:W-:-:S02]  /*2900*/  I2FP.F32.S32 R15, R15 ;  /* 0x0000000f000f7245 */ /* 0x000fc40000201400 */
[----:B------:R-:W-:Y:S01]  /*2910*/  @P0 FSEL R11, R11, -RZ, P1 ;  /* 0x800000ff0b0b0208 */ /* 0x000fe20000800000 */
[----:B------:R-:W-:Y:S01]  /*2920*/  FFMA.FTZ R10, R19, R10, -0.13229703903198242188 ;  /* 0xbe0778e0130a7423 */ /* 0x000fe2000001000a */
[----:B------:R-:W-:Y:S01]  /*2930*/  ISETP.GE.U32.AND P0, PT, R14, 0x7f800000, PT ;  /* 0x7f8000000e00780c */ /* 0x000fe20003f06070 */
[----:B------:R-:W-:Y:S01]  /*2940*/  FMUL.FTZ R20, R13, R20 ;  /* 0x000000140d147220 */ /* 0x000fe20000410000 */
[----:B------:R-:W-:Y:S01]  /*2950*/  IADD3 R22, PT, PT, R22, -0x3f400000, RZ ;  /* 0xc0c0000016167810 */ /* 0x000fe20007ffe0ff */
[----:B------:R-:W-:Y:S01]  /*2960*/  FFMA.FTZ R10, R19, R10, 0.14491446316242218018 ;  /* 0x3e146475130a7423 */ /* 0x000fe2000001000a */
[----:B------:R-:W-:Y:S01]  /*2970*/  ISETP.GT.AND P1, PT, R14, -0x40800000, P0 ;  /* 0xbf8000000e00780c */ /* 0x000fe20000724270 */
[----:B------:R-:W-:Y:S01]  /*2980*/  FFMA.FTZ R20, R13, R20, R13 ;  /* 0x000000140d147223 */ /* 0x000fe2000001000d */
[----:B------:R-:W-:Y:S01]  /*2990*/  FMUL.FTZ R15, R15, 1.1920928955078125e-07 ;  /* 0x340000000f0f7820 */ /* 0x000fe20000410000 */
[----:B------:R-:W-:Y:S01]  /*29a0*/  LOP3.LUT R13, R22, 0xff800000, RZ, 0xc0, !PT ;  /* 0xff800000160d7812 */ /* 0x000fe200078ec0ff */
[----:B------:R-:W-:Y:S01]  /*29b0*/  FFMA.FTZ R22, R19, R10, -0.16641564667224884033 ;  /* 0xbe2a68dd13167423 */ /* 0x000fe2000001000a */
[----:B------:R-:W-:Y:S01]  /*29c0*/  I2FP.F32.S32 R17, R17 ;  /* 0x0000001100117245 */ /* 0x000fe20000201400 */
[----:B------:R-:W-:Y:S01]  /*29d0*/  FFMA.FTZ R10, R15, 0.69314718246459960938, R20 ;  /* 0x3f3172180f0a7823 */ /* 0x000fe20000010014 */
[----:B------:R-:W-:Y:S01]  /*29e0*/  IADD3 R20, PT, PT, -R13, 0x40800000, RZ ;  /* 0x408000000d147810 */ /* 0x000fe20007ffe1ff */
[----:B------:R-:W-:Y:S01]  /*29f0*/  FFMA.FTZ R22, R19, R22, 0.19988867640495300293 ;  /* 0x3e4caf9e13167423 */ /* 0x000fe20000010016 */
[----:B------:R-:W-:Y:S01]  /*2a00*/  @P0 MOV R23, 0x7f800000 ;  /* 0x7f80000000170802 */ /* 0x000fe20000000f00 */
[----:B------:R-:W-:Y:S01]  /*2a10*/  FMUL.FTZ R17, R17, 1.1920928955078125e-07 ;  /* 0x3400000011117820 */ /* 0x000fe20000410000 */
[----:B------:R-:W-:Y:S01]  /*2a20*/  IADD3 R15, PT, PT, R18, -R13, RZ ;  /* 0x8000000d120f7210 */ /* 0x000fe20007ffe0ff */
[----:B------:R-:W-:Y:S01]  /*2a30*/  FFMA.FTZ R20, R20, R9, -1 ;  /* 0xbf80000014147423 */ /* 0x000fe20000010009 */
[----:B------:R-:W-:Y:S01]  /*2a40*/  FFMA.FTZ R22, R19, R22, -0.25000196695327758789 ;  /* 0xbe80004213167423 */ /* 0x000fe20000010016 */
[C---:B------:R-:W-:Y:S01]  /*2a50*/  @P1 FFMA.FTZ R10, R14.reuse, R23, +INF ;  /* 0x7f8000000e0a1423 */ /* 0x040fe20000010017 */
[----:B------:R-:W-:Y:S01]  /*2a60*/  @P0 FSETP.NEU.FTZ.AND P1, PT, R14, RZ, PT ;  /* 0x000000ff0e00020b */ /* 0x000fe20003f3d000 */
[----:B------:R-:W-:Y:S01]  /*2a70*/  FADD.FTZ R15, R15, R20 ;  /* 0x000000140f0f7221 */ /* 0x000fe20000010000 */
[----:B------:R-:W-:Y:S01]  /*2a80*/  FFMA.FTZ R22, R19, R22, 0.33333510160446166992 ;  /* 0x3eaaaae613167423 */ /* 0x000fe20000010016 */
[----:B------:R-:W-:-:S02]  /*2a90*/  I2FP.F32.S32 R13, R13 ;  /* 0x0000000d000d7245 */ /* 0x000fc40000201400 */
[----:B------:R-:W-:Y:S01]  /*2aa0*/  @P0 FSEL R10, R10, -RZ, P1 ;  /* 0x800000ff0a0a0208 */ /* 0x000fe20000800000 */
[----:B------:R-:W-:Y:S01]  /*2ab0*/  FFMA.FTZ R14, R15, -R4, 0.10546888411045074463 ;  /* 0x3dd800120f0e7423 */ /* 0x000fe20000010804 */
[C---:B------:R-:W-:Y:S01]  /*2ac0*/  ISETP.GE.U32.AND P0, PT, R12.reuse, 0x7f800000, PT ;  /* 0x7f8000000c00780c */ /* 0x040fe20003f06070 */
[----:B------:R-:W-:Y:S01]  /*2ad0*/  FFMA.FTZ R22, R19, R22, -0.5 ;  /* 0xbf00000013167423 */ /* 0x000fe20000010016 */
[----:B------:R-:W-:Y:S01]  /*2ae0*/  FMUL.FTZ R13, R13, 1.1920928955078125e-07 ;  /* 0x340000000d0d7820 */ /* 0x000fe20000410000 */
[----:B------:R-:W-:Y:S01]  /*2af0*/  FFMA.FTZ R14, R15, R14, -0.13229703903198242188 ;  /* 0xbe0778e00f0e7423 */ /* 0x000fe2000001000e */
[----:B------:R-:W-:Y:S01]  /*2b00*/  ISETP.GT.AND P1, PT, R12, -0x40800000, P0 ;  /* 0xbf8000000c00780c */ /* 0x000fe20000724270 */
[----:B------:R-:W-:Y:S01]  /*2b10*/  FMUL.FTZ R22, R19, R22 ;  /* 0x0000001613167220 */ /* 0x000fe20000410000 */
[----:B------:R-:W-:Y:S01]  /*2b20*/  PRMT R6, R6, 0x7632, R6 ;  /* 0x0000763206067816 */ /* 0x000fe20000000006 */
[----:B------:R-:W-:Y:S01]  /*2b30*/  FFMA.FTZ R14, R15, R14, 0.14491446316242218018 ;  /* 0x3e1464750f0e7423 */ /* 0x000fe2000001000e */
[----:B------:R-:W-:Y:S01]  /*2b40*/  P2R R21, PR, RZ, 0x20 ;  /* 0x00000020ff157803 */ /* 0x000fe20000000000 */
[----:B------:R-:W-:Y:S01]  /*2b50*/  FFMA.FTZ R22, R19, R22, R19 ;  /* 0x0000001613167223 */ /* 0x000fe20000010013 */
[----:B------:R-:W-:Y:S01]  /*2b60*/  SHF.L.U32 R6, R6, 0x10, RZ ;  /* 0x0000001006067819 */ /* 0x000fe200000006ff */
[----:B------:R-:W-:Y:S01]  /*2b70*/  FFMA.FTZ R20, R15, R14, -0.16641564667224884033 ;  /* 0xbe2a68dd0f147423 */ /* 0x000fe2000001000e */
[----:B------:R-:W-:Y:S01]  /*2b80*/  SHF.L.U32 R14, R5, 0x10, RZ ;  /* 0x00000010050e7819 */ /* 0x000fe200000006ff */
[----:B------:R-:W-:Y:S01]  /*2b90*/  FFMA.FTZ R5, R17, 0.69314718246459960938, R22 ;  /* 0x3f31721811057823 */ /* 0x000fe20000010016 */
[----:B------:R-:W-:Y:S01]  /*2ba0*/  @P0 MOV R19, 0x7f800000 ;  /* 0x7f80000000130802 */ /* 0x000fe20000000f00 */
[----:B------:R-:W-:-:S02]  /*2bb0*/  FFMA.FTZ R20, R15, R20, 0.19988867640495300293 ;  /* 0x3e4caf9e0f147423 */ /* 0x000fc40000010014 */
[----:B------:R-:W-:Y:S02]  /*2bc0*/  FFMA.FTZ R17, R14, R14, -1 ;  /* 0xbf8000000e117423 */ /* 0x000fe4000001000e */
[C---:B------:R-:W-:Y:S01]  /*2bd0*/  @P1 FFMA.FTZ R5, R12.reuse, R19, +INF ;  /* 0x7f8000000c051423 */ /* 0x040fe20000010013 */
[----:B------:R-:W-:Y:S01]  /*2be0*/  @P0 FSETP.NEU.FTZ.AND P1, PT, R12, RZ, PT ;  /* 0x000000ff0c00020b */ /* 0x000fe20003f3d000 */
[----:B------:R-:W-:Y:S02]  /*2bf0*/  FFMA.FTZ R22, R15, R20, -0.25000196695327758789 ;  /* 0xbe8000420f167423 */ /* 0x000fe40000010014 */
[----:B------:R-:W0:Y:S01]  /*2c00*/  MUFU.RSQ R20, R17 ;  /* 0x0000001100147308 */ /* 0x000e220000001400 */
[----:B------:R-:W-:Y:S01]  /*2c10*/  @P0 FSEL R5, R5, -RZ, P1 ;  /* 0x800000ff05050208 */ /* 0x000fe20000800000 */
[----:B------:R-:W-:Y:S01]  /*2c20*/  FFMA.FTZ R22, R15, R22, 0.33333510160446166992 ;  /* 0x3eaaaae60f167423 */ /* 0x000fe20000010016 */
[----:B------:R-:W-:-:S03]  /*2c30*/  ISETP.GE.U32.AND P0, PT, R18, 0x7f800000, PT ;  /* 0x7f8000001200780c */ /* 0x000fc60003f06070 */
[----:B------:R-:W-:Y:S01]  /*2c40*/  FFMA.FTZ R22, R15, R22, -0.5 ;  /* 0xbf0000000f167423 */ /* 0x000fe20000010016 */
[----:B------:R-:W-:-:S03]  /*2c50*/  ISETP.GT.AND P1, PT, R18, -0x40800000, P0 ;  /* 0xbf8000001200780c */ /* 0x000fc60000724270 */
        /* <DEDUP_REMOVED lines=47> */
[C---:B------:R-:W-:Y:S02]  /*2f50*/  FSETP.NEU.FTZ.AND P0, PT, R13.reuse, RZ, PT ;  /* 0x000000ff0d00720b */ /* 0x040fe40003f1d000 */
        /* <DEDUP_REMOVED lines=84> */
[----:B0-----:R-:W-:Y:S01]  /*34a0*/  IMAD.WIDE.U32 R6, R0, 0x2, R6 ;  /* 0x0000000200067825 */ /* 0x001fe200078e0006 */
[----:B------:R-:W-:-:S03]  /*34b0*/  MOV R0, R4 ;  /* 0x0000000400007202 */ /* 0x000fc60000000f00 */
[----:B------:R-:W-:Y:S02]  /*34c0*/  F2FP.BF16.F32.PACK_AB R5, R14, R10 ;  /* 0x0000000a0e05723e */ /* 0x000fe400000010ff */
[----:B------:R-:W-:-:S05]  /*34d0*/  @P0 FADD.FTZ R0, R0, 0.69314718246459960938 ;  /* 0x3f31721800000421 */ /* 0x000fca0000010000 */
[----:B------:R-:W-:Y:S01]  /*34e0*/  @P6 FADD.FTZ R11, R11, 0.69314718246459960938 ;  /* 0x3f3172180b0b6421 */ /* 0x000fe20000010000 */
[----:B------:R-:W-:Y:S01]  /*34f0*/  IMAD.WIDE.U32 R2, R2, 0x10, R6 ;  /* 0x0000001002027825 */ /* 0x000fe200078e0006 */
[----:B------:R-:W-:Y:S02]  /*3500*/  F2FP.BF16.F32.PACK_AB R6, R13, R8 ;  /* 0x000000080d06723e */ /* 0x000fe400000010ff */
[----:B------:R-:W-:Y:S02]  /*3510*/  F2FP.BF16.F32.PACK_AB R7, R0, R12 ;  /* 0x0000000c0007723e */ /* 0x000fe400000010ff */
[----:B------:R-:W-:-:S05]  /*3520*/  F2FP.BF16.F32.PACK_AB R4, R11, R16 ;  /* 0x000000100b04723e */ /* 0x000fca00000010ff */
[----:B------:R-:W-:Y:S01]  /*3530*/  STG.E.128 desc[UR4][R2.64], R4 ;  /* 0x0000000402007986 */ /* 0x000fe2000c101d04 */
[----:B------:R-:W-:Y:S05]  /*3540*/  EXIT ;  /* 0x000000000000794d */ /* 0x000fea0003800000 */
.L_x_675:
        /* <DEDUP_REMOVED lines=11> */
.L_x_17876:


//--------------------- .text._ZN2at6native18elementwise_kernelILi128ELi4EZNS0_15gpu_kernel_implIZZZNS0_17acosh_kernel_cudaERNS_18TensorIteratorBaseEENKUlvE0_clEvENKUlvE1_clEvEUlN3c104HalfEE_EEvS4_RKT_EUliE_EEviT1_ --------------------------
	.section	.text._ZN2at6native18elementwise_kernelILi128ELi4EZNS0_15gpu_kernel_implIZZZNS0_17acosh_kernel_cudaERNS_18TensorIteratorBaseEENKUlvE0_clEvENKUlvE1_clEvEUlN3c104HalfEE_EEvS4_RKT_EUliE_EEviT1_,"ax",@progbits
	.align	128
        .global         _ZN2at6native18elementwise_kernelILi128ELi4EZNS0_15gpu_kernel_implIZZZNS0_17acosh_kernel_cudaERNS_18TensorIteratorBaseEENKUlvE0_clEvENKUlvE1_clEvEUlN3c104HalfEE_EEvS4_RKT_EUliE_EEviT1_
        .type           _ZN2at6native18elementwise_kernelILi128ELi4EZNS0_15gpu_kernel_implIZZZNS0_17acosh_kernel_cudaERNS_18TensorIteratorBaseEENKUlvE0_clEvENKUlvE1_clEvEUlN3c104HalfEE_EEvS4_RKT_EUliE_EEviT1_,@function
        .size           _ZN2at6native18elementwise_kernelILi128ELi4EZNS0_15gpu_kernel_implIZZZNS0_17acosh_kernel_cudaERNS_18TensorIteratorBaseEENKUlvE0_clEvENKUlvE1_clEvEUlN3c104HalfEE_EEvS4_RKT_EUliE_EEviT1_,(.L_x_17877 - _ZN2at6native18elementwise_kernelILi128ELi4EZNS0_15gpu_kernel_implIZZZNS0_17acosh_kernel_cudaERNS_18TensorIteratorBaseEENKUlvE0_clEvENKUlvE1_clEvEUlN3c104HalfEE_EEvS4_RKT_EUliE_EEviT1_)
        .other          _ZN2at6native18elementwise_kernelILi128ELi4EZNS0_15gpu_kernel_implIZZZNS0_17acosh_kernel_cudaERNS_18TensorIteratorBaseEENKUlvE0_clEvENKUlvE1_clEvEUlN3c104HalfEE_EEvS4_RKT_EUliE_EEviT1_,@"STO_CUDA_ENTRY STV_DEFAULT"
_ZN2at6native18elementwise_kernelILi128ELi4EZNS0_15gpu_kernel_implIZZZNS0_17acosh_kernel_cudaERNS_18TensorIteratorBaseEENKUlvE0_clEvENKUlvE1_clEvEUlN3c104HalfEE_EEvS4_RKT_EUliE_EEviT1_:
.text._ZN2at6native18elementwise_kernelILi128ELi4EZNS0_15gpu_kernel_implIZZZNS0_17acosh_kernel_cudaERNS_18TensorIteratorBaseEENKUlvE0_clEvENKUlvE1_clEvEUlN3c104HalfEE_EEvS4_RKT_EUliE_EEviT1_:
        /* <DEDUP_REMOVED lines=319> */
.L_x_678:
        /* <DEDUP_REMOVED lines=16> */
[----:B0-----:R-:W-:Y:S01]  /*14f0*/  F2FP.F16.F32.PACK_AB R0, RZ, R0 ;  /* 0x00000000ff00723e */ /* 0x001fe200000000ff */
[----:B------:R-:W-:Y:S06]  /*1500*/  BRA `(.L_x_684) ;  /* 0x0000000c008c7947 */ /* 0x000fec0003800000 */
.L_x_682:
[----:B------:R-:W2:Y:S02]  /*1510*/  LDG.E.U8 R2, desc[UR36][R2.64] ;  /* 0x0000002402027981 */ /* 0x000ea4000c1e1100 */
[----:B--2---:R-:W-:-:S04]  /*1520*/  I2FP.F32.U32 R0, R2 ;  /* 0x0000000200007245 */ /* 0x004fc80000201000 */
[----:B------:R-:W-:Y:S01]  /*1530*/  F2FP.F16.F32.PACK_AB R0, RZ, R0 ;  /* 0x00000000ff00723e */ /* 0x000fe200000000ff */
[----:B------:R-:W-:Y:S06]  /*1540*/  BRA `(.L_x_684) ;  /* 0x0000000c007c7947 */ /* 0x000fec0003800000 */
.L_x_681:
        /* <DEDUP_REMOVED lines=8> */
[----:B0-----:R-:W-:Y:S01]  /*15d0*/  F2FP.F16.F32.PACK_AB R0, RZ, R0 ;  /* 0x00000000ff00723e */ /* 0x001fe200000000ff */
[----:B------:R-:W-:Y:S06]  /*15e0*/  BRA `(.L_x_684) ;  /* 0x0000000c00547947 */ /* 0x000fec0003800000 */
.L_x_686:
[----:B------:R-:W2:Y:S02]  /*15f0*/  LDG.E R2, desc[UR36][R2.64] ;  /* 0x0000002402027981 */ /* 0x000ea4000c1e1900 */
[----:B--2---:R-:W-:-:S04]  /*1600*/  I2FP.F32.S32 R0, R2 ;  /* 0x0000000200007245 */ /* 0x004fc80000201400 */
[----:B------:R-:W-:Y:S01]  /*1610*/  F2FP.F16.F32.PACK_AB R0, RZ, R0 ;  /* 0x00000000ff00723e */ /* 0x000fe200000000ff */
[----:B------:R-:W-:Y:S06]  /*1620*/  BRA `(.L_x_684) ;  /* 0x0000000c00447947 */ /* 0x000fec0003800000 */
.L_x_685:
[----:B------:R-:W2:Y:S02]  /*1630*/  LDG.E.U16 R2, desc[UR36][R2.64] ;  /* 0x0000002402027981 */ /* 0x000ea4000c1e1500 */
[----:B--2---:R-:W0:Y:S02]  /*1640*/  I2F.S16 R0, R2 ;  /* 0x0000000200007306 */ /* 0x004e240000101400 */
[----:B0-----:R-:W-:Y:S01]  /*1650*/  F2FP.F16.F32.PACK_AB R0, RZ, R0 ;  /* 0x00000000ff00723e */ /* 0x001fe200000000ff */
[----:B------:R-:W-:Y:S06]  /*1660*/  BRA `(.L_x_684) ;  /* 0x0000000c00347947 */ /* 0x000fec0003800000 */
.L_x_680:
[----:B------:R-:W-:-:S09]  /*1670*/  UISETP.GT.AND UP0, UPT, UR4, 0x6, UPT ;  /* 0x000000060400788c */ /* 0x000fd2000bf04270 */
[----:B------:R-:W-:Y:S05]  /*1680*/  BRA.U UP0, `(.L_x_687) ;  /* 0x0000000100247547 */ /* 0x000fea000b800000 */
[----:B------:R-:W-:-:S09]  /*1690*/  UISETP.NE.AND UP0, UPT, UR4, 0x5, UPT ;  /* 0x000000050400788c */ /* 0x000fd2000bf05270 */
[----:B------:R-:W-:Y:S05]  /*16a0*/  BRA.U !UP0, `(.L_x_688) ;  /* 0x0000000108147547 */ /* 0x000fea000b800000 */
[----:B------:R-:W-:-:S09]  /*16b0*/  UISETP.NE.AND UP0, UPT, UR4, 0x6, UPT ;  /* 0x000000060400788c */ /* 0x000fd2000bf05270 */
[----:B------:R-:W-:Y:S05]  /*16c0*/  BRA.U UP0, `(.L_x_683) ;  /* 0x00000009008c7547 */ /* 0x000fea000b800000 */
[----:B------:R-:W2:Y:S02]  /*16d0*/  LDG.E R2, desc[UR36][R2.64] ;  /* 0x0000002402027981 */ /* 0x000ea4000c1e1900 */
[----:B--2---:R-:W-:Y:S01]  /*16e0*/  F2FP.F16.F32.PACK_AB R0, RZ, R2 ;  /* 0x00000002ff00723e */ /* 0x004fe200000000ff */
[----:B------:R-:W-:Y:S06]  /*16f0*/  BRA `(.L_x_684) ;  /* 0x0000000c00107947 */ /* 0x000fec0003800000 */
.L_x_688:
[----:B------:R0:W5:Y:S01]  /*1700*/  LDG.E.U16 R0, desc[UR36][R2.64] ;  /* 0x0000002402007981 */ /* 0x000162000c1e1500 */
[----:B------:R-:W-:Y:S05]  /*1710*/  BRA `(.L_x_684) ;  /* 0x0000000c00087947 */ /* 0x000fea0003800000 */
.L_x_687:
[----:B------:R-:W-:-:S09]  /*1720*/  UISETP.NE.AND UP0, UPT, UR4, 0x7, UPT ;  /* 0x000000070400788c */ /* 0x000fd2000bf05270 */
[----:B------:R-:W-:Y:S05]  /*1730*/  BRA.U !UP0, `(.L_x_689) ;  /* 0x0000000108247547 */ /* 0x000fea000b800000 */
[----:B------:R-:W-:-:S09]  /*1740*/  UISETP.NE.AND UP0, UPT, UR4, 0x8, UPT ;  /* 0x000000080400788c */ /* 0x000fd2000bf05270 */
[----:B------:R-:W-:Y:S05]  /*1750*/  BRA.U !UP0, `(.L_x_690) ;  /* 0x0000000108147547 */ /* 0x000fea000b800000 */
[----:B------:R-:W-:-:S09]  /*1760*/  UISETP.NE.AND UP0, UPT, UR4, 0x9, UPT ;  /* 0x000000090400788c */ /* 0x000fd2000bf05270 */
[----:B------:R-:W-:Y:S05]  /*1770*/  BRA.U UP0, `(.L_x_683) ;  /* 0x0000000900607547 */ /* 0x000fea000b800000 */
[----:B------:R-:W2:Y:S02]  /*1780*/  LDG.E R2, desc[UR36][R2.64] ;  /* 0x0000002402027981 */ /* 0x000ea4000c1e1900 */
[----:B--2---:R-:W-:Y:S01]  /*1790*/  F2FP.F16.F32.PACK_AB R0, RZ, R2 ;  /* 0x00000002ff00723e */ /* 0x004fe200000000ff */
[----:B------:R-:W-:Y:S06]  /*17a0*/  BRA `(.L_x_684) ;  /* 0x0000000800e47947 */ /* 0x000fec0003800000 */
.L_x_690:
[----:B------:R1:W5:Y:S01]  /*17b0*/  LDG.E.U16 R0, desc[UR36][R2.64] ;  /* 0x0000002402007981 */ /* 0x000362000c1e1500 */
[----:B------:R-:W-:Y:S05]  /*17c0*/  BRA `(.L_x_684) ;  /* 0x0000000800dc7947 */ /* 0x000fea0003800000 */
.L_x_689:
[----:B------:R-:W2:Y:S01]  /*17d0*/  LDG.E.64 R2, desc[UR36][R2.64] ;  /* 0x0000002402027981 */ /* 0x000ea2000c1e1b00 */
[----:B------:R-:W-:Y:S01]  /*17e0*/  UMOV UR4, 0xf0000000 ;  /* 0xf000000000047882 */ /* 0x000fe20000000000 */
[----:B------:R-:W-:Y:S01]  /*17f0*/  UMOV UR5, 0x380fffff ;  /* 0x380fffff00057882 */ /* 0x000fe20000000000 */
[----:B--2---:R-:W0:Y:S01]  /*1800*/  F2F.F32.F64 R0, R2 ;  /* 0x0000000200007310 */ /* 0x004e220000301000 */
[----:B------:R-:W-:-:S14]  /*1810*/  DSETP.GEU.AND P0, PT, |R2|, UR4, PT ;  /* 0x0000000402007e2a */ /* 0x000fdc000bf0e200 */
[----:B0-----:R-:W-:-:S05]  /*1820*/  @!P0 FMUL R0, R0, 1.175494350822287508e-38 ;  /* 0x0080000000008820 */ /* 0x001fca0000400000 */
[----:B------:R-:W-:Y:S01]  /*1830*/  F2FP.F16.F32.PACK_AB R0, RZ, R0 ;  /* 0x00000000ff00723e */ /* 0x000fe200000000ff */
[----:B------:R-:W-:Y:S06]  /*1840*/  BRA `(.L_x_684) ;  /* 0x0000000800bc7947 */ /* 0x000fec0003800000 */
.L_x_679:
        /* <DEDUP_REMOVED lines=11> */
[----:B------:R-:W-:Y:S01]  /*1900*/  F2FP.F16.F32.PACK_AB R0, RZ, R0 ;  /* 0x00000000ff00723e */ /* 0x000fe200000000ff */
[----:B------:R-:W-:Y:S06]  /*1910*/  BRA `(.L_x_684) ;  /* 0x0000000800887947 */ /* 0x000fec0003800000 */
.L_x_693:
        /* <DEDUP_REMOVED lines=8> */
.L_x_692:
        /* <DEDUP_REMOVED lines=24> */
[----:B------:R-:W-:-:S04]  /*1b20*/  F2FP.F16.F32.PACK_AB R5, RZ, R5 ;  /* 0x00000005ff05723e */ /* 0x000fc800000000ff */
[----:B------:R-:W-:Y:S01]  /*1b30*/  PRMT R0, R5, 0x7610, R0 ;  /* 0x0000761005007816 */ /* 0x000fe20000000000 */
[----:B------:R-:W-:Y:S06]  /*1b40*/  BRA `(.L_x_684) ;  /* 0x0000000400fc7947 */ /* 0x000fec0003800000 */
.L_x_695:
        /* <DEDUP_REMOVED lines=11> */
[----:B------:R-:W-:Y:S01]  /*1c00*/  F2FP.F16.F32.PACK_AB R0, RZ, R0 ;  /* 0x00000000ff00723e */ /* 0x000fe200000000ff */
[----:B------:R-:W-:Y:S06]  /*1c10*/  BRA `(.L_x_684) ;  /* 0x0000000400c87947 */ /* 0x000fec0003800000 */
.L_x_694:
[----:B------:R-:W2:Y:S02]  /*1c20*/  LDG.E.U16 R0, desc[UR36][R2.64] ;  /* 0x0000002402007981 */ /* 0x000ea4000c1e1500 */
[----:B--2---:R-:W-:-:S04]  /*1c30*/  SHF.L.U32 R0, R0, 0x10, RZ ;  /* 0x0000001000007819 */ /* 0x004fc800000006ff */
[----:B------:R-:W-:Y:S01]  /*1c40*/  F2FP.F16.F32.PACK_AB R0, RZ, R0 ;  /* 0x00000000ff00723e */ /* 0x000fe200000000ff */
[----:B------:R-:W-:Y:S06]  /*1c50*/  BRA `(.L_x_684) ;  /* 0x0000000400b87947 */ /* 0x000fec0003800000 */
.L_x_691:
        /* <DEDUP_REMOVED lines=10> */
[----:B------:R-:W-:Y:S01]  /*1d00*/  F2FP.F16.F32.PACK_AB R0, RZ, R0 ;  /* 0x00000000ff00723e */ /* 0x000fe200000000ff */
[----:B------:R-:W-:Y:S06]  /*1d10*/  BRA `(.L_x_684) ;  /* 0x0000000400887947 */ /* 0x000fec0003800000 */
.L_x_698:
        /* <DEDUP_REMOVED lines=21> */
.L_x_702:
[----:B------:R-:W-:Y:S05]  /*1e70*/  BSYNC.RECONVERGENT B1 ;  /* 0x0000000000017941 */ /* 0x000fea0003800200 */
.L_x_701:
[----:B------:R-:W-:Y:S01]  /*1e80*/  IMAD.SHL.U32 R0, R0, 0x100000, RZ ;  /* 0x0010000000007824 */ /* 0x000fe200078e00ff */
[----:B------:R-:W-:-:S04]  /*1e90*/  LEA R2, R2, 0x3b800000, 0x17 ;  /* 0x3b80000002027811 */ /* 0x000fc800078eb8ff */
[----:B------:R-:W-:-:S07]  /*1ea0*/  LOP3.LUT R0, R2, R0, R7, 0xfe, !PT ;  /* 0x0000000002007212 */ /* 0x000fce00078efe07 */
.L_x_700:
[----:B------:R-:W-:Y:S05]  /*1eb0*/  BSYNC.RECONVERGENT B0 ;  /* 0x0000000000007941 */ /* 0x000fea0003800200 */
.L_x_699:
[----:B------:R-:W-:Y:S01]  /*1ec0*/  F2FP.F16.F32.PACK_AB R0, RZ, R0 ;  /* 0x00000000ff00723e */ /* 0x000fe200000000ff */
[----:B------:R-:W-:Y:S06]  /*1ed0*/  BRA `(.L_x_684) ;  /* 0x0000000400187947 */ /* 0x000fec0003800000 */
.L_x_697:
        /* <DEDUP_REMOVED lines=21> */
.L_x_706:
[----:B------:R-:W-:Y:S05]  /*2030*/  BSYNC.RECONVERGENT B1 ;  /* 0x0000000000017941 */ /* 0x000fea0003800200 */
.L_x_705:
[----:B------:R-:W-:Y:S01]  /*2040*/  IMAD.SHL.U32 R0, R0, 0x200000, RZ ;  /* 0x0020000000007824 */ /* 0x000fe200078e00ff */
[----:B------:R-:W-:-:S04]  /*2050*/  LEA R2, R2, 0x37800000, 0x17 ;  /* 0x3780000002027811 */ /* 0x000fc800078eb8ff */
[----:B------:R-:W-:-:S07]  /*2060*/  LOP3.LUT R0, R2, R0, R7, 0xfe, !PT ;  /* 0x0000000002007212 */ /* 0x000fce00078efe07 */
.L_x_704:
[----:B------:R-:W-:Y:S05]  /*2070*/  BSYNC.RECONVERGENT B0 ;  /* 0x0000000000007941 */ /* 0x000fea0003800200 */
.L_x_703:
[----:B------:R-:W-:Y:S01]  /*2080*/  F2FP.F16.F32.PACK_AB R0, RZ, R0 ;  /* 0x00000000ff00723e */ /* 0x000fe200000000ff */
[----:B------:R-:W-:Y:S06]  /*2090*/  BRA `(.L_x_684) ;  /* 0x0000000000a87947 */ /* 0x000fec0003800000 */
.L_x_696:
[----:B------:R-:W-:-:S09]  /*20a0*/  UISETP.NE.AND UP0, UPT, UR4, 0x1c, UPT ;  /* 0x0000001c0400788c */ /* 0x000fd2000bf05270 */
[----:B------:R-:W-:Y:S05]  /*20b0*/  BRA.U !UP0, `(.L_x_707) ;  /* 0x0000000108947547 */ /* 0x000fea000b800000 */
[----:B------:R-:W-:-:S09]  /*20c0*/  UISETP.NE.AND UP0, UPT, UR4, 0x1d, UPT ;  /* 0x0000001d0400788c */ /* 0x000fd2000bf05270 */
[----:B------:R-:W-:Y:S05]  /*20d0*/  BRA.U !UP0, `(.L_x_708) ;  /* 0x00000001087c7547 */ /* 0x000fea000b800000 */
[----:B------:R-:W-:-:S09]  /*20e0*/  UISETP.NE.AND UP0, UPT, UR4, 0x2c, UPT ;  /* 0x0000002c0400788c */ /* 0x000fd2000bf05270 */
[----:B------:R-:W-:Y:S05]  /*20f0*/  BRA.U !UP0, `(.L_x_709) ;  /* 0x0000000108487547 */ /* 0x000fea000b800000 */
.L_x_683:
        /* <DEDUP_REMOVED lines=16> */
.L_x_710:
[----:B------:R-:W-:Y:S01]  /*2200*/  PRMT R0, RZ, 0x7610, R0 ;  /* 0x00007610ff007816 */ /* 0x000fe20000000000 */
[----:B------:R-:W-:Y:S06]  /*2210*/  BRA `(.L_x_684) ;  /* 0x0000000000487947 */ /* 0x000fec0003800000 */
.L_x_709:
        /* <DEDUP_REMOVED lines=8> */
.L_x_712:
[----:B------:R-:W-:Y:S05]  /*22a0*/  BSYNC.RECONVERGENT B0 ;  /* 0x0000000000007941 */ /* 0x000fea0003800200 */
.L_x_711:
[----:B------:R-:W-:Y:S01]  /*22b0*/  F2FP.F16.F32.PACK_AB R0, RZ, R0 ;  /* 0x00000000ff00723e */ /* 0x000fe200000000ff */
[----:B------:R-:W-:Y:S06]  /*22c0*/  BRA `(.L_x_684) ;  /* 0x00000000001c7947 */ /* 0x000fec0003800000 */
.L_x_708:
[----:B------:R-:W2:Y:S02]  /*22d0*/  LDG.E.64 R2, desc[UR36][R2.64] ;  /* 0x0000002402027981 */ /* 0x000ea4000c1e1b00 */
[----:B--2---:R-:W0:Y:S02]  /*22e0*/  I2F.U64 R0, R2 ;  /* 0x0000000200007312 */ /* 0x004e240000301000 */
[----:B0-----:R-:W-:Y:S01]  /*22f0*/  F2FP.F16.F32.PACK_AB R0, RZ, R0 ;  /* 0x00000000ff00723e */ /* 0x001fe200000000ff */
[----:B------:R-:W-:Y:S06]  /*2300*/  BRA `(.L_x_684) ;  /* 0x00000000000c7947 */ /* 0x000fec0003800000 */
.L_x_707:
[----:B------:R-:W2:Y:S02]  /*2310*/  LDG.E R2, desc[UR36][R2.64] ;  /* 0x0000002402027981 */ /* 0x000ea4000c1e1900 */
[----:B--2---:R-:W-:-:S04]  /*2320*/  I2FP.F32.U32 R0, R2 ;  /* 0x0000000200007245 */ /* 0x004fc80000201000 */
[----:B------:R-:W-:-:S07]  /*2330*/  F2FP.F16.F32.PACK_AB R0, RZ, R0 ;  /* 0x00000000ff00723e */ /* 0x000fce00000000ff */
.L_x_684:
[----:B-----5:R-:W-:Y:S01]  /*2340*/  HADD2.F32 R0, -RZ, R0.H0_H0 ;  /* 0x20000000ff007230 */ /* 0x020fe20000004100 */
[----:B------:R-:W2:Y:S04]  /*2350*/  LDCU.64 UR6, c[0x0][0x580] ;  /* 0x0000b000ff0677ac */ /* 0x000ea80008000a00 */
[C---:B01----:R-:W-:Y:S01]  /*2360*/  FFMA.FTZ R2, R0.reuse, R0, -1 ;  /* 0xbf80000000027423 */ /* 0x043fe20000010000 */
        /* <DEDUP_REMOVED lines=40> */
[----:B------:R-:W-:Y:S02]  /*25f0*/  @P1 FSEL R0, R0, -RZ, P2 ;  /* 0x800000ff00001208 */ /* 0x000fe40001000000 */
[----:B--2---:R-:W-:-:S03]  /*2600*/  IADD3 R2, P1, PT, R16, UR6, RZ ;  /* 0x0000000610027c10 */ /* 0x004fc6000ff3e0ff */
[----:B------:R-:W-:Y:S02]  /*2610*/  @P0 FADD.FTZ R0, R0, 0.69314718246459960938 ;  /* 0x3f31721800000421 */ /* 0x000fe40000010000 */
[----:B------:R-:W-:-:S03]  /*2620*/  IMAD.X R3, RZ, RZ, UR7, P1 ;  /* 0x00000007ff037e24 */ /* 0x000fc600088e06ff */
[----:B------:R-:W-:Y:S01]  /*2630*/  F2FP.F16.F32.PACK_AB R0, RZ, R0 ;  /* 0x00000000ff00723e */ /* 0x000fe200000000ff */
[----:B------:R-:W-:Y:S06]  /*2640*/  BRA.U UP0, `(.L_x_713) ;  /* 0x0000000500047547 */ /* 0x000fec000b800000 */
        /* <DEDUP_REMOVED lines=8> */
[----:B------:R-:W-:-:S04]  /*26d0*/  HADD2.F32 R0, -RZ, R0.H0_H0 ;  /* 0x20000000ff007230 */ /* 0x000fc80000004100 */
[----:B------:R-:W0:Y:S02]  /*26e0*/  F2I.FTZ.TRUNC.NTZ R5, R0 ;  /* 0x0000000000057305 */ /* 0x000e24000021f100 */
[----:B0-----:R4:W-:Y:S01]  /*26f0*/  STG.E.U8 desc[UR36][R2.64], R5 ;  /* 0x0000000502007986 */ /* 0x0019e2000c101124 */
[----:B------:R-:W-:Y:S05]  /*2700*/  BRA `(.L_x_718) ;  /* 0x0000000c00807947 */ /* 0x000fea0003800000 */
.L_x_716:
[----:B------:R-:W-:-:S06]  /*2710*/  HADD2.F32 R5, -RZ, R0.H0_H0 ;  /* 0x20000000ff057230 */ /* 0x000fcc0000004100 */
[----:B------:R-:W0:Y:S02]  /*2720*/  F2I.S64.TRUNC R4, R5 ;  /* 0x0000000500047311 */ /* 0x000e24000020d900 */
[----:B0-----:R3:W-:Y:S01]  /*2730*/  STG.E.U8 desc[UR36][R2.64], R4 ;  /* 0x0000000402007986 */ /* 0x0017e2000c101124 */
[----:B------:R-:W-:Y:S05]  /*2740*/  BRA `(.L_x_718) ;  /* 0x0000000c00707947 */ /* 0x000fea0003800000 */
.L_x_715:
[----:B------:R-:W-:-:S09]  /*2750*/  UISETP.NE.AND UP0, UPT, UR4, 0x2, UPT ;  /* 0x000000020400788c */ /* 0x000fd2000bf05270 */
[----:B------:R-:W-:Y:S05]  /*2760*/  BRA.U !UP0, `(.L_x_719) ;  /* 0x0000000108307547 */ /* 0x000fea000b800000 */
[----:B------:R-:W-:-:S09]  /*2770*/  UISETP.NE.AND UP0, UPT, UR4, 0x3, UPT ;  /* 0x000000030400788c */ /* 0x000fd2000bf05270 */
[----:B------:R-:W-:Y:S05]  /*2780*/  BRA.U !UP0, `(.L_x_720) ;  /* 0x0000000108187547 */ /* 0x000fea000b800000 */
[----:B------:R-:W-:-:S09]  /*2790*/  UISETP.NE.AND UP0, UPT, UR4, 0x4, UPT ;  /* 0x000000040400788c */ /* 0x000fd2000bf05270 */
[----:B------:R-:W-:Y:S05]  /*27a0*/  BRA.U UP0, `(.L_x_717) ;  /* 0x0000000900b87547 */ /* 0x000fea000b800000 */
[----:B------:R-:W-:-:S06]  /*27b0*/  HADD2.F32 R4, -RZ, R0.H0_H0 ;  /* 0x20000000ff047230 */ /* 0x000fcc0000004100 */
[----:B------:R-:W0:Y:S02]  /*27c0*/  F2I.S64.TRUNC R4, R4 ;  /* 0x0000000400047311 */ /* 0x000e24000020d900 */
[----:B0-----:R0:W-:Y:S01]  /*27d0*/  STG.E.64 desc[UR36][R2.64], R4 ;  /* 0x0000000402007986 */ /* 0x0011e2000c101b24 */
[----:B------:R-:W-:Y:S05]  /*27e0*/  BRA `(.L_x_718) ;  /* 0x0000000c00487947 */ /* 0x000fea0003800000 */
.L_x_720:
[----:B------:R-:W-:-:S04]  /*27f0*/  HADD2.F32 R0, -RZ, R0.H0_H0 ;  /* 0x20000000ff007230 */ /* 0x000fc80000004100 */
[----:B------:R-:W0:Y:S02]  /*2800*/  F2I.FTZ.TRUNC.NTZ R5, R0 ;  /* 0x0000000000057305 */ /* 0x000e24000021f100 */
[----:B0-----:R1:W-:Y:S01]  /*2810*/  STG.E desc[UR36][R2.64], R5 ;  /* 0x0000000502007986 */ /* 0x0013e2000c101924 */
[----:B------:R-:W-:Y:S05]  /*2820*/  BRA `(.L_x_718) ;  /* 0x0000000c00387947 */ /* 0x000fea0003800000 */
.L_x_719:
[----:B------:R-:W-:-:S04]  /*2830*/  HADD2.F32 R0, -RZ, R0.H0_H0 ;  /* 0x20000000ff007230 */ /* 0x000fc80000004100 */
[----:B------:R-:W0:Y:S02]  /*2840*/  F2I.FTZ.TRUNC.NTZ R5, R0 ;  /* 0x0000000000057305 */ /* 0x000e24000021f100 */
[----:B0-----:R2:W-:Y:S01]  /*2850*/  STG.E.U16 desc[UR36][R2.64], R5 ;  /* 0x0000000502007986 */ /* 0x0015e2000c101524 */
[----:B------:R-:W-:Y:S05]  /*2860*/  BRA `(.L_x_718) ;  /* 0x0000000c00287947 */ /* 0x000fea0003800000 */
.L_x_714:
[----:B------:R-:W-:-:S09]  /*2870*/  UISETP.GT.AND UP0, UPT, UR4, 0x6, UPT ;  /* 0x000000060400788c */ /* 0x000fd2000bf04270 */
[----:B------:R-:W-:Y:S05]  /*2880*/  BRA.U UP0, `(.L_x_721) ;  /* 0x0000000100247547 */ /* 0x000fea000b800000 */
[----:B------:R-:W-:-:S09]  /*2890*/  UISETP.NE.AND UP0, UPT, UR4, 0x5, UPT ;  /* 0x000000050400788c */ /* 0x000fd2000bf05270 */
[----:B------:R-:W-:Y:S05]  /*28a0*/  BRA.U !UP0, `(.L_x_722) ;  /* 0x0000000108147547 */ /* 0x000fea000b800000 */
[----:B------:R-:W-:-:S09]  /*28b0*/  UISETP.NE.AND UP0, UPT, UR4, 0x6, UPT ;  /* 0x000000060400788c */ /* 0x000fd2000bf05270 */
[----:B------:R-:W-:Y:S05]  /*28c0*/  BRA.U UP0, `(.L_x_717) ;  /* 0x0000000900707547 */ /* 0x000fea000b800000 */
[----:B------:R-:W-:-:S05]  /*28d0*/  HADD2.F32 R5, -RZ, R0.H0_H0 ;  /* 0x20000000ff057230 */ /* 0x000fca0000004100 */
[----:B------:R0:W-:Y:S01]  /*28e0*/  STG.E desc[UR36][R2.64], R5 ;  /* 0x0000000502007986 */ /* 0x0001e2000c101924 */
[----:B------:R-:W-:Y:S05]  /*28f0*/  BRA `(.L_x_718) ;  /* 0x0000000c00047947 */ /* 0x000fea0003800000 */
.L_x_722:
[----:B------:R0:W-:Y:S01]  /*2900*/  STG.E.U16 desc[UR36][R2.64], R0 ;  /* 0x0000000002007986 */ /* 0x0001e2000c101524 */
[----:B------:R-:W-:Y:S05]  /*2910*/  BRA `(.L_x_718) ;  /* 0x0000000800fc7947 */ /* 0x000fea0003800000 */
.L_x_721:
[----:B------:R-:W-:-:S09]  /*2920*/  UISETP.NE.AND UP0, UPT, UR4, 0x7, UPT ;  /* 0x000000070400788c */ /* 0x000fd2000bf05270 */
[----:B------:R-:W-:Y:S05]  /*2930*/  BRA.U !UP0, `(.L_x_723) ;  /* 0x0000000108347547 */ /* 0x000fea000b800000 */
[----:B------:R-:W-:-:S09]  /*2940*/  UISETP.NE.AND UP0, UPT, UR4, 0x8, UPT ;  /* 0x000000080400788c */ /* 0x000fd2000bf05270 */
[----:B------:R-:W-:Y:S05]  /*2950*/  BRA.U !UP0, `(.L_x_724) ;  /* 0x0000000108187547 */ /* 0x000fea000b800000 */
[----:B------:R-:W-:-:S09]  /*2960*/  UISETP.NE.AND UP0, UPT, UR4, 0x9, UPT ;  /* 0x000000090400788c */ /* 0x000fd2000bf05270 */
[----:B------:R-:W-:Y:S05]  /*2970*/  BRA.U UP0, `(.L_x_717) ;  /* 0x0000000900447547 */ /* 0x000fea000b800000 */
[----:B------:R-:W-:Y:S02]  /*2980*/  HADD2.F32 R4, -RZ, R0.H0_H0 ;  /* 0x20000000ff047230 */ /* 0x000fe40000004100 */
[----:B------:R-:W-:-:S05]  /*2990*/  IMAD.MOV.U32 R5, RZ, RZ, RZ ;  /* 0x000000ffff057224 */ /* 0x000fca00078e00ff */
[----:B------:R0:W-:Y:S01]  /*29a0*/  STG.E.64 desc[UR36][R2.64], R4 ;  /* 0x0000000402007986 */ /* 0x0001e2000c101b24 */
[----:B------:R-:W-:Y:S05]  /*29b0*/  BRA `(.L_x_718) ;  /* 0x0000000800d47947 */ /* 0x000fea0003800000 */
.L_x_724:
[----:B------:R-:W-:-:S05]  /*29c0*/  HADD2.F32 R0, -RZ, R0.H0_H0 ;  /* 0x20000000ff007230 */ /* 0x000fca0000004100 */
[----:B------:R-:W-:-:S04]  /*29d0*/  F2FP.F16.F32.PACK_AB R0, RZ, R0 ;  /* 0x00000000ff00723e */ /* 0x000fc800000000ff */
[----:B------:R-:W-:-:S05]  /*29e0*/  PRMT R0, R0, 0x5410, RZ ;  /* 0x0000541000007816 */ /* 0x000fca00000000ff */
[----:B------:R0:W-:Y:S01]  /*29f0*/  STG.E desc[UR36][R2.64], R0 ;  /* 0x0000000002007986 */ /* 0x0001e2000c101924 */
[----:B------:R-:W-:Y:S05]  /*2a00*/  BRA `(.L_x_718) ;  /* 0x0000000800c07947 */ /* 0x000fea0003800000 */
.L_x_723:
[----:B------:R-:W-:-:S05]  /*2a10*/  HADD2.F32 R4, -RZ, R0.H0_H0 ;  /* 0x20000000ff047230 */ /* 0x000fca0000004100 */
[----:B------:R-:W-:-:S06]  /*2a20*/  FMUL.FTZ R4, R4, 1 ;  /* 0x3f80000004047820 */ /* 0x000fcc0000410000 */
[----:B------:R-:W0:Y:S02]  /*2a30*/  F2F.F64.F32 R4, R4 ;  /* 0x0000000400047310 */ /* 0x000e240000201800 */
[----:B0-----:R0:W-:Y:S01]  /*2a40*/  STG.E.64 desc[UR36][R2.64], R4 ;  /* 0x0000000402007986 */ /* 0x0011e2000c101b24 */
[----:B------:R-:W-:Y:S05]  /*2a50*/  BRA `(.L_x_718) ;  /* 0x0000000800ac7947 */ /* 0x000fea0003800000 */
.L_x_713:
        /* <DEDUP_REMOVED lines=8> */
[----:B------:R-:W-:-:S05]  /*2ae0*/  HADD2.F32 R0, -RZ, R0.H0_H0 ;  /* 0x20000000ff007230 */ /* 0x000fca0000004100 */
[----:B------:R-:W-:-:S04]  /*2af0*/  FSETP.NEU.FTZ.AND P0, PT, R0, RZ, PT ;  /* 0x000000ff0000720b */ /* 0x000fc80003f1d000 */
[----:B------:R-:W-:-:S05]  /*2b00*/  SEL R5, RZ, 0x1, !P0 ;  /* 0x00000001ff057807 */ /* 0x000fca0004000000 */
[----:B------:R0:W-:Y:S01]  /*2b10*/  STG.E.U8 desc[UR36][R2.64], R5 ;  /* 0x0000000502007986 */ /* 0x0001e2000c101124 */
[----:B------:R-:W-:Y:S05]  /*2b20*/  BRA `(.L_x_718) ;  /* 0x0000000800787947 */ /* 0x000fea0003800000 */
.L_x_727:
[----:B------:R-:W-:Y:S01]  /*2b30*/  HADD2.F32 R0, -RZ, R0.H0_H0 ;  /* 0x20000000ff007230 */ /* 0x000fe20000004100 */
[----:B------:R-:W-:-:S04]  /*2b40*/  CS2R R6, SRZ ;  /* 0x0000000000067805 */ /* 0x000fc8000001ff00 */
[----:B------:R-:W-:-:S04]  /*2b50*/  FMUL.FTZ R0, R0, 1 ;  /* 0x3f80000000007820 */ /* 0x000fc80000410000 */
[----:B------:R-:W0:Y:S02]  /*2b60*/  F2F.F64.F32 R4, R0 ;  /* 0x0000000000047310 */ /* 0x000e240000201800 */
[----:B0-----:R0:W-:Y:S01]  /*2b70*/  STG.E.128 desc[UR36][R2.64], R4 ;  /* 0x0000000402007986 */ /* 0x0011e2000c101d24 */
[----:B------:R-:W-:Y:S05]  /*2b80*/  BRA `(.L_x_718) ;  /* 0x0000000800607947 */ /* 0x000fea0003800000 */
.L_x_726:
[----:B------:R-:W-:-:S09]  /*2b90*/  UISETP.NE.AND UP0, UPT, UR4, 0xf, UPT ;  /* 0x0000000f0400788c */ /* 0x000fd2000bf05270 */
[----:B------:R-:W-:Y:S05]  /*2ba0*/  BRA.U !UP0, `(.L_x_728) ;  /* 0x0000000108a07547 */ /* 0x000fea000b800000 */
[----:B------:R-:W-:-:S09]  /*2bb0*/  UISETP.NE.AND UP0, UPT, UR4, 0x17, UPT ;  /* 0x000000170400788c */ /* 0x000fd2000bf05270 */
[----:B------:R-:W-:Y:S05]  /*2bc0*/  BRA.U !UP0, `(.L_x_729) ;  /* 0x00000001084c7547 */ /* 0x000fea000b800000 */
[----:B------:R-:W-:-:S09]  /*2bd0*/  UISETP.NE.AND UP0, UPT, UR4, 0x18, UPT ;  /* 0x000000180400788c */ /* 0x000fd2000bf05270 */
[----:B------:R-:W-:Y:S05]  /*2be0*/  BRA.U UP0, `(.L_x_717) ;  /* 0x0000000500a87547 */ /* 0x000fea000b800000 */
[----:B------:R-:W-:Y:S01]  /*2bf0*/  HADD2.F32 R7, -RZ, R0.H0_H0 ;  /* 0x20000000ff077230 */ /* 0x000fe20000004100 */
[----:B------:R-:W-:Y:S01]  /*2c00*/  BSSY.RECONVERGENT B0, `(.L_x_730) ;  /* 0x000000c000007945 */ /* 0x000fe20003800200 */
[----:B------:R-:W-:-:S03]  /*2c10*/  HFMA2 R0, -RZ, RZ, 0, 7.569789886474609375e-06 ;  /* 0x0000007fff007431 */ /* 0x000fc600000001ff */
        /* <DEDUP_REMOVED lines=10> */
.L_x_731:
[----:B------:R-:W-:Y:S05]  /*2cc0*/  BSYNC.RECONVERGENT B0 ;  /* 0x0000000000007941 */ /* 0x000fea0003800200 */
.L_x_730:
[----:B------:R-:W-:-:S05]  /*2cd0*/  LOP3.LUT R5, R0, 0x80, R5, 0xf8, !PT ;  /* 0x0000008000057812 */ /* 0x000fca00078ef805 */
[----:B------:R0:W-:Y:S01]  /*2ce0*/  STG.E.U8 desc[UR36][R2.64], R5 ;  /* 0x0000000502007986 */ /* 0x0001e2000c101124 */
[----:B------:R-:W-:Y:S05]  /*2cf0*/  BRA `(.L_x_718) ;  /* 0x0000000800047947 */ /* 0x000fea0003800000 */
.L_x_729:
[----:B------:R-:W-:Y:S01]  /*2d00*/  HADD2.F32 R7, -RZ, R0.H0_H0 ;  /* 0x20000000ff077230 */ /* 0x000fe20000004100 */
        /* <DEDUP_REMOVED lines=14> */
.L_x_733:
[----:B------:R-:W-:Y:S05]  /*2df0*/  BSYNC.RECONVERGENT B0 ;  /* 0x0000000000007941 */ /* 0x000fea0003800200 */
.L_x_732:
[----:B------:R-:W-:-:S05]  /*2e00*/  LOP3.LUT R5, R0, 0x80, R5, 0xf8, !PT ;  /* 0x0000008000057812 */ /* 0x000fca00078ef805 */
[----:B------:R0:W-:Y:S01]  /*2e10*/  STG.E.U8 desc[UR36][R2.64], R5 ;  /* 0x0000000502007986 */ /* 0x0001e2000c101124 */
[----:B------:R-:W-:Y:S05]  /*2e20*/  BRA `(.L_x_718) ;  /* 0x0000000400b87947 */ /* 0x000fea0003800000 */
.L_x_728:
[----:B------:R-:W-:-:S05]  /*2e30*/  HADD2.F32 R0, -RZ, R0.H0_H0 ;  /* 0x20000000ff007230 */ /* 0x000fca0000004100 */
[----:B------:R-:W-:-:S05]  /*2e40*/  F2FP.BF16.F32.PACK_AB R0, RZ, R0 ;  /* 0x00000000ff00723e */ /* 0x000fca00000010ff */
[----:B------:R0:W-:Y:S01]  /*2e50*/  STG.E.U16 desc[UR36][R2.64], R0 ;  /* 0x0000000002007986 */ /* 0x0001e2000c101524 */
[----:B------:R-:W-:Y:S05]  /*2e60*/  BRA `(.L_x_718) ;  /* 0x0000000400a87947 */ /* 0x000fea0003800000 */
.L_x_725:
        /* <DEDUP_REMOVED lines=8> */
[----:B------:R-:W-:-:S06]  /*2ef0*/  HADD2.F32 R5, -RZ, R0.H0_H0 ;  /* 0x20000000ff057230 */ /* 0x000fcc0000004100 */
[----:B------:R-:W0:Y:S02]  /*2f00*/  F2I.FTZ.U32.TRUNC.NTZ R5, R5 ;  /* 0x0000000500057305 */ /* 0x000e24000021f000 */
[----:B0-----:R0:W-:Y:S01]  /*2f10*/  STG.E.U16 desc[UR36][R2.64], R5 ;  /* 0x0000000502007986 */ /* 0x0011e2000c101524 */
[----:B------:R-:W-:Y:S05]  /*2f20*/  BRA `(.L_x_718) ;  /* 0x0000000400787947 */ /* 0x000fea0003800000 */
.L_x_736:
[----:B------:R-:W-:Y:S01]  /*2f30*/  HADD2.F32 R5, -RZ, R0.H0_H0 ;  /* 0x20000000ff057230 */ /* 0x000fe20000004100 */
[----:B------:R-:W-:Y:S01]  /*2f40*/  BSSY.RECONVERGENT B0, `(.L_x_737) ;  /* 0x0000014000007945 */ /* 0x000fe20003800200 */
[----:B------:R-:W-:-:S03]  /*2f50*/  IMAD.MOV.U32 R0, RZ, RZ, 0x80 ;  /* 0x00000080ff007424 */ /* 0x000fc600078e00ff */
        /* <DEDUP_REMOVED lines=10> */
.L_x_739:
[----:B------:R-:W-:-:S04]  /*3000*/  SHF.R.U32.HI R0, RZ, 0x14, R5 ;  /* 0x00000014ff007819 */ /* 0x000fc80000011605 */
[----:B------:R-:W-:-:S04]  /*3010*/  LOP3.LUT R0, R0, 0x1, RZ, 0xc0, !PT ;  /* 0x0000000100007812 */ /* 0x000fc800078ec0ff */
[----:B------:R-:W-:-:S04]  /*3020*/  IADD3 R0, PT, PT, R5, 0x487ffff, R0 ;  /* 0x0487ffff05007810 */ /* 0x000fc80007ffe000 */
[----:B------:R-:W-:-:S04]  /*3030*/  SHF.R.U32.HI R0, RZ, 0x14, R0 ;  /* 0x00000014ff007819 */ /* 0x000fc80000011600 */
[----:B------:R-:W-:-:S07]  /*3040*/  LOP3.LUT R4, R0, 0xff, RZ, 0xc0, !PT ;  /* 0x000000ff00047812 */ /* 0x000fce00078ec0ff */
.L_x_740:
[----:B------:R-:W-:-:S04]  /*3050*/  SHF.R.U32.HI R5, RZ, 0x18, R5 ;  /* 0x00000018ff057819 */ /* 0x000fc80000011605 */
[----:B------:R-:W-:-:S04]  /*3060*/  LOP3.LUT R4, R4, 0x80, R5, 0xf8, !PT ;  /* 0x0000008004047812 */ /* 0x000fc800078ef805 */
[----:B------:R-:W-:-:S07]  /*3070*/  PRMT R0, R4, 0x7610, R0 ;  /* 0x0000761004007816 */ /* 0x000fce0000000000 */
.L_x_738:
[----:B------:R-:W-:Y:S05]  /*3080*/  BSYNC.RECONVERGENT B0 ;  /* 0x0000000000007941 */ /* 0x000fea0003800200 */
.L_x_737:
[----:B------:R0:W-:Y:S01]  /*3090*/  STG.E.U8 desc[UR36][R2.64], R0 ;  /* 0x0000000002007986 */ /* 0x0001e2000c101124 */
[----:B------:R-:W-:Y:S05]  /*30a0*/  BRA `(.L_x_718) ;  /* 0x0000000400187947 */ /* 0x000fea0003800000 */
.L_x_735:
[----:B------:R-:W-:Y:S01]  /*30b0*/  HADD2.F32 R5, -RZ, R0.H0_H0 ;  /* 0x20000000ff057230 */ /* 0x000fe20000004100 */
[----:B------:R-:W-:Y:S01]  /*30c0*/  BSSY.RECONVERGENT B0, `(.L_x_741) ;  /* 0x0000014000007945 */ /* 0x000fe20003800200 */
[----:B------:R-:W-:-:S03]  /*30d0*/  MOV R0, 0x80 ;  /* 0x0000008000007802 */ /* 0x000fc60000000f00 */
        /* <DEDUP_REMOVED lines=10> */
.L_x_743:
[----:B------:R-:W-:-:S04]  /*3180*/  SHF.R.U32.HI R0, RZ, 0x15, R5 ;  /* 0x00000015ff007819 */ /* 0x000fc80000011605 */
[----:B------:R-:W-:-:S04]  /*3190*/  LOP3.LUT R0, R0, 0x1, RZ, 0xc0, !PT ;  /* 0x0000000100007812 */ /* 0x000fc800078ec0ff */
[----:B------:R-:W-:-:S04]  /*31a0*/  IADD3 R0, PT, PT, R5, 0x88fffff, R0 ;  /* 0x088fffff05007810 */ /* 0x000fc80007ffe000 */
[----:B------:R-:W-:-:S04]  /*31b0*/  SHF.R.U32.HI R0, RZ, 0x15, R0 ;  /* 0x00000015ff007819 */ /* 0x000fc80000011600 */
[----:B------:R-:W-:-:S07]  /*31c0*/  LOP3.LUT R4, R0, 0xff, RZ, 0xc0, !PT ;  /* 0x000000ff00047812 */ /* 0x000fce00078ec0ff */
.L_x_744:
[----:B------:R-:W-:-:S04]  /*31d0*/  SHF.R.U32.HI R5, RZ, 0x18, R5 ;  /* 0x00000018ff057819 */ /* 0x000fc80000011605 */
[----:B------:R-:W-:-:S04]  /*31e0*/  LOP3.LUT R4, R4, 0x80, R5, 0xf8, !PT ;  /* 0x0000008004047812 */ /* 0x000fc800078ef805 */
[----:B------:R-:W-:-:S07]  /*31f0*/  PRMT R0, R4, 0x7610, R0 ;  /* 0x0000761004007816 */ /* 0x000fce0000000000 */
.L_x_742:
[----:B------:R-:W-:Y:S05]  /*3200*/  BSYNC.RECONVERGENT B0 ;  /* 0x0000000000007941 */ /* 0x000fea0003800200 */
.L_x_741:
[----:B------:R0:W-:Y:S01]  /*3210*/  STG.E.U8 desc[UR36][R2.64], R0 ;  /* 0x0000000002007986 */ /* 0x0001e2000c101124 */
[----:B------:R-:W-:Y:S05]  /*3220*/  BRA `(.L_x_718) ;  /* 0x0000000000b87947 */ /* 0x000fea0003800000 */
.L_x_734:
[----:B------:R-:W-:-:S09]  /*3230*/  UISETP.NE.AND UP0, UPT, UR4, 0x1c, UPT ;  /* 0x0000001c0400788c */ /* 0x000fd2000bf05270 */
[----:B------:R-:W-:Y:S05]  /*3240*/  BRA.U !UP0, `(.L_x_745) ;  /* 0x0000000108a47547 */ /* 0x000fea000b800000 */
[----:B------:R-:W-:-:S09]  /*3250*/  UISETP.NE.AND UP0, UPT, UR4, 0x1d, UPT ;  /* 0x0000001d0400788c */ /* 0x000fd2000bf05270 */
[----:B------:R-:W-:Y:S05]  /*3260*/  BRA.U !UP0, `(.L_x_746) ;  /* 0x00000001088c7547 */ /* 0x000fea000b800000 */
[----:B------:R-:W-:-:S09]  /*3270*/  UISETP.NE.AND UP0, UPT, UR4, 0x2c, UPT ;  /* 0x0000002c0400788c */ /* 0x000fd2000bf05270 */
[----:B------:R-:W-:Y:S05]  /*3280*/  BRA.U !UP0, `(.L_x_747) ;  /* 0x0000000108447547 */ /* 0x000fea000b800000 */
.L_x_717:
[----:B------:R-:W-:Y:S01]  /*3290*/  MOV R0, 0x0 ;  /* 0x0000000000007802 */ /* 0x000fe20000000f00 */
[----:B------:R-:W0:Y:S01]  /*32a0*/  LDCU.64 UR6, c[0x4][0x158] ;  /* 0x01002b00ff0677ac */ /* 0x000e220008000a00 */
[----:B------:R-:W-:Y:S02]  /*32b0*/  HFMA2 R13, -RZ, RZ, 0, 0 ;  /* 0x00000000ff0d7431 */ /* 0x000fe400000001ff */
[----:B------:R-:W-:Y:S01]  /*32c0*/  IMAD.MOV.U32 R8, RZ, RZ, 0x65 ;  /* 0x00000065ff087424 */ /* 0x000fe200078e00ff */
[----:B------:R1:W2:Y:S01]  /*32d0*/  LDC.64 R2, c[0x4][R0] ;  /* 0x0100000000027b82 */ /* 0x0002a20000000a00 */
[----:B------:R-:W3:Y:S01]  /*32e0*/  LDCU.64 UR8, c[0x4][0x160] ;  /* 0x01002c00ff0877ac */ /* 0x000ee20008000a00 */
[----:B------:R-:W-:Y:S01]  /*32f0*/  IMAD.MOV.U32 R12, RZ, RZ, 0x1 ;  /* 0x00000001ff0c7424 */ /* 0x000fe200078e00ff */
[----:B------:R-:W4:Y:S01]  /*3300*/  LDCU.64 UR4, c[0x4][0x60] ;  /* 0x01000c00ff0477ac */ /* 0x000f220008000a00 */
[----:B0-----:R-:W-:Y:S02]  /*3310*/  IMAD.U32 R4, RZ, RZ, UR6 ;  /* 0x00000006ff047e24 */ /* 0x001fe4000f8e00ff */
[----:B------:R-:W-:Y:S01]  /*3320*/  IMAD.U32 R5, RZ, RZ, UR7 ;  /* 0x00000007ff057e24 */ /* 0x000fe2000f8e00ff */
[----:B---3--:R-:W-:Y:S01]  /*3330*/  MOV R6, UR8 ;  /* 0x0000000800067c02 */ /* 0x008fe20008000f00 */
[----:B------:R-:W-:-:S02]  /*3340*/  IMAD.U32 R7, RZ, RZ, UR9 ;  /* 0x00000009ff077e24 */ /* 0x000fc4000f8e00ff */
[----:B----4-:R-:W-:Y:S01]  /*3350*/  IMAD.U32 R10, RZ, RZ, UR4 ;  /* 0x00000004ff0a7e24 */ /* 0x010fe2000f8e00ff */
[----:B-1----:R-:W-:-:S07]  /*3360*/  MOV R11, UR5 ;  /* 0x00000005000b7c02 */ /* 0x002fce0008000f00 */
[----:B------:R-:W-:-:S07]  /*3370*/  LEPC R20, `(.L_x_748) ;  /* 0x000000001014794e */ /* 0x000fce0000000000 */
[----:B--2---:R-:W-:Y:S05]  /*3380*/  CALL.ABS.NOINC R2 ;  /* 0x0000000002007343 */ /* 0x004fea0003c00000 */
.L_x_748:
[----:B------:R-:W-:Y:S05]  /*3390*/  BRA `(.L_x_718) ;  /* 0x00000000005c7947 */ /* 0x000fea0003800000 */
.L_x_747:
[----:B------:R-:W-:-:S05]  /*33a0*/  HADD2.F32 R5, -RZ, R0.H0_H0 ;  /* 0x20000000ff057230 */ /* 0x000fca0000004100 */
        /* <DEDUP_REMOVED lines=15> */
.L_x_746:
[----:B------:R-:W-:-:S06]  /*34a0*/  HADD2.F32 R4, -RZ, R0.H0_H0 ;  /* 0x20000000ff047230 */ /* 0x000fcc0000004100 */
[----:B------:R-:W0:Y:S02]  /*34b0*/  F2I.U64.TRUNC R4, R4 ;  /* 0x0000000400047311 */ /* 0x000e24000020d800 */
[----:B0-----:R0:W-:Y:S01]  /*34c0*/  STG.E.64 desc[UR36][R2.64], R4 ;  /* 0x0000000402007986 */ /* 0x0011e2000c101b24 */
[----:B------:R-:W-:Y:S05]  /*34d0*/  BRA `(.L_x_718) ;  /* 0x00000000000c7947 */ /* 0x000fea0003800000 */
.L_x_745:
[----:B------:R-:W-:-:S04]  /*34e0*/  HADD2.F32 R0, -RZ, R0.H0_H0 ;  /* 0x20000000ff007230 */ /* 0x000fc80000004100 */
[----:B------:R-:W0:Y:S02]  /*34f0*/  F2I.FTZ.U32.TRUNC.NTZ R5, R0 ;  /* 0x0000000000057305 */ /* 0x000e24000021f000 */
[----:B0-----:R0:W-:Y:S02]  /*3500*/  STG.E desc[UR36][R2.64], R5 ;  /* 0x0000000502007986 */ /* 0x0011e4000c101924 */
.L_x_718:
[----:B------:R-:W-:-:S07]  /*3510*/  VIADD R17, R17, 0x80 ;  /* 0x0000008011117836 */ /* 0x000fce0000000000 */
.L_x_677:
[----:B------:R-:W-:Y:S05]  /*3520*/  BSYNC.RECONVERGENT B6 ;  /* 0x0000000000067941 */ /* 0x000fea0003800200 */
.L_x_676:
[----:B------:R-:W5:Y:S01]  /*3530*/  LDCU UR4, c[0x0][0x380] ;  /* 0x00007000ff0477ac */ /* 0x000f620008000800 */
[----:B------:R-:W-:Y:S01]  /*3540*/  BSSY.RECONVERGENT B6, `(.L_x_749) ;  /* 0x0000344000067945 */ /* 0x000fe20003800200 */
[----:B-----5:R-:W-:-:S13]  /*3550*/  ISETP.GE.AND P0, PT, R17, UR4, PT ;  /* 0x0000000411007c0c */ /* 0x020fda000bf06270 */
[----:B------:R-:W-:Y:S05]  /*3560*/  @P0 BRA `(.L_x_750) ;  /* 0x0000003400040947 */ /* 0x000fea0003800000 */
[----:B------:R-:W5:Y:S01]  /*3570*/  LDCU UR4, c[0x0][0x388] ;  /* 0x00007100ff0477ac */ /* 0x000f620008000800 */
[----:B0-----:R-:W-:Y:S02]  /*3580*/  HFMA2 R0, -RZ, RZ, 0, 0 ;  /* 0x00000000ff007431 */ /* 0x001fe400000001ff */
[----:B------:R-:W-:Y:S01]  /*3590*/  IMAD.MOV.U32 R16, RZ, RZ, RZ ;  /* 0x000000ffff107224 */ /* 0x000fe200078e00ff */
        /* <DEDUP_REMOVED lines=8> */
[----:B------:R-:W-:-:S04]  /*3620*/  SHF.R.U32.HI R3, RZ, UR5, R2 ;  /* 0x00000005ff037c19 */ /* 0x000fc80008011602 */
[----:B------:R-:W-:-:S05]  /*3630*/  IADD3 R0, PT, PT, -R3, RZ, RZ ;  /* 0x000000ff03007210 */ /* 0x000fca0007ffe1ff */
[----:B0-----:R-:W-:-:S04]  /*3640*/  IMAD R0, R0, UR6, R17 ;  /* 0x0000000600007c24 */ /* 0x001fc8000f8e0211 */
[C---:B-----5:R-:W-:Y:S02]  /*3650*/  IMAD R16, R0.reuse, UR8, RZ ;  /* 0x0000000800107c24 */ /* 0x060fe4000f8e02ff */
        /* <DEDUP_REMOVED lines=283> */
[----:B------:R-:W-:-:S04]  /*4810*/  SHF.R.U32.HI R2, RZ, UR5, R2 ;  /* 0x00000005ff027c19 */ /* 0x000fc80008011602 */
[----:B------:R-:W-:-:S05]  /*4820*/  IADD3 R3, PT, PT, -R2, RZ, RZ ;  /* 0x000000ff02037210 */ /* 0x000fca0007ffe1ff */
[----:B-1----:R-:W-:-:S04]  /*4830*/  IMAD R5, R3, UR6, R5 ;  /* 0x0000000603057c24 */ /* 0x002fc8000f8e0205 */
[C---:B--2---:R-:W-:Y:S02]  /*4840*/  IMAD R16, R5.reuse, UR8, R16 ;  /* 0x0000000805107c24 */ /* 0x044fe4000f8e0210 */
[----:B------:R-:W-:-:S07]  /*4850*/  IMAD R0, R5, UR9, R0 ;  /* 0x0000000905007c24 */ /* 0x000fce000f8e0200 */
.L_x_751:
[----:B------:R-:W1:Y:S01]  /*4860*/  LDCU.64 UR6, c[0x0][0x588] ;  /* 0x0000b100ff0677ac */ /* 0x000e620008000a00 */
[----:B------:R-:W-:-:S04]  /*4870*/  UPRMT UR4, UR41, 0x9910, URZ ;  /* 0x0000991029047896 */ /* 0x000fc800080000ff */
[----:B------:R-:W-:Y:S01]  /*4880*/  UISETP.GT.AND UP0, UPT, UR4, 0x9, UPT ;  /* 0x000000090400788c */ /* 0x000fe2000bf04270 */
[----:B-1234-:R-:W-:-:S05]  /*4890*/  IADD3 R2, P0, PT, R0, UR6, RZ ;  /* 0x0000000600027c10 */ /* 0x01efca000ff1e0ff */
        /* <DEDUP_REMOVED lines=14> */
.L_x_755:
[----:B------:R-:W2:Y:S02]  /*4980*/  LDG.E.U8 R2, desc[UR36][R2.64] ;  /* 0x0000002402027981 */ /* 0x000ea4000c1e1100 */
[----:B--2---:R-:W-:-:S04]  /*4990*/  I2FP.F32.U32 R0, R2 ;  /* 0x0000000200007245 */ /* 0x004fc80000201000 */
[----:B------:R-:W-:Y:S01]  /*49a0*/  F2FP.F16.F32.PACK_AB R0, RZ, R0 ;  /* 0x00000000ff00723e */ /* 0x000fe200000000ff */
[----:B------:R-:W-:Y:S06]  /*49b0*/  BRA `(.L_x_757) ;  /* 0x0000000c007c7947 */ /* 0x000fec0003800000 */
.L_x_754:
        /* <DEDUP_REMOVED lines=10> */
.L_x_759:
[----:B------:R-:W2:Y:S02]  /*4a60*/  LDG.E R2, desc[UR36][R2.64] ;  /* 0x0000002402027981 */ /* 0x000ea4000c1e1900 */
[----:B--2---:R-:W-:-:S04]  /*4a70*/  I2FP.F32.S32 R0, R2 ;  /* 0x0000000200007245 */ /* 0x004fc80000201400 */
[----:B------:R-:W-:Y:S01]  /*4a80*/  F2FP.F16.F32.PACK_AB R0, RZ, R0 ;  /* 0x00000000ff00723e */ /* 0x000fe200000000ff */
[----:B------:R-:W-:Y:S06]  /*4a90*/  BRA `(.L_x_757) ;  /* 0x0000000c00447947 */ /* 0x000fec0003800000 */
.L_x_758:
[----:B------:R-:W2:Y:S02]  /*4aa0*/  LDG.E.U16 R2, desc[UR36][R2.64] ;  /* 0x0000002402027981 */ /* 0x000ea4000c1e1500 */
[----:B--2---:R-:W0:Y:S02]  /*4ab0*/  I2F.S16 R0, R2 ;  /* 0x0000000200007306 */ /* 0x004e240000101400 */
[----:B0-----:R-:W-:Y:S01]  /*4ac0*/  F2FP.F16.F32.PACK_AB R0, RZ, R0 ;  /* 0x00000000ff00723e */ /* 0x001fe200000000ff */
[----:B------:R-:W-:Y:S06]  /*4ad0*/  BRA `(.L_x_757) ;  /* 0x0000000c00347947 */ /* 0x000fec0003800000 */
.L_x_753:
        /* <DEDUP_REMOVED lines=9> */
.L_x_761:
[----:B------:R1:W5:Y:S01]  /*4b70*/  LDG.E.U16 R0, desc[UR36][R2.64] ;  /* 0x0000002402007981 */ /* 0x000362000c1e1500 */
[----:B------:R-:W-:Y:S05]  /*4b80*/  BRA `(.L_x_757) ;  /* 0x0000000c00087947 */ /* 0x000fea0003800000 */
.L_x_760:
        /* <DEDUP_REMOVED lines=9> */
.L_x_763:
[----:B------:R0:W5:Y:S01]  /*4c20*/  LDG.E.U16 R0, desc[UR36][R2.64] ;  /* 0x0000002402007981 */ /* 0x000162000c1e1500 */
[----:B------:R-:W-:Y:S05]  /*4c30*/  BRA `(.L_x_757) ;  /* 0x0000000800dc7947 */ /* 0x000fea0003800000 */
.L_x_762:
        /* <DEDUP_REMOVED lines=8> */
.L_x_752:
        /* <DEDUP_REMOVED lines=13> */
.L_x_766:
        /* <DEDUP_REMOVED lines=8> */
.L_x_765:
[----:B------:R-:W-:-:S09]  /*4e10*/  UISETP.NE.AND UP0, UPT, UR4, 0xf, UPT ;  /* 0x0000000f0400788c */ /* 0x000fd2000bf05270 */
[----:B------:R-:W-:Y:S05]  /*4e20*/  BRA.U !UP0, `(.L_x_767) ;  /* 0x0000000108987547 */ /* 0x000fea000b800000 */
[----:B------:R-:W-:-:S09]  /*4e30*/  UISETP.NE.AND UP0, UPT, UR4, 0x17, UPT ;  /* 0x000000170400788c */ /* 0x000fd2000bf05270 */
[----:B------:R-:W-:Y:S05]  /*4e40*/  BRA.U !UP0, `(.L_x_768) ;  /* 0x00000001085c7547 */ /* 0x000fea000b800000 */
[----:B------:R-:W-:-:S09]  /*4e50*/  UISETP.NE.AND UP0, UPT, UR4, 0x18, UPT ;  /* 0x000000180400788c */ /* 0x000fd2000bf05270 */
[----:B------:R-:W-:Y:S05]  /*4e60*/  BRA.U UP0, `(.L_x_756) ;  /* 0x0000000500ec7547 */ /* 0x000fea000b800000 */
[----:B------:R-:W2:Y:S01]  /*4e70*/  LDG.E.U8 R0, desc[UR36][R2.64] ;  /* 0x0000002402007981 */ /* 0x000ea2000c1e1100 */
[----:B------:R-:W-:Y:S01]  /*4e80*/  MOV R6, 0x1f ;  /* 0x0000001f00067802 */ /* 0x000fe20000000f00 */
[----:B--2---:R-:W-:-:S05]  /*4e90*/  IMAD.SHL.U32 R0, R0, 0x1000000, RZ ;  /* 0x0100000000007824 */ /* 0x004fca00078e00ff */
[C---:B------:R-:W-:Y:S02]  /*4ea0*/  LOP3.LUT R4, R0.reuse, 0x7f000000, RZ, 0xc0, !PT ;  /* 0x7f00000000047812 */ /* 0x040fe400078ec0ff */
[----:B------:R-:W-:Y:S02]  /*4eb0*/  LOP3.LUT P0, RZ, R0, 0x7f000000, RZ, 0xc0, !PT ;  /* 0x7f00000000ff7812 */ /* 0x000fe4000780c0ff */
[----:B------:R-:W0:Y:S02]  /*4ec0*/  FLO.U32 R5, R4 ;  /* 0x0000000400057300 */ /* 0x000e2400000e0000 */
[----:B0-----:R-:W-:-:S05]  /*4ed0*/  IMAD.MOV R5, RZ, RZ, -R5 ;  /* 0x000000ffff057224 */ /* 0x001fca00078e0a05 */
[----:B------:R-:W-:-:S05]  /*4ee0*/  VIADDMNMX.U32 R5, R5, R6, 0x4, !PT ;  /* 0x0000000405057446 */ /* 0x000fca0007800006 */
[----:B------:R-:W-:-:S05]  /*4ef0*/  VIADD R5, R5, 0xfffffffc ;  /* 0xfffffffc05057836 */ /* 0x000fca0000000000 */
[C---:B------:R-:W-:Y:S02]  /*4f00*/  SHF.L.U32 R6, R4.reuse, R5, RZ ;  /* 0x0000000504067219 */ /* 0x040fe400000006ff */
[----:B------:R-:W-:Y:S01]  /*4f10*/  SHF.L.U32 R7, R5, 0x17, RZ ;  /* 0x0000001705077819 */ /* 0x000fe200000006ff */
[----:B------:R-:W-:-:S03]  /*4f20*/  VIADD R5, R4, 0x1000000 ;  /* 0x0100000004057836 */ /* 0x000fc60000000000 */
[----:B------:R-:W-:Y:S02]  /*4f30*/  LEA.HI R6, R6, -R7, RZ, 0x1c ;  /* 0x8000000706067211 */ /* 0x000fe400078fe0ff */
[----:B------:R-:W-:-:S03]  /*4f40*/  SHF.R.S32.HI R5, RZ, 0x8, R5 ;  /* 0x00000008ff057819 */ /* 0x000fc60000011405 */
[----:B------:R-:W-:-:S05]  /*4f50*/  VIADD R6, R6, 0x3c000000 ;  /* 0x3c00000006067836 */ /* 0x000fca0000000000 */
[----:B------:R-:W-:-:S04]  /*4f60*/  LOP3.LUT R5, R6, 0x7f800000, R5, 0xf8, !PT ;  /* 0x7f80000006057812 */ /* 0x000fc800078ef805 */
[----:B------:R-:W-:-:S04]  /*4f70*/  SEL R5, R5, RZ, P0 ;  /* 0x000000ff05057207 */ /* 0x000fc80000000000 */
[----:B------:R-:W-:-:S04]  /*4f80*/  LOP3.LUT R5, R5, 0x80000000, R0, 0xf8, !PT ;  /* 0x8000000005057812 */ /* 0x000fc800078ef800 */
[----:B------:R-:W-:-:S04]  /*4f90*/  F2FP.F16.F32.PACK_AB R5, RZ, R5 ;  /* 0x00000005ff05723e */ /* 0x000fc800000000ff */
[----:B------:R-:W-:Y:S01]  /*4fa0*/  PRMT R0, R5, 0x7610, R0 ;  /* 0x0000761005007816 */ /* 0x000fe20000000000 */
[----:B------:R-:W-:Y:S06]  /*4fb0*/  BRA `(.L_x_757) ;  /* 0x0000000400fc7947 */ /* 0x000fec0003800000 */
.L_x_768:
[----:B------:R-:W2:Y:S02]  /*4fc0*/  LDG.E.U8 R2, desc[UR36][R2.64] ;  /* 0x0000002402027981 */ /* 0x000ea4000c1e1100 */
[C---:B--2---:R-:W-:Y:S01]  /*4fd0*/  SHF.L.U32 R0, R2.reuse, 0x19, RZ ;  /* 0x0000001902007819 */ /* 0x044fe200000006ff */
[----:B------:R-:W-:-:S03]  /*4fe0*/  IMAD.SHL.U32 R5, R2, 0x100, RZ ;  /* 0x0000010002057824 */ /* 0x000fc600078e00ff */
        /* <DEDUP_REMOVED lines=8> */
[----:B------:R-:W-:Y:S01]  /*5070*/  F2FP.F16.F32.PACK_AB R0, RZ, R0 ;  /* 0x00000000ff00723e */ /* 0x000fe200000000ff */
[----:B------:R-:W-:Y:S06]  /*5080*/  BRA `(.L_x_757) ;  /* 0x0000000400c87947 */ /* 0x000fec0003800000 */
.L_x_767:
[----:B------:R-:W2:Y:S02]  /*5090*/  LDG.E.U16 R0, desc[UR36][R2.64] ;  /* 0x0000002402007981 */ /* 0x000ea4000c1e1500 */
[----:B--2---:R-:W-:-:S05]  /*50a0*/  IMAD.U32 R0, R0, 0x10000, RZ ;  /* 0x0001000000007824 */ /* 0x004fca00078e00ff */
[----:B------:R-:W-:Y:S01]  /*50b0*/  F2FP.F16.F32.PACK_AB R0, RZ, R0 ;  /* 0x00000000ff00723e */ /* 0x000fe200000000ff */
[----:B------:R-:W-:Y:S06]  /*50c0*/  BRA `(.L_x_757) ;  /* 0x0000000400b87947 */ /* 0x000fec0003800000 */
.L_x_764:
        /* <DEDUP_REMOVED lines=12> */
.L_x_771:
        /* <DEDUP_REMOVED lines=21> */
.L_x_775:
[----:B------:R-:W-:Y:S05]  /*52e0*/  BSYNC.RECONVERGENT B1 ;  /* 0x0000000000017941 */ /* 0x000fea0003800200 */
.L_x_774:
[----:B------:R-:W-:Y:S01]  /*52f0*/  IMAD.SHL.U32 R0, R0, 0x100000, RZ ;  /* 0x0010000000007824 */ /* 0x000fe200078e00ff */
[----:B------:R-:W-:-:S04]  /*5300*/  LEA R2, R2, 0x3b800000, 0x17 ;  /* 0x3b80000002027811 */ /* 0x000fc800078eb8ff */
[----:B------:R-:W-:-:S07]  /*5310*/  LOP3.LUT R0, R2, R0, R7, 0xfe, !PT ;  /* 0x0000000002007212 */ /* 0x000fce00078efe07 */
.L_x_773:
[----:B------:R-:W-:Y:S05]  /*5320*/  BSYNC.RECONVERGENT B0 ;  /* 0x0000000000007941 */ /* 0x000fea0003800200 */
.L_x_772:
[----:B------:R-:W-:Y:S01]  /*5330*/  F2FP.F16.F32.PACK_AB R0, RZ, R0 ;  /* 0x00000000ff00723e */ /* 0x000fe200000000ff */
[----:B------:R-:W-:Y:S06]  /*5340*/  BRA `(.L_x_757) ;  /* 0x0000000400187947 */ /* 0x000fec0003800000 */
.L_x_770:
        /* <DEDUP_REMOVED lines=21> */
.L_x_779:
[----:B------:R-:W-:Y:S05]  /*54a0*/  BSYNC.RECONVERGENT B1 ;  /* 0x0000000000017941 */ /* 0x000fea0003800200 */
.L_x_778:
[----:B------:R-:W-:Y:S02]  /*54b0*/  SHF.L.U32 R0, R0, 0x15, RZ ;  /* 0x0000001500007819 */ /* 0x000fe400000006ff */
[----:B------:R-:W-:-:S04]  /*54c0*/  LEA R2, R2, 0x37800000, 0x17 ;  /* 0x3780000002027811 */ /* 0x000fc800078eb8ff */
[----:B------:R-:W-:-:S07]  /*54d0*/  LOP3.LUT R0, R2, R0, R7, 0xfe, !PT ;  /* 0x0000000002007212 */ /* 0x000fce00078efe07 */
.L_x_777:
[----:B------:R-:W-:Y:S05]  /*54e0*/  BSYNC.RECONVERGENT B0 ;  /* 0x0000000000007941 */ /* 0x000fea0003800200 */
.L_x_776:
[----:B------:R-:W-:Y:S01]  /*54f0*/  F2FP.F16.F32.PACK_AB R0, RZ, R0 ;  /* 0x00000000ff00723e */ /* 0x000fe200000000ff */
[----:B------:R-:W-:Y:S06]  /*5500*/  BRA `(.L_x_757) ;  /* 0x0000000000a87947 */ /* 0x000fec0003800000 */
.L_x_769:
        /* <DEDUP_REMOVED lines=14> */
.L_x_783:
[----:B------:R-:W-:Y:S05]  /*55f0*/  BSYNC.RECONVERGENT B0 ;  /* 0x0000000000007941 */ /* 0x000fea0003800200 */
.L_x_782:
[----:B------:R-:W-:Y:S01]  /*5600*/  F2FP.F16.F32.PACK_AB R0, RZ, R0 ;  /* 0x00000000ff00723e */ /* 0x000fe200000000ff */
[----:B------:R-:W-:Y:S06]  /*5610*/  BRA `(.L_x_757) ;  /* 0x0000000000647947 */ /* 0x000fec0003800000 */
.L_x_756:
        /* <DEDUP_REMOVED lines=16> */
.L_x_784:
[----:B------:R-:W-:Y:S01]  /*5720*/  PRMT R0, RZ, 0x7610, R0 ;  /* 0x00007610ff007816 */ /* 0x000fe20000000000 */
[----:B------:R-:W-:Y:S06]  /*5730*/  BRA `(.L_x_757) ;  /* 0x00000000001c7947 */ /* 0x000fec0003800000 */
.L_x_781:
[----:B------:R-:W2:Y:S02]  /*5740*/  LDG.E.64 R2, desc[UR36][R2.64] ;  /* 0x0000002402027981 */ /* 0x000ea4000c1e1b00 */
[----:B--2---:R-:W0:Y:S02]  /*5750*/  I2F.U64 R0, R2 ;  /* 0x0000000200007312 */ /* 0x004e240000301000 */
[----:B0-----:R-:W-:Y:S01]  /*5760*/  F2FP.F16.F32.PACK_AB R0, RZ, R0 ;  /* 0x00000000ff00723e */ /* 0x001fe200000000ff */
[----:B------:R-:W-:Y:S06]  /*5770*/  BRA `(.L_x_757) ;  /* 0x00000000000c7947 */ /* 0x000fec0003800000 */
.L_x_780:
[----:B------:R-:W2:Y:S02]  /*5780*/  LDG.E R2, desc[UR36][R2.64] ;  /* 0x0000002402027981 */ /* 0x000ea4000c1e1900 */
[----:B--2---:R-:W-:-:S04]  /*5790*/  I2FP.F32.U32 R0, R2 ;  /* 0x0000000200007245 */ /* 0x004fc80000201000 */
[----:B------:R-:W-:-:S07]  /*57a0*/  F2FP.F16.F32.PACK_AB R0, RZ, R0 ;  /* 0x00000000ff00723e */ /* 0x000fce00000000ff */
.L_x_757:
[----:B-----5:R-:W-:Y:S01]  /*57b0*/  HADD2.F32 R0, -RZ, R0.H0_H0 ;  /* 0x20000000ff007230 */ /* 0x020fe20000004100 */
[----:B------:R-:W2:Y:S01]  /*57c0*/  LDCU.64 UR6, c[0x0][0x580] ;  /* 0x0000b000ff0677ac */ /* 0x000ea20008000a00 */
[----:B------:R-:W-:-:S03]  /*57d0*/  IMAD.MOV.U32 R7, RZ, RZ, 0x3d39bf78 ;  /* 0x3d39bf78ff077424 */ /* 0x000fc600078e00ff */
        /* <DEDUP_REMOVED lines=40> */
[----:B------:R-:W-:Y:S02]  /*5a60*/  @P1 FSEL R0, R0, -RZ, P2 ;  /* 0x800000ff00001208 */ /* 0x000fe40001000000 */
[----:B--2---:R-:W-:-:S03]  /*5a70*/  IADD3 R2, P1, PT, R16, UR6, RZ ;  /* 0x0000000610027c10 */ /* 0x004fc6000ff3e0ff */
[----:B------:R-:W-:Y:S01]  /*5a80*/  @P0 FADD.FTZ R0, R0, 0.69314718246459960938 ;  /* 0x3f31721800000421 */ /* 0x000fe20000010000 */
[----:B------:R-:W-:-:S04]  /*5a90*/  IADD3.X R3, PT, PT, RZ, UR7, RZ, P1, !PT ;  /* 0x00000007ff037c10 */ /* 0x000fc80008ffe4ff */
        /* <DEDUP_REMOVED lines=14> */
.L_x_788:
[----:B------:R-:W-:-:S06]  /*5b80*/  HADD2.F32 R5, -RZ, R0.H0_H0 ;  /* 0x20000000ff057230 */ /* 0x000fcc0000004100 */
[----:B------:R-:W0:Y:S02]  /*5b90*/  F2I.S64.TRUNC R4, R5 ;  /* 0x0000000500047311 */ /* 0x000e24000020d900 */
[----:B0-----:R0:W-:Y:S01]  /*5ba0*/  STG.E.U8 desc[UR36][R2.64], R4 ;  /* 0x0000000402007986 */ /* 0x0011e2000c101124 */
[----:B------:R-:W-:Y:S05]  /*5bb0*/  BRA `(.L_x_790) ;  /* 0x0000000c006c7947 */ /* 0x000fea0003800000 */
.L_x_787:
        /* <DEDUP_REMOVED lines=10> */
.L_x_792:
[----:B------:R-:W-:-:S04]  /*5c60*/  HADD2.F32 R0, -RZ, R0.H0_H0 ;  /* 0x20000000ff007230 */ /* 0x000fc80000004100 */
[----:B------:R-:W0:Y:S02]  /*5c70*/  F2I.FTZ.TRUNC.NTZ R5, R0 ;  /* 0x0000000000057305 */ /* 0x000e24000021f100 */
[----:B0-----:R0:W-:Y:S01]  /*5c80*/  STG.E desc[UR36][R2.64], R5 ;  /* 0x0000000502007986 */ /* 0x0011e2000c101924 */
[----:B------:R-:W-:Y:S05]  /*5c90*/  BRA `(.L_x_790) ;  /* 0x0000000c00347947 */ /* 0x000fea0003800000 */
.L_x_791:
[----:B------:R-:W-:-:S04]  /*5ca0*/  HADD2.F32 R0, -RZ, R0.H0_H0 ;  /* 0x20000000ff007230 */ /* 0x000fc80000004100 */
[----:B------:R-:W0:Y:S02]  /*5cb0*/  F2I.FTZ.TRUNC.NTZ R5, R0 ;  /* 0x0000000000057305 */ /* 0x000e24000021f100 */
[----:B0-----:R0:W-:Y:S01]  /*5cc0*/  STG.E.U16 desc[UR36][R2.64], R5 ;  /* 0x0000000502007986 */ /* 0x0011e2000c101524 */
[----:B------:R-:W-:Y:S05]  /*5cd0*/  BRA `(.L_x_790) ;  /* 0x0000000c00247947 */ /* 0x000fea0003800000 */
.L_x_786:
        /* <DEDUP_REMOVED lines=9> */
.L_x_794:
[----:B------:R0:W-:Y:S01]  /*5d70*/  STG.E.U16 desc[UR36][R2.64], R0 ;  /* 0x0000000002007986 */ /* 0x0001e2000c101524 */
[----:B------:R-:W-:Y:S05]  /*5d80*/  BRA `(.L_x_790) ;  /* 0x0000000800f87947 */ /* 0x000fea0003800000 */
.L_x_793:
        /* <DEDUP_REMOVED lines=10> */
.L_x_796:
[----:B------:R-:W-:-:S05]  /*5e30*/  HADD2.F32 R0, -RZ, R0.H0_H0 ;  /* 0x20000000ff007230 */ /* 0x000fca0000004100 */
[----:B------:R-:W-:-:S04]  /*5e40*/  F2FP.F16.F32.PACK_AB R0, RZ, R0 ;  /* 0x00000000ff00723e */ /* 0x000fc800000000ff */
[----:B------:R-:W-:-:S05]  /*5e50*/  PRMT R0, R0, 0x5410, RZ ;  /* 0x0000541000007816 */ /* 0x000fca00000000ff */
[----:B------:R0:W-:Y:S01]  /*5e60*/  STG.E desc[UR36][R2.64], R0 ;  /* 0x0000000002007986 */ /* 0x0001e2000c101924 */
[----:B------:R-:W-:Y:S05]  /*5e70*/  BRA `(.L_x_790) ;  /* 0x0000000800bc7947 */ /* 0x000fea0003800000 */
.L_x_795:
[----:B------:R-:W-:-:S05]  /*5e80*/  HADD2.F32 R4, -RZ, R0.H0_H0 ;  /* 0x20000000ff047230 */ /* 0x000fca0000004100 */
[----:B------:R-:W-:-:S06]  /*5e90*/  FMUL.FTZ R4, R4, 1 ;  /* 0x3f80000004047820 */ /* 0x000fcc0000410000 */
[----:B------:R-:W0:Y:S02]  /*5ea0*/  F2F.F64.F32 R4, R4 ;  /* 0x0000000400047310 */ /* 0x000e240000201800 */
[----:B0-----:R0:W-:Y:S01]  /*5eb0*/  STG.E.64 desc[UR36][R2.64], R4 ;  /* 0x0000000402007986 */ /* 0x0011e2000c101b24 */
[----:B------:R-:W-:Y:S05]  /*5ec0*/  BRA `(.L_x_790) ;  /* 0x0000000800a87947 */ /* 0x000fea0003800000 */
.L_x_785:
        /* <DEDUP_REMOVED lines=14> */
.L_x_800:
[----:B------:R-:W-:Y:S01]  /*5fb0*/  HADD2.F32 R5, -RZ, R0.H0_H0 ;  /* 0x20000000ff057230 */ /* 0x000fe20000004100 */
[----:B------:R-:W-:Y:S01]  /*5fc0*/  BSSY.RECONVERGENT B0, `(.L_x_801) ;  /* 0x0000013000007945 */ /* 0x000fe20003800200 */
[----:B------:R-:W-:-:S03]  /*5fd0*/  MOV R0, 0x80 ;  /* 0x0000008000007802 */ /* 0x000fc60000000f00 */
        /* <DEDUP_REMOVED lines=15> */
.L_x_803:
[----:B------:R-:W-:-:S04]  /*60d0*/  SHF.R.U32.HI R5, RZ, 0x18, R5 ;  /* 0x00000018ff057819 */ /* 0x000fc80000011605 */
[----:B------:R-:W-:-:S07]  /*60e0*/  LOP3.LUT R0, R0, 0x80, R5, 0xf8, !PT ;  /* 0x0000008000007812 */ /* 0x000fce00078ef805 */
.L_x_802:
[----:B------:R-:W-:Y:S05]  /*60f0*/  BSYNC.RECONVERGENT B0 ;  /* 0x0000000000007941 */ /* 0x000fea0003800200 */
.L_x_801:
[----:B------:R0:W-:Y:S01]  /*6100*/  STG.E.U8 desc[UR36][R2.64], R0 ;  /* 0x0000000002007986 */ /* 0x0001e2000c101124 */
[----:B------:R-:W-:Y:S05]  /*6110*/  BRA `(.L_x_790) ;  /* 0x0000000800147947 */ /* 0x000fea0003800000 */
.L_x_799:
[----:B------:R-:W-:Y:S01]  /*6120*/  HADD2.F32 R5, -RZ, R0.H0_H0 ;  /* 0x20000000ff057230 */ /* 0x000fe20000004100 */
[----:B------:R-:W-:Y:S01]  /*6130*/  BSSY.RECONVERGENT B0, `(.L_x_804) ;  /* 0x0000013000007945 */ /* 0x000fe20003800200 */
[----:B------:R-:W-:-:S03]  /*6140*/  HFMA2 R0, -RZ, RZ, 0, 7.62939453125e-06 ;  /* 0x00000080ff007431 */ /* 0x000fc600000001ff */
        /* <DEDUP_REMOVED lines=15> */
.L_x_806:
[----:B------:R-:W-:-:S04]  /*6240*/  SHF.R.U32.HI R5, RZ, 0x18, R5 ;  /* 0x00000018ff057819 */ /* 0x000fc80000011605 */
[----:B------:R-:W-:-:S07]  /*6250*/  LOP3.LUT R0, R0, 0x80, R5, 0xf8, !PT ;  /* 0x0000008000007812 */ /* 0x000fce00078ef805 */
.L_x_805:
[----:B------:R-:W-:Y:S05]  /*6260*/  BSYNC.RECONVERGENT B0 ;  /* 0x0000000000007941 */ /* 0x000fea0003800200 */
.L_x_804:
[----:B------:R0:W-:Y:S01]  /*6270*/  STG.E.U8 desc[UR36][R2.64], R0 ;  /* 0x0000000002007986 */ /* 0x0001e2000c101124 */
[----:B------:R-:W-:Y:S05]  /*6280*/  BRA `(.L_x_790) ;  /* 0x0000000400b87947 */ /* 0x000fea0003800000 */
.L_x_798:
[----:B------:R-:W-:-:S09]  /*6290*/  UISETP.NE.AND UP0, UPT, UR4, 0x1c, UPT ;  /* 0x0000001c0400788c */ /* 0x000fd2000bf05270 */
[----:B------:R-:W-:Y:S05]  /*62a0*/  BRA.U !UP0, `(.L_x_807) ;  /* 0x0000000108607547 */ /* 0x000fea000b800000 */
[----:B------:R-:W-:-:S09]  /*62b0*/  UISETP.NE.AND UP0, UPT, UR4, 0x1d, UPT ;  /* 0x0000001d0400788c */ /* 0x000fd2000bf05270 */
[----:B------:R-:W-:Y:S05]  /*62c0*/  BRA.U !UP0, `(.L_x_808) ;  /* 0x0000000108487547 */ /* 0x000fea000b800000 */
[----:B------:R-:W-:-:S09]  /*62d0*/  UISETP.NE.AND UP0, UPT, UR4, 0x2c, UPT ;  /* 0x0000002c0400788c */ /* 0x000fd2000bf05270 */
[----:B------:R-:W-:Y:S05]  /*62e0*/  BRA.U UP0, `(.L_x_789) ;  /* 0x0000000100bc7547 */ /* 0x000fea000b800000 */
[----:B------:R-:W-:-:S05]  /*62f0*/  HADD2.F32 R5, -RZ, R0.H0_H0 ;  /* 0x20000000ff057230 */ /* 0x000fca0000004100 */
[----:B------:R-:W-:-:S04]  /*6300*/  SHF.R.U32.HI R6, RZ, 0x17, R5 ;  /* 0x00000017ff067819 */ /* 0x000fc80000011605 */
[----:B------:R-:W-:-:S04]  /*6310*/  LOP3.LUT R4, R6, 0xff, RZ, 0xc0, !PT ;  /* 0x000000ff06047812 */ /* 0x000fc800078ec0ff */
[----:B------:R-:W-:-:S13]  /*6320*/  ISETP.NE.AND P1, PT, R4, 0xff, PT ;  /* 0x000000ff0400780c */ /* 0x000fda0003f25270 */
[--C-:B------:R-:W-:Y:S02]  /*6330*/  @P1 SHF.R.U32.HI R0, RZ, 0x16, R5.reuse ;  /* 0x00000016ff001819 */ /* 0x100fe40000011605 */
        /* <DEDUP_REMOVED lines=11> */
.L_x_808:
[----:B------:R-:W-:-:S06]  /*63f0*/  HADD2.F32 R4, -RZ, R0.H0_H0 ;  /* 0x20000000ff047230 */ /* 0x000fcc0000004100 */
[----:B------:R-:W0:Y:S02]  /*6400*/  F2I.U64.TRUNC R4, R4 ;  /* 0x0000000400047311 */ /* 0x000e24000020d800 */
[----:B0-----:R0:W-:Y:S01]  /*6410*/  STG.E.64 desc[UR36][R2.64], R4 ;  /* 0x0000000402007986 */ /* 0x0011e2000c101b24 */
[----:B------:R-:W-:Y:S05]  /*6420*/  BRA `(.L_x_790) ;  /* 0x0000000400507947 */ /* 0x000fea0003800000 */
.L_x_807:
[----:B------:R-:W-:-:S04]  /*6430*/  HADD2.F32 R0, -RZ, R0.H0_H0 ;  /* 0x20000000ff007230 */ /* 0x000fc80000004100 */
[----:B------:R-:W0:Y:S02]  /*6440*/  F2I.FTZ.U32.TRUNC.NTZ R5, R0 ;  /* 0x0000000000057305 */ /* 0x000e24000021f000 */
[----:B0-----:R0:W-:Y:S01]  /*6450*/  STG.E desc[UR36][R2.64], R5 ;  /* 0x0000000502007986 */ /* 0x0011e2000c101924 */
[----:B------:R-:W-:Y:S05]  /*6460*/  BRA `(.L_x_790) ;  /* 0x0000000400407947 */ /* 0x000fea0003800000 */
.L_x_797:
        /* <DEDUP_REMOVED lines=11> */
.L_x_810:
[----:B------:R-:W-:Y:S01]  /*6520*/  HADD2.F32 R0, -RZ, R0.H0_H0 ;  /* 0x20000000ff007230 */ /* 0x000fe20000004100 */
[----:B------:R-:W-:-:S04]  /*6530*/  CS2R R6, SRZ ;  /* 0x0000000000067805 */ /* 0x000fc8000001ff00 */
[----:B------:R-:W-:-:S04]  /*6540*/  FMUL.FTZ R0, R0, 1 ;  /* 0x3f80000000007820 */ /* 0x000fc80000410000 */
[----:B------:R-:W0:Y:S02]  /*6550*/  F2F.F64.F32 R4, R0 ;  /* 0x0000000000047310 */ /* 0x000e240000201800 */
[----:B0-----:R4:W-:Y:S01]  /*6560*/  STG.E.128 desc[UR36][R2.64], R4 ;  /* 0x0000000402007986 */ /* 0x0019e2000c101d24 */
[----:B------:R-:W-:Y:S05]  /*6570*/  BRA `(.L_x_790) ;  /* 0x0000000000fc7947 */ /* 0x000fea0003800000 */
.L_x_809:
[----:B------:R-:W-:-:S09]  /*6580*/  UISETP.NE.AND UP0, UPT, UR4, 0xf, UPT ;  /* 0x0000000f0400788c */ /* 0x000fd2000bf05270 */
[----:B------:R-:W-:Y:S05]  /*6590*/  BRA.U !UP0, `(.L_x_811) ;  /* 0x0000000108e87547 */ /* 0x000fea000b800000 */
[----:B------:R-:W-:-:S09]  /*65a0*/  UISETP.NE.AND UP0, UPT, UR4, 0x17, UPT ;  /* 0x000000170400788c */ /* 0x000fd2000bf05270 */
[----:B------:R-:W-:Y:S05]  /*65b0*/  BRA.U !UP0, `(.L_x_812) ;  /* 0x0000000108907547 */ /* 0x000fea000b800000 */
[----:B------:R-:W-:-:S09]  /*65c0*/  UISETP.NE.AND UP0, UPT, UR4, 0x18, UPT ;  /* 0x000000180400788c */ /* 0x000fd2000bf05270 */
[----:B------:R-:W-:Y:S05]  /*65d0*/  BRA.U !UP0, `(.L_x_813) ;  /* 0x0000000108447547 */ /* 0x000fea000b800000 */
.L_x_789:
[----:B------:R-:W-:Y:S01]  /*65e0*/  MOV R0, 0x0 ;  /* 0x0000000000007802 */ /* 0x000fe20000000f00 */
[----:B------:R-:W0:Y:S01]  /*65f0*/  LDCU.64 UR4, c[0x4][0x158] ;  /* 0x01002b00ff0477ac */ /* 0x000e220008000a00 */
[----:B------:R-:W-:Y:S02]  /*6600*/  HFMA2 R8, -RZ, RZ, 0, 6.020069122314453125e-06 ;  /* 0x00000065ff087431 */ /* 0x000fe400000001ff */
        /* <DEDUP_REMOVED lines=13> */
.L_x_814:
[----:B------:R-:W-:Y:S05]  /*66e0*/  BRA `(.L_x_790) ;  /* 0x0000000000a07947 */ /* 0x000fea0003800000 */
.L_x_813:
[----:B------:R-:W-:Y:S01]  /*66f0*/  HADD2.F32 R7, -RZ, R0.H0_H0 ;  /* 0x20000000ff077230 */ /* 0x000fe20000004100 */
        /* <DEDUP_REMOVED lines=12> */
.L_x_816:
[----:B------:R-:W-:Y:S05]  /*67c0*/  BSYNC.RECONVERGENT B0 ;  /* 0x0000000000007941 */ /* 0x000fea0003800200 */
.L_x_815:
[----:B------:R-:W-:-:S05]  /*67d0*/  LOP3.LUT R5, R0, 0x80, R5, 0xf8, !PT ;  /* 0x0000008000057812 */ /* 0x000fca00078ef805 */
[----:B------:R2:W-:Y:S01]  /*67e0*/  STG.E.U8 desc[UR36][R2.64], R5 ;  /* 0x0000000502007986 */ /* 0x0005e2000c101124 */
[----:B------:R-:W-:Y:S05]  /*67f0*/  BRA `(.L_x_790) ;  /* 0x00000000005c7947 */ /* 0x000fea0003800000 */
.L_x_812:
[----:B------:R-:W-:Y:S01]  /*6800*/  HADD2.F32 R5, -RZ, R0.H0_H0 ;  /* 0x20000000ff057230 */ /* 0x000fe20000004100 */
        /* <DEDUP_REMOVED lines=11> */
.L_x_818:
[----:B------:R-:W-:Y:S01]  /*68c0*/  HFMA2 R0, -RZ, RZ, 0, 7.569789886474609375e-06 ;  /* 0x0000007fff007431 */ /* 0x000fe200000001ff */
[----:B------:R-:W-:-:S04]  /*68d0*/  ISETP.GT.U32.AND P0, PT, R4, 0x7f800000, PT ;  /* 0x7f8000000400780c */ /* 0x000fc80003f04070 */
[----:B------:R-:W-:-:S09]  /*68e0*/  SEL R0, R0, 0x7c, P0 ;  /* 0x0000007c00007807 */ /* 0x000fd20000000000 */
.L_x_819:
[----:B------:R-:W-:Y:S05]  /*68f0*/  BSYNC.RECONVERGENT B0 ;  /* 0x0000000000007941 */ /* 0x000fea0003800200 */
.L_x_817:
[----:B------:R-:W-:-:S04]  /*6900*/  SHF.R.U32.HI R5, RZ, 0x18, R5 ;  /* 0x00000018ff057819 */ /* 0x000fc80000011605 */
[----:B------:R-:W-:-:S05]  /*6910*/  LOP3.LUT R5, R0, 0x80, R5, 0xf8, !PT ;  /* 0x0000008000057812 */ /* 0x000fca00078ef805 */
[----:B------:R1:W-:Y:S01]  /*6920*/  STG.E.U8 desc[UR36][R2.64], R5 ;  /* 0x0000000502007986 */ /* 0x0003e2000c101124 */
[----:B------:R-:W-:Y:S05]  /*6930*/  BRA `(.L_x_790) ;  /* 0x00000000000c7947 */ /* 0x000fea0003800000 */
.L_x_811:
[----:B------:R-:W-:-:S05]  /*6940*/  HADD2.F32 R0, -RZ, R0.H0_H0 ;  /* 0x20000000ff007230 */ /* 0x000fca0000004100 */
[----:B------:R-:W-:-:S05]  /*6950*/  F2FP.BF16.F32.PACK_AB R0, RZ, R0 ;  /* 0x00000000ff00723e */ /* 0x000fca00000010ff */
[----:B------:R0:W-:Y:S02]  /*6960*/  STG.E.U16 desc[UR36][R2.64], R0 ;  /* 0x0000000002007986 */ /* 0x0001e4000c101524 */
.L_x_790:
[----:B------:R-:W-:-:S07]  /*6970*/  VIADD R17, R17, 0x80 ;  /* 0x0000008011117836 */ /* 0x000fce0000000000 */
.L_x_750:
[----:B------:R-:W-:Y:S05]  /*6980*/  BSYNC.RECONVERGENT B6 ;  /* 0x0000000000067941 */ /* 0x000fea0003800200 */
.L_x_749:
[----:B------:R-:W5:Y:S01]  /*6990*/  LDCU UR4, c[0x0][0x380] ;  /* 0x00007000ff0477ac */ /* 0x000f620008000800 */
[----:B------:R-:W-:Y:S01]  /*69a0*/  BSSY.RECONVERGENT B6, `(.L_x_820) ;  /* 0x0000344000067945 */ /* 0x000fe20003800200 */
[----:B-----5:R-:W-:-:S13]  /*69b0*/  ISETP.GE.AND P0, PT, R17, UR4, PT ;  /* 0x0000000411007c0c */ /* 0x020fda000bf06270 */
[----:B------:R-:W-:Y:S05]  /*69c0*/  @P0 BRA `(.L_x_821) ;  /* 0x0000003400040947 */ /* 0x000fea0003800000 */
[----:B------:R-:W5:Y:S01]  /*69d0*/  LDCU UR4, c[0x0][0x388] ;  /* 0x00007100ff0477ac */ /* 0x000f620008000800 */
[----:B0-----:R-:W-:Y:S01]  /*69e0*/  MOV R0, RZ ;  /* 0x000000ff00007202 */ /* 0x001fe20000000f00 */
[----:B------:R-:W-:Y:S01]  /*69f0*/  IMAD.MOV.U32 R16, RZ, RZ, RZ ;  /* 0x000000ffff107224 */ /* 0x000fe200078e00ff */
[----:B-----5:R-:W-:-:S09]  /*6a00*/  UISETP.NE.AND UP0, UPT, UR4, URZ, UPT ;  /* 0x000000ff0400728c */ /* 0x020fd2000bf05270 */
[----:B------:R-:W-:Y:S05]  /*6a10*/  BRA.U !UP0, `(.L_x_822) ;  /* 0x0000001108a87547 */ /* 0x000fea000b800000 */
[----:B------:R-:W1:Y:S01]  /*6a20*/  LDCU.64 UR4, c[0x0][0x390] ;  /* 0x00007200ff0477ac */ /* 0x000e620008000a00 */
[----:B------:R-:W-:Y:S01]  /*6a30*/  HFMA2 R16, -RZ, RZ, 0, 0 ;  /* 0x00000000ff107431 */ /* 0x000fe200000001ff */
[----:B------:R-:W0:Y:S01]  /*6a40*/  LDCU UR6, c[0x0][0x38c] ;  /* 0x00007180ff0677ac */ /* 0x000e220008000800 */
[----:B------:R-:W5:Y:S01]  /*6a50*/  LDCU.64 UR8, c[0x0][0x4b8] ;  /* 0x00009700ff0877ac */ /* 0x000f620008000a00 */
[----:B------:R-:W-:Y:S02]  /*6a60*/  UISETP.NE.AND UP0, UPT, UR40, URZ, UPT ;  /* 0x000000ff2800728c */ /* 0x000fe4000bf05270 */
        /* <DEDUP_REMOVED lines=293> */
.L_x_822:
        /* <DEDUP_REMOVED lines=18> */
.L_x_826:
[----:B------:R-:W2:Y:S02]  /*7de0*/  LDG.E.U8 R2, desc[UR36][R2.64] ;  /* 0x0000002402027981 */ /* 0x000ea4000c1e1100 */
[----:B--2---:R-:W-:-:S04]  /*7df0*/  I2FP.F32.U32 R0, R2 ;  /* 0x0000000200007245 */ /* 0x004fc80000201000 */
[----:B------:R-:W-:Y:S01]  /*7e00*/  F2FP.F16.F32.PACK_AB R0, RZ, R0 ;  /* 0x00000000ff00723e */ /* 0x000fe200000000ff */
[----:B------:R-:W-:Y:S06]  /*7e10*/  BRA `(.L_x_828) ;  /* 0x0000000c007c7947 */ /* 0x000fec0003800000 */
.L_x_825:
        /* <DEDUP_REMOVED lines=10> */
.L_x_830:
[----:B------:R-:W2:Y:S02]  /*7ec0*/  LDG.E R2, desc[UR36][R2.64] ;  /* 0x0000002402027981 */ /* 0x000ea4000c1e1900 */
[----:B--2---:R-:W-:-:S04]  /*7ed0*/  I2FP.F32.S32 R0, R2 ;  /* 0x0000000200007245 */ /* 0x004fc80000201400 */
[----:B------:R-:W-:Y:S01]  /*7ee0*/  F2FP.F16.F32.PACK_AB R0, RZ, R0 ;  /* 0x00000000ff00723e */ /* 0x000fe200000000ff */
[----:B------:R-:W-:Y:S06]  /*7ef0*/  BRA `(.L_x_828) ;  /* 0x0000000c00447947 */ /* 0x000fec0003800000 */
.L_x_829:
[----:B------:R-:W2:Y:S02]  /*7f00*/  LDG.E.U16 R2, desc[UR36][R2.64] ;  /* 0x0000002402027981 */ /* 0x000ea4000c1e1500 */
[----:B--2---:R-:W0:Y:S02]  /*7f10*/  I2F.S16 R0, R2 ;  /* 0x0000000200007306 */ /* 0x004e240000101400 */
[----:B0-----:R-:W-:Y:S01]  /*7f20*/  F2FP.F16.F32.PACK_AB R0, RZ, R0 ;  /* 0x00000000ff00723e */ /* 0x001fe200000000ff */
[----:B------:R-:W-:Y:S06]  /*7f30*/  BRA `(.L_x_828) ;  /* 0x0000000c00347947 */ /* 0x000fec0003800000 */
.L_x_824:
        /* <DEDUP_REMOVED lines=9> */
.L_x_832:
[----:B------:R1:W5:Y:S01]  /*7fd0*/  LDG.E.U16 R0, desc[UR36][R2.64] ;  /* 0x0000002402007981 */ /* 0x000362000c1e1500 */
[----:B------:R-:W-:Y:S05]  /*7fe0*/  BRA `(.L_x_828) ;  /* 0x0000000c00087947 */ /* 0x000fea0003800000 */
.L_x_831:
        /* <DEDUP_REMOVED lines=9> */
.L_x_834:
[----:B------:R0:W5:Y:S01]  /*8080*/  LDG.E.U16 R0, desc[UR36][R2.64] ;  /* 0x0000002402007981 */ /* 0x000162000c1e1500 */
[----:B------:R-:W-:Y:S05]  /*8090*/  BRA `(.L_x_828) ;  /* 0x0000000800dc7947 */ /* 0x000fea0003800000 */
.L_x_833:
        /* <DEDUP_REMOVED lines=8> */
.L_x_823:
        /* <DEDUP_REMOVED lines=13> */
.L_x_837:
        /* <DEDUP_REMOVED lines=8> */
.L_x_836:
        /* <DEDUP_REMOVED lines=13> */
[----:B------:R-:W-:-:S04]  /*8340*/  VIADDMNMX.U32 R5, R5, R6, 0x4, !PT ;  /* 0x0000000405057446 */ /* 0x000fc80007800006 */
[----:B------:R-:W-:-:S04]  /*8350*/  IADD3 R5, PT, PT, R5, -0x4, RZ ;  /* 0xfffffffc05057810 */ /* 0x000fc80007ffe0ff */
[C---:B------:R-:W-:Y:S01]  /*8360*/  SHF.L.U32 R6, R4.reuse, R5, RZ ;  /* 0x0000000504067219 */ /* 0x040fe200000006ff */
[----:B------:R-:W-:Y:S01]  /*8370*/  IMAD.SHL.U32 R7, R5, 0x800000, RZ ;  /* 0x0080000005077824 */ /* 0x000fe200078e00ff */
[----:B------:R-:W-:-:S04]  /*8380*/  IADD3 R5, PT, PT, R4, 0x1000000, RZ ;  /* 0x0100000004057810 */ /* 0x000fc80007ffe0ff */
        /* <DEDUP_REMOVED lines=9> */
.L_x_839:
        /* <DEDUP_REMOVED lines=13> */
.L_x_838:
[----:B------:R-:W2:Y:S02]  /*84f0*/  LDG.E.U16 R0, desc[UR36][R2.64] ;  /* 0x0000002402007981 */ /* 0x000ea4000c1e1500 */
[----:B--2---:R-:W-:-:S04]  /*8500*/  SHF.L.U32 R0, R0, 0x10, RZ ;  /* 0x0000001000007819 */ /* 0x004fc800000006ff */
[----:B------:R-:W-:Y:S01]  /*8510*/  F2FP.F16.F32.PACK_AB R0, RZ, R0 ;  /* 0x00000000ff00723e */ /* 0x000fe200000000ff */
[----:B------:R-:W-:Y:S06]  /*8520*/  BRA `(.L_x_828) ;  /* 0x0000000400b87947 */ /* 0x000fec0003800000 */
.L_x_835:
        /* <DEDUP_REMOVED lines=12> */
.L_x_842:
        /* <DEDUP_REMOVED lines=21> */
.L_x_846:
[----:B------:R-:W-:Y:S05]  /*8740*/  BSYNC.RECONVERGENT B1 ;  /* 0x0000000000017941 */ /* 0x000fea0003800200 */
.L_x_845:
[----:B------:R-:W-:Y:S01]  /*8750*/  IMAD.SHL.U32 R0, R0, 0x100000, RZ ;  /* 0x0010000000007824 */ /* 0x000fe200078e00ff */
[----:B------:R-:W-:-:S04]  /*8760*/  LEA R2, R2, 0x3b800000, 0x17 ;  /* 0x3b80000002027811 */ /* 0x000fc800078eb8ff */
[----:B------:R-:W-:-:S07]  /*8770*/  LOP3.LUT R0, R2, R0, R7, 0xfe, !PT ;  /* 0x0000000002007212 */ /* 0x000fce00078efe07 */
.L_x_844:
[----:B------:R-:W-:Y:S05]  /*8780*/  BSYNC.RECONVERGENT B0 ;  /* 0x0000000000007941 */ /* 0x000fea0003800200 */
.L_x_843:
[----:B------:R-:W-:Y:S01]  /*8790*/  F2FP.F16.F32.PACK_AB R0, RZ, R0 ;  /* 0x00000000ff00723e */ /* 0x000fe200000000ff */
[----:B------:R-:W-:Y:S06]  /*87a0*/  BRA `(.L_x_828) ;  /* 0x0000000400187947 */ /* 0x000fec0003800000 */
.L_x_841:
        /* <DEDUP_REMOVED lines=21> */
.L_x_850:
[----:B------:R-:W-:Y:S05]  /*8900*/  BSYNC.RECONVERGENT B1 ;  /* 0x0000000000017941 */ /* 0x000fea0003800200 */
.L_x_849:
[----:B------:R-:W-:Y:S02]  /*8910*/  SHF.L.U32 R0, R0, 0x15, RZ ;  /* 0x0000001500007819 */ /* 0x000fe400000006ff */
[----:B------:R-:W-:-:S04]  /*8920*/  LEA R2, R2, 0x37800000, 0x17 ;  /* 0x3780000002027811 */ /* 0x000fc800078eb8ff */
[----:B------:R-:W-:-:S07]  /*8930*/  LOP3.LUT R0, R2, R0, R7, 0xfe, !PT ;  /* 0x0000000002007212 */ /* 0x000fce00078efe07 */
.L_x_848:
[----:B------:R-:W-:Y:S05]  /*8940*/  BSYNC.RECONVERGENT B0 ;  /* 0x0000000000007941 */ /* 0x000fea0003800200 */
.L_x_847:
[----:B------:R-:W-:Y:S01]  /*8950*/  F2FP.F16.F32.PACK_AB R0, RZ, R0 ;  /* 0x00000000ff00723e */ /* 0x000fe200000000ff */
[----:B------:R-:W-:Y:S06]  /*8960*/  BRA `(.L_x_828) ;  /* 0x0000000000a87947 */ /* 0x000fec0003800000 */
.L_x_840:
        /* <DEDUP_REMOVED lines=14> */
.L_x_854:
[----:B------:R-:W-:Y:S05]  /*8a50*/  BSYNC.RECONVERGENT B0 ;  /* 0x0000000000007941 */ /* 0x000fea0003800200 */
.L_x_853:
[----:B------:R-:W-:Y:S01]  /*8a60*/  F2FP.F16.F32.PACK_AB R0, RZ, R0 ;  /* 0x00000000ff00723e */ /* 0x000fe200000000ff */
[----:B------:R-:W-:Y:S06]  /*8a70*/  BRA `(.L_x_828) ;  /* 0x0000000000647947 */ /* 0x000fec0003800000 */
.L_x_827:
[----:B------:R-:W-:Y:S01]  /*8a80*/  MOV R2, 0x0 ;  /* 0x0000000000027802 */ /* 0x000fe20000000f00 */
[----:B------:R-:W0:Y:S01]  /*8a90*/  LDCU.64 UR4, c[0x4][0x158] ;  /* 0x01002b00ff0477ac */ /* 0x000e220008000a00 */
[----:B------:R-:W-:Y:S02]  /*8aa0*/  HFMA2 R8, -RZ, RZ, 0, 4.64916229248046875e-06 ;  /* 0x0000004eff087431 */ /* 0x000fe400000001ff */
[----:B------:R-:W-:Y:S01]  /*8ab0*/  IMAD.MOV.U32 R12, RZ, RZ, 0x1 ;  /* 0x00000001ff0c7424 */ /* 0x000fe200078e00ff */
[----:B------:R-:W-:Y:S01]  /*8ac0*/  MOV R13, RZ ;  /* 0x000000ff000d7202 */ /* 0x000fe20000000f00 */
[----:B------:R-:W1:Y:S01]  /*8ad0*/  LDCU.64 UR6, c[0x4][0x160] ;  /* 0x01002c00ff0677ac */ /* 0x000e620008000a00 */
[----:B------:R-:W2:Y:S01]  /*8ae0*/  LDC.64 R2, c[0x4][R2] ;  /* 0x0100000002027b82 */ /* 0x000ea20000000a00 */
[----:B------:R-:W3:Y:S01]  /*8af0*/  LDCU.64 UR8, c[0x4][0x58] ;  /* 0x01000b00ff0877ac */ /* 0x000ee20008000a00 */
[----:B0-----:R-:W-:Y:S01]  /*8b00*/  MOV R4, UR4 ;  /* 0x0000000400047c02 */ /* 0x001fe20008000f00 */
[----:B------:R-:W-:Y:S01]  /*8b10*/  IMAD.U32 R5, RZ, RZ, UR5 ;  /* 0x00000005ff057e24 */ /* 0x000fe2000f8e00ff */
[----:B-1----:R-:W-:Y:S01]  /*8b20*/  MOV R6, UR6 ;  /* 0x0000000600067c02 */ /* 0x002fe20008000f00 */
[----:B------:R-:W-:Y:S01]  /*8b30*/  IMAD.U32 R7, RZ, RZ, UR7 ;  /* 0x00000007ff077e24 */ /* 0x000fe2000f8e00ff */
[----:B---3--:R-:W-:Y:S01]  /*8b40*/  MOV R10, UR8 ;  /* 0x00000008000a7c02 */ /* 0x008fe20008000f00 */
[----:B------:R-:W-:-:S07]  /*8b50*/  IMAD.U32 R11, RZ, RZ, UR9 ;  /* 0x00000009ff0b7e24 */ /* 0x000fce000f8e00ff */
[----:B------:R-:W-:-:S07]  /*8b60*/  LEPC R20, `(.L_x_855) ;  /* 0x000000001014794e */ /* 0x000fce0000000000 */
[----:B--2---:R-:W-:Y:S05]  /*8b70*/  CALL.ABS.NOINC R2 ;  /* 0x0000000002007343 */ /* 0x004fea0003c00000 */
.L_x_855:
[----:B------:R-:W-:Y:S01]  /*8b80*/  PRMT R0, RZ, 0x7610, R0 ;  /* 0x00007610ff007816 */ /* 0x000fe20000000000 */
[----:B------:R-:W-:Y:S06]  /*8b90*/  BRA `(.L_x_828) ;  /* 0x00000000001c7947 */ /* 0x000fec0003800000 */
.L_x_852:
[----:B------:R-:W2:Y:S02]  /*8ba0*/  LDG.E.64 R2, desc[UR36][R2.64] ;  /* 0x0000002402027981 */ /* 0x000ea4000c1e1b00 */
[----:B--2---:R-:W0:Y:S02]  /*8bb0*/  I2F.U64 R0, R2 ;  /* 0x0000000200007312 */ /* 0x004e240000301000 */
[----:B0-----:R-:W-:Y:S01]  /*8bc0*/  F2FP.F16.F32.PACK_AB R0, RZ, R0 ;  /* 0x00000000ff00723e */ /* 0x001fe200000000ff */
[----:B------:R-:W-:Y:S06]  /*8bd0*/  BRA `(.L_x_828) ;  /* 0x00000000000c7947 */ /* 0x000fec0003800000 */
.L_x_851:
[----:B------:R-:W2:Y:S02]  /*8be0*/  LDG.E R2, desc[UR36][R2.64] ;  /* 0x0000002402027981 */ /* 0x000ea4000c1e1900 */
[----:B--2---:R-:W-:-:S04]  /*8bf0*/  I2FP.F32.U32 R0, R2 ;  /* 0x0000000200007245 */ /* 0x004fc80000201000 */
[----:B------:R-:W-:-:S07]  /*8c00*/  F2FP.F16.F32.PACK_AB R0, RZ, R0 ;  /* 0x00000000ff00723e */ /* 0x000fce00000000ff */
.L_x_828:
[----:B-----5:R-:W-:Y:S01]  /*8c10*/  HADD2.F32 R0, -RZ, R0.H0_H0 ;  /* 0x20000000ff007230 */ /* 0x020fe20000004100 */
[----:B------:R-:W-:Y:S01]  /*8c20*/  MOV R7, 0x3d39bf78 ;  /* 0x3d39bf7800077802 */ /* 0x000fe20000000f00 */
[----:B------:R-:W2:Y:S03]  /*8c30*/  LDCU.64 UR6, c[0x0][0x580] ;  /* 0x0000b000ff0677ac */ /* 0x000ea60008000a00 */
        /* <DEDUP_REMOVED lines=58> */
.L_x_859:
[----:B------:R-:W-:-:S06]  /*8fe0*/  HADD2.F32 R5, -RZ, R0.H0_H0 ;  /* 0x20000000ff057230 */ /* 0x000fcc0000004100 */
[----:B------:R-:W0:Y:S02]  /*8ff0*/  F2I.S64.TRUNC R4, R5 ;  /* 0x0000000500047311 */ /* 0x000e24000020d900 */
[----:B0-----:R4:W-:Y:S01]  /*9000*/  STG.E.U8 desc[UR36][R2.64], R4 ;  /* 0x0000000402007986 */ /* 0x0019e2000c101124 */
[----:B------:R-:W-:Y:S05]  /*9010*/  BRA `(.L_x_861) ;  /* 0x0000000c006c7947 */ /* 0x000fea0003800000 */
.L_x_858:
        /* <DEDUP_REMOVED lines=10> */
.L_x_863:
[----:B------:R-:W-:-:S04]  /*90c0*/  HADD2.F32 R0, -RZ, R0.H0_H0 ;  /* 0x20000000ff007230 */ /* 0x000fc80000004100 */
[----:B------:R-:W0:Y:S02]  /*90d0*/  F2I.FTZ.TRUNC.NTZ R5, R0 ;  /* 0x0000000000057305 */ /* 0x000e24000021f100 */
[----:B0-----:R2:W-:Y:S01]  /*90e0*/  STG.E desc[UR36][R2.64], R5 ;  /* 0x0000000502007986 */ /* 0x0015e2000c101924 */
[----:B------:R-:W-:Y:S05]  /*90f0*/  BRA `(.L_x_861) ;  /* 0x0000000c00347947 */ /* 0x000fea0003800000 */
.L_x_862:
[----:B------:R-:W-:-:S04]  /*9100*/  HADD2.F32 R0, -RZ, R0.H0_H0 ;  /* 0x20000000ff007230 */ /* 0x000fc80000004100 */
[----:B------:R-:W0:Y:S02]  /*9110*/  F2I.FTZ.TRUNC.NTZ R5, R0 ;  /* 0x0000000000057305 */ /* 0x000e24000021f100 */
[----:B0-----:R0:W-:Y:S01]  /*9120*/  STG.E.U16 desc[UR36][R2.64], R5 ;  /* 0x0000000502007986 */ /* 0x0011e2000c101524 */
[----:B------:R-:W-:Y:S05]  /*9130*/  BRA `(.L_x_861) ;  /* 0x0000000c00247947 */ /* 0x000fea0003800000 */
.L_x_857:
        /* <DEDUP_REMOVED lines=9> */
.L_x_865:
[----:B------:R0:W-:Y:S01]  /*91d0*/  STG.E.U16 desc[UR36][R2.64], R0 ;  /* 0x0000000002007986 */ /* 0x0001e2000c101524 */
[----:B------:R-:W-:Y:S05]  /*91e0*/  BRA `(.L_x_861) ;  /* 0x0000000800f87947 */ /* 0x000fea0003800000 */
.L_x_864:
        /* <DEDUP_REMOVED lines=10> */
.L_x_867:
[----:B------:R-:W-:-:S05]  /*9290*/  HADD2.F32 R0, -RZ, R0.H0_H0 ;  /* 0x20000000ff007230 */ /* 0x000fca0000004100 */
[----:B------:R-:W-:-:S04]  /*92a0*/  F2FP.F16.F32.PACK_AB R0, RZ, R0 ;  /* 0x00000000ff00723e */ /* 0x000fc800000000ff */
[----:B------:R-:W-:-:S05]  /*92b0*/  PRMT R0, R0, 0x5410, RZ ;  /* 0x0000541000007816 */ /* 0x000fca00000000ff */
[----:B------:R0:W-:Y:S01]  /*92c0*/  STG.E desc[UR36][R2.64], R0 ;  /* 0x0000000002007986 */ /* 0x0001e2000c101924 */
[----:B------:R-:W-:Y:S05]  /*92d0*/  BRA `(.L_x_861) ;  /* 0x0000000800bc7947 */ /* 0x000fea0003800000 */
.L_x_866:
[----:B------:R-:W-:-:S05]  /*92e0*/  HADD2.F32 R4, -RZ, R0.H0_H0 ;  /* 0x20000000ff047230 */ /* 0x000fca0000004100 */
[----:B------:R-:W-:-:S06]  /*92f0*/  FMUL.FTZ R4, R4, 1 ;  /* 0x3f80000004047820 */ /* 0x000fcc0000410000 */
[----:B------:R-:W0:Y:S02]  /*9300*/  F2F.F64.F32 R4, R4 ;  /* 0x0000000400047310 */ /* 0x000e240000201800 */
[----:B0-----:R0:W-:Y:S01]  /*9310*/  STG.E.64 desc[UR36][R2.64], R4 ;  /* 0x0000000402007986 */ /* 0x0011e2000c101b24 */
[----:B------:R-:W-:Y:S05]  /*9320*/  BRA `(.L_x_861) ;  /* 0x0000000800a87947 */ /* 0x000fea0003800000 */
.L_x_856:
        /* <DEDUP_REMOVED lines=14> */
.L_x_871:
        /* <DEDUP_REMOVED lines=18> */
.L_x_874:
[----:B------:R-:W-:-:S04]  /*9530*/  SHF.R.U32.HI R5, RZ, 0x18, R5 ;  /* 0x00000018ff057819 */ /* 0x000fc80000011605 */
[----:B------:R-:W-:-:S07]  /*9540*/  LOP3.LUT R0, R0, 0x80, R5, 0xf8, !PT ;  /* 0x0000008000007812 */ /* 0x000fce00078ef805 */
.L_x_873:
[----:B------:R-:W-:Y:S05]  /*9550*/  BSYNC.RECONVERGENT B0 ;  /* 0x0000000000007941 */ /* 0x000fea0003800200 */
.L_x_872:
[----:B------:R0:W-:Y:S01]  /*9560*/  STG.E.U8 desc[UR36][R2.64], R0 ;  /* 0x0000000002007986 */ /* 0x0001e2000c101124 */
[----:B------:R-:W-:Y:S05]  /*9570*/  BRA `(.L_x_861) ;  /* 0x0000000800147947 */ /* 0x000fea0003800000 */
.L_x_870:
        /* <DEDUP_REMOVED lines=18> */
.L_x_877:
[----:B------:R-:W-:-:S04]  /*96a0*/  SHF.R.U32.HI R5, RZ, 0x18, R5 ;  /* 0x00000018ff057819 */ /* 0x000fc80000011605 */
[----:B------:R-:W-:-:S07]  /*96b0*/  LOP3.LUT R0, R0, 0x80, R5, 0xf8, !PT ;  /* 0x0000008000007812 */ /* 0x000fce00078ef805 */
.L_x_876:
[----:B------:R-:W-:Y:S05]  /*96c0*/  BSYNC.RECONVERGENT B0 ;  /* 0x0000000000007941 */ /* 0x000fea0003800200 */
.L_x_875:
[----:B------:R0:W-:Y:S01]  /*96d0*/  STG.E.U8 desc[UR36][R2.64], R0 ;  /* 0x0000000002007986 */ /* 0x0001e2000c101124 */
[----:B------:R-:W-:Y:S05]  /*96e0*/  BRA `(.L_x_861) ;  /* 0x0000000400b87947 */ /* 0x000fea0003800000 */
.L_x_869:
        /* <DEDUP_REMOVED lines=22> */
.L_x_879:
[----:B------:R-:W-:-:S06]  /*9850*/  HADD2.F32 R4, -RZ, R0.H0_H0 ;  /* 0x20000000ff047230 */ /* 0x000fcc0000004100 */
[----:B------:R-:W0:Y:S02]  /*9860*/  F2I.U64.TRUNC R4, R4 ;  /* 0x0000000400047311 */ /* 0x000e24000020d800 */
[----:B0-----:R0:W-:Y:S01]  /*9870*/  STG.E.64 desc[UR36][R2.64], R4 ;  /* 0x0000000402007986 */ /* 0x0011e2000c101b24 */
[----:B------:R-:W-:Y:S05]  /*9880*/  BRA `(.L_x_861) ;  /* 0x0000000400507947 */ /* 0x000fea0003800000 */
.L_x_878:
[----:B------:R-:W-:-:S04]  /*9890*/  HADD2.F32 R0, -RZ, R0.H0_H0 ;  /* 0x20000000ff007230 */ /* 0x000fc80000004100 */
[----:B------:R-:W0:Y:S02]  /*98a0*/  F2I.FTZ.U32.TRUNC.NTZ R5, R0 ;  /* 0x0000000000057305 */ /* 0x000e24000021f000 */
[----:B0-----:R0:W-:Y:S01]  /*98b0*/  STG.E desc[UR36][R2.64], R5 ;  /* 0x0000000502007986 */ /* 0x0011e2000c101924 */
[----:B------:R-:W-:Y:S05]  /*98c0*/  BRA `(.L_x_861) ;  /* 0x0000000400407947 */ /* 0x000fea0003800000 */
.L_x_868:
        /* <DEDUP_REMOVED lines=11> */
.L_x_881:
[----:B------:R-:W-:Y:S01]  /*9980*/  HADD2.F32 R0, -RZ, R0.H0_H0 ;  /* 0x20000000ff007230 */ /* 0x000fe20000004100 */
[----:B------:R-:W-:-:S04]  /*9990*/  CS2R R6, SRZ ;  /* 0x0000000000067805 */ /* 0x000fc8000001ff00 */
[----:B------:R-:W-:-:S04]  /*99a0*/  FMUL.FTZ R0, R0, 1 ;  /* 0x3f80000000007820 */ /* 0x000fc80000410000 */
[----:B------:R-:W0:Y:S02]  /*99b0*/  F2F.F64.F32 R4, R0 ;  /* 0x0000000000047310 */ /* 0x000e240000201800 */
[----:B0-----:R0:W-:Y:S01]  /*99c0*/  STG.E.128 desc[UR36][R2.64], R4 ;  /* 0x0000000402007986 */ /* 0x0011e2000c101d24 */
[----:B------:R-:W-:Y:S05]  /*99d0*/  BRA `(.L_x_861) ;  /* 0x0000000000fc7947 */ /* 0x000fea0003800000 */
.L_x_880:
[----:B------:R-:W-:-:S09]  /*99e0*/  UISETP.NE.AND UP0, UPT, UR4, 0xf, UPT ;  /* 0x0000000f0400788c */ /* 0x000fd2000bf05270 */
[----:B------:R-:W-:Y:S05]  /*99f0*/  BRA.U !UP0, `(.L_x_882) ;  /* 0x0000000108e87547 */ /* 0x000fea000b800000 */
[----:B------:R-:W-:-:S09]  /*9a00*/  UISETP.NE.AND UP0, UPT, UR4, 0x17, UPT ;  /* 0x000000170400788c */ /* 0x000fd2000bf05270 */
[----:B------:R-:W-:Y:S05]  /*9a10*/  BRA.U !UP0, `(.L_x_883) ;  /* 0x0000000108907547 */ /* 0x000fea000b800000 */
[----:B------:R-:W-:-:S09]  /*9a20*/  UISETP.NE.AND UP0, UPT, UR4, 0x18, UPT ;  /* 0x000000180400788c */ /* 0x000fd2000bf05270 */
[----:B------:R-:W-:Y:S05]  /*9a30*/  BRA.U !UP0, `(.L_x_884) ;  /* 0x0000000108447547 */ /* 0x000fea000b800000 */
.L_x_860:
        /* <DEDUP_REMOVED lines=16> */
.L_x_885:
[----:B------:R-:W-:Y:S05]  /*9b40*/  BRA `(.L_x_861) ;  /* 0x0000000000a07947 */ /* 0x000fea0003800000 */
.L_x_884:
        /* <DEDUP_REMOVED lines=13> */
.L_x_887:
[----:B------:R-:W-:Y:S05]  /*9c20*/  BSYNC.RECONVERGENT B0 ;  /* 0x0000000000007941 */ /* 0x000fea0003800200 */
.L_x_886:
[----:B------:R-:W-:-:S05]  /*9c30*/  LOP3.LUT R5, R0, 0x80, R5, 0xf8, !PT ;  /* 0x0000008000057812 */ /* 0x000fca00078ef805 */
[----:B------:R0:W-:Y:S01]  /*9c40*/  STG.E.U8 desc[UR36][R2.64], R5 ;  /* 0x0000000502007986 */ /* 0x0001e2000c101124 */
[----:B------:R-:W-:Y:S05]  /*9c50*/  BRA `(.L_x_861) ;  /* 0x00000000005c7947 */ /* 0x000fea0003800000 */
.L_x_883:
        /* <DEDUP_REMOVED lines=12> */
.L_x_889:
[----:B------:R-:W-:Y:S01]  /*9d20*/  HFMA2 R0, -RZ, RZ, 0, 7.569789886474609375e-06 ;  /* 0x0000007fff007431 */ /* 0x000fe200000001ff */
[----:B------:R-:W-:-:S04]  /*9d30*/  ISETP.GT.U32.AND P0, PT, R4, 0x7f800000, PT ;  /* 0x7f8000000400780c */ /* 0x000fc80003f04070 */
[----:B------:R-:W-:-:S09]  /*9d40*/  SEL R0, R0, 0x7c, P0 ;  /* 0x0000007c00007807 */ /* 0x000fd20000000000 */
.L_x_890:
[----:B------:R-:W-:Y:S05]  /*9d50*/  BSYNC.RECONVERGENT B0 ;  /* 0x0000000000007941 */ /* 0x000fea0003800200 */
.L_x_888:
[----:B------:R-:W-:-:S04]  /*9d60*/  SHF.R.U32.HI R5, RZ, 0x18, R5 ;  /* 0x00000018ff057819 */ /* 0x000fc80000011605 */
[----:B------:R-:W-:-:S05]  /*9d70*/  LOP3.LUT R5, R0, 0x80, R5, 0xf8, !PT ;  /* 0x0000008000057812 */ /* 0x000fca00078ef805 */
[----:B------:R0:W-:Y:S01]  /*9d80*/  STG.E.U8 desc[UR36][R2.64], R5 ;  /* 0x0000000502007986 */ /* 0x0001e2000c101124 */
[----:B------:R-:W-:Y:S05]  /*9d90*/  BRA `(.L_x_861) ;  /* 0x00000000000c7947 */ /* 0x000fea0003800000 */
.L_x_882:
[----:B------:R-:W-:-:S05]  /*9da0*/  HADD2.F32 R0, -RZ, R0.H0_H0 ;  /* 0x20000000ff007230 */ /* 0x000fca0000004100 */
[----:B------:R-:W-:-:S05]  /*9db0*/  F2FP.BF16.F32.PACK_AB R0, RZ, R0 ;  /* 0x00000000ff00723e */ /* 0x000fca00000010ff */
[----:B------:R0:W-:Y:S02]  /*9dc0*/  STG.E.U16 desc[UR36][R2.64], R0 ;  /* 0x0000000002007986 */ /* 0x0001e4000c101524 */
.L_x_861:
[----:B------:R-:W-:-:S07]  /*9dd0*/  VIADD R17, R17, 0x80 ;  /* 0x0000008011117836 */ /* 0x000fce0000000000 */
.L_x_821:
[----:B------:R-:W-:Y:S05]  /*9de0*/  BSYNC.RECONVERGENT B6 ;  /* 0x0000000000067941 */ /* 0x000fea0003800200 */
.L_x_820:
[----:B------:R-:W5:Y:S02]  /*9df0*/  LDCU UR4, c[0x0][0x380] ;  /* 0x00007000ff0477ac */ /* 0x000f640008000800 */
[----:B-----5:R-:W-:-:S13]  /*9e00*/  ISETP.GE.AND P0, PT, R17, UR4, PT ;  /* 0x0000000411007c0c */ /* 0x020fda000bf06270 */
[----:B------:R-:W-:Y:S05]  /*9e10*/  @P0 EXIT ;  /* 0x000000000000094d */ /* 0x000fea0003800000 */
        /* <DEDUP_REMOVED lines=303> */
.L_x_891:
        /* <DEDUP_REMOVED lines=20> */
.L_x_895:
[----:B------:R-:W2:Y:S02]  /*b250*/  LDG.E.U8 R2, desc[UR36][R2.64] ;  /* 0x0000002402027981 */ /* 0x000ea4000c1e1100 */
[----:B--2---:R-:W-:-:S04]  /*b260*/  I2FP.F32.U32 R0, R2 ;  /* 0x0000000200007245 */ /* 0x004fc80000201000 */
[----:B------:R-:W-:Y:S01]  /*b270*/  F2FP.F16.F32.PACK_AB R0, RZ, R0 ;  /* 0x00000000ff00723e */ /* 0x000fe200000000ff */
[----:B------:R-:W-:Y:S06]  /*b280*/  BRA `(.L_x_897) ;  /* 0x0000000c007c7947 */ /* 0x000fec0003800000 */
.L_x_894:
        /* <DEDUP_REMOVED lines=10> */
.L_x_899:
[----:B------:R-:W2:Y:S02]  /*b330*/  LDG.E R2, desc[UR36][R2.64] ;  /* 0x0000002402027981 */ /* 0x000ea4000c1e1900 */
[----:B--2---:R-:W-:-:S04]  /*b340*/  I2FP.F32.S32 R0, R2 ;  /* 0x0000000200007245 */ /* 0x004fc80000201400 */
[----:B------:R-:W-:Y:S01]  /*b350*/  F2FP.F16.F32.PACK_AB R0, RZ, R0 ;  /* 0x00000000ff00723e */ /* 0x000fe200000000ff */
[----:B------:R-:W-:Y:S06]  /*b360*/  BRA `(.L_x_897) ;  /* 0x0000000c00447947 */ /* 0x000fec0003800000 */
.L_x_898:
[----:B------:R-:W2:Y:S02]  /*b370*/  LDG.E.U16 R2, desc[UR36][R2.64] ;  /* 0x0000002402027981 */ /* 0x000ea4000c1e1500 */
[----:B--2---:R-:W0:Y:S02]  /*b380*/  I2F.S16 R0, R2 ;  /* 0x0000000200007306 */ /* 0x004e240000101400 */
[----:B0-----:R-:W-:Y:S01]  /*b390*/  F2FP.F16.F32.PACK_AB R0, RZ, R0 ;  /* 0x00000000ff00723e */ /* 0x001fe200000000ff */
[----:B------:R-:W-:Y:S06]  /*b3a0*/  BRA `(.L_x_897) ;  /* 0x0000000c00347947 */ /* 0x000fec0003800000 */
.L_x_893:
        /* <DEDUP_REMOVED lines=9> */
.L_x_901:
[----:B------:R1:W5:Y:S01]  /*b440*/  LDG.E.U16 R0, desc[UR36][R2.64] ;  /* 0x0000002402007981 */ /* 0x000362000c1e1500 */
[----:B------:R-:W-:Y:S05]  /*b450*/  BRA `(.L_x_897) ;  /* 0x0000000c00087947 */ /* 0x000fea0003800000 */
.L_x_900:
        /* <DEDUP_REMOVED lines=9> */
.L_x_903:
[----:B------:R0:W5:Y:S01]  /*b4f0*/  LDG.E.U16 R0, desc[UR36][R2.64] ;  /* 0x0000002402007981 */ /* 0x000162000c1e1500 */
[----:B------:R-:W-:Y:S05]  /*b500*/  BRA `(.L_x_897) ;  /* 0x0000000800dc7947 */ /* 0x000fea0003800000 */
.L_x_902:
        /* <DEDUP_REMOVED lines=8> */
.L_x_892:
        /* <DEDUP_REMOVED lines=13> */
.L_x_906:
        /* <DEDUP_REMOVED lines=8> */
.L_x_905:
        /* <DEDUP_REMOVED lines=27> */
.L_x_908:
        /* <DEDUP_REMOVED lines=13> */
.L_x_907:
[----:B------:R-:W2:Y:S02]  /*b960*/  LDG.E.U16 R0, desc[UR36][R2.64] ;  /* 0x0000002402007981 */ /* 0x000ea4000c1e1500 */
[----:B--2---:R-:W-:-:S05]  /*b970*/  IMAD.U32 R0, R0, 0x10000, RZ ;  /* 0x0001000000007824 */ /* 0x004fca00078e00ff */
[----:B------:R-:W-:Y:S01]  /*b980*/  F2FP.F16.F32.PACK_AB R0, RZ, R0 ;  /* 0x00000000ff00723e */ /* 0x000fe200000000ff */
[----:B------:R-:W-:Y:S06]  /*b990*/  BRA `(.L_x_897) ;  /* 0x0000000400b87947 */ /* 0x000fec0003800000 */
.L_x_904:
        /* <DEDUP_REMOVED lines=12> */
.L_x_911:
        /* <DEDUP_REMOVED lines=21> */
.L_x_915:
[----:B------:R-:W-:Y:S05]  /*bbb0*/  BSYNC.RECONVERGENT B1 ;  /* 0x0000000000017941 */ /* 0x000fea0003800200 */
.L_x_914:
[----:B------:R-:W-:Y:S02]  /*bbc0*/  SHF.L.U32 R0, R0, 0x14, RZ ;  /* 0x0000001400007819 */ /* 0x000fe400000006ff */
[----:B------:R-:W-:-:S04]  /*bbd0*/  LEA R2, R2, 0x3b800000, 0x17 ;  /* 0x3b80000002027811 */ /* 0x000fc800078eb8ff */
[----:B------:R-:W-:-:S07]  /*bbe0*/  LOP3.LUT R0, R2, R0, R7, 0xfe, !PT ;  /* 0x0000000002007212 */ /* 0x000fce00078efe07 */
.L_x_913:
[----:B------:R-:W-:Y:S05]  /*bbf0*/  BSYNC.RECONVERGENT B0 ;  /* 0x0000000000007941 */ /* 0x000fea0003800200 */
.L_x_912:
[----:B------:R-:W-:Y:S01]  /*bc00*/  F2FP.F16.F32.PACK_AB R0, RZ, R0 ;  /* 0x00000000ff00723e */ /* 0x000fe200000000ff */
[----:B------:R-:W-:Y:S06]  /*bc10*/  BRA `(.L_x_897) ;  /* 0x0000000400187947 */ /* 0x000fec0003800000 */
.L_x_910:
        /* <DEDUP_REMOVED lines=21> */
.L_x_919:
[----:B------:R-:W-:Y:S05]  /*bd70*/  BSYNC.RECONVERGENT B1 ;  /* 0x0000000000017941 */ /* 0x000fea0003800200 */
.L_x_918:
[----:B------:R-:W-:Y:S01]  /*bd80*/  IMAD.SHL.U32 R0, R0, 0x200000, RZ ;  /* 0x0020000000007824 */ /* 0x000fe200078e00ff */
[----:B------:R-:W-:-:S04]  /*bd90*/  LEA R2, R2, 0x37800000, 0x17 ;  /* 0x3780000002027811 */ /* 0x000fc800078eb8ff */
[----:B------:R-:W-:-:S07]  /*bda0*/  LOP3.LUT R0, R2, R0, R7, 0xfe, !PT ;  /* 0x0000000002007212 */ /* 0x000fce00078efe07 */
.L_x_917:
[----:B------:R-:W-:Y:S05]  /*bdb0*/  BSYNC.RECONVERGENT B0 ;  /* 0x0000000000007941 */ /* 0x000fea0003800200 */
.L_x_916:
[----:B------:R-:W-:Y:S01]  /*bdc0*/  F2FP.F16.F32.PACK_AB R0, RZ, R0 ;  /* 0x00000000ff00723e */ /* 0x000fe200000000ff */
[----:B------:R-:W-:Y:S06]  /*bdd0*/  BRA `(.L_x_897) ;  /* 0x0000000000a87947 */ /* 0x000fec0003800000 */
.L_x_909:
        /* <DEDUP_REMOVED lines=8> */
[----:B------:R-:W-:Y:S01]  /*be60*/  HFMA2 R0, -RZ, RZ, 3.814697265625e-06, 0 ;  /* 0x00400000ff007431 */ /* 0x000fe200000001ff */
[----:B--2---:R-:W-:-:S13]  /*be70*/  ISETP.NE.AND P0, PT, R2, RZ, PT ;  /* 0x000000ff0200720c */ /* 0x004fda0003f05270 */
[----:B------:R-:W-:Y:S05]  /*be80*/  @!P0 BRA `(.L_x_923) ;  /* 0x00000000000c8947 */ /* 0x000fea0003800000 */
[----:B------:R-:W-:-:S13]  /*be90*/  ISETP.NE.AND P0, PT, R2, 0xff, PT ;  /* 0x000000ff0200780c */ /* 0x000fda0003f05270 */
[----:B------:R-:W-:Y:S01]  /*bea0*/  @!P0 IMAD.MOV.U32 R0, RZ, RZ, 0x7f800001 ;  /* 0x7f800001ff008424 */ /* 0x000fe200078e00ff */
[----:B------:R-:W-:-:S07]  /*beb0*/  @P0 SHF.L.U32 R0, R2, 0x17, RZ ;  /* 0x0000001702000819 */ /* 0x000fce00000006ff */
.L_x_923:
[----:B------:R-:W-:Y:S05]  /*bec0*/  BSYNC.RECONVERGENT B0 ;  /* 0x0000000000007941 */ /* 0x000fea0003800200 */
.L_x_922:
[----:B------:R-:W-:Y:S01]  /*bed0*/  F2FP.F16.F32.PACK_AB R0, RZ, R0 ;  /* 0x00000000ff00723e */ /* 0x000fe200000000ff */
[----:B------:R-:W-:Y:S06]  /*bee0*/  BRA `(.L_x_897) ;  /* 0x0000000000647947 */ /* 0x000fec0003800000 */
.L_x_896:
[----:B------:R-:W-:Y:S01]  /*bef0*/  MOV R0, 0x0 ;  /* 0x0000000000007802 */ /* 0x000fe20000000f00 */
[----:B------:R-:W0:Y:S01]  /*bf00*/  LDCU.64 UR4, c[0x4][0x158] ;  /* 0x01002b00ff0477ac */ /* 0x000e220008000a00 */
[----:B------:R-:W-:Y:S02]  /*bf10*/  HFMA2 R12, -RZ, RZ, 0, 5.9604644775390625e-08 ;  /* 0x00000001ff0c7431 */ /* 0x000fe400000001ff */
[----:B------:R-:W-:Y:S01]  /*bf20*/  IMAD.MOV.U32 R8, RZ, RZ, 0x4e ;  /* 0x0000004eff087424 */ /* 0x000fe200078e00ff */
[----:B------:R1:W2:Y:S01]  /*bf30*/  LDC.64 R2, c[0x4][R0] ;  /* 0x0100000000027b82 */ /* 0x0002a20000000a00 */
[----:B------:R-:W3:Y:S01]  /*bf40*/  LDCU.64 UR6, c[0x4][0x160] ;  /* 0x01002c00ff0677ac */ /* 0x000ee20008000a00 */
[----:B------:R-:W-:Y:S01]  /*bf50*/  IMAD.MOV.U32 R13, RZ, RZ, RZ ;  /* 0x000000ffff0d7224 */ /* 0x000fe200078e00ff */
[----:B------:R-:W4:Y:S01]  /*bf60*/  LDCU.64 UR8, c[0x4][0x58] ;  /* 0x01000b00ff0877ac */ /* 0x000f220008000a00 */
[----:B0-----:R-:W-:Y:S01]  /*bf70*/  IMAD.U32 R4, RZ, RZ, UR4 ;  /* 0x00000004ff047e24 */ /* 0x001fe2000f8e00ff */
[----:B------:R-:W-:Y:S01]  /*bf80*/  MOV R5, UR5 ;  /* 0x0000000500057c02 */ /* 0x000fe20008000f00 */
[----:B---3--:R-:W-:Y:S01]  /*bf90*/  IMAD.U32 R6, RZ, RZ, UR6 ;  /* 0x00000006ff067e24 */ /* 0x008fe2000f8e00ff */
[----:B------:R-:W-:Y:S01]  /*bfa0*/  MOV R7, UR7 ;  /* 0x0000000700077c02 */ /* 0x000fe20008000f00 */
[----:B----4-:R-:W-:Y:S01]  /*bfb0*/  IMAD.U32 R10, RZ, RZ, UR8 ;  /* 0x00000008ff0a7e24 */ /* 0x010fe2000f8e00ff */
[----:B-1----:R-:W-:-:S07]  /*bfc0*/  MOV R11, UR9 ;  /* 0x00000009000b7c02 */ /* 0x002fce0008000f00 */
[----:B------:R-:W-:-:S07]  /*bfd0*/  LEPC R20, `(.L_x_924) ;  /* 0x000000001014794e */ /* 0x000fce0000000000 */
[----:B--2---:R-:W-:Y:S05]  /*bfe0*/  CALL.ABS.NOINC R2 ;  /* 0x0000000002007343 */ /* 0x004fea0003c00000 */
.L_x_924:
[----:B------:R-:W-:Y:S01]  /*bff0*/  PRMT R0, RZ, 0x7610, R0 ;  /* 0x00007610ff007816 */ /* 0x000fe20000000000 */
[----:B------:R-:W-:Y:S06]  /*c000*/  BRA `(.L_x_897) ;  /* 0x00000000001c7947 */ /* 0x000fec0003800000 */
.L_x_921:
[----:B------:R-:W2:Y:S02]  /*c010*/  LDG.E.64 R2, desc[UR36][R2.64] ;  /* 0x0000002402027981 */ /* 0x000ea4000c1e1b00 */
[----:B--2---:R-:W0:Y:S02]  /*c020*/  I2F.U64 R0, R2 ;  /* 0x0000000200007312 */ /* 0x004e240000301000 */
[----:B0-----:R-:W-:Y:S01]  /*c030*/  F2FP.F16.F32.PACK_AB R0, RZ, R0 ;  /* 0x00000000ff00723e */ /* 0x001fe200000000ff */
[----:B------:R-:W-:Y:S06]  /*c040*/  BRA `(.L_x_897) ;  /* 0x00000000000c7947 */ /* 0x000fec0003800000 */
.L_x_920:
[----:B------:R-:W2:Y:S02]  /*c050*/  LDG.E R2, desc[UR36][R2.64] ;  /* 0x0000002402027981 */ /* 0x000ea4000c1e1900 */
[----:B--2---:R-:W-:-:S04]  /*c060*/  I2FP.F32.U32 R0, R2 ;  /* 0x0000000200007245 */ /* 0x004fc80000201000 */
[----:B------:R-:W-:-:S07]  /*c070*/  F2FP.F16.F32.PACK_AB R0, RZ, R0 ;  /* 0x00000000ff00723e */ /* 0x000fce00000000ff */
.L_x_897:
[----:B-----5:R-:W-:Y:S01]  /*c080*/  HADD2.F32 R0, -RZ, R0.H0_H0 ;  /* 0x20000000ff007230 */ /* 0x020fe20000004100 */
[----:B------:R-:W-:Y:S01]  /*c090*/  UPRMT UR4, UR42, 0x9910, URZ ;  /* 0x000099102a047896 */ /* 0x000fe200080000ff */
[----:B------:R-:W-:-:S03]  /*c0a0*/  IMAD.MOV.U32 R7, RZ, RZ, 0x3d39bf78 ;  /* 0x3d39bf78ff077424 */ /* 0x000fc600078e00ff */
[C---:B01----:R-:W-:Y:S01]  /*c0b0*/  FFMA.FTZ R2, R0.reuse, R0, -1 ;  /* 0xbf80000000027423 */ /* 0x043fe20000010000 */
        /* <DEDUP_REMOVED lines=52> */
[----:B0-----:R-:W-:Y:S01]  /*c400*/  STG.E.U8 desc[UR36][R16.64], R3 ;  /* 0x0000000310007986 */ /* 0x001fe2000c101124 */
[----:B------:R-:W-:Y:S05]  /*c410*/  EXIT ;  /* 0x000000000000794d */ /* 0x000fea0003800000 */
.L_x_928:
[----:B------:R-:W-:-:S06]  /*c420*/  HADD2.F32 R3, -RZ, R0.H0_H0 ;  /* 0x20000000ff037230 */ /* 0x000fcc0000004100 */
[----:B------:R-:W0:Y:S02]  /*c430*/  F2I.S64.TRUNC R2, R3 ;  /* 0x0000000300027311 */ /* 0x000e24000020d900 */
[----:B0-----:R-:W-:Y:S01]  /*c440*/  STG.E.U8 desc[UR36][R16.64], R2 ;  /* 0x0000000210007986 */ /* 0x001fe2000c101124 */
[----:B------:R-:W-:Y:S05]  /*c450*/  EXIT ;  /* 0x000000000000794d */ /* 0x000fea0003800000 */
.L_x_927:
        /* <DEDUP_REMOVED lines=8> */
[----:B0-----:R-:W-:Y:S01]  /*c4e0*/  STG.E.64 desc[UR36][R16.64], R2 ;  /* 0x0000000210007986 */ /* 0x001fe2000c101b24 */
[----:B------:R-:W-:Y:S05]  /*c4f0*/  EXIT ;  /* 0x000000000000794d */ /* 0x000fea0003800000 */
.L_x_931:
[----:B------:R-:W-:-:S04]  /*c500*/  HADD2.F32 R0, -RZ, R0.H0_H0 ;  /* 0x20000000ff007230 */ /* 0x000fc80000004100 */
[----:B------:R-:W0:Y:S02]  /*c510*/  F2I.FTZ.TRUNC.NTZ R3, R0 ;  /* 0x0000000000037305 */ /* 0x000e24000021f100 */
[----:B0-----:R-:W-:Y:S01]  /*c520*/  STG.E desc[UR36][R16.64], R3 ;  /* 0x0000000310007986 */ /* 0x001fe2000c101924 */
[----:B------:R-:W-:Y:S05]  /*c530*/  EXIT ;  /* 0x000000000000794d */ /* 0x000fea0003800000 */
.L_x_930:
[----:B------:R-:W-:-:S04]  /*c540*/  HADD2.F32 R0, -RZ, R0.H0_H0 ;  /* 0x20000000ff007230 */ /* 0x000fc80000004100 */
[----:B------:R-:W0:Y:S02]  /*c550*/  F2I.FTZ.TRUNC.NTZ R3, R0 ;  /* 0x0000000000037305 */ /* 0x000e24000021f100 */
[----:B0-----:R-:W-:Y:S01]  /*c560*/  STG.E.U16 desc[UR36][R16.64], R3 ;  /* 0x0000000310007986 */ /* 0x001fe2000c101524 */
[----:B------:R-:W-:Y:S05]  /*c570*/  EXIT ;  /* 0x000000000000794d */ /* 0x000fea0003800000 */
.L_x_926:
[----:B------:R-:W-:-:S09]  /*c580*/  UISETP.GT.AND UP0, UPT, UR4, 0x6, UPT ;  /* 0x000000060400788c */ /* 0x000fd2000bf04270 */
[----:B------:R-:W-:Y:S05]  /*c590*/  BRA.U UP0, `(.L_x_932) ;  /* 0x0000000100247547 */ /* 0x000fea000b800000 */
[----:B------:R-:W-:-:S09]  /*c5a0*/  UISETP.NE.AND UP0, UPT, UR4, 0x5, UPT ;  /* 0x000000050400788c */ /* 0x000fd2000bf05270 */
[----:B------:R-:W-:Y:S05]  /*c5b0*/  BRA.U !UP0, `(.L_x_933) ;  /* 0x0000000108147547 */ /* 0x000fea000b800000 */
[----:B------:R-:W-:-:S09]  /*c5c0*/  UISETP.NE.AND UP0, UPT, UR4, 0x6, UPT ;  /* 0x000000060400788c */ /* 0x000fd2000bf05270 */
[----:B------:R-:W-:Y:S05]  /*c5d0*/  BRA.U UP0, `(.L_x_929) ;  /* 0x0000000900287547 */ /* 0x000fea000b800000 */
[----:B------:R-:W-:-:S05]  /*c5e0*/  HADD2.F32 R3, -RZ, R0.H0_H0 ;  /* 0x20000000ff037230 */ /* 0x000fca0000004100 */
[----:B------:R-:W-:Y:S01]  /*c5f0*/  STG.E desc[UR36][R16.64], R3 ;  /* 0x0000000310007986 */ /* 0x000fe2000c101924 */
[----:B------:R-:W-:Y:S05]  /*c600*/  EXIT ;  /* 0x000000000000794d */ /* 0x000fea0003800000 */
.L_x_933:
[----:B------:R-:W-:Y:S01]  /*c610*/  STG.E.U16 desc[UR36][R16.64], R0 ;  /* 0x0000000010007986 */ /* 0x000fe2000c101524 */
[----:B------:R-:W-:Y:S05]  /*c620*/  EXIT ;  /* 0x000000000000794d */ /* 0x000fea0003800000 */
.L_x_932:
        /* <DEDUP_REMOVED lines=8> */
[----:B------:R-:W-:Y:S01]  /*c6b0*/  STG.E.64 desc[UR36][R16.64], R2 ;  /* 0x0000000210007986 */ /* 0x000fe2000c101b24 */
[----:B------:R-:W-:Y:S05]  /*c6c0*/  EXIT ;  /* 0x000000000000794d */ /* 0x000fea0003800000 */
.L_x_935:
[----:B------:R-:W-:-:S05]  /*c6d0*/  HADD2.F32 R0, -RZ, R0.H0_H0 ;  /* 0x20000000ff007230 */ /* 0x000fca0000004100 */
[----:B------:R-:W-:-:S04]  /*c6e0*/  F2FP.F16.F32.PACK_AB R0, RZ, R0 ;  /* 0x00000000ff00723e */ /* 0x000fc800000000ff */
[----:B------:R-:W-:-:S05]  /*c6f0*/  PRMT R0, R0, 0x5410, RZ ;  /* 0x0000541000007816 */ /* 0x000fca00000000ff */
[----:B------:R-:W-:Y:S01]  /*c700*/  STG.E desc[UR36][R16.64], R0 ;  /* 0x0000000010007986 */ /* 0x000fe2000c101924 */
[----:B------:R-:W-:Y:S05]  /*c710*/  EXIT ;  /* 0x000000000000794d */ /* 0x000fea0003800000 */
.L_x_934:
[----:B------:R-:W-:-:S05]  /*c720*/  HADD2.F32 R2, -RZ, R0.H0_H0 ;  /* 0x20000000ff027230 */ /* 0x000fca0000004100 */
[----:B------:R-:W-:-:S06]  /*c730*/  FMUL.FTZ R2, R2, 1 ;  /* 0x3f80000002027820 */ /* 0x000fcc0000410000 */
[----:B------:R-:W0:Y:S02]  /*c740*/  F2F.F64.F32 R2, R2 ;  /* 0x0000000200027310 */ /* 0x000e240000201800 */
[----:B0-----:R-:W-:Y:S01]  /*c750*/  STG.E.64 desc[UR36][R16.64], R2 ;  /* 0x0000000210007986 */ /* 0x001fe2000c101b24 */
[----:B------:R-:W-:Y:S05]  /*c760*/  EXIT ;  /* 0x000000000000794d */ /* 0x000fea0003800000 */
.L_x_925:
        /* <DEDUP_REMOVED lines=12> */
[----:B0-----:R-:W-:Y:S01]  /*c830*/  STG.E.U16 desc[UR36][R16.64], R3 ;  /* 0x0000000310007986 */ /* 0x001fe2000c101524 */
[----:B------:R-:W-:Y:S05]  /*c840*/  EXIT ;  /* 0x000000000000794d */ /* 0x000fea0003800000 */
.L_x_939:
        /* <DEDUP_REMOVED lines=17> */
.L_x_942:
[----:B------:R-:W-:-:S04]  /*c960*/  SHF.R.U32.HI R3, RZ, 0x18, R3 ;  /* 0x00000018ff037819 */ /* 0x000fc80000011603 */
[----:B------:R-:W-:-:S04]  /*c970*/  LOP3.LUT R0, R0, 0x80, R3, 0xf8, !PT ;  /* 0x0000008000007812 */ /* 0x000fc800078ef803 */
[----:B------:R-:W-:-:S07]  /*c980*/  PRMT R8, R0, 0x7610, R8 ;  /* 0x0000761000087816 */ /* 0x000fce0000000008 */
.L_x_941:
[----:B------:R-:W-:Y:S05]  /*c990*/  BSYNC.RECONVERGENT B0 ;  /* 0x0000000000007941 */ /* 0x000fea0003800200 */
.L_x_940:
[----:B------:R-:W-:Y:S01]  /*c9a0*/  STG.E.U8 desc[UR36][R16.64], R8 ;  /* 0x0000000810007986 */ /* 0x000fe2000c101124 */
[----:B------:R-:W-:Y:S05]  /*c9b0*/  EXIT ;  /* 0x000000000000794d */ /* 0x000fea0003800000 */
.L_x_938:
[----:B------:R-:W-:Y:S01]  /*c9c0*/  HADD2.F32 R3, -RZ, R0.H0_H0 ;  /* 0x20000000ff037230 */ /* 0x000fe20000004100 */
        /* <DEDUP_REMOVED lines=16> */
.L_x_945:
[----:B------:R-:W-:-:S04]  /*cad0*/  SHF.R.U32.HI R3, RZ, 0x18, R3 ;  /* 0x00000018ff037819 */ /* 0x000fc80000011603 */
[----:B------:R-:W-:-:S04]  /*cae0*/  LOP3.LUT R0, R0, 0x80, R3, 0xf8, !PT ;  /* 0x0000008000007812 */ /* 0x000fc800078ef803 */
[----:B------:R-:W-:-:S07]  /*caf0*/  PRMT R8, R0, 0x7610, R8 ;  /* 0x0000761000087816 */ /* 0x000fce0000000008 */
.L_x_944:
[----:B------:R-:W-:Y:S05]  /*cb00*/  BSYNC.RECONVERGENT B0 ;  /* 0x0000000000007941 */ /* 0x000fea0003800200 */
.L_x_943:
[----:B------:R-:W-:Y:S01]  /*cb10*/  STG.E.U8 desc[UR36][R16.64], R8 ;  /* 0x0000000810007986 */ /* 0x000fe2000c101124 */
[----:B------:R-:W-:Y:S05]  /*cb20*/  EXIT ;  /* 0x000000000000794d */ /* 0x000fea0003800000 */
.L_x_937:
        /* <DEDUP_REMOVED lines=22> */
.L_x_947:
[----:B------:R-:W-:-:S06]  /*cc90*/  HADD2.F32 R2, -RZ, R0.H0_H0 ;  /* 0x20000000ff027230 */ /* 0x000fcc0000004100 */
[----:B------:R-:W0:Y:S02]  /*cca0*/  F2I.U64.TRUNC R2, R2 ;  /* 0x0000000200027311 */ /* 0x000e24000020d800 */
[----:B0-----:R-:W-:Y:S01]  /*ccb0*/  STG.E.64 desc[UR36][R16.64], R2 ;  /* 0x0000000210007986 */ /* 0x001fe2000c101b24 */
[----:B------:R-:W-:Y:S05]  /*ccc0*/  EXIT ;  /* 0x000000000000794d */ /* 0x000fea0003800000 */
.L_x_946:
[----:B------:R-:W-:-:S04]  /*ccd0*/  HADD2.F32 R0, -RZ, R0.H0_H0 ;  /* 0x20000000ff007230 */ /* 0x000fc80000004100 */
[----:B------:R-:W0:Y:S02]  /*cce0*/  F2I.FTZ.U32.TRUNC.NTZ R3, R0 ;  /* 0x0000000000037305 */ /* 0x000e24000021f000 */
[----:B0-----:R-:W-:Y:S01]  /*ccf0*/  STG.E desc[UR36][R16.64], R3 ;  /* 0x0000000310007986 */ /* 0x001fe2000c101924 */
[----:B------:R-:W-:Y:S05]  /*cd00*/  EXIT ;  /* 0x000000000000794d */ /* 0x000fea0003800000 */
.L_x_936:
        /* <DEDUP_REMOVED lines=9> */
[----:B------:R-:W-:Y:S01]  /*cda0*/  STG.E.U8 desc[UR36][R16.64], R3 ;  /* 0x0000000310007986 */ /* 0x000fe2000c101124 */
[----:B------:R-:W-:Y:S05]  /*cdb0*/  EXIT ;  /* 0x000000000000794d */ /* 0x000fea0003800000 */
.L_x_949:
[----:B------:R-:W-:Y:S01]  /*cdc0*/  HADD2.F32 R0, -RZ, R0.H0_H0 ;  /* 0x20000000ff007230 */ /* 0x000fe20000004100 */
[----:B------:R-:W-:-:S04]  /*cdd0*/  CS2R R6, SRZ ;  /* 0x0000000000067805 */ /* 0x000fc8000001ff00 */
[----:B------:R-:W-:-:S04]  /*cde0*/  FMUL.FTZ R0, R0, 1 ;  /* 0x3f80000000007820 */ /* 0x000fc80000410000 */
[----:B------:R-:W0:Y:S02]  /*cdf0*/  F2F.F64.F32 R4, R0 ;  /* 0x0000000000047310 */ /* 0x000e240000201800 */
[----:B0-----:R-:W-:Y:S01]  /*ce00*/  STG.E.128 desc[UR36][R16.64], R4 ;  /* 0x0000000410007986 */ /* 0x001fe2000c101d24 */
[----:B------:R-:W-:Y:S05]  /*ce10*/  EXIT ;  /* 0x000000000000794d */ /* 0x000fea0003800000 */
.L_x_948:
[----:B------:R-:W-:-:S09]  /*ce20*/  UISETP.NE.AND UP0, UPT, UR4, 0xf, UPT ;  /* 0x0000000f0400788c */ /* 0x000fd2000bf05270 */
[----:B------:R-:W-:Y:S05]  /*ce30*/  BRA.U !UP0, `(.L_x_950) ;  /* 0x0000000108e87547 */ /* 0x000fea000b800000 */
[----:B------:R-:W-:-:S09]  /*ce40*/  UISETP.NE.AND UP0, UPT, UR4, 0x17, UPT ;  /* 0x000000170400788c */ /* 0x000fd2000bf05270 */
[----:B------:R-:W-:Y:S05]  /*ce50*/  BRA.U !UP0, `(.L_x_951) ;  /* 0x0000000108907547 */ /* 0x000fea000b800000 */
[----:B------:R-:W-:-:S09]  /*ce60*/  UISETP.NE.AND UP0, UPT, UR4, 0x18, UPT ;  /* 0x000000180400788c */ /* 0x000fd2000bf05270 */
[----:B------:R-:W-:Y:S05]  /*ce70*/  BRA.U !UP0, `(.L_x_952) ;  /* 0x0000000108447547 */ /* 0x000fea000b800000 */
.L_x_929:
        /* <DEDUP_REMOVED lines=16> */
.L_x_953:
[----:B------:R-:W-:Y:S05]  /*cf80*/  EXIT ;  /* 0x000000000000794d */ /* 0x000fea0003800000 */
.L_x_952:
        /* <DEDUP_REMOVED lines=13> */
.L_x_955:
[----:B------:R-:W-:Y:S05]  /*d060*/  BSYNC.RECONVERGENT B0 ;  /* 0x0000000000007941 */ /* 0x000fea0003800200 */
.L_x_954:
[----:B------:R-:W-:-:S05]  /*d070*/  LOP3.LUT R3, R0, 0x80, R3, 0xf8, !PT ;  /* 0x0000008000037812 */ /* 0x000fca00078ef803 */
[----:B------:R-:W-:Y:S01]  /*d080*/  STG.E.U8 desc[UR36][R16.64], R3 ;  /* 0x0000000310007986 */ /* 0x000fe2000c101124 */
[----:B------:R-:W-:Y:S05]  /*d090*/  EXIT ;  /* 0x000000000000794d */ /* 0x000fea0003800000 */
.L_x_951:
        /* <DEDUP_REMOVED lines=12> */
.L_x_957:
[----:B------:R-:W-:Y:S01]  /*d160*/  HFMA2 R0, -RZ, RZ, 0, 7.569789886474609375e-06 ;  /* 0x0000007fff007431 */ /* 0x000fe200000001ff */
[----:B------:R-:W-:-:S04]  /*d170*/  ISETP.GT.U32.AND P0, PT, R2, 0x7f800000, PT ;  /* 0x7f8000000200780c */ /* 0x000fc80003f04070 */
[----:B------:R-:W-:-:S09]  /*d180*/  SEL R0, R0, 0x7c, P0 ;  /* 0x0000007c00007807 */ /* 0x000fd20000000000 */
.L_x_958:
[----:B------:R-:W-:Y:S05]  /*d190*/  BSYNC.RECONVERGENT B0 ;  /* 0x0000000000007941 */ /* 0x000fea0003800200 */
.L_x_956:
[----:B------:R-:W-:-:S04]  /*d1a0*/  SHF.R.U32.HI R3, RZ, 0x18, R3 ;  /* 0x00000018ff037819 */ /* 0x000fc80000011603 */
[----:B------:R-:W-:-:S05]  /*d1b0*/  LOP3.LUT R3, R0, 0x80, R3, 0xf8, !PT ;  /* 0x0000008000037812 */ /* 0x000fca00078ef803 */
[----:B------:R-:W-:Y:S01]  /*d1c0*/  STG.E.U8 desc[UR36][R16.64], R3 ;  /* 0x0000000310007986 */ /* 0x000fe2000c101124 */
[----:B------:R-:W-:Y:S05]  /*d1d0*/  EXIT ;  /* 0x000000000000794d */ /* 0x000fea0003800000 */
.L_x_950:
[----:B------:R-:W-:-:S05]  /*d1e0*/  HADD2.F32 R0, -RZ, R0.H0_H0 ;  /* 0x20000000ff007230 */ /* 0x000fca0000004100 */
[----:B------:R-:W-:-:S05]  /*d1f0*/  F2FP.BF16.F32.PACK_AB R0, RZ, R0 ;  /* 0x00000000ff00723e */ /* 0x000fca00000010ff */
[----:B------:R-:W-:Y:S01]  /*d200*/  STG.E.U16 desc[UR36][R16.64], R0 ;  /* 0x0000000010007986 */ /* 0x000fe2000c101524 */
[----:B------:R-:W-:Y:S05]  /*d210*/  EXIT ;  /* 0x000000000000794d */ /* 0x000fea0003800000 */
.L_x_959:
        /* <DEDUP_REMOVED lines=14> */
.L_x_17877:


//--------------------- .text._ZN2at6native27unrolled_elementwise_kernelIZZZNS0_17acosh_kernel_cudaERNS_18TensorIteratorBaseEENKUlvE0_clEvENKUlvE1_clEvEUlN3c104HalfEE_St5arrayIPcLm2EELi4E23TrivialOffsetCalculatorILi1EjESD_NS0_6memory12LoadWithCastILi1EEENSE_13StoreWithCastILi1EEEEEviT_T0_T2_T3_T4_T5_ --------------------------
	.section	.text._ZN2at6native27unrolled_elementwise_kernelIZZZNS0_17acosh_kernel_cudaERNS_18TensorIteratorBaseEENKUlvE0_clEvENKUlvE1_clEvEUlN3c104HalfEE_St5arrayIPcLm2EELi4E23TrivialOffsetCalculatorILi1EjESD_NS0_6memory12LoadWithCastILi1EEENSE_13StoreWithCastILi1EEEEEviT_T0_T2_T3_T4_T5_,"ax",@progbits
	.align	128
        .global         _ZN2at6native27unrolled_elementwise_kernelIZZZNS0_17acosh_kernel_cudaERNS_18TensorIteratorBaseEENKUlvE0_clEvENKUlvE1_clEvEUlN3c104HalfEE_St5arrayIPcLm2EELi4E23TrivialOffsetCalculatorILi1EjESD_NS0_6memory12LoadWithCastILi1EEENSE_13StoreWithCastILi1EEEEEviT_T0_T2_T3_T4_T5_
        .type           _ZN2at6native27unrolled_elementwise_kernelIZZZNS0_17acosh_kernel_cudaERNS_18TensorIteratorBaseEENKUlvE0_clEvENKUlvE1_clEvEUlN3c104HalfEE_St5arrayIPcLm2EELi4E23TrivialOffsetCalculatorILi1EjESD_NS0_6memory12LoadWithCastILi1EEENSE_13StoreWithCastILi1EEEEEviT_T0_T2_T3_T4_T5_,@function
        .size           _ZN2at6native27unrolled_elementwise_kernelIZZZNS0_17acosh_kernel_cudaERNS_18TensorIteratorBaseEENKUlvE0_clEvENKUlvE1_clEvEUlN3c104HalfEE_St5arrayIPcLm2EELi4E23TrivialOffsetCalculatorILi1EjESD_NS0_6memory12LoadWithCastILi1EEENSE_13StoreWithCastILi1EEEEEviT_T0_T2_T3_T4_T5_,(.L_x_17878 - _ZN2at6native27unrolled_elementwise_kernelIZZZNS0_17acosh_kernel_cudaERNS_18TensorIteratorBaseEENKUlvE0_clEvENKUlvE1_clEvEUlN3c104HalfEE_St5arrayIPcLm2EELi4E23TrivialOffsetCalculatorILi1EjESD_NS0_6memory12LoadWithCastILi1EEENSE_13StoreWithCastILi1EEEEEviT_T0_T2_T3_T4_T5_)
        .other          _ZN2at6native27unrolled_elementwise_kernelIZZZNS0_17acosh_kernel_cudaERNS_18TensorIteratorBaseEENKUlvE0_clEvENKUlvE1_clEvEUlN3c104HalfEE_St5arrayIPcLm2EELi4E23TrivialOffsetCalculatorILi1EjESD_NS0_6memory12LoadWithCastILi1EEENSE_13StoreWithCastILi1EEEEEviT_T0_T2_T3_T4_T5_,@"STO_CUDA_ENTRY STV_DEFAULT"
_ZN2at6native27unrolled_elementwise_kernelIZZZNS0_17acosh_kernel_cudaERNS_18TensorIteratorBaseEENKUlvE0_clEvENKUlvE1_clEvEUlN3c104HalfEE_St5arrayIPcLm2EELi4E23TrivialOffsetCalculatorILi1EjESD_NS0_6memory12LoadWithCastILi1EEENSE_13StoreWithCastILi1EEEEEviT_T0_T2_T3_T4_T5_:
.text._ZN2at6native27unrolled_elementwise_kernelIZZZNS0_17acosh_kernel_cudaERNS_18TensorIteratorBaseEENKUlvE0_clEvENKUlvE1_clEvEUlN3c104HalfEE_St5arrayIPcLm2EELi4E23TrivialOffsetCalculatorILi1EjESD_NS0_6memory12LoadWithCastILi1EEENSE_13StoreWithCastILi1EEEEEviT_T0_T2_T3_T4_T5_:
        /* <DEDUP_REMOVED lines=31> */
[----:B0-----:R-:W-:-:S04]  /*01f0*/  F2FP.F16.F32.PACK_AB R0, RZ, R0 ;  /* 0x00000000ff00723e */ /* 0x001fc800000000ff */
[----:B------:R-:W-:Y:S01]  /*0200*/  PRMT R24, R0, 0x7610, R24 ;  /* 0x0000761000187816 */ /* 0x000fe20000000018 */
[----:B------:R-:W-:Y:S06]  /*0210*/  BRA `(.L_x_967) ;  /* 0x0000000c00c87947 */ /* 0x000fec0003800000 */
.L_x_965:
[----:B------:R-:W2:Y:S02]  /*0220*/  LDG.E.U8 R2, desc[UR36][R2.64] ;  /* 0x0000002402027981 */ /* 0x000ea4000c1e1100 */
[----:B--2---:R-:W-:-:S04]  /*0230*/  I2FP.F32.U32 R0, R2 ;  /* 0x0000000200007245 */ /* 0x004fc80000201000 */
[----:B------:R-:W-:-:S04]  /*0240*/  F2FP.F16.F32.PACK_AB R0, RZ, R0 ;  /* 0x00000000ff00723e */ /* 0x000fc800000000ff */
[----:B------:R-:W-:Y:S01]  /*0250*/  PRMT R24, R0, 0x7610, R24 ;  /* 0x0000761000187816 */ /* 0x000fe20000000018 */
[----:B------:R-:W-:Y:S06]  /*0260*/  BRA `(.L_x_967) ;  /* 0x0000000c00b47947 */ /* 0x000fec0003800000 */
.L_x_964:
        /* <DEDUP_REMOVED lines=8> */
[----:B0-----:R-:W-:-:S04]  /*02f0*/  F2FP.F16.F32.PACK_AB R0, RZ, R0 ;  /* 0x00000000ff00723e */ /* 0x001fc800000000ff */
[----:B------:R-:W-:Y:S01]  /*0300*/  PRMT R24, R0, 0x7610, R24 ;  /* 0x0000761000187816 */ /* 0x000fe20000000018 */
[----:B------:R-:W-:Y:S06]  /*0310*/  BRA `(.L_x_967) ;  /* 0x0000000c00887947 */ /* 0x000fec0003800000 */
.L_x_969:
[----:B------:R-:W2:Y:S02]  /*0320*/  LDG.E R2, desc[UR36][R2.64] ;  /* 0x0000002402027981 */ /* 0x000ea4000c1e1900 */
[----:B--2---:R-:W-:-:S04]  /*0330*/  I2FP.F32.S32 R0, R2 ;  /* 0x0000000200007245 */ /* 0x004fc80000201400 */
[----:B------:R-:W-:-:S04]  /*0340*/  F2FP.F16.F32.PACK_AB R0, RZ, R0 ;  /* 0x00000000ff00723e */ /* 0x000fc800000000ff */
[----:B------:R-:W-:Y:S01]  /*0350*/  PRMT R24, R0, 0x7610, R24 ;  /* 0x0000761000187816 */ /* 0x000fe20000000018 */
[----:B------:R-:W-:Y:S06]  /*0360*/  BRA `(.L_x_967) ;  /* 0x0000000c00747947 */ /* 0x000fec0003800000 */
.L_x_968:
[----:B------:R-:W2:Y:S02]  /*0370*/  LDG.E.U16 R2, desc[UR36][R2.64] ;  /* 0x0000002402027981 */ /* 0x000ea4000c1e1500 */
[----:B--2---:R-:W0:Y:S02]  /*0380*/  I2F.S16 R0, R2 ;  /* 0x0000000200007306 */ /* 0x004e240000101400 */
[----:B0-----:R-:W-:-:S04]  /*0390*/  F2FP.F16.F32.PACK_AB R0, RZ, R0 ;  /* 0x00000000ff00723e */ /* 0x001fc800000000ff */
[----:B------:R-:W-:Y:S01]  /*03a0*/  PRMT R24, R0, 0x7610, R24 ;  /* 0x0000761000187816 */ /* 0x000fe20000000018 */
[----:B------:R-:W-:Y:S06]  /*03b0*/  BRA `(.L_x_967) ;  /* 0x0000000c00607947 */ /* 0x000fec0003800000 */
.L_x_963:
        /* <DEDUP_REMOVED lines=9> */
.L_x_971:
[----:B------:R1:W5:Y:S01]  /*0450*/  LDG.E.U16 R24, desc[UR36][R2.64] ;  /* 0x0000002402187981 */ /* 0x000362000c1e1500 */
[----:B------:R-:W-:Y:S05]  /*0460*/  BRA `(.L_x_967) ;  /* 0x0000000c00347947 */ /* 0x000fea0003800000 */
.L_x_970:
        /* <DEDUP_REMOVED lines=9> */
.L_x_973:
[----:B------:R0:W5:Y:S01]  /*0500*/  LDG.E.U16 R24, desc[UR36][R2.64] ;  /* 0x0000002402187981 */ /* 0x000162000c1e1500 */
[----:B------:R-:W-:Y:S05]  /*0510*/  BRA `(.L_x_967) ;  /* 0x0000000c00087947 */ /* 0x000fea0003800000 */
.L_x_972:
[----:B------:R-:W2:Y:S01]  /*0520*/  LDG.E.64 R2, desc[UR36][R2.64] ;  /* 0x0000002402027981 */ /* 0x000ea2000c1e1b00 */
[----:B------:R-:W-:Y:S01]  /*0530*/  UMOV UR4, 0xf0000000 ;  /* 0xf000000000047882 */ /* 0x000fe20000000000 */
[----:B------:R-:W-:Y:S01]  /*0540*/  UMOV UR5, 0x380fffff ;  /* 0x380fffff00057882 */ /* 0x000fe20000000000 */
[----:B--2---:R-:W0:Y:S01]  /*0550*/  F2F.F32.F64 R0, R2 ;  /* 0x0000000200007310 */ /* 0x004e220000301000 */
[----:B------:R-:W-:-:S14]  /*0560*/  DSETP.GEU.AND P0, PT, |R2|, UR4, PT ;  /* 0x0000000402007e2a */ /* 0x000fdc000bf0e200 */
[----:B0-----:R-:W-:-:S05]  /*0570*/  @!P0 FMUL R0, R0, 1.175494350822287508e-38 ;  /* 0x0080000000008820 */ /* 0x001fca0000400000 */
[----:B------:R-:W-:-:S04]  /*0580*/  F2FP.F16.F32.PACK_AB R0, RZ, R0 ;  /* 0x00000000ff00723e */ /* 0x000fc800000000ff */
[----:B------:R-:W-:Y:S01]  /*0590*/  PRMT R24, R0, 0x7610, R24 ;  /* 0x0000761000187816 */ /* 0x000fe20000000018 */
[----:B------:R-:W-:Y:S06]  /*05a0*/  BRA `(.L_x_967) ;  /* 0x0000000800e47947 */ /* 0x000fec0003800000 */
.L_x_962:
        /* <DEDUP_REMOVED lines=11> */
[----:B------:R-:W-:-:S04]  /*0660*/  F2FP.F16.F32.PACK_AB R0, RZ, R0 ;  /* 0x00000000ff00723e */ /* 0x000fc800000000ff */
[----:B------:R-:W-:Y:S01]  /*0670*/  PRMT R24, R0, 0x7610, R24 ;  /* 0x0000761000187816 */ /* 0x000fe20000000018 */
[----:B------:R-:W-:Y:S06]  /*0680*/  BRA `(.L_x_967) ;  /* 0x0000000800ac7947 */ /* 0x000fec0003800000 */
.L_x_976:
        /* <DEDUP_REMOVED lines=9> */
.L_x_975:
        /* <DEDUP_REMOVED lines=27> */
.L_x_978:
        /* <DEDUP_REMOVED lines=11> */
[----:B------:R-:W-:-:S04]  /*0980*/  F2FP.F16.F32.PACK_AB R0, RZ, R0 ;  /* 0x00000000ff00723e */ /* 0x000fc800000000ff */
[----:B------:R-:W-:Y:S01]  /*0990*/  PRMT R24, R0, 0x7610, R24 ;  /* 0x0000761000187816 */ /* 0x000fe20000000018 */
[----:B------:R-:W-:Y:S06]  /*09a0*/  BRA `(.L_x_967) ;  /* 0x0000000400e47947 */ /* 0x000fec0003800000 */
.L_x_977:
[----:B------:R-:W2:Y:S02]  /*09b0*/  LDG.E.U16 R0, desc[UR36][R2.64] ;  /* 0x0000002402007981 */ /* 0x000ea4000c1e1500 */
[----:B--2---:R-:W-:-:S05]  /*09c0*/  IMAD.U32 R0, R0, 0x10000, RZ ;  /* 0x0001000000007824 */ /* 0x004fca00078e00ff */
[----:B------:R-:W-:-:S04]  /*09d0*/  F2FP.F16.F32.PACK_AB R0, RZ, R0 ;  /* 0x00000000ff00723e */ /* 0x000fc800000000ff */
[----:B------:R-:W-:Y:S01]  /*09e0*/  PRMT R24, R0, 0x7610, R24 ;  /* 0x0000761000187816 */ /* 0x000fe20000000018 */
[----:B------:R-:W-:Y:S06]  /*09f0*/  BRA `(.L_x_967) ;  /* 0x0000000400d07947 */ /* 0x000fec0003800000 */
.L_x_974:
        /* <DEDUP_REMOVED lines=10> */
[----:B------:R-:W-:-:S04]  /*0aa0*/  F2FP.F16.F32.PACK_AB R0, RZ, R0 ;  /* 0x00000000ff00723e */ /* 0x000fc800000000ff */
[----:B------:R-:W-:Y:S01]  /*0ab0*/  PRMT R24, R0, 0x7610, R24 ;  /* 0x0000761000187816 */ /* 0x000fe20000000018 */
[----:B------:R-:W-:Y:S06]  /*0ac0*/  BRA `(.L_x_967) ;  /* 0x00000004009c7947 */ /* 0x000fec0003800000 */
.L_x_981:
        /* <DEDUP_REMOVED lines=21> */
.L_x_985:
[----:B------:R-:W-:Y:S05]  /*0c20*/  BSYNC.RECONVERGENT B1 ;  /* 0x0000000000017941 */ /* 0x000fea0003800200 */
.L_x_984:
[----:B------:R-:W-:Y:S01]  /*0c30*/  IMAD.SHL.U32 R0, R0, 0x100000, RZ ;  /* 0x0010000000007824 */ /* 0x000fe200078e00ff */
[----:B------:R-:W-:-:S04]  /*0c40*/  LEA R2, R2, 0x3b800000, 0x17 ;  /* 0x3b80000002027811 */ /* 0x000fc800078eb8ff */
[----:B------:R-:W-:-:S07]  /*0c50*/  LOP3.LUT R0, R2, R0, R7, 0xfe, !PT ;  /* 0x0000000002007212 */ /* 0x000fce00078efe07 */
.L_x_983:
[----:B------:R-:W-:Y:S05]  /*0c60*/  BSYNC.RECONVERGENT B0 ;  /* 0x0000000000007941 */ /* 0x000fea0003800200 */
.L_x_982:
[----:B------:R-:W-:-:S04]  /*0c70*/  F2FP.F16.F32.PACK_AB R0, RZ, R0 ;  /* 0x00000000ff00723e */ /* 0x000fc800000000ff */
[----:B------:R-:W-:Y:S01]  /*0c80*/  PRMT R24, R0, 0x7610, R24 ;  /* 0x0000761000187816 */ /* 0x000fe20000000018 */
[----:B------:R-:W-:Y:S06]  /*0c90*/  BRA `(.L_x_967) ;  /* 0x0000000400287947 */ /* 0x000fec0003800000 */
.L_x_980:
        /* <DEDUP_REMOVED lines=21> */
.L_x_989:
[----:B------:R-:W-:Y:S05]  /*0df0*/  BSYNC.RECONVERGENT B1 ;  /* 0x0000000000017941 */ /* 0x000fea0003800200 */
.L_x_988:
[----:B------:R-:W-:Y:S01]  /*0e00*/  IMAD.SHL.U32 R0, R0, 0x200000, RZ ;  /* 0x0020000000007824 */ /* 0x000fe200078e00ff */
[----:B------:R-:W-:-:S04]  /*0e10*/  LEA R2, R2, 0x37800000, 0x17 ;  /* 0x3780000002027811 */ /* 0x000fc800078eb8ff */
[----:B------:R-:W-:-:S07]  /*0e20*/  LOP3.LUT R0, R2, R0, R7, 0xfe, !PT ;  /* 0x0000000002007212 */ /* 0x000fce00078efe07 */
.L_x_987:
[----:B------:R-:W-:Y:S05]  /*0e30*/  BSYNC.RECONVERGENT B0 ;  /* 0x0000000000007941 */ /* 0x000fea0003800200 */
.L_x_986:
[----:B------:R-:W-:-:S04]  /*0e40*/  F2FP.F16.F32.PACK_AB R0, RZ, R0 ;  /* 0x00000000ff00723e */ /* 0x000fc800000000ff */
[----:B------:R-:W-:Y:S01]  /*0e50*/  PRMT R24, R0, 0x7610, R24 ;  /* 0x0000761000187816 */ /* 0x000fe20000000018 */
[----:B------:R-:W-:Y:S06]  /*0e60*/  BRA `(.L_x_967) ;  /* 0x0000000000b47947 */ /* 0x000fec0003800000 */
.L_x_979:
[----:B------:R-:W-:-:S09]  /*0e70*/  UISETP.NE.AND UP0, UPT, UR4, 0x1c, UPT ;  /* 0x0000001c0400788c */ /* 0x000fd2000bf05270 */
[----:B------:R-:W-:Y:S05]  /*0e80*/  BRA.U !UP0, `(.L_x_990) ;  /* 0x00000001089c7547 */ /* 0x000fea000b800000 */
[----:B------:R-:W-:-:S09]  /*0e90*/  UISETP.NE.AND UP0, UPT, UR4, 0x1d, UPT ;  /* 0x0000001d0400788c */ /* 0x000fd2000bf05270 */
[----:B------:R-:W-:Y:S05]  /*0ea0*/  BRA.U !UP0, `(.L_x_991) ;  /* 0x0000000108807547 */ /* 0x000fea000b800000 */
[----:B------:R-:W-:-:S09]  /*0eb0*/  UISETP.NE.AND UP0, UPT, UR4, 0x2c, UPT ;  /* 0x0000002c0400788c */ /* 0x000fd2000bf05270 */
[----:B------:R-:W-:Y:S05]  /*0ec0*/  BRA.U !UP0, `(.L_x_992) ;  /* 0x0000000108487547 */ /* 0x000fea000b800000 */
.L_x_966:
        /* <DEDUP_REMOVED lines=16> */
.L_x_993:
[----:B------:R-:W-:Y:S01]  /*0fd0*/  PRMT R24, RZ, 0x7610, R24 ;  /* 0x00007610ff187816 */ /* 0x000fe20000000018 */
[----:B------:R-:W-:Y:S06]  /*0fe0*/  BRA `(.L_x_967) ;  /* 0x0000000000547947 */ /* 0x000fec0003800000 */
.L_x_992:
        /* <DEDUP_REMOVED lines=8> */
.L_x_995:
[----:B------:R-:W-:Y:S05]  /*1070*/  BSYNC.RECONVERGENT B0 ;  /* 0x0000000000007941 */ /* 0x000fea0003800200 */
.L_x_994:
[----:B------:R-:W-:-:S04]  /*1080*/  F2FP.F16.F32.PACK_AB R0, RZ, R0 ;  /* 0x00000000ff00723e */ /* 0x000fc800000000ff */
[----:B------:R-:W-:Y:S01]  /*1090*/  PRMT R24, R0, 0x7610, R24 ;  /* 0x0000761000187816 */ /* 0x000fe20000000018 */
[----:B------:R-:W-:Y:S06]  /*10a0*/  BRA `(.L_x_967) ;  /* 0x0000000000247947 */ /* 0x000fec0003800000 */
.L_x_991:
[----:B------:R-:W2:Y:S02]  /*10b0*/  LDG.E.64 R2, desc[UR36][R2.64] ;  /* 0x0000002402027981 */ /* 0x000ea4000c1e1b00 */
[----:B--2---:R-:W0:Y:S02]  /*10c0*/  I2F.U64 R0, R2 ;  /* 0x0000000200007312 */ /* 0x004e240000301000 */
[----:B0-----:R-:W-:-:S04]  /*10d0*/  F2FP.F16.F32.PACK_AB R0, RZ, R0 ;  /* 0x00000000ff00723e */ /* 0x001fc800000000ff */
[----:B------:R-:W-:Y:S01]  /*10e0*/  PRMT R24, R0, 0x7610, R24 ;  /* 0x0000761000187816 */ /* 0x000fe20000000018 */
[----:B------:R-:W-:Y:S06]  /*10f0*/  BRA `(.L_x_967) ;  /* 0x0000000000107947 */ /* 0x000fec0003800000 */
.L_x_990:
[----:B------:R-:W2:Y:S02]  /*1100*/  LDG.E R2, desc[UR36][R2.64] ;  /* 0x0000002402027981 */ /* 0x000ea4000c1e1900 */
[----:B--2---:R-:W-:-:S04]  /*1110*/  I2FP.F32.U32 R0, R2 ;  /* 0x0000000200007245 */ /* 0x004fc80000201000 */
[----:B------:R-:W-:-:S04]  /*1120*/  F2FP.F16.F32.PACK_AB R0, RZ, R0 ;  /* 0x00000000ff00723e */ /* 0x000fc800000000ff */
[----:B------:R-:W-:-:S07]  /*1130*/  PRMT R24, R0, 0x7610, R24 ;  /* 0x0000761000187816 */ /* 0x000fce0000000018 */
.L_x_967:
[----:B------:R-:W-:-:S07]  /*1140*/  VIADD R16, R19, 0x80 ;  /* 0x0000008013107836 */ /* 0x000fce0000000000 */
.L_x_961:
[----:B------:R-:W-:Y:S05]  /*1150*/  BSYNC.RECONVERGENT B6 ;  /* 0x0000000000067941 */ /* 0x000fea0003800200 */
.L_x_960:
[----:B------:R-:W-:Y:S01]  /*1160*/  ISETP.GE.AND P0, PT, R16, R17, PT ;  /* 0x000000111000720c */ /* 0x000fe20003f06270 */
[----:B------:R-:W-:Y:S01]  /*1170*/  BSSY.RECONVERGENT B6, `(.L_x_996) ;  /* 0x000010c000067945 */ /* 0x000fe20003800200 */
[----:B------:R-:W-:-:S11]  /*1180*/  PRMT R23, RZ, 0x7610, R23 ;  /* 0x00007610ff177816 */ /* 0x000fd60000000017 */
[----:B------:R-:W-:Y:S05]  /*1190*/  @P0 BRA `(.L_x_997) ;  /* 0x0000001000240947 */ /* 0x000fea0003800000 */
[----:B01----:R-:W0:Y:S01]  /*11a0*/  LDC.64 R2, c[0x0][0x390] ;  /* 0x0000e400ff027b82 */ /* 0x003e220000000a00 */
        /* <DEDUP_REMOVED lines=21> */
.L_x_1001:
[----:B------:R-:W2:Y:S02]  /*1300*/  LDG.E.U8 R2, desc[UR36][R2.64] ;  /* 0x0000002402027981 */ /* 0x000ea4000c1e1100 */
[----:B--2---:R-:W-:-:S04]  /*1310*/  I2FP.F32.U32 R0, R2 ;  /* 0x0000000200007245 */ /* 0x004fc80000201000 */
[----:B------:R-:W-:-:S04]  /*1320*/  F2FP.F16.F32.PACK_AB R0, RZ, R0 ;  /* 0x00000000ff00723e */ /* 0x000fc800000000ff */
[----:B------:R-:W-:Y:S01]  /*1330*/  PRMT R23, R0, 0x7610, R23 ;  /* 0x0000761000177816 */ /* 0x000fe20000000017 */
[----:B------:R-:W-:Y:S06]  /*1340*/  BRA `(.L_x_1003) ;  /* 0x0000000c00b47947 */ /* 0x000fec0003800000 */
.L_x_1000:
        /* <DEDUP_REMOVED lines=11> */
.L_x_1005:
[----:B------:R-:W2:Y:S02]  /*1400*/  LDG.E R2, desc[UR36][R2.64] ;  /* 0x0000002402027981 */ /* 0x000ea4000c1e1900 */
[----:B--2---:R-:W-:-:S04]  /*1410*/  I2FP.F32.S32 R0, R2 ;  /* 0x0000000200007245 */ /* 0x004fc80000201400 */
[----:B------:R-:W-:-:S04]  /*1420*/  F2FP.F16.F32.PACK_AB R0, RZ, R0 ;  /* 0x00000000ff00723e */ /* 0x000fc800000000ff */
[----:B------:R-:W-:Y:S01]  /*1430*/  PRMT R23, R0, 0x7610, R23 ;  /* 0x0000761000177816 */ /* 0x000fe20000000017 */
[----:B------:R-:W-:Y:S06]  /*1440*/  BRA `(.L_x_1003) ;  /* 0x0000000c00747947 */ /* 0x000fec0003800000 */
.L_x_1004:
[----:B------:R-:W2:Y:S02]  /*1450*/  LDG.E.U16 R2, desc[UR36][R2.64] ;  /* 0x0000002402027981 */ /* 0x000ea4000c1e1500 */
[----:B--2---:R-:W0:Y:S02]  /*1460*/  I2F.S16 R0, R2 ;  /* 0x0000000200007306 */ /* 0x004e240000101400 */
[----:B0-----:R-:W-:-:S04]  /*1470*/  F2FP.F16.F32.PACK_AB R0, RZ, R0 ;  /* 0x00000000ff00723e */ /* 0x001fc800000000ff */
[----:B------:R-:W-:Y:S01]  /*1480*/  PRMT R23, R0, 0x7610, R23 ;  /* 0x0000761000177816 */ /* 0x000fe20000000017 */
[----:B------:R-:W-:Y:S06]  /*1490*/  BRA `(.L_x_1003) ;  /* 0x0000000c00607947 */ /* 0x000fec0003800000 */
.L_x_999:
        /* <DEDUP_REMOVED lines=9> */
.L_x_1007:
[----:B------:R0:W5:Y:S01]  /*1530*/  LDG.E.U16 R23, desc[UR36][R2.64] ;  /* 0x0000002402177981 */ /* 0x000162000c1e1500 */
[----:B------:R-:W-:Y:S05]  /*1540*/  BRA `(.L_x_1003) ;  /* 0x0000000c00347947 */ /* 0x000fea0003800000 */
.L_x_1006:
        /* <DEDUP_REMOVED lines=9> */
.L_x_1009:
[----:B------:R1:W5:Y:S01]  /*15e0*/  LDG.E.U16 R23, desc[UR36][R2.64] ;  /* 0x0000002402177981 */ /* 0x000362000c1e1500 */
[----:B------:R-:W-:Y:S05]  /*15f0*/  BRA `(.L_x_1003) ;  /* 0x0000000c00087947 */ /* 0x000fea0003800000 */
.L_x_1008:
        /* <DEDUP_REMOVED lines=9> */
.L_x_998:
        /* <DEDUP_REMOVED lines=14> */
.L_x_1012:
        /* <DEDUP_REMOVED lines=9> */
.L_x_1011:
        /* <DEDUP_REMOVED lines=27> */
.L_x_1014:
[----:B------:R-:W2:Y:S02]  /*19b0*/  LDG.E.U8 R2, desc[UR36][R2.64] ;  /* 0x0000002402027981 */ /* 0x000ea4000c1e1100 */
[C---:B--2---:R-:W-:Y:S02]  /*19c0*/  IMAD.SHL.U32 R0, R2.reuse, 0x2000000, RZ ;  /* 0x0200000002007824 */ /* 0x044fe400078e00ff */
        /* <DEDUP_REMOVED lines=9> */
[----:B------:R-:W-:-:S04]  /*1a60*/  F2FP.F16.F32.PACK_AB R0, RZ, R0 ;  /* 0x00000000ff00723e */ /* 0x000fc800000000ff */
[----:B------:R-:W-:Y:S01]  /*1a70*/  PRMT R23, R0, 0x7610, R23 ;  /* 0x0000761000177816 */ /* 0x000fe20000000017 */
[----:B------:R-:W-:Y:S06]  /*1a80*/  BRA `(.L_x_1003) ;  /* 0x0000000400e47947 */ /* 0x000fec0003800000 */
.L_x_1013:
[----:B------:R-:W2:Y:S02]  /*1a90*/  LDG.E.U16 R0, desc[UR36][R2.64] ;  /* 0x0000002402007981 */ /* 0x000ea4000c1e1500 */
[----:B--2---:R-:W-:-:S05]  /*1aa0*/  IMAD.U32 R0, R0, 0x10000, RZ ;  /* 0x0001000000007824 */ /* 0x004fca00078e00ff */
[----:B------:R-:W-:-:S04]  /*1ab0*/  F2FP.F16.F32.PACK_AB R0, RZ, R0 ;  /* 0x00000000ff00723e */ /* 0x000fc800000000ff */
[----:B------:R-:W-:Y:S01]  /*1ac0*/  PRMT R23, R0, 0x7610, R23 ;  /* 0x0000761000177816 */ /* 0x000fe20000000017 */
[----:B------:R-:W-:Y:S06]  /*1ad0*/  BRA `(.L_x_1003) ;  /* 0x0000000400d07947 */ /* 0x000fec0003800000 */
.L_x_1010:
        /* <DEDUP_REMOVED lines=13> */
.L_x_1017:
        /* <DEDUP_REMOVED lines=21> */
.L_x_1021:
[----:B------:R-:W-:Y:S05]  /*1d00*/  BSYNC.RECONVERGENT B1 ;  /* 0x0000000000017941 */ /* 0x000fea0003800200 */
.L_x_1020:
[----:B------:R-:W-:Y:S01]  /*1d10*/  IMAD.SHL.U32 R0, R0, 0x100000, RZ ;  /* 0x0010000000007824 */ /* 0x000fe200078e00ff */
[----:B------:R-:W-:-:S04]  /*1d20*/  LEA R2, R2, 0x3b800000, 0x17 ;  /* 0x3b80000002027811 */ /* 0x000fc800078eb8ff */
[----:B------:R-:W-:-:S07]  /*1d30*/  LOP3.LUT R0, R2, R0, R7, 0xfe, !PT ;  /* 0x0000000002007212 */ /* 0x000fce00078efe07 */
.L_x_1019:
[----:B------:R-:W-:Y:S05]  /*1d40*/  BSYNC.RECONVERGENT B0 ;  /* 0x0000000000007941 */ /* 0x000fea0003800200 */
.L_x_1018:
[----:B------:R-:W-:-:S04]  /*1d50*/  F2FP.F16.F32.PACK_AB R0, RZ, R0 ;  /* 0x00000000ff00723e */ /* 0x000fc800000000ff */
[----:B------:R-:W-:Y:S01]  /*1d60*/  PRMT R23, R0, 0x7610, R23 ;  /* 0x0000761000177816 */ /* 0x000fe20000000017 */
[----:B------:R-:W-:Y:S06]  /*1d70*/  BRA `(.L_x_1003) ;  /* 0x0000000400287947 */ /* 0x000fec0003800000 */
.L_x_1016:
        /* <DEDUP_REMOVED lines=21> */
.L_x_1025:
[----:B------:R-:W-:Y:S05]  /*1ed0*/  BSYNC.RECONVERGENT B1 ;  /* 0x0000000000017941 */ /* 0x000fea0003800200 */
.L_x_1024:
[----:B------:R-:W-:Y:S01]  /*1ee0*/  IMAD.SHL.U32 R0, R0, 0x200000, RZ ;  /* 0x0020000000007824 */ /* 0x000fe200078e00ff */
[----:B------:R-:W-:-:S04]  /*1ef0*/  LEA R2, R2, 0x37800000, 0x17 ;  /* 0x3780000002027811 */ /* 0x000fc800078eb8ff */
[----:B------:R-:W-:-:S07]  /*1f00*/  LOP3.LUT R0, R2, R0, R7, 0xfe, !PT ;  /* 0x0000000002007212 */ /* 0x000fce00078efe07 */
.L_x_1023:
[----:B------:R-:W-:Y:S05]  /*1f10*/  BSYNC.RECONVERGENT B0 ;  /* 0x0000000000007941 */ /* 0x000fea0003800200 */
.L_x_1022:
[----:B------:R-:W-:-:S04]  /*1f20*/  F2FP.F16.F32.PACK_AB R0, RZ, R0 ;  /* 0x00000000ff00723e */ /* 0x000fc800000000ff */
[----:B------:R-:W-:Y:S01]  /*1f30*/  PRMT R23, R0, 0x7610, R23 ;  /* 0x0000761000177816 */ /* 0x000fe20000000017 */
[----:B------:R-:W-:Y:S06]  /*1f40*/  BRA `(.L_x_1003) ;  /* 0x0000000000b47947 */ /* 0x000fec0003800000 */
.L_x_1015:
        /* <DEDUP_REMOVED lines=14> */
.L_x_1029:
[----:B------:R-:W-:Y:S05]  /*2030*/  BSYNC.RECONVERGENT B0 ;  /* 0x0000000000007941 */ /* 0x000fea0003800200 */
.L_x_1028:
[----:B------:R-:W-:-:S04]  /*2040*/  F2FP.F16.F32.PACK_AB R0, RZ, R0 ;  /* 0x00000000ff00723e */ /* 0x000fc800000000ff */
[----:B------:R-:W-:Y:S01]  /*2050*/  PRMT R23, R0, 0x7610, R23 ;  /* 0x0000761000177816 */ /* 0x000fe20000000017 */
[----:B------:R-:W-:Y:S06]  /*2060*/  BRA `(.L_x_1003) ;  /* 0x00000000006c7947 */ /* 0x000fec0003800000 */
.L_x_1002:
        /* <DEDUP_REMOVED lines=16> */
.L_x_1030:
[----:B------:R-:W-:Y:S01]  /*2170*/  PRMT R23, RZ, 0x7610, R23 ;  /* 0x00007610ff177816 */ /* 0x000fe20000000017 */
[----:B------:R-:W-:Y:S06]  /*2180*/  BRA `(.L_x_1003) ;  /* 0x0000000000247947 */ /* 0x000fec0003800000 */
.L_x_1027:
[----:B------:R-:W2:Y:S02]  /*2190*/  LDG.E.64 R2, desc[UR36][R2.64] ;  /* 0x0000002402027981 */ /* 0x000ea4000c1e1b00 */
[----:B--2---:R-:W0:Y:S02]  /*21a0*/  I2F.U64 R0, R2 ;  /* 0x0000000200007312 */ /* 0x004e240000301000 */
[----:B0-----:R-:W-:-:S04]  /*21b0*/  F2FP.F16.F32.PACK_AB R0, RZ, R0 ;  /* 0x00000000ff00723e */ /* 0x001fc800000000ff */
[----:B------:R-:W-:Y:S01]  /*21c0*/  PRMT R23, R0, 0x7610, R23 ;  /* 0x0000761000177816 */ /* 0x000fe20000000017 */
[----:B------:R-:W-:Y:S06]  /*21d0*/  BRA `(.L_x_1003) ;  /* 0x0000000000107947 */ /* 0x000fec0003800000 */
.L_x_1026:
[----:B------:R-:W2:Y:S02]  /*21e0*/  LDG.E R2, desc[UR36][R2.64] ;  /* 0x0000002402027981 */ /* 0x000ea4000c1e1900 */
[----:B--2---:R-:W-:-:S04]  /*21f0*/  I2FP.F32.U32 R0, R2 ;  /* 0x0000000200007245 */ /* 0x004fc80000201000 */
[----:B------:R-:W-:-:S04]  /*2200*/  F2FP.F16.F32.PACK_AB R0, RZ, R0 ;  /* 0x00000000ff00723e */ /* 0x000fc800000000ff */
[----:B------:R-:W-:-:S07]  /*2210*/  PRMT R23, R0, 0x7610, R23 ;  /* 0x0000761000177816 */ /* 0x000fce0000000017 */
.L_x_1003:
[----:B------:R-:W-:-:S07]  /*2220*/  VIADD R16, R16, 0x80 ;  /* 0x0000008010107836 */ /* 0x000fce0000000000 */
.L_x_997:
[----:B------:R-:W-:Y:S05]  /*2230*/  BSYNC.RECONVERGENT B6 ;  /* 0x0000000000067941 */ /* 0x000fea0003800200 */
.L_x_996:
        /* <DEDUP_REMOVED lines=26> */
.L_x_1036:
[----:B------:R-:W2:Y:S02]  /*23e0*/  LDG.E.U8 R2, desc[UR36][R2.64] ;  /* 0x0000002402027981 */ /* 0x000ea4000c1e1100 */
[----:B--2---:R-:W-:-:S04]  /*23f0*/  I2FP.F32.U32 R0, R2 ;  /* 0x0000000200007245 */ /* 0x004fc80000201000 */
[----:B------:R-:W-:-:S04]  /*2400*/  F2FP.F16.F32.PACK_AB R0, RZ, R0 ;  /* 0x00000000ff00723e */ /* 0x000fc800000000ff */
[----:B------:R-:W-:Y:S01]  /*2410*/  PRMT R25, R0, 0x7610, R25 ;  /* 0x0000761000197816 */ /* 0x000fe20000000019 */
[----:B------:R-:W-:Y:S06]  /*2420*/  BRA `(.L_x_1038) ;  /* 0x0000000c00b47947 */ /* 0x000fec0003800000 */
.L_x_1035:
        /* <DEDUP_REMOVED lines=11> */
.L_x_1040:
[----:B------:R-:W2:Y:S02]  /*24e0*/  LDG.E R2, desc[UR36][R2.64] ;  /* 0x0000002402027981 */ /* 0x000ea4000c1e1900 */
[----:B--2---:R-:W-:-:S04]  /*24f0*/  I2FP.F32.S32 R0, R2 ;  /* 0x0000000200007245 */ /* 0x004fc80000201400 */
[----:B------:R-:W-:-:S04]  /*2500*/  F2FP.F16.F32.PACK_AB R0, RZ, R0 ;  /* 0x00000000ff00723e */ /* 0x000fc800000000ff */
[----:B------:R-:W-:Y:S01]  /*2510*/  PRMT R25, R0, 0x7610, R25 ;  /* 0x0000761000197816 */ /* 0x000fe20000000019 */
[----:B------:R-:W-:Y:S06]  /*2520*/  BRA `(.L_x_1038) ;  /* 0x0000000c00747947 */ /* 0x000fec0003800000 */
.L_x_1039:
[----:B------:R-:W2:Y:S02]  /*2530*/  LDG.E.U16 R2, desc[UR36][R2.64] ;  /* 0x0000002402027981 */ /* 0x000ea4000c1e1500 */
[----:B--2---:R-:W0:Y:S02]  /*2540*/  I2F.S16 R0, R2 ;  /* 0x0000000200007306 */ /* 0x004e240000101400 */
[----:B0-----:R-:W-:-:S04]  /*2550*/  F2FP.F16.F32.PACK_AB R0, RZ, R0 ;  /* 0x00000000ff00723e */ /* 0x001fc800000000ff */
[----:B------:R-:W-:Y:S01]  /*2560*/  PRMT R25, R0, 0x7610, R25 ;  /* 0x0000761000197816 */ /* 0x000fe20000000019 */
[----:B------:R-:W-:Y:S06]  /*2570*/  BRA `(.L_x_1038) ;  /* 0x0000000c00607947 */ /* 0x000fec0003800000 */
.L_x_1034:
        /* <DEDUP_REMOVED lines=9> */
.L_x_1042:
[----:B------:R0:W5:Y:S01]  /*2610*/  LDG.E.U16 R25, desc[UR36][R2.64] ;  /* 0x0000002402197981 */ /* 0x000162000c1e1500 */
[----:B------:R-:W-:Y:S05]  /*2620*/  BRA `(.L_x_1038) ;  /* 0x0000000c00347947 */ /* 0x000fea0003800000 */
.L_x_1041:
        /* <DEDUP_REMOVED lines=9> */
.L_x_1044:
[----:B------:R1:W5:Y:S01]  /*26c0*/  LDG.E.U16 R25, desc[UR36][R2.64] ;  /* 0x0000002402197981 */ /* 0x000362000c1e1500 */
[----:B------:R-:W-:Y:S05]  /*26d0*/  BRA `(.L_x_1038) ;  /* 0x0000000c00087947 */ /* 0x000fea0003800000 */
.L_x_1043:
        /* <DEDUP_REMOVED lines=9> */
.L_x_1033:
        /* <DEDUP_REMOVED lines=14> */
.L_x_1047:
        /* <DEDUP_REMOVED lines=9> */
.L_x_1046:
        /* <DEDUP_REMOVED lines=27> */
.L_x_1049:
        /* <DEDUP_REMOVED lines=14> */
.L_x_1048:
[----:B------:R-:W2:Y:S02]  /*2b70*/  LDG.E.U16 R0, desc[UR36][R2.64] ;  /* 0x0000002402007981 */ /* 0x000ea4000c1e1500 */
[----:B--2---:R-:W-:-:S05]  /*2b80*/  IMAD.U32 R0, R0, 0x10000, RZ ;  /* 0x0001000000007824 */ /* 0x004fca00078e00ff */
[----:B------:R-:W-:-:S04]  /*2b90*/  F2FP.F16.F32.PACK_AB R0, RZ, R0 ;  /* 0x00000000ff00723e */ /* 0x000fc800000000ff */
[----:B------:R-:W-:Y:S01]  /*2ba0*/  PRMT R25, R0, 0x7610, R25 ;  /* 0x0000761000197816 */ /* 0x000fe20000000019 */
[----:B------:R-:W-:Y:S06]  /*2bb0*/  BRA `(.L_x_1038) ;  /* 0x0000000400d07947 */ /* 0x000fec0003800000 */
.L_x_1045:
        /* <DEDUP_REMOVED lines=13> */
.L_x_1052:
        /* <DEDUP_REMOVED lines=21> */
.L_x_1056:
[----:B------:R-:W-:Y:S05]  /*2de0*/  BSYNC.RECONVERGENT B1 ;  /* 0x0000000000017941 */ /* 0x000fea0003800200 */
.L_x_1055:
[----:B------:R-:W-:Y:S01]  /*2df0*/  IMAD.SHL.U32 R0, R0, 0x100000, RZ ;  /* 0x0010000000007824 */ /* 0x000fe200078e00ff */
[----:B------:R-:W-:-:S04]  /*2e00*/  LEA R2, R2, 0x3b800000, 0x17 ;  /* 0x3b80000002027811 */ /* 0x000fc800078eb8ff */
[----:B------:R-:W-:-:S07]  /*2e10*/  LOP3.LUT R0, R2, R0, R7, 0xfe, !PT ;  /* 0x0000000002007212 */ /* 0x000fce00078efe07 */
.L_x_1054:
[----:B------:R-:W-:Y:S05]  /*2e20*/  BSYNC.RECONVERGENT B0 ;  /* 0x0000000000007941 */ /* 0x000fea0003800200 */
.L_x_1053:
[----:B------:R-:W-:-:S04]  /*2e30*/  F2FP.F16.F32.PACK_AB R0, RZ, R0 ;  /* 0x00000000ff00723e */ /* 0x000fc800000000ff */
[----:B------:R-:W-:Y:S01]  /*2e40*/  PRMT R25, R0, 0x7610, R25 ;  /* 0x0000761000197816 */ /* 0x000fe20000000019 */
[----:B------:R-:W-:Y:S06]  /*2e50*/  BRA `(.L_x_1038) ;  /* 0x0000000400287947 */ /* 0x000fec0003800000 */
.L_x_1051:
        /* <DEDUP_REMOVED lines=21> */
.L_x_1060:
[----:B------:R-:W-:Y:S05]  /*2fb0*/  BSYNC.RECONVERGENT B1 ;  /* 0x0000000000017941 */ /* 0x000fea0003800200 */
.L_x_1059:
[----:B------:R-:W-:Y:S01]  /*2fc0*/  IMAD.SHL.U32 R0, R0, 0x200000, RZ ;  /* 0x0020000000007824 */ /* 0x000fe200078e00ff */
[----:B------:R-:W-:-:S04]  /*2fd0*/  LEA R2, R2, 0x37800000, 0x17 ;  /* 0x3780000002027811 */ /* 0x000fc800078eb8ff */
[----:B------:R-:W-:-:S07]  /*2fe0*/  LOP3.LUT R0, R2, R0, R7, 0xfe, !PT ;  /* 0x0000000002007212 */ /* 0x000fce00078efe07 */
.L_x_1058:
[----:B------:R-:W-:Y:S05]  /*2ff0*/  BSYNC.RECONVERGENT B0 ;  /* 0x0000000000007941 */ /* 0x000fea0003800200 */
.L_x_1057:
[----:B------:R-:W-:-:S04]  /*3000*/  F2FP.F16.F32.PACK_AB R0, RZ, R0 ;  /* 0x00000000ff00723e */ /* 0x000fc800000000ff */
[----:B------:R-:W-:Y:S01]  /*3010*/  PRMT R25, R0, 0x7610, R25 ;  /* 0x0000761000197816 */ /* 0x000fe20000000019 */
[----:B------:R-:W-:Y:S06]  /*3020*/  BRA `(.L_x_1038) ;  /* 0x0000000000b47947 */ /* 0x000fec0003800000 */
.L_x_1050:
        /* <DEDUP_REMOVED lines=14> */
.L_x_1064:
[----:B------:R-:W-:Y:S05]  /*3110*/  BSYNC.RECONVERGENT B0 ;  /* 0x0000000000007941 */ /* 0x000fea0003800200 */
.L_x_1063:
[----:B------:R-:W-:-:S04]  /*3120*/  F2FP.F16.F32.PACK_AB R0, RZ, R0 ;  /* 0x00000000ff00723e */ /* 0x000fc800000000ff */
[----:B------:R-:W-:Y:S01]  /*3130*/  PRMT R25, R0, 0x7610, R25 ;  /* 0x0000761000197816 */ /* 0x000fe20000000019 */
[----:B------:R-:W-:Y:S06]  /*3140*/  BRA `(.L_x_1038) ;  /* 0x00000000006c7947 */ /* 0x000fec0003800000 */
.L_x_1037:
        /* <DEDUP_REMOVED lines=16> */
.L_x_1065:
[----:B------:R-:W-:Y:S01]  /*3250*/  PRMT R25, RZ, 0x7610, R25 ;  /* 0x00007610ff197816 */ /* 0x000fe20000000019 */
[----:B------:R-:W-:Y:S06]  /*3260*/  BRA `(.L_x_1038) ;  /* 0x0000000000247947 */ /* 0x000fec0003800000 */
.L_x_1062:
[----:B------:R-:W2:Y:S02]  /*3270*/  LDG.E.64 R2, desc[UR36][R2.64] ;  /* 0x0000002402027981 */ /* 0x000ea4000c1e1b00 */
[----:B--2---:R-:W0:Y:S02]  /*3280*/  I2F.U64 R0, R2 ;  /* 0x0000000200007312 */ /* 0x004e240000301000 */
[----:B0-----:R-:W-:-:S04]  /*3290*/  F2FP.F16.F32.PACK_AB R0, RZ, R0 ;  /* 0x00000000ff00723e */ /* 0x001fc800000000ff */
[----:B------:R-:W-:Y:S01]  /*32a0*/  PRMT R25, R0, 0x7610, R25 ;  /* 0x0000761000197816 */ /* 0x000fe20000000019 */
[----:B------:R-:W-:Y:S06]  /*32b0*/  BRA `(.L_x_1038) ;  /* 0x0000000000107947 */ /* 0x000fec0003800000 */
.L_x_1061:
[----:B------:R-:W2:Y:S02]  /*32c0*/  LDG.E R2, desc[UR36][R2.64] ;  /* 0x0000002402027981 */ /* 0x000ea4000c1e1900 */
[----:B--2---:R-:W-:-:S04]  /*32d0*/  I2FP.F32.U32 R0, R2 ;  /* 0x0000000200007245 */ /* 0x004fc80000201000 */
[----:B------:R-:W-:-:S04]  /*32e0*/  F2FP.F16.F32.PACK_AB R0, RZ, R0 ;  /* 0x00000000ff00723e */ /* 0x000fc800000000ff */
[----:B------:R-:W-:-:S07]  /*32f0*/  PRMT R25, R0, 0x7610, R25 ;  /* 0x0000761000197816 */ /* 0x000fce0000000019 */
.L_x_1038:
[----:B------:R-:W-:-:S07]  /*3300*/  VIADD R16, R16, 0x80 ;  /* 0x0000008010107836 */ /* 0x000fce0000000000 */
.L_x_1032:
[----:B------:R-:W-:Y:S05]  /*3310*/  BSYNC.RECONVERGENT B6 ;  /* 0x0000000000067941 */ /* 0x000fea0003800200 */
.L_x_1031:
        /* <DEDUP_REMOVED lines=25> */
.L_x_1071:
[----:B------:R-:W2:Y:S02]  /*34b0*/  LDG.E.U8 R2, desc[UR36][R2.64] ;  /* 0x0000002402027981 */ /* 0x000ea4000c1e1100 */
[----:B--2---:R-:W-:-:S04]  /*34c0*/  I2FP.F32.U32 R0, R2 ;  /* 0x0000000200007245 */ /* 0x004fc80000201000 */
[----:B------:R-:W-:Y:S01]  /*34d0*/  F2FP.F16.F32.PACK_AB R0, RZ, R0 ;  /* 0x00000000ff00723e */ /* 0x000fe200000000ff */
[----:B------:R-:W-:Y:S06]  /*34e0*/  BRA `(.L_x_1067) ;  /* 0x0000000c007c7947 */ /* 0x000fec0003800000 */
.L_x_1070:
        /* <DEDUP_REMOVED lines=10> */
.L_x_1074:
[----:B------:R-:W2:Y:S02]  /*3590*/  LDG.E R2, desc[UR36][R2.64] ;  /* 0x0000002402027981 */ /* 0x000ea4000c1e1900 */
[----:B--2---:R-:W-:-:S04]  /*35a0*/  I2FP.F32.S32 R0, R2 ;  /* 0x0000000200007245 */ /* 0x004fc80000201400 */
[----:B------:R-:W-:Y:S01]  /*35b0*/  F2FP.F16.F32.PACK_AB R0, RZ, R0 ;  /* 0x00000000ff00723e */ /* 0x000fe200000000ff */
[----:B------:R-:W-:Y:S06]  /*35c0*/  BRA `(.L_x_1067) ;  /* 0x0000000c00447947 */ /* 0x000fec0003800000 */
.L_x_1073:
[----:B------:R-:W2:Y:S02]  /*35d0*/  LDG.E.U16 R2, desc[UR36][R2.64] ;  /* 0x0000002402027981 */ /* 0x000ea4000c1e1500 */
[----:B--2---:R-:W0:Y:S02]  /*35e0*/  I2F.S16 R0, R2 ;  /* 0x0000000200007306 */ /* 0x004e240000101400 */
[----:B0-----:R-:W-:Y:S01]  /*35f0*/  F2FP.F16.F32.PACK_AB R0, RZ, R0 ;  /* 0x00000000ff00723e */ /* 0x001fe200000000ff */
[----:B------:R-:W-:Y:S06]  /*3600*/  BRA `(.L_x_1067) ;  /* 0x0000000c00347947 */ /* 0x000fec0003800000 */
.L_x_1069:
        /* <DEDUP_REMOVED lines=9> */
.L_x_1076:
[----:B------:R2:W5:Y:S01]  /*36a0*/  LDG.E.U16 R0, desc[UR36][R2.64] ;  /* 0x0000002402007981 */ /* 0x000562000c1e1500 */
[----:B------:R-:W-:Y:S05]  /*36b0*/  BRA `(.L_x_1067) ;  /* 0x0000000c00087947 */ /* 0x000fea0003800000 */
.L_x_1075:
        /* <DEDUP_REMOVED lines=9> */
.L_x_1078:
[----:B------:R3:W5:Y:S01]  /*3750*/  LDG.E.U16 R0, desc[UR36][R2.64] ;  /* 0x0000002402007981 */ /* 0x000762000c1e1500 */
[----:B------:R-:W-:Y:S05]  /*3760*/  BRA `(.L_x_1067) ;  /* 0x0000000800dc7947 */ /* 0x000fea0003800000 */
.L_x_1077:
        /* <DEDUP_REMOVED lines=8> */
.L_x_1068:
        /* <DEDUP_REMOVED lines=13> */
.L_x_1081:
        /* <DEDUP_REMOVED lines=8> */
.L_x_1080:
        /* <DEDUP_REMOVED lines=27> */
.L_x_1083:
        /* <DEDUP_REMOVED lines=13> */
.L_x_1082:
[----:B------:R-:W2:Y:S02]  /*3bc0*/  LDG.E.U16 R0, desc[UR36][R2.64] ;  /* 0x0000002402007981 */ /* 0x000ea4000c1e1500 */
[----:B--2---:R-:W-:-:S05]  /*3bd0*/  IMAD.U32 R0, R0, 0x10000, RZ ;  /* 0x0001000000007824 */ /* 0x004fca00078e00ff */
[----:B------:R-:W-:Y:S01]  /*3be0*/  F2FP.F16.F32.PACK_AB R0, RZ, R0 ;  /* 0x00000000ff00723e */ /* 0x000fe200000000ff */
[----:B------:R-:W-:Y:S06]  /*3bf0*/  BRA `(.L_x_1067) ;  /* 0x0000000400b87947 */ /* 0x000fec0003800000 */
.L_x_1079:
        /* <DEDUP_REMOVED lines=12> */
.L_x_1086:
        /* <DEDUP_REMOVED lines=21> */
.L_x_1090:
[----:B------:R-:W-:Y:S05]  /*3e10*/  BSYNC.RECONVERGENT B1 ;  /* 0x0000000000017941 */ /* 0x000fea0003800200 */
.L_x_1089:
[----:B------:R-:W-:Y:S01]  /*3e20*/  IMAD.SHL.U32 R0, R0, 0x100000, RZ ;  /* 0x0010000000007824 */ /* 0x000fe200078e00ff */
[----:B------:R-:W-:-:S04]  /*3e30*/  LEA R2, R2, 0x3b800000, 0x17 ;  /* 0x3b80000002027811 */ /* 0x000fc800078eb8ff */
[----:B------:R-:W-:-:S07]  /*3e40*/  LOP3.LUT R0, R2, R0, R7, 0xfe, !PT ;  /* 0x0000000002007212 */ /* 0x000fce00078efe07 */
.L_x_1088:
[----:B------:R-:W-:Y:S05]  /*3e50*/  BSYNC.RECONVERGENT B0 ;  /* 0x0000000000007941 */ /* 0x000fea0003800200 */
.L_x_1087:
[----:B------:R-:W-:Y:S01]  /*3e60*/  F2FP.F16.F32.PACK_AB R0, RZ, R0 ;  /* 0x00000000ff00723e */ /* 0x000fe200000000ff */
[----:B------:R-:W-:Y:S06]  /*3e70*/  BRA `(.L_x_1067) ;  /* 0x0000000400187947 */ /* 0x000fec0003800000 */
.L_x_1085:
        /* <DEDUP_REMOVED lines=21> */
.L_x_1094:
[----:B------:R-:W-:Y:S05]  /*3fd0*/  BSYNC.RECONVERGENT B1 ;  /* 0x0000000000017941 */ /* 0x000fea0003800200 */
.L_x_1093:
[----:B------:R-:W-:Y:S01]  /*3fe0*/  IMAD.SHL.U32 R0, R0, 0x200000, RZ ;  /* 0x0020000000007824 */ /* 0x000fe200078e00ff */
[----:B------:R-:W-:-:S04]  /*3ff0*/  LEA R2, R2, 0x37800000, 0x17 ;  /* 0x3780000002027811 */ /* 0x000fc800078eb8ff */
[----:B------:R-:W-:-:S07]  /*4000*/  LOP3.LUT R0, R2, R0, R7, 0xfe, !PT ;  /* 0x0000000002007212 */ /* 0x000fce00078efe07 */
.L_x_1092:
[----:B------:R-:W-:Y:S05]  /*4010*/  BSYNC.RECONVERGENT B0 ;  /* 0x0000000000007941 */ /* 0x000fea0003800200 */
.L_x_1091:
[----:B------:R-:W-:Y:S01]  /*4020*/  F2FP.F16.F32.PACK_AB R0, RZ, R0 ;  /* 0x00000000ff00723e */ /* 0x000fe200000000ff */
[----:B------:R-:W-:Y:S06]  /*4030*/  BRA `(.L_x_1067) ;  /* 0x0000000000a87947 */ /* 0x000fec0003800000 */
.L_x_1084:
        /* <DEDUP_REMOVED lines=14> */
.L_x_1098:
[----:B------:R-:W-:Y:S05]  /*4120*/  BSYNC.RECONVERGENT B0 ;  /* 0x0000000000007941 */ /* 0x000fea0003800200 */
.L_x_1097:
[----:B------:R-:W-:Y:S01]  /*4130*/  F2FP.F16.F32.PACK_AB R0, RZ, R0 ;  /* 0x00000000ff00723e */ /* 0x000fe200000000ff */
[----:B------:R-:W-:Y:S06]  /*4140*/  BRA `(.L_x_1067) ;  /* 0x0000000000647947 */ /* 0x000fec0003800000 */
.L_x_1072:
        /* <DEDUP_REMOVED lines=16> */
.L_x_1099:
[----:B------:R-:W-:Y:S01]  /*4250*/  PRMT R0, RZ, 0x7610, R0 ;  /* 0x00007610ff007816 */ /* 0x000fe20000000000 */
[----:B------:R-:W-:Y:S06]  /*4260*/  BRA `(.L_x_1067) ;  /* 0x00000000001c7947 */ /* 0x000fec0003800000 */
.L_x_1096:
[----:B------:R-:W2:Y:S02]  /*4270*/  LDG.E.64 R2, desc[UR36][R2.64] ;  /* 0x0000002402027981 */ /* 0x000ea4000c1e1b00 */
[----:B--2---:R-:W0:Y:S02]  /*4280*/  I2F.U64 R0, R2 ;  /* 0x0000000200007312 */ /* 0x004e240000301000 */
[----:B0-----:R-:W-:Y:S01]  /*4290*/  F2FP.F16.F32.PACK_AB R0, RZ, R0 ;  /* 0x00000000ff00723e */ /* 0x001fe200000000ff */
[----:B------:R-:W-:Y:S06]  /*42a0*/  BRA `(.L_x_1067) ;  /* 0x00000000000c7947 */ /* 0x000fec0003800000 */
.L_x_1095:
[----:B------:R-:W2:Y:S02]  /*42b0*/  LDG.E R2, desc[UR36][R2.64] ;  /* 0x0000002402027981 */ /* 0x000ea4000c1e1900 */
[----:B--2---:R-:W-:-:S04]  /*42c0*/  I2FP.F32.U32 R0, R2 ;  /* 0x0000000200007245 */ /* 0x004fc80000201000 */
[----:B------:R-:W-:-:S07]  /*42d0*/  F2FP.F16.F32.PACK_AB R0, RZ, R0 ;  /* 0x00000000ff00723e */ /* 0x000fce00000000ff */
.L_x_1067:
[----:B------:R-:W-:Y:S05]  /*42e0*/  BSYNC.RECONVERGENT B6 ;  /* 0x0000000000067941 */ /* 0x000fea0003800200 */
.L_x_1066:
[----:B------:R-:W4:Y:S01]  /*42f0*/  LDC.U8 R16, c[0x0][0x3a4] ;  /* 0x0000e900ff107b82 */ /* 0x000f220000000000 */
[CC--:B------:R-:W-:Y:S01]  /*4300*/  ISETP.GE.AND P1, PT, R19.reuse, R17.reuse, PT ;  /* 0x000000111300720c */ /* 0x0c0fe20003f26270 */
[C---:B0123--:R-:W-:Y:S01]  /*4310*/  VIADD R2, R19.reuse, 0x100 ;  /* 0x0000010013027836 */ /* 0x04ffe20000000000 */
[----:B------:R-:W-:Y:S01]  /*4320*/  BSSY.RECONVERGENT B0, `(.L_x_1100) ;  /* 0x0000032000007945 */ /* 0x000fe20003800200 */
[C---:B------:R-:W-:Y:S02]  /*4330*/  VIADD R4, R19.reuse, 0x180 ;  /* 0x0000018013047836 */ /* 0x040fe40000000000 */
[----:B------:R-:W-:Y:S01]  /*4340*/  VIADD R22, R19, 0x80 ;  /* 0x0000008013167836 */ /* 0x000fe20000000000 */
[-C--:B------:R-:W-:Y:S02]  /*4350*/  ISETP.GE.AND P2, PT, R2, R17.reuse, PT ;  /* 0x000000110200720c */ /* 0x080fe40003f46270 */
[-C--:B------:R-:W-:Y:S02]  /*4360*/  ISETP.GE.AND P0, PT, R4, R17.reuse, PT ;  /* 0x000000110400720c */ /* 0x080fe40003f06270 */
[----:B------:R-:W-:-:S03]  /*4370*/  ISETP.GE.AND P3, PT, R22, R17, PT ;  /* 0x000000111600720c */ /* 0x000fc60003f66270 */
[----:B------:R-:W-:Y:S10]  /*4380*/  @P1 BRA `(.L_x_1101) ;  /* 0x0000000000ac1947 */ /* 0x000ff40003800000 */
[----:B-----5:R-:W-:Y:S02]  /*4390*/  HADD2.F32 R24, -RZ, R24.H0_H0 ;  /* 0x20000018ff187230 */ /* 0x020fe40000004100 */
[----:B------:R-:W-:-:S03]  /*43a0*/  IMAD.MOV.U32 R6, RZ, RZ, 0x3e800000 ;  /* 0x3e800000ff067424 */ /* 0x000fc600078e00ff */
        /* <DEDUP_REMOVED lines=39> */
[----:B------:R-:W-:-:S05]  /*4620*/  @P4 FADD.FTZ R3, R3, 0.69314718246459960938 ;  /* 0x3f31721803034421 */ /* 0x000fca0000010000 */
[----:B------:R-:W-:-:S07]  /*4630*/  F2FP.F16.F32.PACK_AB R4, RZ, R3 ;  /* 0x00000003ff04723e */ /* 0x000fce00000000ff */
.L_x_1101:
[----:B------:R-:W-:Y:S05]  /*4640*/  BSYNC.RECONVERGENT B0 ;  /* 0x0000000000007941 */ /* 0x000fea0003800200 */
.L_x_1100:
[----:B------:R-:W-:Y:S04]  /*4650*/  BSSY.RECONVERGENT B0, `(.L_x_1102) ;  /* 0x000002d000007945 */ /* 0x000fe80003800200 */
[----:B------:R-:W-:Y:S05]  /*4660*/  @P3 BRA `(.L_x_1103) ;  /* 0x0000000000ac3947 */ /* 0x000fea0003800000 */
[----:B-----5:R-:W-:Y:S02]  /*4670*/  HADD2.F32 R23, -RZ, R23.H0_H0 ;  /* 0x20000017ff177230 */ /* 0x020fe40000004100 */
[----:B------:R-:W-:Y:S02]  /*4680*/  IMAD.MOV.U32 R7, RZ, RZ, 0x3e800000 ;  /* 0x3e800000ff077424 */ /* 0x000fe400078e00ff */
        /* <DEDUP_REMOVED lines=41> */
.L_x_1103:
[----:B------:R-:W-:Y:S05]  /*4920*/  BSYNC.RECONVERGENT B0 ;  /* 0x0000000000007941 */ /* 0x000fea0003800200 */
.L_x_1102:
        /* <DEDUP_REMOVED lines=45> */
.L_x_1105:
[----:B------:R-:W-:Y:S05]  /*4c00*/  BSYNC.RECONVERGENT B0 ;  /* 0x0000000000007941 */ /* 0x000fea0003800200 */
.L_x_1104:
[----:B------:R-:W-:Y:S04]  /*4c10*/  BSSY.RECONVERGENT B0, `(.L_x_1106) ;  /* 0x000002d000007945 */ /* 0x000fe80003800200 */
[----:B------:R-:W-:Y:S05]  /*4c20*/  @P0 BRA `(.L_x_1107) ;  /* 0x0000000000ac0947 */ /* 0x000fea0003800000 */
[----:B-----5:R-:W-:-:S05]  /*4c30*/  HADD2.F32 R0, -RZ, R0.H0_H0 ;  /* 0x20000000ff007230 */ /* 0x020fca0000004100 */
        /* <DEDUP_REMOVED lines=42> */
.L_x_1107:
[----:B------:R-:W-:Y:S05]  /*4ee0*/  BSYNC.RECONVERGENT B0 ;  /* 0x0000000000007941 */ /* 0x000fea0003800200 */
.L_x_1106:
[----:B------:R-:W-:Y:S04]  /*4ef0*/  BSSY.RECONVERGENT B6, `(.L_x_1108) ;  /* 0x000010e000067945 */ /* 0x000fe80003800200 */
[----:B------:R-:W-:Y:S05]  /*4f00*/  @P1 BRA `(.L_x_1109) ;  /* 0x0000001000301947 */ /* 0x000fea0003800000 */
[----:B------:R-:W0:Y:S01]  /*4f10*/  LDCU UR4, c[0x0][0x3a8] ;  /* 0x00007500ff0477ac */ /* 0x000e220008000800 */
[----:B------:R-:W1:Y:S01]  /*4f20*/  LDC.64 R2, c[0x0][0x388] ;  /* 0x0000e200ff027b82 */ /* 0x000e620000000a00 */
[----:B-----5:R-:W-:Y:S01]  /*4f30*/  IMAD R0, R18, 0x200, R19 ;  /* 0x0000020012007824 */ /* 0x020fe200078e0213 */
[----:B----4-:R-:W-:-:S03]  /*4f40*/  PRMT R6, R16, 0x9910, RZ ;  /* 0x0000991010067816 */ /* 0x010fc600000000ff */
[----:B0-----:R-:W-:Y:S02]  /*4f50*/  IMAD R5, R0, UR4, RZ ;  /* 0x0000000400057c24 */ /* 0x001fe4000f8e02ff */
        /* <DEDUP_REMOVED lines=13> */
[----:B------:R-:W-:Y:S02]  /*5030*/  HADD2.F32 R4, -RZ, R4.H0_H0 ;  /* 0x20000004ff047230 */ /* 0x000fe40000004100 */
[----:B------:R-:W-:Y:S02]  /*5040*/  IMAD.MOV.U32 R19, RZ, RZ, R22 ;  /* 0x000000ffff137224 */ /* 0x000fe400078e0016 */
[----:B------:R-:W0:Y:S02]  /*5050*/  F2I.FTZ.TRUNC.NTZ R5, R4 ;  /* 0x0000000400057305 */ /* 0x000e24000021f100 */
[----:B0-----:R3:W-:Y:S01]  /*5060*/  STG.E.U8 desc[UR36][R2.64], R5 ;  /* 0x0000000502007986 */ /* 0x0017e2000c101124 */
[----:B------:R-:W-:Y:S05]  /*5070*/  BRA `(.L_x_1109) ;  /* 0x0000000c00d47947 */ /* 0x000fea0003800000 */
.L_x_1113:
[----:B------:R-:W-:Y:S02]  /*5080*/  HADD2.F32 R5, -RZ, R4.H0_H0 ;  /* 0x20000004ff057230 */ /* 0x000fe40000004100 */
[----:B------:R-:W-:-:S04]  /*5090*/  IMAD.MOV.U32 R19, RZ, RZ, R22 ;  /* 0x000000ffff137224 */ /* 0x000fc800078e0016 */
[----:B------:R-:W0:Y:S02]  /*50a0*/  F2I.S64.TRUNC R4, R5 ;  /* 0x0000000500047311 */ /* 0x000e24000020d900 */
[----:B0-----:R0:W-:Y:S01]  /*50b0*/  STG.E.U8 desc[UR36][R2.64], R4 ;  /* 0x0000000402007986 */ /* 0x0011e2000c101124 */
[----:B------:R-:W-:Y:S05]  /*50c0*/  BRA `(.L_x_1109) ;  /* 0x0000000c00c07947 */ /* 0x000fea0003800000 */
.L_x_1112:
[----:B------:R-:W-:-:S13]  /*50d0*/  ISETP.NE.AND P0, PT, R0, 0x2, PT ;  /* 0x000000020000780c */ /* 0x000fda0003f05270 */
[----:B------:R-:W-:Y:S05]  /*50e0*/  @!P0 BRA `(.L_x_1115) ;  /* 0x0000000000388947 */ /* 0x000fea0003800000 */
[----:B------:R-:W-:-:S13]  /*50f0*/  ISETP.NE.AND P0, PT, R0, 0x3, PT ;  /* 0x000000030000780c */ /* 0x000fda0003f05270 */
[----:B------:R-:W-:Y:S05]  /*5100*/  @!P0 BRA `(.L_x_1116) ;  /* 0x00000000001c8947 */ /* 0x000fea0003800000 */
[----:B------:R-:W-:-:S13]  /*5110*/  ISETP.NE.AND P0, PT, R0, 0x4, PT ;  /* 0x000000040000780c */ /* 0x000fda0003f05270 */
[----:B------:R-:W-:Y:S05]  /*5120*/  @P0 BRA `(.L_x_1114) ;  /* 0x0000000800f80947 */ /* 0x000fea0003800000 */
[----:B------:R-:W-:Y:S02]  /*5130*/  HADD2.F32 R4, -RZ, R4.H0_H0 ;  /* 0x20000004ff047230 */ /* 0x000fe40000004100 */
[----:B------:R-:W-:-:S04]  /*5140*/  IMAD.MOV.U32 R19, RZ, RZ, R22 ;  /* 0x000000ffff137224 */ /* 0x000fc800078e0016 */
[----:B------:R-:W0:Y:S02]  /*5150*/  F2I.S64.TRUNC R4, R4 ;  /* 0x0000000400047311 */ /* 0x000e24000020d900 */
[----:B0-----:R1:W-:Y:S01]  /*5160*/  STG.E.64 desc[UR36][R2.64], R4 ;  /* 0x0000000402007986 */ /* 0x0013e2000c101b24 */
[----:B------:R-:W-:Y:S05]  /*5170*/  BRA `(.L_x_1109) ;  /* 0x0000000c00947947 */ /* 0x000fea0003800000 */
.L_x_1116:
[----:B------:R-:W-:Y:S02]  /*5180*/  HADD2.F32 R4, -RZ, R4.H0_H0 ;  /* 0x20000004ff047230 */ /* 0x000fe40000004100 */
[----:B------:R-:W-:Y:S02]  /*5190*/  IMAD.MOV.U32 R19, RZ, RZ, R22 ;  /* 0x000000ffff137224 */ /* 0x000fe400078e0016 */
[----:B------:R-:W0:Y:S02]  /*51a0*/  F2I.FTZ.TRUNC.NTZ R5, R4 ;  /* 0x0000000400057305 */ /* 0x000e24000021f100 */
[----:B0-----:R2:W-:Y:S01]  /*51b0*/  STG.E desc[UR36][R2.64], R5 ;  /* 0x0000000502007986 */ /* 0x0015e2000c101924 */
[----:B------:R-:W-:Y:S05]  /*51c0*/  BRA `(.L_x_1109) ;  /* 0x0000000c00807947 */ /* 0x000fea0003800000 */
.L_x_1115:
[----:B------:R-:W-:Y:S02]  /*51d0*/  HADD2.F32 R4, -RZ, R4.H0_H0 ;  /* 0x20000004ff047230 */ /* 0x000fe40000004100 */
[----:B------:R-:W-:Y:S02]  /*51e0*/  IMAD.MOV.U32 R19, RZ, RZ, R22 ;  /* 0x000000ffff137224 */ /* 0x000fe400078e0016 */
[----:B------:R-:W0:Y:S02]  /*51f0*/  F2I.FTZ.TRUNC.NTZ R5, R4 ;  /* 0x0000000400057305 */ /* 0x000e24000021f100 */
[----:B0-----:R0:W-:Y:S01]  /*5200*/  STG.E.U16 desc[UR36][R2.64], R5 ;  /* 0x0000000502007986 */ /* 0x0011e2000c101524 */
[----:B------:R-:W-:Y:S05]  /*5210*/  BRA `(.L_x_1109) ;  /* 0x0000000c006c7947 */ /* 0x000fea0003800000 */
.L_x_1111:
[----:B------:R-:W-:-:S13]  /*5220*/  ISETP.GT.AND P0, PT, R0, 0x6, PT ;  /* 0x000000060000780c */ /* 0x000fda0003f04270 */
[----:B------:R-:W-:Y:S05]  /*5230*/  @P0 BRA `(.L_x_1117) ;  /* 0x00000000002c0947 */ /* 0x000fea0003800000 */
[----:B------:R-:W-:-:S13]  /*5240*/  ISETP.NE.AND P0, PT, R0, 0x5, PT ;  /* 0x000000050000780c */ /* 0x000fda0003f05270 */
[----:B------:R-:W-:Y:S05]  /*5250*/  @!P0 BRA `(.L_x_1118) ;  /* 0x0000000000188947 */ /* 0x000fea0003800000 */
[----:B------:R-:W-:-:S13]  /*5260*/  ISETP.NE.AND P0, PT, R0, 0x6, PT ;  /* 0x000000060000780c */ /* 0x000fda0003f05270 */
[----:B------:R-:W-:Y:S05]  /*5270*/  @P0 BRA `(.L_x_1114) ;  /* 0x0000000800a40947 */ /* 0x000fea0003800000 */
[----:B------:R-:W-:Y:S02]  /*5280*/  HADD2.F32 R5, -RZ, R4.H0_H0 ;  /* 0x20000004ff057230 */ /* 0x000fe40000004100 */
[----:B------:R-:W-:-:S03]  /*5290*/  IMAD.MOV.U32 R19, RZ, RZ, R22 ;  /* 0x000000ffff137224 */ /* 0x000fc600078e0016 */
[----:B------:R0:W-:Y:S01]  /*52a0*/  STG.E desc[UR36][R2.64], R5 ;  /* 0x0000000502007986 */ /* 0x0001e2000c101924 */
[----:B------:R-:W-:Y:S05]  /*52b0*/  BRA `(.L_x_1109) ;  /* 0x0000000c00447947 */ /* 0x000fea0003800000 */
.L_x_1118:
[----:B------:R0:W-:Y:S01]  /*52c0*/  STG.E.U16 desc[UR36][R2.64], R4 ;  /* 0x0000000402007986 */ /* 0x0001e2000c101524 */
[----:B------:R-:W-:Y:S01]  /*52d0*/  IMAD.MOV.U32 R19, RZ, RZ, R22 ;  /* 0x000000ffff137224 */ /* 0x000fe200078e0016 */
[----:B------:R-:W-:Y:S06]  /*52e0*/  BRA `(.L_x_1109) ;  /* 0x0000000c00387947 */ /* 0x000fec0003800000 */
.L_x_1117:
[----:B------:R-:W-:-:S13]  /*52f0*/  ISETP.NE.AND P0, PT, R0, 0x7, PT ;  /* 0x000000070000780c */ /* 0x000fda0003f05270 */
[----:B------:R-:W-:Y:S05]  /*5300*/  @!P0 BRA `(.L_x_1119) ;  /* 0x00000000003c8947 */ /* 0x000fea0003800000 */
[----:B------:R-:W-:-:S13]  /*5310*/  ISETP.NE.AND P0, PT, R0, 0x8, PT ;  /* 0x000000080000780c */ /* 0x000fda0003f05270 */
[----:B------:R-:W-:Y:S05]  /*5320*/  @!P0 BRA `(.L_x_1120) ;  /* 0x00000000001c8947 */ /* 0x000fea0003800000 */
[----:B------:R-:W-:-:S13]  /*5330*/  ISETP.NE.AND P0, PT, R0, 0x9, PT ;  /* 0x000000090000780c */ /* 0x000fda0003f05270 */
[----:B------:R-:W-:Y:S05]  /*5340*/  @P0 BRA `(.L_x_1114) ;  /* 0x0000000800700947 */ /* 0x000fea0003800000 */
[----:B------:R-:W-:Y:S02]  /*5350*/  HADD2.F32 R4, -RZ, R4.H0_H0 ;  /* 0x20000004ff047230 */ /* 0x000fe40000004100 */
[----:B------:R-:W-:Y:S02]  /*5360*/  IMAD.MOV.U32 R5, RZ, RZ, RZ ;  /* 0x000000ffff057224 */ /* 0x000fe400078e00ff */
[----:B------:R-:W-:-:S03]  /*5370*/  IMAD.MOV.U32 R19, RZ, RZ, R22 ;  /* 0x000000ffff137224 */ /* 0x000fc600078e0016 */
[----:B------:R0:W-:Y:S01]  /*5380*/  STG.E.64 desc[UR36][R2.64], R4 ;  /* 0x0000000402007986 */ /* 0x0001e2000c101b24 */
[----:B------:R-:W-:Y:S05]  /*5390*/  BRA `(.L_x_1109) ;  /* 0x0000000c000c7947 */ /* 0x000fea0003800000 */
.L_x_1120:
[----:B------:R-:W-:Y:S02]  /*53a0*/  HADD2.F32 R0, -RZ, R4.H0_H0 ;  /* 0x20000004ff007230 */ /* 0x000fe40000004100 */
[----:B------:R-:W-:-:S03]  /*53b0*/  IMAD.MOV.U32 R19, RZ, RZ, R22 ;  /* 0x000000ffff137224 */ /* 0x000fc600078e0016 */
[----:B------:R-:W-:-:S04]  /*53c0*/  F2FP.F16.F32.PACK_AB R0, RZ, R0 ;  /* 0x00000000ff00723e */ /* 0x000fc800000000ff */
[----:B------:R-:W-:-:S05]  /*53d0*/  PRMT R0, R0, 0x5410, RZ ;  /* 0x0000541000007816 */ /* 0x000fca00000000ff */
[----:B------:R0:W-:Y:S01]  /*53e0*/  STG.E desc[UR36][R2.64], R0 ;  /* 0x0000000002007986 */ /* 0x0001e2000c101924 */
[----:B------:R-:W-:Y:S05]  /*53f0*/  BRA `(.L_x_1109) ;  /* 0x0000000800f47947 */ /* 0x000fea0003800000 */
.L_x_1119:
[----:B------:R-:W-:Y:S02]  /*5400*/  HADD2.F32 R4, -RZ, R4.H0_H0 ;  /* 0x20000004ff047230 */ /* 0x000fe40000004100 */
[----:B------:R-:W-:-:S03]  /*5410*/  IMAD.MOV.U32 R19, RZ, RZ, R22 ;  /* 0x000000ffff137224 */ /* 0x000fc600078e0016 */
[----:B------:R-:W-:-:S06]  /*5420*/  FMUL.FTZ R4, R4, 1 ;  /* 0x3f80000004047820 */ /* 0x000fcc0000410000 */
[----:B------:R-:W0:Y:S02]  /*5430*/  F2F.F64.F32 R4, R4 ;  /* 0x0000000400047310 */ /* 0x000e240000201800 */
[----:B0-----:R0:W-:Y:S01]  /*5440*/  STG.E.64 desc[UR36][R2.64], R4 ;  /* 0x0000000402007986 */ /* 0x0011e2000c101b24 */
[----:B------:R-:W-:Y:S05]  /*5450*/  BRA `(.L_x_1109) ;  /* 0x0000000800dc7947 */ /* 0x000fea0003800000 */
.L_x_1110:
        /* <DEDUP_REMOVED lines=10> */
[----:B------:R-:W-:-:S04]  /*5500*/  FSETP.NEU.FTZ.AND P0, PT, R4, RZ, PT ;  /* 0x000000ff0400720b */ /* 0x000fc80003f1d000 */
[----:B------:R-:W-:-:S05]  /*5510*/  SEL R5, RZ, 0x1, !P0 ;  /* 0x00000001ff057807 */ /* 0x000fca0004000000 */
[----:B------:R0:W-:Y:S01]  /*5520*/  STG.E.U8 desc[UR36][R2.64], R5 ;  /* 0x0000000502007986 */ /* 0x0001e2000c101124 */
[----:B------:R-:W-:Y:S05]  /*5530*/  BRA `(.L_x_1109) ;  /* 0x0000000800a47947 */ /* 0x000fea0003800000 */
.L_x_1123:
[----:B------:R-:W-:Y:S01]  /*5540*/  HADD2.F32 R4, -RZ, R4.H0_H0 ;  /* 0x20000004ff047230 */ /* 0x000fe20000004100 */
[----:B------:R-:W-:Y:S01]  /*5550*/  CS2R R6, SRZ ;  /* 0x0000000000067805 */ /* 0x000fe2000001ff00 */
[----:B------:R-:W-:-:S03]  /*5560*/  IMAD.MOV.U32 R19, RZ, RZ, R22 ;  /* 0x000000ffff137224 */ /* 0x000fc600078e0016 */
[----:B------:R-:W-:-:S06]  /*5570*/  FMUL.FTZ R4, R4, 1 ;  /* 0x3f80000004047820 */ /* 0x000fcc0000410000 */
[----:B------:R-:W0:Y:S02]  /*5580*/  F2F.F64.F32 R4, R4 ;  /* 0x0000000400047310 */ /* 0x000e240000201800 */
[----:B0-----:R0:W-:Y:S01]  /*5590*/  STG.E.128 desc[UR36][R2.64], R4 ;  /* 0x0000000402007986 */ /* 0x0011e2000c101d24 */
[----:B------:R-:W-:Y:S05]  /*55a0*/  BRA `(.L_x_1109) ;  /* 0x0000000800887947 */ /* 0x000fea0003800000 */
.L_x_1122:
[----:B------:R-:W-:-:S13]  /*55b0*/  ISETP.NE.AND P0, PT, R0, 0xf, PT ;  /* 0x0000000f0000780c */ /* 0x000fda0003f05270 */
[----:B------:R-:W-:Y:S05]  /*55c0*/  @!P0 BRA `(.L_x_1124) ;  /* 0x0000000000a88947 */ /* 0x000fea0003800000 */
[----:B------:R-:W-:-:S13]  /*55d0*/  ISETP.NE.AND P0, PT, R0, 0x17, PT ;  /* 0x000000170000780c */ /* 0x000fda0003f05270 */
[----:B------:R-:W-:Y:S05]  /*55e0*/  @!P0 BRA `(.L_x_1125) ;  /* 0x0000000000508947 */ /* 0x000fea0003800000 */
[----:B------:R-:W-:-:S13]  /*55f0*/  ISETP.NE.AND P0, PT, R0, 0x18, PT ;  /* 0x000000180000780c */ /* 0x000fda0003f05270 */
[----:B------:R-:W-:Y:S05]  /*5600*/  @P0 BRA `(.L_x_1114) ;  /* 0x0000000400c00947 */ /* 0x000fea0003800000 */
[----:B------:R-:W-:Y:S01]  /*5610*/  HADD2.F32 R7, -RZ, R4.H0_H0 ;  /* 0x20000004ff077230 */ /* 0x000fe20000004100 */
        /* <DEDUP_REMOVED lines=12> */
.L_x_1127:
[----:B------:R-:W-:Y:S05]  /*56e0*/  BSYNC.RECONVERGENT B0 ;  /* 0x0000000000007941 */ /* 0x000fea0003800200 */
.L_x_1126:
[----:B------:R-:W-:Y:S01]  /*56f0*/  LOP3.LUT R5, R0, 0x80, R5, 0xf8, !PT ;  /* 0x0000008000057812 */ /* 0x000fe200078ef805 */
[----:B------:R-:W-:-:S04]  /*5700*/  IMAD.MOV.U32 R19, RZ, RZ, R22 ;  /* 0x000000ffff137224 */ /* 0x000fc800078e0016 */
[----:B------:R0:W-:Y:S01]  /*5710*/  STG.E.U8 desc[UR36][R2.64], R5 ;  /* 0x0000000502007986 */ /* 0x0001e2000c101124 */
[----:B------:R-:W-:Y:S05]  /*5720*/  BRA `(.L_x_1109) ;  /* 0x0000000800287947 */ /* 0x000fea0003800000 */
.L_x_1125:
        /* <DEDUP_REMOVED lines=15> */
.L_x_1129:
[----:B------:R-:W-:Y:S05]  /*5820*/  BSYNC.RECONVERGENT B0 ;  /* 0x0000000000007941 */ /* 0x000fea0003800200 */
.L_x_1128:
[----:B------:R-:W-:Y:S01]  /*5830*/  LOP3.LUT R5, R0, 0x80, R5, 0xf8, !PT ;  /* 0x0000008000057812 */ /* 0x000fe200078ef805 */
[----:B------:R-:W-:-:S04]  /*5840*/  IMAD.MOV.U32 R19, RZ, RZ, R22 ;  /* 0x000000ffff137224 */ /* 0x000fc800078e0016 */
[----:B------:R0:W-:Y:S01]  /*5850*/  STG.E.U8 desc[UR36][R2.64], R5 ;  /* 0x0000000502007986 */ /* 0x0001e2000c101124 */
[----:B------:R-:W-:Y:S05]  /*5860*/  BRA `(.L_x_1109) ;  /* 0x0000000400d87947 */ /* 0x000fea0003800000 */
.L_x_1124:
[----:B------:R-:W-:Y:S02]  /*5870*/  HADD2.F32 R0, -RZ, R4.H0_H0 ;  /* 0x20000004ff007230 */ /* 0x000fe40000004100 */
[----:B------:R-:W-:-:S03]  /*5880*/  IMAD.MOV.U32 R19, RZ, RZ, R22 ;  /* 0x000000ffff137224 */ /* 0x000fc600078e0016 */
[----:B------:R-:W-:-:S05]  /*5890*/  F2FP.BF16.F32.PACK_AB R0, RZ, R0 ;  /* 0x00000000ff00723e */ /* 0x000fca00000010ff */
[----:B------:R0:W-:Y:S01]  /*58a0*/  STG.E.U16 desc[UR36][R2.64], R0 ;  /* 0x0000000002007986 */ /* 0x0001e2000c101524 */
[----:B------:R-:W-:Y:S05]  /*58b0*/  BRA `(.L_x_1109) ;  /* 0x0000000400c47947 */ /* 0x000fea0003800000 */
.L_x_1121:
        /* <DEDUP_REMOVED lines=10> */
[----:B------:R-:W0:Y:S02]  /*5960*/  F2I.FTZ.U32.TRUNC.NTZ R5, R5 ;  /* 0x0000000500057305 */ /* 0x000e24000021f000 */
[----:B0-----:R0:W-:Y:S01]  /*5970*/  STG.E.U16 desc[UR36][R2.64], R5 ;  /* 0x0000000502007986 */ /* 0x0011e2000c101524 */
[----:B------:R-:W-:Y:S05]  /*5980*/  BRA `(.L_x_1109) ;  /* 0x0000000400907947 */ /* 0x000fea0003800000 */
.L_x_1132:
        /* <DEDUP_REMOVED lines=13> */
.L_x_1135:
[----:B------:R-:W-:-:S04]  /*5a60*/  SHF.R.U32.HI R0, RZ, 0x14, R5 ;  /* 0x00000014ff007819 */ /* 0x000fc80000011605 */
[----:B------:R-:W-:-:S04]  /*5a70*/  LOP3.LUT R0, R0, 0x1, RZ, 0xc0, !PT ;  /* 0x0000000100007812 */ /* 0x000fc800078ec0ff */
[----:B------:R-:W-:-:S04]  /*5a80*/  IADD3 R0, PT, PT, R5, 0x487ffff, R0 ;  /* 0x0487ffff05007810 */ /* 0x000fc80007ffe000 */
[----:B------:R-:W-:-:S04]  /*5a90*/  SHF.R.U32.HI R0, RZ, 0x14, R0 ;  /* 0x00000014ff007819 */ /* 0x000fc80000011600 */
[----:B------:R-:W-:-:S07]  /*5aa0*/  LOP3.LUT R4, R0, 0xff, RZ, 0xc0, !PT ;  /* 0x000000ff00047812 */ /* 0x000fce00078ec0ff */
.L_x_1136:
[----:B------:R-:W-:-:S04]  /*5ab0*/  SHF.R.U32.HI R5, RZ, 0x18, R5 ;  /* 0x00000018ff057819 */ /* 0x000fc80000011605 */
[----:B------:R-:W-:-:S04]  /*5ac0*/  LOP3.LUT R4, R4, 0x80, R5, 0xf8, !PT ;  /* 0x0000008004047812 */ /* 0x000fc800078ef805 */
[----:B------:R-:W-:-:S07]  /*5ad0*/  PRMT R0, R4, 0x7610, R0 ;  /* 0x0000761004007816 */ /* 0x000fce0000000000 */
.L_x_1134:
[----:B------:R-:W-:Y:S05]  /*5ae0*/  BSYNC.RECONVERGENT B0 ;  /* 0x0000000000007941 */ /* 0x000fea0003800200 */
.L_x_1133:
[----:B------:R0:W-:Y:S01]  /*5af0*/  STG.E.U8 desc[UR36][R2.64], R0 ;  /* 0x0000000002007986 */ /* 0x0001e2000c101124 */
[----:B------:R-:W-:Y:S01]  /*5b00*/  IMAD.MOV.U32 R19, RZ, RZ, R22 ;  /* 0x000000ffff137224 */ /* 0x000fe200078e0016 */
[----:B------:R-:W-:Y:S06]  /*5b10*/  BRA `(.L_x_1109) ;  /* 0x00000004002c7947 */ /* 0x000fec0003800000 */
.L_x_1131:
        /* <DEDUP_REMOVED lines=13> */
.L_x_1139:
[----:B------:R-:W-:-:S04]  /*5bf0*/  SHF.R.U32.HI R0, RZ, 0x15, R5 ;  /* 0x00000015ff007819 */ /* 0x000fc80000011605 */
[----:B------:R-:W-:-:S04]  /*5c00*/  LOP3.LUT R0, R0, 0x1, RZ, 0xc0, !PT ;  /* 0x0000000100007812 */ /* 0x000fc800078ec0ff */
[----:B------:R-:W-:-:S04]  /*5c10*/  IADD3 R0, PT, PT, R5, 0x88fffff, R0 ;  /* 0x088fffff05007810 */ /* 0x000fc80007ffe000 */
[----:B------:R-:W-:-:S04]  /*5c20*/  SHF.R.U32.HI R0, RZ, 0x15, R0 ;  /* 0x00000015ff007819 */ /* 0x000fc80000011600 */
[----:B------:R-:W-:-:S07]  /*5c30*/  LOP3.LUT R4, R0, 0xff, RZ, 0xc0, !PT ;  /* 0x000000ff00047812 */ /* 0x000fce00078ec0ff */
.L_x_1140:
[----:B------:R-:W-:-:S04]  /*5c40*/  SHF.R.U32.HI R5, RZ, 0x18, R5 ;  /* 0x00000018ff057819 */ /* 0x000fc80000011605 */
[----:B------:R-:W-:-:S04]  /*5c50*/  LOP3.LUT R4, R4, 0x80, R5, 0xf8, !PT ;  /* 0x0000008004047812 */ /* 0x000fc800078ef805 */
[----:B------:R-:W-:-:S07]  /*5c60*/  PRMT R0, R4, 0x7610, R0 ;  /* 0x0000761004007816 */ /* 0x000fce0000000000 */
.L_x_1138:
[----:B------:R-:W-:Y:S05]  /*5c70*/  BSYNC.RECONVERGENT B0 ;  /* 0x0000000000007941 */ /* 0x000fea0003800200 */
.L_x_1137:
[----:B------:R0:W-:Y:S01]  /*5c80*/  STG.E.U8 desc[UR36][R2.64], R0 ;  /* 0x0000000002007986 */ /* 0x0001e2000c101124 */
[----:B------:R-:W-:Y:S01]  /*5c90*/  IMAD.MOV.U32 R19, RZ, RZ, R22 ;  /* 0x000000ffff137224 */ /* 0x000fe200078e0016 */
[----:B------:R-:W-:Y:S06]  /*5ca0*/  BRA `(.L_x_1109) ;  /* 0x0000000000c87947 */ /* 0x000fec0003800000 */
.L_x_1130:
[----:B------:R-:W-:-:S13]  /*5cb0*/  ISETP.NE.AND P0, PT, R0, 0x1c, PT ;  /* 0x0000001c0000780c */ /* 0x000fda0003f05270 */
[----:B------:R-:W-:Y:S05]  /*5cc0*/  @!P0 BRA `(.L_x_1141) ;  /* 0x0000000000b08947 */ /* 0x000fea0003800000 */
[----:B------:R-:W-:-:S13]  /*5cd0*/  ISETP.NE.AND P0, PT, R0, 0x1d, PT ;  /* 0x0000001d0000780c */ /* 0x000fda0003f05270 */
[----:B------:R-:W-:Y:S05]  /*5ce0*/  @!P0 BRA `(.L_x_1142) ;  /* 0x0000000000948947 */ /* 0x000fea0003800000 */
[----:B------:R-:W-:-:S13]  /*5cf0*/  ISETP.NE.AND P0, PT, R0, 0x2c, PT ;  /* 0x0000002c0000780c */ /* 0x000fda0003f05270 */
[----:B------:R-:W-:Y:S05]  /*5d00*/  @!P0 BRA `(.L_x_1143) ;  /* 0x0000000000488947 */ /* 0x000fea0003800000 */
.L_x_1114:
        /* <DEDUP_REMOVED lines=16> */
.L_x_1144:
[----:B------:R-:W-:Y:S01]  /*5e10*/  IMAD.MOV.U32 R19, RZ, RZ, R22 ;  /* 0x000000ffff137224 */ /* 0x000fe200078e0016 */
[----:B------:R-:W-:Y:S06]  /*5e20*/  BRA `(.L_x_1109) ;  /* 0x0000000000687947 */ /* 0x000fec0003800000 */
.L_x_1143:
[----:B------:R-:W-:Y:S02]  /*5e30*/  HADD2.F32 R5, -RZ, R4.H0_H0 ;  /* 0x20000004ff057230 */ /* 0x000fe40000004100 */
        /* <DEDUP_REMOVED lines=16> */
.L_x_1142:
[----:B------:R-:W-:Y:S02]  /*5f40*/  HADD2.F32 R4, -RZ, R4.H0_H0 ;  /* 0x20000004ff047230 */ /* 0x000fe40000004100 */
[----:B------:R-:W-:-:S04]  /*5f50*/  IMAD.MOV.U32 R19, RZ, RZ, R22 ;  /* 0x000000ffff137224 */ /* 0x000fc800078e0016 */
[----:B------:R-:W0:Y:S02]  /*5f60*/  F2I.U64.TRUNC R4, R4 ;  /* 0x0000000400047311 */ /* 0x000e24000020d800 */
[----:B0-----:R0:W-:Y:S01]  /*5f70*/  STG.E.64 desc[UR36][R2.64], R4 ;  /* 0x0000000402007986 */ /* 0x0011e2000c101b24 */
[----:B------:R-:W-:Y:S05]  /*5f80*/  BRA `(.L_x_1109) ;  /* 0x0000000000107947 */ /* 0x000fea0003800000 */
.L_x_1141:
[----:B------:R-:W-:Y:S02]  /*5f90*/  HADD2.F32 R4, -RZ, R4.H0_H0 ;  /* 0x20000004ff047230 */ /* 0x000fe40000004100 */
[----:B------:R-:W-:Y:S02]  /*5fa0*/  IMAD.MOV.U32 R19, RZ, RZ, R22 ;  /* 0x000000ffff137224 */ /* 0x000fe400078e0016 */
[----:B------:R-:W0:Y:S02]  /*5fb0*/  F2I.FTZ.U32.TRUNC.NTZ R5, R4 ;  /* 0x0000000400057305 */ /* 0x000e24000021f000 */
[----:B0-----:R0:W-:Y:S03]  /*5fc0*/  STG.E desc[UR36][R2.64], R5 ;  /* 0x0000000502007986 */ /* 0x0011e6000c101924 */
.L_x_1109:
[----:B------:R-:W-:Y:S05]  /*5fd0*/  BSYNC.RECONVERGENT B6 ;  /* 0x0000000000067941 */ /* 0x000fea0003800200 */
.L_x_1108:
[----:B------:R-:W-:Y:S01]  /*5fe0*/  ISETP.GE.AND P0, PT, R19, R17, PT ;  /* 0x000000111300720c */ /* 0x000fe20003f06270 */
[----:B------:R-:W-:-:S12]  /*5ff0*/  BSSY.RECONVERGENT B6, `(.L_x_1145) ;  /* 0x00001f0000067945 */ /* 0x000fd80003800200 */
[----:B------:R-:W-:Y:S05]  /*6000*/  @P0 BRA `(.L_x_1146) ;  /* 0x0000001c00b80947 */ /* 0x000fea0003800000 */
[----:B------:R-:W4:Y:S01]  /*6010*/  LDCU UR4, c[0x0][0x3a8] ;  /* 0x00007500ff0477ac */ /* 0x000f220008000800 */
[----:B0123--:R-:W0:Y:S01]  /*6020*/  LDC.64 R2, c[0x0][0x388] ;  /* 0x0000e200ff027b82 */ /* 0x00fe220000000a00 */
[----:B-----5:R-:W-:Y:S01]  /*6030*/  IMAD R0, R18, 0x200, R19 ;  /* 0x0000020012007824 */ /* 0x020fe200078e0213 */
[----:B----4-:R-:W-:-:S03]  /*6040*/  PRMT R4, R16, 0x9910, RZ ;  /* 0x0000991010047816 */ /* 0x010fc600000000ff */
[----:B------:R-:W-:Y:S02]  /*6050*/  IMAD R5, R0, UR4, RZ ;  /* 0x0000000400057c24 */ /* 0x000fe4000f8e02ff */
        /* <DEDUP_REMOVED lines=13> */
[----:B------:R-:W-:-:S04]  /*6130*/  HADD2.F32 R26, -RZ, R26.H0_H0 ;  /* 0x2000001aff1a7230 */ /* 0x000fc80000004100 */
[----:B------:R-:W0:Y:S02]  /*6140*/  F2I.FTZ.TRUNC.NTZ R5, R26 ;  /* 0x0000001a00057305 */ /* 0x000e24000021f100 */
[----:B0-----:R4:W-:Y:S01]  /*6150*/  STG.E.U8 desc[UR36][R2.64], R5 ;  /* 0x0000000502007986 */ /* 0x0019e2000c101124 */
[----:B------:R-:W-:Y:S05]  /*6160*/  BRA `(.L_x_1152) ;  /* 0x0000000c007c7947 */ /* 0x000fea0003800000 */
.L_x_1150:
[----:B------:R-:W-:-:S06]  /*6170*/  HADD2.F32 R5, -RZ, R26.H0_H0 ;  /* 0x2000001aff057230 */ /* 0x000fcc0000004100 */
[----:B------:R-:W0:Y:S02]  /*6180*/  F2I.S64.TRUNC R4, R5 ;  /* 0x0000000500047311 */ /* 0x000e24000020d900 */
[----:B0-----:R3:W-:Y:S01]  /*6190*/  STG.E.U8 desc[UR36][R2.64], R4 ;  /* 0x0000000402007986 */ /* 0x0017e2000c101124 */
[----:B------:R-:W-:Y:S05]  /*61a0*/  BRA `(.L_x_1152) ;  /* 0x0000000c006c7947 */ /* 0x000fea0003800000 */
.L_x_1149:
[----:B------:R-:W-:-:S13]  /*61b0*/  ISETP.NE.AND P0, PT, R0, 0x2, PT ;  /* 0x000000020000780c */ /* 0x000fda0003f05270 */
[----:B------:R-:W-:Y:S05]  /*61c0*/  @!P0 BRA `(.L_x_1153) ;  /* 0x0000000000308947 */ /* 0x000fea0003800000 */
[----:B------:R-:W-:-:S13]  /*61d0*/  ISETP.NE.AND P0, PT, R0, 0x3, PT ;  /* 0x000000030000780c */ /* 0x000fda0003f05270 */
[----:B------:R-:W-:Y:S05]  /*61e0*/  @!P0 BRA `(.L_x_1154) ;  /* 0x0000000000188947 */ /* 0x000fea0003800000 */
[----:B------:R-:W-:-:S13]  /*61f0*/  ISETP.NE.AND P0, PT, R0, 0x4, PT ;  /* 0x000000040000780c */ /* 0x000fda0003f05270 */
[----:B------:R-:W-:Y:S05]  /*6200*/  @P0 BRA `(.L_x_1151) ;  /* 0x0000000800700947 */ /* 0x000fea0003800000 */
[----:B------:R-:W-:-:S06]  /*6210*/  HADD2.F32 R4, -RZ, R26.H0_H0 ;  /* 0x2000001aff047230 */ /* 0x000fcc0000004100 */
[----:B------:R-:W0:Y:S02]  /*6220*/  F2I.S64.TRUNC R4, R4 ;  /* 0x0000000400047311 */ /* 0x000e24000020d900 */
[----:B0-----:R1:W-:Y:S01]  /*6230*/  STG.E.64 desc[UR36][R2.64], R4 ;  /* 0x0000000402007986 */ /* 0x0013e2000c101b24 */
[----:B------:R-:W-:Y:S05]  /*6240*/  BRA `(.L_x_1152) ;  /* 0x0000000c00447947 */ /* 0x000fea0003800000 */
.L_x_1154:
[----:B------:R-:W-:-:S04]  /*6250*/  HADD2.F32 R26, -RZ, R26.H0_H0 ;  /* 0x2000001aff1a7230 */ /* 0x000fc80000004100 */
[----:B------:R-:W0:Y:S02]  /*6260*/  F2I.FTZ.TRUNC.NTZ R5, R26 ;  /* 0x0000001a00057305 */ /* 0x000e24000021f100 */
[----:B0-----:R2:W-:Y:S01]  /*6270*/  STG.E desc[UR36][R2.64], R5 ;  /* 0x0000000502007986 */ /* 0x0015e2000c101924 */
[----:B------:R-:W-:Y:S05]  /*6280*/  BRA `(.L_x_1152) ;  /* 0x0000000c00347947 */ /* 0x000fea0003800000 */
.L_x_1153:
[----:B------:R-:W-:-:S04]  /*6290*/  HADD2.F32 R26, -RZ, R26.H0_H0 ;  /* 0x2000001aff1a7230 */ /* 0x000fc80000004100 */
[----:B------:R-:W0:Y:S02]  /*62a0*/  F2I.FTZ.TRUNC.NTZ R5, R26 ;  /* 0x0000001a00057305 */ /* 0x000e24000021f100 */
[----:B0-----:R0:W-:Y:S01]  /*62b0*/  STG.E.U16 desc[UR36][R2.64], R5 ;  /* 0x0000000502007986 */ /* 0x0011e2000c101524 */
[----:B------:R-:W-:Y:S05]  /*62c0*/  BRA `(.L_x_1152) ;  /* 0x0000000c00247947 */ /* 0x000fea0003800000 */
.L_x_1148:
[----:B------:R-:W-:-:S13]  /*62d0*/  ISETP.GT.AND P0, PT, R0, 0x6, PT ;  /* 0x000000060000780c */ /* 0x000fda0003f04270 */
[----:B------:R-:W-:Y:S05]  /*62e0*/  @P0 BRA `(.L_x_1155) ;  /* 0x0000000000240947 */ /* 0x000fea0003800000 */
[----:B------:R-:W-:-:S13]  /*62f0*/  ISETP.NE.AND P0, PT, R0, 0x5, PT ;  /* 0x000000050000780c */ /* 0x000fda0003f05270 */
[----:B------:R-:W-:Y:S05]  /*6300*/  @!P0 BRA `(.L_x_1156) ;  /* 0x0000000000148947 */ /* 0x000fea0003800000 */
[----:B------:R-:W-:-:S13]  /*6310*/  ISETP.NE.AND P0, PT, R0, 0x6, PT ;  /* 0x000000060000780c */ /* 0x000fda0003f05270 */
[----:B------:R-:W-:Y:S05]  /*6320*/  @P0 BRA `(.L_x_1151) ;  /* 0x0000000800280947 */ /* 0x000fea0003800000 */
[----:B------:R-:W-:-:S05]  /*6330*/  HADD2.F32 R5, -RZ, R26.H0_H0 ;  /* 0x2000001aff057230 */ /* 0x000fca0000004100 */
[----:B------:R0:W-:Y:S01]  /*6340*/  STG.E desc[UR36][R2.64], R5 ;  /* 0x0000000502007986 */ /* 0x0001e2000c101924 */
[----:B------:R-:W-:Y:S05]  /*6350*/  BRA `(.L_x_1152) ;  /* 0x0000000c00007947 */ /* 0x000fea0003800000 */
.L_x_1156:
[----:B------:R0:W-:Y:S01]  /*6360*/  STG.E.U16 desc[UR36][R2.64], R26 ;  /* 0x0000001a02007986 */ /* 0x0001e2000c101524 */
[----:B------:R-:W-:Y:S05]  /*6370*/  BRA `(.L_x_1152) ;  /* 0x0000000800f87947 */ /* 0x000fea0003800000 */
.L_x_1155:
[----:B------:R-:W-:-:S13]  /*6380*/  ISETP.NE.AND P0, PT, R0, 0x7, PT ;  /* 0x000000070000780c */ /* 0x000fda0003f05270 */
[----:B------:R-:W-:Y:S05]  /*6390*/  @!P0 BRA `(.L_x_1157) ;  /* 0x0000000000348947 */ /* 0x000fea0003800000 */
[----:B------:R-:W-:-:S13]  /*63a0*/  ISETP.NE.AND P0, PT, R0, 0x8, PT ;  /* 0x000000080000780c */ /* 0x000fda0003f05270 */
[----:B------:R-:W-:Y:S05]  /*63b0*/  @!P0 BRA `(.L_x_1158) ;  /* 0x0000000000188947 */ /* 0x000fea0003800000 */
[----:B------:R-:W-:-:S13]  /*63c0*/  ISETP.NE.AND P0, PT, R0, 0x9, PT ;  /* 0x000000090000780c */ /* 0x000fda0003f05270 */
[----:B------:R-:W-:Y:S05]  /*63d0*/  @P0 BRA `(.L_x_1151) ;  /* 0x0000000400fc0947 */ /* 0x000fea0003800000 */
[----:B------:R-:W-:Y:S02]  /*63e0*/  HADD2.F32 R26, -RZ, R26.H0_H0 ;  /* 0x2000001aff1a7230 */ /* 0x000fe40000004100 */
[----:B------:R-:W-:-:S05]  /*63f0*/  IMAD.MOV.U32 R27, RZ, RZ, RZ ;  /* 0x000000ffff1b7224 */ /* 0x000fca00078e00ff */
[----:B------:R0:W-:Y:S01]  /*6400*/  STG.E.64 desc[UR36][R2.64], R26 ;  /* 0x0000001a02007986 */ /* 0x0001e2000c101b24 */
[----:B------:R-:W-:Y:S05]  /*6410*/  BRA `(.L_x_1152) ;  /* 0x0000000800d07947 */ /* 0x000fea0003800000 */
.L_x_1158:
[----:B------:R-:W-:-:S05]  /*6420*/  HADD2.F32 R0, -RZ, R26.H0_H0 ;  /* 0x2000001aff007230 */ /* 0x000fca0000004100 */
[----:B------:R-:W-:-:S04]  /*6430*/  F2FP.F16.F32.PACK_AB R0, RZ, R0 ;  /* 0x00000000ff00723e */ /* 0x000fc800000000ff */
[----:B------:R-:W-:-:S05]  /*6440*/  PRMT R0, R0, 0x5410, RZ ;  /* 0x0000541000007816 */ /* 0x000fca00000000ff */
[----:B------:R0:W-:Y:S01]  /*6450*/  STG.E desc[UR36][R2.64], R0 ;  /* 0x0000000002007986 */ /* 0x0001e2000c101924 */
[----:B------:R-:W-:Y:S05]  /*6460*/  BRA `(.L_x_1152) ;  /* 0x0000000800bc7947 */ /* 0x000fea0003800000 */
.L_x_1157:
[----:B------:R-:W-:-:S05]  /*6470*/  HADD2.F32 R4, -RZ, R26.H0_H0 ;  /* 0x2000001aff047230 */ /* 0x000fca0000004100 */
[----:B------:R-:W-:-:S06]  /*6480*/  FMUL.FTZ R4, R4, 1 ;  /* 0x3f80000004047820 */ /* 0x000fcc0000410000 */
[----:B------:R-:W0:Y:S02]  /*6490*/  F2F.F64.F32 R4, R4 ;  /* 0x0000000400047310 */ /* 0x000e240000201800 */
[----:B0-----:R0:W-:Y:S01]  /*64a0*/  STG.E.64 desc[UR36][R2.64], R4 ;  /* 0x0000000402007986 */ /* 0x0011e2000c101b24 */
[----:B------:R-:W-:Y:S05]  /*64b0*/  BRA `(.L_x_1152) ;  /* 0x0000000800a87947 */ /* 0x000fea0003800000 */
.L_x_1147:
        /* <DEDUP_REMOVED lines=10> */
[----:B------:R-:W-:-:S06]  /*6560*/  HADD2.F32 R5, -RZ, R26.H0_H0 ;  /* 0x2000001aff057230 */ /* 0x000fcc0000004100 */
[----:B------:R-:W0:Y:S02]  /*6570*/  F2I.FTZ.U32.TRUNC.NTZ R5, R5 ;  /* 0x0000000500057305 */ /* 0x000e24000021f000 */
[----:B0-----:R0:W-:Y:S01]  /*6580*/  STG.E.U16 desc[UR36][R2.64], R5 ;  /* 0x0000000502007986 */ /* 0x0011e2000c101524 */
[----:B------:R-:W-:Y:S05]  /*6590*/  BRA `(.L_x_1152) ;  /* 0x0000000800707947 */ /* 0x000fea0003800000 */
.L_x_1162:
        /* <DEDUP_REMOVED lines=18> */
.L_x_1165:
[----:B------:R-:W-:-:S04]  /*66c0*/  SHF.R.U32.HI R5, RZ, 0x18, R5 ;  /* 0x00000018ff057819 */ /* 0x000fc80000011605 */
[----:B------:R-:W-:-:S07]  /*66d0*/  LOP3.LUT R0, R0, 0x80, R5, 0xf8, !PT ;  /* 0x0000008000007812 */ /* 0x000fce00078ef805 */
.L_x_1164:
[----:B------:R-:W-:Y:S05]  /*66e0*/  BSYNC.RECONVERGENT B0 ;  /* 0x0000000000007941 */ /* 0x000fea0003800200 */
.L_x_1163:
[----:B------:R0:W-:Y:S01]  /*66f0*/  STG.E.U8 desc[UR36][R2.64], R0 ;  /* 0x0000000002007986 */ /* 0x0001e2000c101124 */
[----:B------:R-:W-:Y:S05]  /*6700*/  BRA `(.L_x_1152) ;  /* 0x0000000800147947 */ /* 0x000fea0003800000 */
.L_x_1161:
        /* <DEDUP_REMOVED lines=18> */
.L_x_1168:
[----:B------:R-:W-:-:S04]  /*6830*/  SHF.R.U32.HI R5, RZ, 0x18, R5 ;  /* 0x00000018ff057819 */ /* 0x000fc80000011605 */
[----:B------:R-:W-:-:S07]  /*6840*/  LOP3.LUT R0, R0, 0x80, R5, 0xf8, !PT ;  /* 0x0000008000007812 */ /* 0x000fce00078ef805 */
.L_x_1167:
[----:B------:R-:W-:Y:S05]  /*6850*/  BSYNC.RECONVERGENT B0 ;  /* 0x0000000000007941 */ /* 0x000fea0003800200 */
.L_x_1166:
[----:B------:R0:W-:Y:S01]  /*6860*/  STG.E.U8 desc[UR36][R2.64], R0 ;  /* 0x0000000002007986 */ /* 0x0001e2000c101124 */
[----:B------:R-:W-:Y:S05]  /*6870*/  BRA `(.L_x_1152) ;  /* 0x0000000400b87947 */ /* 0x000fea0003800000 */
.L_x_1160:
[----:B------:R-:W-:-:S13]  /*6880*/  ISETP.NE.AND P0, PT, R0, 0x1c, PT ;  /* 0x0000001c0000780c */ /* 0x000fda0003f05270 */
[----:B------:R-:W-:Y:S05]  /*6890*/  @!P0 BRA `(.L_x_1169) ;  /* 0x0000000000608947 */ /* 0x000fea0003800000 */
[----:B------:R-:W-:-:S13]  /*68a0*/  ISETP.NE.AND P0, PT, R0, 0x1d, PT ;  /* 0x0000001d0000780c */ /* 0x000fda0003f05270 */
[----:B------:R-:W-:Y:S05]  /*68b0*/  @!P0 BRA `(.L_x_1170) ;  /* 0x0000000000488947 */ /* 0x000fea0003800000 */
[----:B------:R-:W-:-:S13]  /*68c0*/  ISETP.NE.AND P0, PT, R0, 0x2c, PT ;  /* 0x0000002c0000780c */ /* 0x000fda0003f05270 */
[----:B------:R-:W-:Y:S05]  /*68d0*/  @P0 BRA `(.L_x_1151) ;  /* 0x0000000000bc0947 */ /* 0x000fea0003800000 */
        /* <DEDUP_REMOVED lines=16> */
.L_x_1170:
[----:B------:R-:W-:-:S06]  /*69e0*/  HADD2.F32 R4, -RZ, R26.H0_H0 ;  /* 0x2000001aff047230 */ /* 0x000fcc0000004100 */
[----:B------:R-:W0:Y:S02]  /*69f0*/  F2I.U64.TRUNC R4, R4 ;  /* 0x0000000400047311 */ /* 0x000e24000020d800 */
[----:B0-----:R0:W-:Y:S01]  /*6a00*/  STG.E.64 desc[UR36][R2.64], R4 ;  /* 0x0000000402007986 */ /* 0x0011e2000c101b24 */
[----:B------:R-:W-:Y:S05]  /*6a10*/  BRA `(.L_x_1152) ;  /* 0x0000000400507947 */ /* 0x000fea0003800000 */
.L_x_1169:
[----:B------:R-:W-:-:S04]  /*6a20*/  HADD2.F32 R26, -RZ, R26.H0_H0 ;  /* 0x2000001aff1a7230 */ /* 0x000fc80000004100 */
[----:B------:R-:W0:Y:S02]  /*6a30*/  F2I.FTZ.U32.TRUNC.NTZ R5, R26 ;  /* 0x0000001a00057305 */ /* 0x000e24000021f000 */
[----:B0-----:R0:W-:Y:S01]  /*6a40*/  STG.E desc[UR36][R2.64], R5 ;  /* 0x0000000502007986 */ /* 0x0011e2000c101924 */
[----:B------:R-:W-:Y:S05]  /*6a50*/  BRA `(.L_x_1152) ;  /* 0x0000000400407947 */ /* 0x000fea0003800000 */
.L_x_1159:
[----:B------:R-:W-:-:S13]  /*6a60*/  ISETP.GT.AND P0, PT, R0, 0xe, PT ;  /* 0x0000000e0000780c */ /* 0x000fda0003f04270 */
[----:B------:R-:W-:Y:S05]  /*6a70*/  @P0 BRA `(.L_x_1171) ;  /* 0x00000000003c0947 */ /* 0x000fea0003800000 */
[----:B------:R-:W-:-:S13]  /*6a80*/  ISETP.NE.AND P0, PT, R0, 0xa, PT ;  /* 0x0000000a0000780c */ /* 0x000fda0003f05270 */
[----:B------:R-:W-:Y:S05]  /*6a90*/  @!P0 BRA `(.L_x_1172) ;  /* 0x00000000001c8947 */ /* 0x000fea0003800000 */
[----:B------:R-:W-:-:S13]  /*6aa0*/  ISETP.NE.AND P0, PT, R0, 0xb, PT ;  /* 0x0000000b0000780c */ /* 0x000fda0003f05270 */
[----:B------:R-:W-:Y:S05]  /*6ab0*/  @P0 BRA `(.L_x_1151) ;  /* 0x0000000000440947 */ /* 0x000fea0003800000 */
[----:B------:R-:W-:-:S05]  /*6ac0*/  HADD2.F32 R26, -RZ, R26.H0_H0 ;  /* 0x2000001aff1a7230 */ /* 0x000fca0000004100 */
[----:B------:R-:W-:-:S04]  /*6ad0*/  FSETP.NEU.FTZ.AND P0, PT, R26, RZ, PT ;  /* 0x000000ff1a00720b */ /* 0x000fc80003f1d000 */
[----:B------:R-:W-:-:S05]  /*6ae0*/  SEL R5, RZ, 0x1, !P0 ;  /* 0x00000001ff057807 */ /* 0x000fca0004000000 */
[----:B------:R0:W-:Y:S01]  /*6af0*/  STG.E.U8 desc[UR36][R2.64], R5 ;  /* 0x0000000502007986 */ /* 0x0001e2000c101124 */
[----:B------:R-:W-:Y:S05]  /*6b00*/  BRA `(.L_x_1152) ;  /* 0x0000000400147947 */ /* 0x000fea0003800000 */
.L_x_1172:
[----:B------:R-:W-:Y:S01]  /*6b10*/  HADD2.F32 R26, -RZ, R26.H0_H0 ;  /* 0x2000001aff1a7230 */ /* 0x000fe20000004100 */
[----:B------:R-:W-:-:S04]  /*6b20*/  CS2R R6, SRZ ;  /* 0x0000000000067805 */ /* 0x000fc8000001ff00 */
[----:B------:R-:W-:-:S06]  /*6b30*/  FMUL.FTZ R4, R26, 1 ;  /* 0x3f8000001a047820 */ /* 0x000fcc0000410000 */
[----:B------:R-:W0:Y:S02]  /*6b40*/  F2F.F64.F32 R4, R4 ;  /* 0x0000000400047310 */ /* 0x000e240000201800 */
[----:B0-----:R0:W-:Y:S01]  /*6b50*/  STG.E.128 desc[UR36][R2.64], R4 ;  /* 0x0000000402007986 */ /* 0x0011e2000c101d24 */
[----:B------:R-:W-:Y:S05]  /*6b60*/  BRA `(.L_x_1152) ;  /* 0x0000000000fc7947 */ /* 0x000fea0003800000 */
.L_x_1171:
[----:B------:R-:W-:-:S13]  /*6b70*/  ISETP.NE.AND P0, PT, R0, 0xf, PT ;  /* 0x0000000f0000780c */ /* 0x000fda0003f05270 */
[----:B------:R-:W-:Y:S05]  /*6b80*/  @!P0 BRA `(.L_x_1173) ;  /* 0x0000000000e88947 */ /* 0x000fea0003800000 */
[----:B------:R-:W-:-:S13]  /*6b90*/  ISETP.NE.AND P0, PT, R0, 0x17, PT ;  /* 0x000000170000780c */ /* 0x000fda0003f05270 */
[----:B------:R-:W-:Y:S05]  /*6ba0*/  @!P0 BRA `(.L_x_1174) ;  /* 0x0000000000908947 */ /* 0x000fea0003800000 */
[----:B------:R-:W-:-:S13]  /*6bb0*/  ISETP.NE.AND P0, PT, R0, 0x18, PT ;  /* 0x000000180000780c */ /* 0x000fda0003f05270 */
[----:B------:R-:W-:Y:S05]  /*6bc0*/  @!P0 BRA `(.L_x_1175) ;  /* 0x0000000000448947 */ /* 0x000fea0003800000 */
.L_x_1151:
        /* <DEDUP_REMOVED lines=16> */
.L_x_1176:
[----:B------:R-:W-:Y:S05]  /*6cd0*/  BRA `(.L_x_1152) ;  /* 0x0000000000a07947 */ /* 0x000fea0003800000 */
.L_x_1175:
        /* <DEDUP_REMOVED lines=13> */
.L_x_1178:
[----:B------:R-:W-:Y:S05]  /*6db0*/  BSYNC.RECONVERGENT B0 ;  /* 0x0000000000007941 */ /* 0x000fea0003800200 */
.L_x_1177:
[----:B------:R-:W-:-:S05]  /*6dc0*/  LOP3.LUT R5, R0, 0x80, R5, 0xf8, !PT ;  /* 0x0000008000057812 */ /* 0x000fca00078ef805 */
[----:B------:R0:W-:Y:S01]  /*6dd0*/  STG.E.U8 desc[UR36][R2.64], R5 ;  /* 0x0000000502007986 */ /* 0x0001e2000c101124 */
[----:B------:R-:W-:Y:S05]  /*6de0*/  BRA `(.L_x_1152) ;  /* 0x00000000005c7947 */ /* 0x000fea0003800000 */
.L_x_1174:
        /* <DEDUP_REMOVED lines=12> */
.L_x_1180:
[----:B------:R-:W-:Y:S01]  /*6eb0*/  IMAD.MOV.U32 R0, RZ, RZ, 0x7f ;  /* 0x0000007fff007424 */ /* 0x000fe200078e00ff */
[----:B------:R-:W-:-:S04]  /*6ec0*/  ISETP.GT.U32.AND P0, PT, R4, 0x7f800000, PT ;  /* 0x7f8000000400780c */ /* 0x000fc80003f04070 */
[----:B------:R-:W-:-:S09]  /*6ed0*/  SEL R0, R0, 0x7c, P0 ;  /* 0x0000007c00007807 */ /* 0x000fd20000000000 */
.L_x_1181:
[----:B------:R-:W-:Y:S05]  /*6ee0*/  BSYNC.RECONVERGENT B0 ;  /* 0x0000000000007941 */ /* 0x000fea0003800200 */
.L_x_1179:
[----:B------:R-:W-:-:S04]  /*6ef0*/  SHF.R.U32.HI R5, RZ, 0x18, R5 ;  /* 0x00000018ff057819 */ /* 0x000fc80000011605 */
[----:B------:R-:W-:-:S05]  /*6f00*/  LOP3.LUT R5, R0, 0x80, R5, 0xf8, !PT ;  /* 0x0000008000057812 */ /* 0x000fca00078ef805 */
[----:B------:R0:W-:Y:S01]  /*6f10*/  STG.E.U8 desc[UR36][R2.64], R5 ;  /* 0x0000000502007986 */ /* 0x0001e2000c101124 */
[----:B------:R-:W-:Y:S05]  /*6f20*/  BRA `(.L_x_1152) ;  /* 0x00000000000c7947 */ /* 0x000fea0003800000 */
.L_x_1173:
[----:B------:R-:W-:-:S05]  /*6f30*/  HADD2.F32 R0, -RZ, R26.H0_H0 ;  /* 0x2000001aff007230 */ /* 0x000fca0000004100 */
[----:B------:R-:W-:-:S05]  /*6f40*/  F2FP.BF16.F32.PACK_AB R0, RZ, R0 ;  /* 0x00000000ff00723e */ /* 0x000fca00000010ff */
[----:B------:R0:W-:Y:S02]  /*6f50*/  STG.E.U16 desc[UR36][R2.64], R0 ;  /* 0x0000000002007986 */ /* 0x0001e4000c101524 */
.L_x_1152:
[----:B------:R-:W-:-:S05]  /*6f60*/  VIADD R19, R19, 0x80 ;  /* 0x0000008013137836 */ /* 0x000fca0000000000 */
[----:B------:R-:W-:-:S13]  /*6f70*/  ISETP.GE.AND P0, PT, R19, R17, PT ;  /* 0x000000111300720c */ /* 0x000fda0003f06270 */
[----:B------:R-:W-:Y:S05]  /*6f80*/  @P0 BRA `(.L_x_1146) ;  /* 0x0000000c00d80947 */ /* 0x000fea0003800000 */
[----:B------:R-:W5:Y:S01]  /*6f90*/  LDCU UR4, c[0x0][0x3a8] ;  /* 0x00007500ff0477ac */ /* 0x000f620008000800 */
[----:B01234-:R-:W0:Y:S01]  /*6fa0*/  LDC.64 R2, c[0x0][0x388] ;  /* 0x0000e200ff027b82 */ /* 0x01fe220000000a00 */
        /* <DEDUP_REMOVED lines=20> */
.L_x_1185:
[----:B------:R-:W-:-:S06]  /*70f0*/  HADD2.F32 R5, -RZ, R24.H0_H0 ;  /* 0x20000018ff057230 */ /* 0x000fcc0000004100 */
[----:B------:R-:W0:Y:S02]  /*7100*/  F2I.S64.TRUNC R4, R5 ;  /* 0x0000000500047311 */ /* 0x000e24000020d900 */
[----:B0-----:R0:W-:Y:S01]  /*7110*/  STG.E.U8 desc[UR36][R2.64], R4 ;  /* 0x0000000402007986 */ /* 0x0011e2000c101124 */
[----:B------:R-:W-:Y:S05]  /*7120*/  BRA `(.L_x_1187) ;  /* 0x0000000c006c7947 */ /* 0x000fea0003800000 */
.L_x_1184:
        /* <DEDUP_REMOVED lines=10> */
.L_x_1189:
[----:B------:R-:W-:-:S04]  /*71d0*/  HADD2.F32 R24, -RZ, R24.H0_H0 ;  /* 0x20000018ff187230 */ /* 0x000fc80000004100 */
[----:B------:R-:W0:Y:S02]  /*71e0*/  F2I.FTZ.TRUNC.NTZ R5, R24 ;  /* 0x0000001800057305 */ /* 0x000e24000021f100 */
[----:B0-----:R0:W-:Y:S01]  /*71f0*/  STG.E desc[UR36][R2.64], R5 ;  /* 0x0000000502007986 */ /* 0x0011e2000c101924 */
[----:B------:R-:W-:Y:S05]  /*7200*/  BRA `(.L_x_1187) ;  /* 0x0000000c00347947 */ /* 0x000fea0003800000 */
.L_x_1188:
[----:B------:R-:W-:-:S04]  /*7210*/  HADD2.F32 R24, -RZ, R24.H0_H0 ;  /* 0x20000018ff187230 */ /* 0x000fc80000004100 */
[----:B------:R-:W0:Y:S02]  /*7220*/  F2I.FTZ.TRUNC.NTZ R5, R24 ;  /* 0x0000001800057305 */ /* 0x000e24000021f100 */
[----:B0-----:R0:W-:Y:S01]  /*7230*/  STG.E.U16 desc[UR36][R2.64], R5 ;  /* 0x0000000502007986 */ /* 0x0011e2000c101524 */
[----:B------:R-:W-:Y:S05]  /*7240*/  BRA `(.L_x_1187) ;  /* 0x0000000c00247947 */ /* 0x000fea0003800000 */
.L_x_1183:
        /* <DEDUP_REMOVED lines=9> */
.L_x_1191:
[----:B------:R0:W-:Y:S01]  /*72e0*/  STG.E.U16 desc[UR36][R2.64], R24 ;  /* 0x0000001802007986 */ /* 0x0001e2000c101524 */
[----:B------:R-:W-:Y:S05]  /*72f0*/  BRA `(.L_x_1187) ;  /* 0x0000000800f87947 */ /* 0x000fea0003800000 */
.L_x_1190:
        /* <DEDUP_REMOVED lines=10> */
.L_x_1193:
[----:B------:R-:W-:-:S05]  /*73a0*/  HADD2.F32 R0, -RZ, R24.H0_H0 ;  /* 0x20000018ff007230 */ /* 0x000fca0000004100 */
[----:B------:R-:W-:-:S04]  /*73b0*/  F2FP.F16.F32.PACK_AB R0, RZ, R0 ;  /* 0x00000000ff00723e */ /* 0x000fc800000000ff */
[----:B------:R-:W-:-:S05]  /*73c0*/  PRMT R0, R0, 0x5410, RZ ;  /* 0x0000541000007816 */ /* 0x000fca00000000ff */
[----:B------:R0:W-:Y:S01]  /*73d0*/  STG.E desc[UR36][R2.64], R0 ;  /* 0x0000000002007986 */ /* 0x0001e2000c101924 */
[----:B------:R-:W-:Y:S05]  /*73e0*/  BRA `(.L_x_1187) ;  /* 0x0000000800bc7947 */ /* 0x000fea0003800000 */
.L_x_1192:
[----:B------:R-:W-:-:S05]  /*73f0*/  HADD2.F32 R4, -RZ, R24.H0_H0 ;  /* 0x20000018ff047230 */ /* 0x000fca0000004100 */
[----:B------:R-:W-:-:S06]  /*7400*/  FMUL.FTZ R4, R4, 1 ;  /* 0x3f80000004047820 */ /* 0x000fcc0000410000 */
[----:B------:R-:W0:Y:S02]  /*7410*/  F2F.F64.F32 R4, R4 ;  /* 0x0000000400047310 */ /* 0x000e240000201800 */
[----:B0-----:R0:W-:Y:S01]  /*7420*/  STG.E.64 desc[UR36][R2.64], R4 ;  /* 0x0000000402007986 */ /* 0x0011e2000c101b24 */
[----:B------:R-:W-:Y:S05]  /*7430*/  BRA `(.L_x_1187) ;  /* 0x0000000800a87947 */ /* 0x000fea0003800000 */
.L_x_1182:
        /* <DEDUP_REMOVED lines=14> */
.L_x_1197:
        /* <DEDUP_REMOVED lines=18> */
.L_x_1200:
[----:B------:R-:W-:-:S04]  /*7640*/  SHF.R.U32.HI R5, RZ, 0x18, R5 ;  /* 0x00000018ff057819 */ /* 0x000fc80000011605 */
[----:B------:R-:W-:-:S07]  /*7650*/  LOP3.LUT R0, R0, 0x80, R5, 0xf8, !PT ;  /* 0x0000008000007812 */ /* 0x000fce00078ef805 */
.L_x_1199:
[----:B------:R-:W-:Y:S05]  /*7660*/  BSYNC.RECONVERGENT B0 ;  /* 0x0000000000007941 */ /* 0x000fea0003800200 */
.L_x_1198:
[----:B------:R4:W-:Y:S01]  /*7670*/  STG.E.U8 desc[UR36][R2.64], R0 ;  /* 0x0000000002007986 */ /* 0x0009e2000c101124 */
[----:B------:R-:W-:Y:S05]  /*7680*/  BRA `(.L_x_1187) ;  /* 0x0000000800147947 */ /* 0x000fea0003800000 */
.L_x_1196:
        /* <DEDUP_REMOVED lines=18> */
.L_x_1203:
[----:B------:R-:W-:-:S04]  /*77b0*/  SHF.R.U32.HI R5, RZ, 0x18, R5 ;  /* 0x00000018ff057819 */ /* 0x000fc80000011605 */
[----:B------:R-:W-:-:S07]  /*77c0*/  LOP3.LUT R0, R0, 0x80, R5, 0xf8, !PT ;  /* 0x0000008000007812 */ /* 0x000fce00078ef805 */
.L_x_1202:
[----:B------:R-:W-:Y:S05]  /*77d0*/  BSYNC.RECONVERGENT B0 ;  /* 0x0000000000007941 */ /* 0x000fea0003800200 */
.L_x_1201:
[----:B------:R3:W-:Y:S01]  /*77e0*/  STG.E.U8 desc[UR36][R2.64], R0 ;  /* 0x0000000002007986 */ /* 0x0007e2000c101124 */
[----:B------:R-:W-:Y:S05]  /*77f0*/  BRA `(.L_x_1187) ;  /* 0x0000000400b87947 */ /* 0x000fea0003800000 */
.L_x_1195:
        /* <DEDUP_REMOVED lines=22> */
.L_x_1205:
[----:B------:R-:W-:-:S06]  /*7960*/  HADD2.F32 R4, -RZ, R24.H0_H0 ;  /* 0x20000018ff047230 */ /* 0x000fcc0000004100 */
[----:B------:R-:W0:Y:S02]  /*7970*/  F2I.U64.TRUNC R4, R4 ;  /* 0x0000000400047311 */ /* 0x000e24000020d800 */
[----:B0-----:R0:W-:Y:S01]  /*7980*/  STG.E.64 desc[UR36][R2.64], R4 ;  /* 0x0000000402007986 */ /* 0x0011e2000c101b24 */
[----:B------:R-:W-:Y:S05]  /*7990*/  BRA `(.L_x_1187) ;  /* 0x0000000400507947 */ /* 0x000fea0003800000 */
.L_x_1204:
[----:B------:R-:W-:-:S04]  /*79a0*/  HADD2.F32 R24, -RZ, R24.H0_H0 ;  /* 0x20000018ff187230 */ /* 0x000fc80000004100 */
[----:B------:R-:W0:Y:S02]  /*79b0*/  F2I.FTZ.U32.TRUNC.NTZ R5, R24 ;  /* 0x0000001800057305 */ /* 0x000e24000021f000 */
[----:B0-----:R2:W-:Y:S01]  /*79c0*/  STG.E desc[UR36][R2.64], R5 ;  /* 0x0000000502007986 */ /* 0x0015e2000c101924 */
[----:B------:R-:W-:Y:S05]  /*79d0*/  BRA `(.L_x_1187) ;  /* 0x0000000400407947 */ /* 0x000fea0003800000 */
.L_x_1194:
        /* <DEDUP_REMOVED lines=11> */
.L_x_1207:
[----:B------:R-:W-:Y:S01]  /*7a90*/  HADD2.F32 R24, -RZ, R24.H0_H0 ;  /* 0x20000018ff187230 */ /* 0x000fe20000004100 */
[----:B------:R-:W-:-:S04]  /*7aa0*/  CS2R R6, SRZ ;  /* 0x0000000000067805 */ /* 0x000fc8000001ff00 */
[----:B------:R-:W-:-:S06]  /*7ab0*/  FMUL.FTZ R4, R24, 1 ;  /* 0x3f80000018047820 */ /* 0x000fcc0000410000 */
[----:B------:R-:W0:Y:S02]  /*7ac0*/  F2F.F64.F32 R4, R4 ;  /* 0x0000000400047310 */ /* 0x000e240000201800 */
[----:B0-----:R0:W-:Y:S01]  /*7ad0*/  STG.E.128 desc[UR36][R2.64], R4 ;  /* 0x0000000402007986 */ /* 0x0011e2000c101d24 */
[----:B------:R-:W-:Y:S05]  /*7ae0*/  BRA `(.L_x_1187) ;  /* 0x0000000000fc7947 */ /* 0x000fea0003800000 */
.L_x_1206:
[----:B------:R-:W-:-:S13]  /*7af0*/  ISETP.NE.AND P0, PT, R0, 0xf, PT ;  /* 0x0000000f0000780c */ /* 0x000fda0003f05270 */
[----:B------:R-:W-:Y:S05]  /*7b00*/  @!P0 BRA `(.L_x_1208) ;  /* 0x0000000000e88947 */ /* 0x000fea0003800000 */
[----:B------:R-:W-:-:S13]  /*7b10*/  ISETP.NE.AND P0, PT, R0, 0x17, PT ;  /* 0x000000170000780c */ /* 0x000fda0003f05270 */
[----:B------:R-:W-:Y:S05]  /*7b20*/  @!P0 BRA `(.L_x_1209) ;  /* 0x0000000000908947 */ /* 0x000fea0003800000 */
[----:B------:R-:W-:-:S13]  /*7b30*/  ISETP.NE.AND P0, PT, R0, 0x18, PT ;  /* 0x000000180000780c */ /* 0x000fda0003f05270 */
[----:B------:R-:W-:Y:S05]  /*7b40*/  @!P0 BRA `(.L_x_1210) ;  /* 0x0000000000448947 */ /* 0x000fea0003800000 */
.L_x_1186:
        /* <DEDUP_REMOVED lines=16> */
.L_x_1211:
[----:B------:R-:W-:Y:S05]  /*7c50*/  BRA `(.L_x_1187) ;  /* 0x0000000000a07947 */ /* 0x000fea0003800000 */
.L_x_1210:
        /* <DEDUP_REMOVED lines=13> */
.L_x_1213:
[----:B------:R-:W-:Y:S05]  /*7d30*/  BSYNC.RECONVERGENT B0 ;  /* 0x0000000000007941 */ /* 0x000fea0003800200 */
.L_x_1212:
[----:B------:R-:W-:-:S05]  /*7d40*/  LOP3.LUT R5, R0, 0x80, R5, 0xf8, !PT ;  /* 0x0000008000057812 */ /* 0x000fca00078ef805 */
[----:B------:R0:W-:Y:S01]  /*7d50*/  STG.E.U8 desc[UR36][R2.64], R5 ;  /* 0x0000000502007986 */ /* 0x0001e2000c101124 */
[----:B------:R-:W-:Y:S05]  /*7d60*/  BRA `(.L_x_1187) ;  /* 0x00000000005c7947 */ /* 0x000fea0003800000 */
.L_x_1209:
        /* <DEDUP_REMOVED lines=12> */
.L_x_1215:
[----:B------:R-:W-:Y:S01]  /*7e30*/  IMAD.MOV.U32 R0, RZ, RZ, 0x7f ;  /* 0x0000007fff007424 */ /* 0x000fe200078e00ff */
[----:B------:R-:W-:-:S04]  /*7e40*/  ISETP.GT.U32.AND P0, PT, R4, 0x7f800000, PT ;  /* 0x7f8000000400780c */ /* 0x000fc80003f04070 */
[----:B------:R-:W-:-:S09]  /*7e50*/  SEL R0, R0, 0x7c, P0 ;  /* 0x0000007c00007807 */ /* 0x000fd20000000000 */
.L_x_1216:
[----:B------:R-:W-:Y:S05]  /*7e60*/  BSYNC.RECONVERGENT B0 ;  /* 0x0000000000007941 */ /* 0x000fea0003800200 */
.L_x_1214:
[----:B------:R-:W-:-:S04]  /*7e70*/  SHF.R.U32.HI R5, RZ, 0x18, R5 ;  /* 0x00000018ff057819 */ /* 0x000fc80000011605 */
[----:B------:R-:W-:-:S05]  /*7e80*/  LOP3.LUT R5, R0, 0x80, R5, 0xf8, !PT ;  /* 0x0000008000057812 */ /* 0x000fca00078ef805 */
[----:B------:R0:W-:Y:S01]  /*7e90*/  STG.E.U8 desc[UR36][R2.64], R5 ;  /* 0x0000000502007986 */ /* 0x0001e2000c101124 */
[----:B------:R-:W-:Y:S05]  /*7ea0*/  BRA `(.L_x_1187) ;  /* 0x00000000000c7947 */ /* 0x000fea0003800000 */
.L_x_1208:
[----:B------:R-:W-:-:S05]  /*7eb0*/  HADD2.F32 R0, -RZ, R24.H0_H0 ;  /* 0x20000018ff007230 */ /* 0x000fca0000004100 */
[----:B------:R-:W-:-:S05]  /*7ec0*/  F2FP.BF16.F32.PACK_AB R0, RZ, R0 ;  /* 0x00000000ff00723e */ /* 0x000fca00000010ff */
[----:B------:R0:W-:Y:S02]  /*7ed0*/  STG.E.U16 desc[UR36][R2.64], R0 ;  /* 0x0000000002007986 */ /* 0x0001e4000c101524 */
.L_x_1187:
[----:B------:R-:W-:-:S07]  /*7ee0*/  VIADD R19, R19, 0x80 ;  /* 0x0000008013137836 */ /* 0x000fce0000000000 */
.L_x_1146:
[----:B------:R-:W-:Y:S05]  /*7ef0*/  BSYNC.RECONVERGENT B6 ;  /* 0x0000000000067941 */ /* 0x000fea0003800200 */
.L_x_1145:
[----:B------:R-:W-:-:S13]  /*7f00*/  ISETP.GE.AND P0, PT, R19, R17, PT ;  /* 0x000000111300720c */ /* 0x000fda0003f06270 */
[----:B------:R-:W-:Y:S05]  /*7f10*/  @P0 EXIT ;  /* 0x000000000000094d */ /* 0x000fea0003800000 */
[----:B01234-:R-:W0:Y:S01]  /*7f20*/  LDC.64 R2, c[0x0][0x388] ;  /* 0x0000e200ff027b82 */ /* 0x01fe220000000a00 */
[----:B------:R-:W1:Y:S01]  /*7f30*/  LDCU UR4, c[0x0][0x3a8] ;  /* 0x00007500ff0477ac */ /* 0x000e620008000800 */
[----:B-----5:R-:W-:Y:S01]  /*7f40*/  PRMT R0, R16, 0x9910, RZ ;  /* 0x0000991010007816 */ /* 0x020fe200000000ff */
        /* <DEDUP_REMOVED lines=14> */
[----:B------:R-:W-:-:S06]  /*8030*/  HADD2.F32 R23, -RZ, R23.H0_H0 ;  /* 0x20000017ff177230 */ /* 0x000fcc0000004100 */
[----:B------:R-:W0:Y:S02]  /*8040*/  F2I.FTZ.TRUNC.NTZ R23, R23 ;  /* 0x0000001700177305 */ /* 0x000e24000021f100 */
[----:B0-----:R-:W-:Y:S01]  /*8050*/  STG.E.U8 desc[UR36][R2.64], R23 ;  /* 0x0000001702007986 */ /* 0x001fe2000c101124 */
[----:B------:R-:W-:Y:S05]  /*8060*/  EXIT ;  /* 0x000000000000794d */ /* 0x000fea0003800000 */
.L_x_1220:
[----:B------:R-:W-:-:S06]  /*8070*/  HADD2.F32 R5, -RZ, R23.H0_H0 ;  /* 0x20000017ff057230 */ /* 0x000fcc0000004100 */
[----:B------:R-:W0:Y:S02]  /*8080*/  F2I.S64.TRUNC R4, R5 ;  /* 0x0000000500047311 */ /* 0x000e24000020d900 */
[----:B0-----:R-:W-:Y:S01]  /*8090*/  STG.E.U8 desc[UR36][R2.64], R4 ;  /* 0x0000000402007986 */ /* 0x001fe2000c101124 */
[----:B------:R-:W-:Y:S05]  /*80a0*/  EXIT ;  /* 0x000000000000794d */ /* 0x000fea0003800000 */
.L_x_1219:
        /* <DEDUP_REMOVED lines=8> */
[----:B0-----:R-:W-:Y:S01]  /*8130*/  STG.E.64 desc[UR36][R2.64], R4 ;  /* 0x0000000402007986 */ /* 0x001fe2000c101b24 */
[----:B------:R-:W-:Y:S05]  /*8140*/  EXIT ;  /* 0x000000000000794d */ /* 0x000fea0003800000 */
.L_x_1223:
[----:B------:R-:W-:-:S06]  /*8150*/  HADD2.F32 R23, -RZ, R23.H0_H0 ;  /* 0x20000017ff177230 */ /* 0x000fcc0000004100 */
[----:B------:R-:W0:Y:S02]  /*8160*/  F2I.FTZ.TRUNC.NTZ R23, R23 ;  /* 0x0000001700177305 */ /* 0x000e24000021f100 */
[----:B0-----:R-:W-:Y:S01]  /*8170*/  STG.E desc[UR36][R2.64], R23 ;  /* 0x0000001702007986 */ /* 0x001fe2000c101924 */
[----:B------:R-:W-:Y:S05]  /*8180*/  EXIT ;  /* 0x000000000000794d */ /* 0x000fea0003800000 */
.L_x_1222:
[----:B------:R-:W-:-:S06]  /*8190*/  HADD2.F32 R23, -RZ, R23.H0_H0 ;  /* 0x20000017ff177230 */ /* 0x000fcc0000004100 */
[----:B------:R-:W0:Y:S02]  /*81a0*/  F2I.FTZ.TRUNC.NTZ R23, R23 ;  /* 0x0000001700177305 */ /* 0x000e24000021f100 */
[----:B0-----:R-:W-:Y:S01]  /*81b0*/  STG.E.U16 desc[UR36][R2.64], R23 ;  /* 0x0000001702007986 */ /* 0x001fe2000c101524 */
[----:B------:R-:W-:Y:S05]  /*81c0*/  EXIT ;  /* 0x000000000000794d */ /* 0x000fea0003800000 */
.L_x_1218:
[----:B------:R-:W-:-:S13]  /*81d0*/  ISETP.GT.AND P0, PT, R0, 0x6, PT ;  /* 0x000000060000780c */ /* 0x000fda0003f04270 */
[----:B------:R-:W-:Y:S05]  /*81e0*/  @P0 BRA `(.L_x_1224) ;  /* 0x0000000000240947 */ /* 0x000fea0003800000 */
[----:B------:R-:W-:-:S13]  /*81f0*/  ISETP.NE.AND P0, PT, R0, 0x5, PT ;  /* 0x000000050000780c */ /* 0x000fda0003f05270 */
[----:B------:R-:W-:Y:S05]  /*8200*/  @!P0 BRA `(.L_x_1225) ;  /* 0x0000000000148947 */ /* 0x000fea0003800000 */
[----:B------:R-:W-:-:S13]  /*8210*/  ISETP.NE.AND P0, PT, R0, 0x6, PT ;  /* 0x000000060000780c */ /* 0x000fda0003f05270 */
[----:B------:R-:W-:Y:S05]  /*8220*/  @P0 BRA `(.L_x_1221) ;  /* 0x0000000800280947 */ /* 0x000fea0003800000 */
[----:B------:R-:W-:-:S05]  /*8230*/  HADD2.F32 R23, -RZ, R23.H0_H0 ;  /* 0x20000017ff177230 */ /* 0x000fca0000004100 */
[----:B------:R-:W-:Y:S01]  /*8240*/  STG.E desc[UR36][R2.64], R23 ;  /* 0x0000001702007986 */ /* 0x000fe2000c101924 */
[----:B------:R-:W-:Y:S05]  /*8250*/  EXIT ;  /* 0x000000000000794d */ /* 0x000fea0003800000 */
.L_x_1225:
[----:B------:R-:W-:Y:S01]  /*8260*/  STG.E.U16 desc[UR36][R2.64], R23 ;  /* 0x0000001702007986 */ /* 0x000fe2000c101524 */
[----:B------:R-:W-:Y:S05]  /*8270*/  EXIT ;  /* 0x000000000000794d */ /* 0x000fea0003800000 */
.L_x_1224:
        /* <DEDUP_REMOVED lines=8> */
[----:B------:R-:W-:Y:S01]  /*8300*/  STG.E.64 desc[UR36][R2.64], R4 ;  /* 0x0000000402007986 */ /* 0x000fe2000c101b24 */
[----:B------:R-:W-:Y:S05]  /*8310*/  EXIT ;  /* 0x000000000000794d */ /* 0x000fea0003800000 */
.L_x_1227:
[----:B------:R-:W-:-:S05]  /*8320*/  HADD2.F32 R0, -RZ, R23.H0_H0 ;  /* 0x20000017ff007230 */ /* 0x000fca0000004100 */
[----:B------:R-:W-:-:S04]  /*8330*/  F2FP.F16.F32.PACK_AB R0, RZ, R0 ;  /* 0x00000000ff00723e */ /* 0x000fc800000000ff */
[----:B------:R-:W-:-:S05]  /*8340*/  PRMT R0, R0, 0x5410, RZ ;  /* 0x0000541000007816 */ /* 0x000fca00000000ff */
[----:B------:R-:W-:Y:S01]  /*8350*/  STG.E desc[UR36][R2.64], R0 ;  /* 0x0000000002007986 */ /* 0x000fe2000c101924 */
[----:B------:R-:W-:Y:S05]  /*8360*/  EXIT ;  /* 0x000000000000794d */ /* 0x000fea0003800000 */
.L_x_1226:
[----:B------:R-:W-:-:S05]  /*8370*/  HADD2.F32 R4, -RZ, R23.H0_H0 ;  /* 0x20000017ff047230 */ /* 0x000fca0000004100 */
[----:B------:R-:W-:-:S06]  /*8380*/  FMUL.FTZ R4, R4, 1 ;  /* 0x3f80000004047820 */ /* 0x000fcc0000410000 */
[----:B------:R-:W0:Y:S02]  /*8390*/  F2F.F64.F32 R4, R4 ;  /* 0x0000000400047310 */ /* 0x000e240000201800 */
[----:B0-----:R-:W-:Y:S01]  /*83a0*/  STG.E.64 desc[UR36][R2.64], R4 ;  /* 0x0000000402007986 */ /* 0x001fe2000c101b24 */
[----:B------:R-:W-:Y:S05]  /*83b0*/  EXIT ;  /* 0x000000000000794d */ /* 0x000fea0003800000 */
.L_x_1217:
        /* <DEDUP_REMOVED lines=12> */
[----:B0-----:R-:W-:Y:S01]  /*8480*/  STG.E.U16 desc[UR36][R2.64], R5 ;  /* 0x0000000502007986 */ /* 0x001fe2000c101524 */
[----:B------:R-:W-:Y:S05]  /*8490*/  EXIT ;  /* 0x000000000000794d */ /* 0x000fea0003800000 */
.L_x_1231:
        /* <DEDUP_REMOVED lines=18> */
.L_x_1234:
[----:B------:R-:W-:-:S04]  /*85c0*/  SHF.R.U32.HI R5, RZ, 0x18, R5 ;  /* 0x00000018ff057819 */ /* 0x000fc80000011605 */
[----:B------:R-:W-:-:S07]  /*85d0*/  LOP3.LUT R0, R0, 0x80, R5, 0xf8, !PT ;  /* 0x0000008000007812 */ /* 0x000fce00078ef805 */
.L_x_1233:
[----:B------:R-:W-:Y:S05]  /*85e0*/  BSYNC.RECONVERGENT B0 ;  /* 0x0000000000007941 */ /* 0x000fea0003800200 */
.L_x_1232:
[----:B------:R-:W-:Y:S01]  /*85f0*/  STG.E.U8 desc[UR36][R2.64], R0 ;  /* 0x0000000002007986 */ /* 0x000fe2000c101124 */
[----:B------:R-:W-:Y:S05]  /*8600*/  EXIT ;  /* 0x000000000000794d */ /* 0x000fea0003800000 */
.L_x_1230:
        /* <DEDUP_REMOVED lines=18> */
.L_x_1237:
[----:B------:R-:W-:-:S04]  /*8730*/  SHF.R.U32.HI R5, RZ, 0x18, R5 ;  /* 0x00000018ff057819 */ /* 0x000fc80000011605 */
[----:B------:R-:W-:-:S07]  /*8740*/  LOP3.LUT R0, R0, 0x80, R5, 0xf8, !PT ;  /* 0x0000008000007812 */ /* 0x000fce00078ef805 */
.L_x_1236:
[----:B------:R-:W-:Y:S05]  /*8750*/  BSYNC.RECONVERGENT B0 ;  /* 0x0000000000007941 */ /* 0x000fea0003800200 */
.L_x_1235:
[----:B------:R-:W-:Y:S01]  /*8760*/  STG.E.U8 desc[UR36][R2.64], R0 ;  /* 0x0000000002007986 */ /* 0x000fe2000c101124 */
[----:B------:R-:W-:Y:S05]  /*8770*/  EXIT ;  /* 0x000000000000794d */ /* 0x000fea0003800000 */
.L_x_1229:
[----:B------:R-:W-:-:S13]  /*8780*/  ISETP.NE.AND P0, PT, R0, 0x1c, PT ;  /* 0x0000001c0000780c */ /* 0x000fda0003f05270 */
[----:B------:R-:W-:Y:S05]  /*8790*/  @!P0 BRA `(.L_x_1238) ;  /* 0x0000000000608947 */ /* 0x000fea0003800000 */
[----:B------:R-:W-:-:S13]  /*87a0*/  ISETP.NE.AND P0, PT, R0, 0x1d, PT ;  /* 0x0000001d0000780c */ /* 0x000fda0003f05270 */
[----:B------:R-:W-:Y:S05]  /*87b0*/  @!P0 BRA `(.L_x_1239) ;  /* 0x0000000000488947 */ /* 0x000fea0003800000 */
[----:B------:R-:W-:-:S13]  /*87c0*/  ISETP.NE.AND P0, PT, R0, 0x2c, PT ;  /* 0x0000002c0000780c */ /* 0x000fda0003f05270 */
[----:B------:R-:W-:Y:S05]  /*87d0*/  @P0 BRA `(.L_x_1221) ;  /* 0x0000000000bc0947 */ /* 0x000fea0003800000 */
[----:B------:R-:W-:Y:S02]  /*87e0*/  HADD2.F32 R23, -RZ, R23.H0_H0 ;  /* 0x20000017ff177230 */ /* 0x000fe40000004100 */
        /* <DEDUP_REMOVED lines=15> */
.L_x_1239:
[----:B------:R-:W-:-:S06]  /*88e0*/  HADD2.F32 R4, -RZ, R23.H0_H0 ;  /* 0x20000017ff047230 */ /* 0x000fcc0000004100 */
[----:B------:R-:W0:Y:S02]  /*88f0*/  F2I.U64.TRUNC R4, R4 ;  /* 0x0000000400047311 */ /* 0x000e24000020d800 */
[----:B0-----:R-:W-:Y:S01]  /*8900*/  STG.E.64 desc[UR36][R2.64], R4 ;  /* 0x0000000402007986 */ /* 0x001fe2000c101b24 */
[----:B------:R-:W-:Y:S05]  /*8910*/  EXIT ;  /* 0x000000000000794d */ /* 0x000fea0003800000 */
.L_x_1238:
[----:B------:R-:W-:-:S06]  /*8920*/  HADD2.F32 R23, -RZ, R23.H0_H0 ;  /* 0x20000017ff177230 */ /* 0x000fcc0000004100 */
[----:B------:R-:W0:Y:S02]  /*8930*/  F2I.FTZ.U32.TRUNC.NTZ R23, R23 ;  /* 0x0000001700177305 */ /* 0x000e24000021f000 */
[----:B0-----:R-:W-:Y:S01]  /*8940*/  STG.E desc[UR36][R2.64], R23 ;  /* 0x0000001702007986 */ /* 0x001fe2000c101924 */
[----:B------:R-:W-:Y:S05]  /*8950*/  EXIT ;  /* 0x000000000000794d */ /* 0x000fea0003800000 */
.L_x_1228:
        /* <DEDUP_REMOVED lines=9> */
[----:B------:R-:W-:Y:S01]  /*89f0*/  STG.E.U8 desc[UR36][R2.64], R5 ;  /* 0x0000000502007986 */ /* 0x000fe2000c101124 */
[----:B------:R-:W-:Y:S05]  /*8a00*/  EXIT ;  /* 0x000000000000794d */ /* 0x000fea0003800000 */
.L_x_1241:
[----:B------:R-:W-:Y:S01]  /*8a10*/  HADD2.F32 R23, -RZ, R23.H0_H0 ;  /* 0x20000017ff177230 */ /* 0x000fe20000004100 */
[----:B------:R-:W-:-:S04]  /*8a20*/  CS2R R6, SRZ ;  /* 0x0000000000067805 */ /* 0x000fc8000001ff00 */
[----:B------:R-:W-:-:S06]  /*8a30*/  FMUL.FTZ R4, R23, 1 ;  /* 0x3f80000017047820 */ /* 0x000fcc0000410000 */
[----:B------:R-:W0:Y:S02]  /*8a40*/  F2F.F64.F32 R4, R4 ;  /* 0x0000000400047310 */ /* 0x000e240000201800 */
[----:B0-----:R-:W-:Y:S01]  /*8a50*/  STG.E.128 desc[UR36][R2.64], R4 ;  /* 0x0000000402007986 */ /* 0x001fe2000c101d24 */
[----:B------:R-:W-:Y:S05]  /*8a60*/  EXIT ;  /* 0x000000000000794d */ /* 0x000fea0003800000 */
.L_x_1240:
[----:B------:R-:W-:-:S13]  /*8a70*/  ISETP.NE.AND P0, PT, R0, 0xf, PT ;  /* 0x0000000f0000780c */ /* 0x000fda0003f05270 */
[----:B------:R-:W-:Y:S05]  /*8a80*/  @!P0 BRA `(.L_x_1242) ;  /* 0x0000000000e88947 */ /* 0x000fea0003800000 */
[----:B------:R-:W-:-:S13]  /*8a90*/  ISETP.NE.AND P0, PT, R0, 0x17, PT ;  /* 0x000000170000780c */ /* 0x000fda0003f05270 */
[----:B------:R-:W-:Y:S05]  /*8aa0*/  @!P0 BRA `(.L_x_1243) ;  /* 0x0000000000908947 */ /* 0x000fea0003800000 */
[----:B------:R-:W-:-:S13]  /*8ab0*/  ISETP.NE.AND P0, PT, R0, 0x18, PT ;  /* 0x000000180000780c */ /* 0x000fda0003f05270 */
[----:B------:R-:W-:Y:S05]  /*8ac0*/  @!P0 BRA `(.L_x_1244) ;  /* 0x0000000000448947 */ /* 0x000fea0003800000 */
.L_x_1221:
        /* <DEDUP_REMOVED lines=16> */
.L_x_1245:
[----:B------:R-:W-:Y:S05]  /*8bd0*/  EXIT ;  /* 0x000000000000794d */ /* 0x000fea0003800000 */
.L_x_1244:
        /* <DEDUP_REMOVED lines=13> */
.L_x_1247:
[----:B------:R-:W-:Y:S05]  /*8cb0*/  BSYNC.RECONVERGENT B0 ;  /* 0x0000000000007941 */ /* 0x000fea0003800200 */
.L_x_1246:
[----:B------:R-:W-:-:S05]  /*8cc0*/  LOP3.LUT R5, R0, 0x80, R5, 0xf8, !PT ;  /* 0x0000008000057812 */ /* 0x000fca00078ef805 */
[----:B------:R-:W-:Y:S01]  /*8cd0*/  STG.E.U8 desc[UR36][R2.64], R5 ;  /* 0x0000000502007986 */ /* 0x000fe2000c101124 */
[----:B------:R-:W-:Y:S05]  /*8ce0*/  EXIT ;  /* 0x000000000000794d */ /* 0x000fea0003800000 */
.L_x_1243:
        /* <DEDUP_REMOVED lines=12> */
.L_x_1249:
[----:B------:R-:W-:Y:S01]  /*8db0*/  IMAD.MOV.U32 R0, RZ, RZ, 0x7f ;  /* 0x0000007fff007424 */ /* 0x000fe200078e00ff */
[----:B------:R-:W-:-:S04]  /*8dc0*/  ISETP.GT.U32.AND P0, PT, R4, 0x7f800000, PT ;  /* 0x7f8000000400780c */ /* 0x000fc80003f04070 */
[----:B------:R-:W-:-:S09]  /*8dd0*/  SEL R0, R0, 0x7c, P0 ;  /* 0x0000007c00007807 */ /* 0x000fd20000000000 */
.L_x_1250:
[----:B------:R-:W-:Y:S05]  /*8de0*/  BSYNC.RECONVERGENT B0 ;  /* 0x0000000000007941 */ /* 0x000fea0003800200 */
.L_x_1248:
[----:B------:R-:W-:-:S04]  /*8df0*/  SHF.R.U32.HI R5, RZ, 0x18, R5 ;  /* 0x00000018ff057819 */ /* 0x000fc80000011605 */
[----:B------:R-:W-:-:S05]  /*8e00*/  LOP3.LUT R5, R0, 0x80, R5, 0xf8, !PT ;  /* 0x0000008000057812 */ /* 0x000fca00078ef805 */
[----:B------:R-:W-:Y:S01]  /*8e10*/  STG.E.U8 desc[UR36][R2.64], R5 ;  /* 0x0000000502007986 */ /* 0x000fe2000c101124 */
[----:B------:R-:W-:Y:S05]  /*8e20*/  EXIT ;  /* 0x000000000000794d */ /* 0x000fea0003800000 */
.L_x_1242:
[----:B------:R-:W-:-:S05]  /*8e30*/  HADD2.F32 R0, -RZ, R23.H0_H0 ;  /* 0x20000017ff007230 */ /* 0x000fca0000004100 */
[----:B------:R-:W-:-:S05]  /*8e40*/  F2FP.BF16.F32.PACK_AB R0, RZ, R0 ;  /* 0x00000000ff00723e */ /* 0x000fca00000010ff */
[----:B------:R-:W-:Y:S01]  /*8e50*/  STG.E.U16 desc[UR36][R2.64], R0 ;  /* 0x0000000002007986 */ /* 0x000fe2000c101524 */
[----:B------:R-:W-:Y:S05]  /*8e60*/  EXIT ;  /* 0x000000000000794d */ /* 0x000fea0003800000 */
.L_x_1251:
        /* <DEDUP_REMOVED lines=9> */
.L_x_17878:


//--------------------- .text._ZN2at6native18elementwise_kernelILi128ELi4EZNS0_22gpu_kernel_impl_nocastIZZZNS0_17acosh_kernel_cudaERNS_18TensorIteratorBaseEENKUlvE0_clEvENKUlvE1_clEvEUlN3c104HalfEE_EEvS4_RKT_EUliE_EEviT1_ --------------------------
	.section	.text._ZN2at6native18elementwise_kernelILi128ELi4EZNS0_22gpu_kernel_impl_nocastIZZZNS0_17acosh_kernel_cudaERNS_18TensorIteratorBaseEENKUlvE0_clEvENKUlvE1_clEvEUlN3c104HalfEE_EEvS4_RKT_EUliE_EEviT1_,"ax",@progbits
	.align	128
        .global         _ZN2at6native18elementwise_kernelILi128ELi4EZNS0_22gpu_kernel_impl_nocastIZZZNS0_17acosh_kernel_cudaERNS_18TensorIteratorBaseEENKUlvE0_clEvENKUlvE1_clEvEUlN3c104HalfEE_EEvS4_RKT_EUliE_EEviT1_
        .type           _ZN2at6native18elementwise_kernelILi128ELi4EZNS0_22gpu_kernel_impl_nocastIZZZNS0_17acosh_kernel_cudaERNS_18TensorIteratorBaseEENKUlvE0_clEvENKUlvE1_clEvEUlN3c104HalfEE_EEvS4_RKT_EUliE_EEviT1_,@function
        .size           _ZN2at6native18elementwise_kernelILi128ELi4EZNS0_22gpu_kernel_impl_nocastIZZZNS0_17acosh_kernel_cudaERNS_18TensorIteratorBaseEENKUlvE0_clEvENKUlvE1_clEvEUlN3c104HalfEE_EEvS4_RKT_EUliE_EEviT1_,(.L_x_17879 - _ZN2at6native18elementwise_kernelILi128ELi4EZNS0_22gpu_kernel_impl_nocastIZZZNS0_17acosh_kernel_cudaERNS_18TensorIteratorBaseEENKUlvE0_clEvENKUlvE1_clEvEUlN3c104HalfEE_EEvS4_RKT_EUliE_EEviT1_)
        .other          _ZN2at6native18elementwise_kernelILi128ELi4EZNS0_22gpu_kernel_impl_nocastIZZZNS0_17acosh_kernel_cudaERNS_18TensorIteratorBaseEENKUlvE0_clEvENKUlvE1_clEvEUlN3c104HalfEE_EEvS4_RKT_EUliE_EEviT1_,@"STO_CUDA_ENTRY STV_DEFAULT"
_ZN2at6native18elementwise_kernelILi128ELi4EZNS0_22gpu_kernel_impl_nocastIZZZNS0_17acosh_kernel_cudaERNS_18TensorIteratorBaseEENKUlvE0_clEvENKUlvE1_clEvEUlN3c104HalfEE_EEvS4_RKT_EUliE_EEviT1_:
.text._ZN2at6native18elementwise_kernelILi128ELi4EZNS0_22gpu_kernel_impl_nocastIZZZNS0_17acosh_kernel_cudaERNS_18TensorIteratorBaseEENKUlvE0_clEvENKUlvE1_clEvEUlN3c104HalfEE_EEvS4_RKT_EUliE_EEviT1_:
        /* <DEDUP_REMOVED lines=16> */
[----:B------:R-:W-:Y:S01]  /*0100*/  IADD3 R3, PT, PT, R3, 0x80, RZ ;  /* 0x0000008003037810 */ /* 0x000fe20007ffe0ff */
[----:B--2---:R-:W-:-:S05]  /*0110*/  HADD2.F32 R0, -RZ, R4.H0_H0 ;  /* 0x20000004ff007230 */ /* 0x004fca0000004100 */
        /* <DEDUP_REMOVED lines=43> */
[----:B------:R-:W-:-:S09]  /*03d0*/  F2FP.F16.F32.PACK_AB R0, RZ, R0 ;  /* 0x00000000ff00723e */ /* 0x000fd200000000ff */
[----:B------:R-:W-:Y:S05]  /*03e0*/  @P0 BREAK.RELIABLE B1 ;  /* 0x0000000000010942 */ /* 0x000fea0003800100 */
[----:B0-----:R0:W-:Y:S01]  /*03f0*/  STG.E.U16 desc[UR6][R4.64], R0 ;  /* 0x0000000004007986 */ /* 0x0011e2000c101506 */
[----:B------:R-:W-:Y:S05]  /*0400*/  @P0 BRA `(.L_x_1256) ;  /* 0x0000000400900947 */ /* 0x000fea0003800000 */
[----:B0-----:R-:W0:Y:S02]  /*0410*/  LDC.64 R4, c[0x0][0x588] ;  /* 0x00016200ff047b82 */ /* 0x001e240000000a00 */
        /* <DEDUP_REMOVED lines=45> */
[----:B------:R-:W-:-:S05]  /*06f0*/  F2FP.F16.F32.PACK_AB R0, RZ, R0 ;  /* 0x00000000ff00723e */ /* 0x000fca00000000ff */
[----:B0-----:R0:W-:Y:S02]  /*0700*/  STG.E.U16 desc[UR6][R4.64], R0 ;  /* 0x0000000004007986 */ /* 0x0011e4000c101506 */
.L_x_1255:
[----:B------:R-:W-:-:S13]  /*0710*/  ISETP.GE.AND P0, PT, R3, UR4, PT ;  /* 0x0000000403007c0c */ /* 0x000fda000bf06270 */
[----:B------:R-:W-:Y:S05]  /*0720*/  @P0 BREAK.RELIABLE B1 ;  /* 0x0000000000010942 */ /* 0x000fea0003800100 */
[----:B------:R-:W-:Y:S05]  /*0730*/  @P0 BRA `(.L_x_1256) ;  /* 0x0000000000c40947 */ /* 0x000fea0003800000 */
[----:B------:R-:W-:Y:S05]  /*0740*/  BSYNC.RELIABLE B1 ;  /* 0x0000000000017941 */ /* 0x000fea0003800100 */
.L_x_1254:
        /* <DEDUP_REMOVED lines=48> */
.L_x_1256:
[----:B------:R-:W-:Y:S05]  /*0a50*/  BSYNC.RECONVERGENT B0 ;  /* 0x0000000000007941 */ /* 0x000fea0003800200 */
.L_x_1253:
[----:B------:R-:W-:Y:S05]  /*0a60*/  WARPSYNC.ALL ;  /* 0x0000000000007948 */ /* 0x000fea0003800000 */
[----:B------:R-:W-:-:S13]  /*0a70*/  ISETP.GE.AND P0, PT, R3, UR4, PT ;  /* 0x0000000403007c0c */ /* 0x000fda000bf06270 */
[----:B------:R-:W-:Y:S05]  /*0a80*/  @P0 EXIT ;  /* 0x000000000000094d */ /* 0x000fea0003800000 */
[----:B------:R-:W2:Y:S02]  /*0a90*/  LDC.64 R2, c[0x0][0x588] ;  /* 0x00016200ff027b82 */ /* 0x000ea40000000a00 */
[----:B--2---:R-:W0:Y:S02]  /*0aa0*/  LDG.E.U16 R2, desc[UR6][R2.64] ;  /* 0x0000000602027981 */ /* 0x004e24000c1e1500 */
[----:B01----:R-:W-:-:S05]  /*0ab0*/  HADD2.F32 R0, -RZ, R2.H0_H0 ;  /* 0x20000002ff007230 */ /* 0x003fca0000004100 */
        /* <DEDUP_REMOVED lines=42> */
[----:B------:R-:W-:-:S05]  /*0d60*/  F2FP.F16.F32.PACK_AB R0, RZ, R0 ;  /* 0x00000000ff00723e */ /* 0x000fca00000000ff */
[----:B0-----:R-:W-:Y:S01]  /*0d70*/  STG.E.U16 desc[UR6][R2.64], R0 ;  /* 0x0000000002007986 */ /* 0x001fe2000c101506 */
[----:B------:R-:W-:Y:S05]  /*0d80*/  EXIT ;  /* 0x000000000000794d */ /* 0x000fea0003800000 */
.L_x_1252:
        /* <DEDUP_REMOVED lines=306> */
.L_x_1260:
[----:B------:R-:W0:Y:S02]  /*20b0*/  LDCU.64 UR8, c[0x0][0x588] ;  /* 0x0000b100ff0877ac */ /* 0x000e240008000a00 */
[----:B0-----:R-:W-:-:S04]  /*20c0*/  IADD3 R6, P0, PT, R4, UR8, RZ ;  /* 0x0000000804067c10 */ /* 0x001fc8000ff1e0ff */
[----:B------:R-:W-:Y:S01]  /*20d0*/  IADD3.X R7, PT, PT, RZ, UR9, RZ, P0, !PT ;  /* 0x00000009ff077c10 */ /* 0x000fe200087fe4ff */
[----:B------:R-:W0:Y:S04]  /*20e0*/  LDCU.64 UR8, c[0x0][0x580] ;  /* 0x0000b000ff0877ac */ /* 0x000e280008000a00 */
[----:B------:R-:W2:Y:S01]  /*20f0*/  LDG.E.U16 R6, desc[UR6][R6.64] ;  /* 0x0000000606067981 */ /* 0x000ea2000c1e1500 */
[----:B------:R-:W-:Y:S01]  /*2100*/  IADD3 R3, PT, PT, R3, 0x80, RZ ;  /* 0x0000008003037810 */ /* 0x000fe20007ffe0ff */
[----:B--2---:R-:W-:-:S05]  /*2110*/  HADD2.F32 R4, -RZ, R6.H0_H0 ;  /* 0x20000006ff047230 */ /* 0x004fca0000004100 */
        /* <DEDUP_REMOVED lines=43> */
[----:B------:R-:W-:Y:S02]  /*23d0*/  F2FP.F16.F32.PACK_AB R6, RZ, R6 ;  /* 0x00000006ff06723e */ /* 0x000fe400000000ff */
        /* <DEDUP_REMOVED lines=303> */
.L_x_1262:
        /* <DEDUP_REMOVED lines=51> */
[----:B------:R-:W-:-:S05]  /*3a00*/  IADD3.X R5, PT, PT, RZ, UR9, RZ, P0, !PT ;  /* 0x00000009ff057c10 */ /* 0x000fca00087fe4ff */
[----:B------:R0:W-:Y:S02]  /*3a10*/  STG.E.U16 desc[UR6][R4.64], R6 ;  /* 0x0000000604007986 */ /* 0x0001e4000c101506 */
.L_x_1259:
[----:B------:R-:W-:-:S13]  /*3a20*/  ISETP.GE.AND P0, PT, R3, UR4, PT ;  /* 0x0000000403007c0c */ /* 0x000fda000bf06270 */
[----:B------:R-:W-:Y:S05]  /*3a30*/  @P0 BREAK.RELIABLE B1 ;  /* 0x0000000000010942 */ /* 0x000fea0003800100 */
[----:B------:R-:W-:Y:S05]  /*3a40*/  @P0 BRA `(.L_x_1261) ;  /* 0x0000001400800947 */ /* 0x000fea0003800000 */
[----:B------:R-:W-:Y:S05]  /*3a50*/  BSYNC.RELIABLE B1 ;  /* 0x0000000000017941 */ /* 0x000fea0003800100 */
.L_x_1258:
        /* <DEDUP_REMOVED lines=298> */
.L_x_1263:
        /* <DEDUP_REMOVED lines=53> */
.L_x_1261:
[----:B------:R-:W-:Y:S05]  /*5050*/  BSYNC.RECONVERGENT B0 ;  /* 0x0000000000007941 */ /* 0x000fea0003800200 */
.L_x_1257:
        /* <DEDUP_REMOVED lines=301> */
.L_x_1264:
[----:B------:R-:W0:Y:S02]  /*6330*/  LDCU.128 UR8, c[0x0][0x580] ;  /* 0x0000b000ff0877ac */ /* 0x000e240008000c00 */
[----:B0-----:R-:W-:-:S04]  /*6340*/  IADD3 R4, P0, PT, R2, UR10, RZ ;  /* 0x0000000a02047c10 */ /* 0x001fc8000ff1e0ff */
[----:B------:R-:W-:-:S05]  /*6350*/  IADD3.X R5, PT, PT, RZ, UR11, RZ, P0, !PT ;  /* 0x0000000bff057c10 */ /* 0x000fca00087fe4ff */
[----:B------:R0:W2:Y:S02]  /*6360*/  LDG.E.U16 R4, desc[UR6][R4.64] ;  /* 0x0000000604047981 */ /* 0x0000a4000c1e1500 */
[----:B0-----:R-:W-:Y:S01]  /*6370*/  MOV R5, 0x3e800000 ;  /* 0x3e80000000057802 */ /* 0x001fe20000000f00 */
[----:B--2---:R-:W-:-:S05]  /*6380*/  HADD2.F32 R0, -RZ, R4.H0_H0 ;  /* 0x20000004ff007230 */ /* 0x004fca0000004100 */
        /* <DEDUP_REMOVED lines=41> */
[----:B------:R-:W-:Y:S02]  /*6620*/  F2FP.F16.F32.PACK_AB R0, RZ, R0 ;  /* 0x00000000ff00723e */ /* 0x000fe400000000ff */
[----:B------:R-:W-:-:S05]  /*6630*/  IADD3.X R3, PT, PT, RZ, UR9, RZ, P0, !PT ;  /* 0x00000009ff037c10 */ /* 0x000fca00087fe4ff */
[----:B------:R-:W-:Y:S01]  /*6640*/  STG.E.U16 desc[UR6][R2.64], R0 ;  /* 0x0000000002007986 */ /* 0x000fe2000c101506 */
[----:B------:R-:W-:Y:S05]  /*6650*/  EXIT ;  /* 0x000000000000794d */ /* 0x000fea0003800000 */
.L_x_1265:
        /* <DEDUP_REMOVED lines=10> */
.L_x_17879:


//--------------------- .text._ZN2at6native27unrolled_elementwise_kernelIZZZNS0_17acosh_kernel_cudaERNS_18TensorIteratorBaseEENKUlvE0_clEvENKUlvE1_clEvEUlN3c104HalfEE_St5arrayIPcLm2EELi4E23TrivialOffsetCalculatorILi1EjESD_NS0_6memory15LoadWithoutCastENSE_16StoreWithoutCastEEEviT_T0_T2_T3_T4_T5_ --------------------------
	.section	.text._ZN2at6native27unrolled_elementwise_kernelIZZZNS0_17acosh_kernel_cudaERNS_18TensorIteratorBaseEENKUlvE0_clEvENKUlvE1_clEvEUlN3c104HalfEE_St5arrayIPcLm2EELi4E23TrivialOffsetCalculatorILi1EjESD_NS0_6memory15LoadWithoutCastENSE_16StoreWithoutCastEEEviT_T0_T2_T3_T4_T5_,"ax",@progbits
	.align	128
        .global         _ZN2at6native27unrolled_elementwise_kernelIZZZNS0_17acosh_kernel_cudaERNS_18TensorIteratorBaseEENKUlvE0_clEvENKUlvE1_clEvEUlN3c104HalfEE_St5arrayIPcLm2EELi4E23TrivialOffsetCalculatorILi1EjESD_NS0_6memory15LoadWithoutCastENSE_16StoreWithoutCastEEEviT_T0_T2_T3_T4_T5_
        .type           _ZN2at6native27unrolled_elementwise_kernelIZZZNS0_17acosh_kernel_cudaERNS_18TensorIteratorBaseEENKUlvE0_clEvENKUlvE1_clEvEUlN3c104HalfEE_St5arrayIPcLm2EELi4E23TrivialOffsetCalculatorILi1EjESD_NS0_6memory15LoadWithoutCastENSE_16StoreWithoutCastEEEviT_T0_T2_T3_T4_T5_,@function
        .size           _ZN2at6native27unrolled_elementwise_kernelIZZZNS0_17acosh_kernel_cudaERNS_18TensorIteratorBaseEENKUlvE0_clEvENKUlvE1_clEvEUlN3c104HalfEE_St5arrayIPcLm2EELi4E23TrivialOffsetCalculatorILi1EjESD_NS0_6memory15LoadWithoutCastENSE_16StoreWithoutCastEEEviT_T0_T2_T3_T4_T5_,(.L_x_17880 - _ZN2at6native27unrolled_elementwise_kernelIZZZNS0_17acosh_kernel_cudaERNS_18TensorIteratorBaseEENKUlvE0_clEvENKUlvE1_clEvEUlN3c104HalfEE_St5arrayIPcLm2EELi4E23TrivialOffsetCalculatorILi1EjESD_NS0_6memory15LoadWithoutCastENSE_16StoreWithoutCastEEEviT_T0_T2_T3_T4_T5_)
        .other          _ZN2at6native27unrolled_elementwise_kernelIZZZNS0_17acosh_kernel_cudaERNS_18TensorIteratorBaseEENKUlvE0_clEvENKUlvE1_clEvEUlN3c104HalfEE_St5arrayIPcLm2EELi4E23TrivialOffsetCalculatorILi1EjESD_NS0_6memory15LoadWithoutCastENSE_16StoreWithoutCastEEEviT_T0_T2_T3_T4_T5_,@"STO_CUDA_ENTRY STV_DEFAULT"
_ZN2at6native27unrolled_elementwise_kernelIZZZNS0_17acosh_kernel_cudaERNS_18TensorIteratorBaseEENKUlvE0_clEvENKUlvE1_clEvEUlN3c104HalfEE_St5arrayIPcLm2EELi4E23TrivialOffsetCalculatorILi1EjESD_NS0_6memory15LoadWithoutCastENSE_16StoreWithoutCastEEEviT_T0_T2_T3_T4_T5_:
.text._ZN2at6native27unrolled_elementwise_kernelIZZZNS0_17acosh_kernel_cudaERNS_18TensorIteratorBaseEENKUlvE0_clEvENKUlvE1_clEvEUlN3c104HalfEE_St5arrayIPcLm2EELi4E23TrivialOffsetCalculatorILi1EjESD_NS0_6memory15LoadWithoutCastENSE_16StoreWithoutCastEEEviT_T0_T2_T3_T4_T5_:
        /* <DEDUP_REMOVED lines=46> */
[----:B-----5:R-:W-:Y:S02]  /*02e0*/  HADD2.F32 R18, -RZ, R18.H0_H0 ;  /* 0x20000012ff127230 */ /* 0x020fe40000004100 */
[----:B------:R-:W-:-:S03]  /*02f0*/  HFMA2 R14, -RZ, RZ, 1.625, 0 ;  /* 0x3e800000ff0e7431 */ /* 0x000fc600000001ff */
        /* <DEDUP_REMOVED lines=40> */
[----:B------:R-:W-:-:S07]  /*0580*/  F2FP.F16.F32.PACK_AB R10, RZ, R11 ;  /* 0x0000000bff0a723e */ /* 0x000fce00000000ff */
.L_x_1267:
[----:B------:R-:W-:Y:S05]  /*0590*/  BSYNC.RECONVERGENT B0 ;  /* 0x0000000000007941 */ /* 0x000fea0003800200 */
.L_x_1266:
[----:B------:R-:W-:Y:S01]  /*05a0*/  BSSY.RECONVERGENT B0, `(.L_x_1268) ;  /* 0x000002f000007945 */ /* 0x000fe20003800200 */
[----:B------:R-:W-:Y:S01]  /*05b0*/  ISETP.GE.AND P3, PT, R3, R2, PT ;  /* 0x000000020300720c */ /* 0x000fe20003f66270 */
[----:B-1----:R-:W-:Y:S02]  /*05c0*/  @!P0 IMAD.WIDE.U32 R6, R9, 0x2, R6 ;  /* 0x0000000209068825 */ /* 0x002fe400078e0006 */
[----:B------:R-:W-:Y:S10]  /*05d0*/  @P4 BRA `(.L_x_1269) ;  /* 0x0000000000ac4947 */ /* 0x000ff40003800000 */
[----:B-----5:R-:W-:-:S05]  /*05e0*/  HADD2.F32 R8, -RZ, R8.H0_H0 ;  /* 0x20000008ff087230 */ /* 0x020fca0000004100 */
        /* <DEDUP_REMOVED lines=42> */
.L_x_1269:
[----:B------:R-:W-:Y:S05]  /*0890*/  BSYNC.RECONVERGENT B0 ;  /* 0x0000000000007941 */ /* 0x000fea0003800200 */
.L_x_1268:
        /* <DEDUP_REMOVED lines=45> */
.L_x_1271:
[----:B------:R-:W-:Y:S05]  /*0b70*/  BSYNC.RECONVERGENT B0 ;  /* 0x0000000000007941 */ /* 0x000fea0003800200 */
.L_x_1270:
[----:B------:R-:W-:Y:S04]  /*0b80*/  BSSY.RECONVERGENT B0, `(.L_x_1272) ;  /* 0x000002d000007945 */ /* 0x000fe80003800200 */
[----:B------:R-:W-:Y:S05]  /*0b90*/  @P2 BRA `(.L_x_1273) ;  /* 0x0000000000ac2947 */ /* 0x000fea0003800000 */
        /* <DEDUP_REMOVED lines=43> */
.L_x_1273:
[----:B------:R-:W-:Y:S05]  /*0e50*/  BSYNC.RECONVERGENT B0 ;  /* 0x0000000000007941 */ /* 0x000fea0003800200 */
.L_x_1272:
        /* <DEDUP_REMOVED lines=14> */
.L_x_1275:
[----:B------:R-:W-:Y:S05]  /*0f40*/  BSYNC.RECONVERGENT B0 ;  /* 0x0000000000007941 */ /* 0x000fea0003800200 */
.L_x_1274:
[----:B------:R-:W-:-:S13]  /*0f50*/  ISETP.GE.AND P0, PT, R3, R2, PT ;  /* 0x000000020300720c */ /* 0x000fda0003f06270 */
[----:B------:R-:W-:Y:S05]  /*0f60*/  @P0 EXIT ;  /* 0x000000000000094d */ /* 0x000fea0003800000 */
[----:B-1---5:R-:W1:Y:S01]  /*0f70*/  LDC.64 R4, c[0x0][0x388] ;  /* 0x0000e200ff047b82 */ /* 0x022e620000000a00 */
[----:B------:R-:W-:-:S05]  /*0f80*/  LEA R3, R0, R3, 0x9 ;  /* 0x0000000300037211 */ /* 0x000fca00078e48ff */
[----:B-1----:R-:W-:-:S05]  /*0f90*/  IMAD.WIDE.U32 R2, R3, 0x2, R4 ;  /* 0x0000000203027825 */ /* 0x002fca00078e0004 */
[----:B------:R-:W-:Y:S01]  /*0fa0*/  STG.E.U16 desc[UR4][R2.64], R11 ;  /* 0x0000000b02007986 */ /* 0x000fe2000c101504 */
[----:B------:R-:W-:Y:S05]  /*0fb0*/  EXIT ;  /* 0x000000000000794d */ /* 0x000fea0003800000 */
.L_x_1276:
        /* <DEDUP_REMOVED lines=12> */
.L_x_17880:


//--------------------- .text._ZN2at6native29vectorized_elementwise_kernelILi2EZZZNS0_17acosh_kernel_cudaERNS_18TensorIteratorBaseEENKUlvE0_clEvENKUlvE1_clEvEUlN3c104HalfEE_St5arrayIPcLm2EEEEviT0_T1_ --------------------------
	.section	.text._ZN2at6native29vectorized_elementwise_kernelILi2EZZZNS0_17acosh_kernel_cudaERNS_18TensorIteratorBaseEENKUlvE0_clEvENKUlvE1_clEvEUlN3c104HalfEE_St5arrayIPcLm2EEEEviT0_T1_,"ax",@progbits
	.align	128
        .global         _ZN2at6native29vectorized_elementwise_kernelILi2EZZZNS0_17acosh_kernel_cudaERNS_18TensorIteratorBaseEENKUlvE0_clEvENKUlvE1_clEvEUlN3c104HalfEE_St5arrayIPcLm2EEEEviT0_T1_
        .type           _ZN2at6native29vectorized_elementwise_kernelILi2EZZZNS0_17acosh_kernel_cudaERNS_18TensorIteratorBaseEENKUlvE0_clEvENKUlvE1_clEvEUlN3c104HalfEE_St5arrayIPcLm2EEEEviT0_T1_,@function
        .size           _ZN2at6native29vectorized_elementwise_kernelILi2EZZZNS0_17acosh_kernel_cudaERNS_18TensorIteratorBaseEENKUlvE0_clEvENKUlvE1_clEvEUlN3c104HalfEE_St5arrayIPcLm2EEEEviT0_T1_,(.L_x_17881 - _ZN2at6native29vectorized_elementwise_kernelILi2EZZZNS0_17acosh_kernel_cudaERNS_18TensorIteratorBaseEENKUlvE0_clEvENKUlvE1_clEvEUlN3c104HalfEE_St5arrayIPcLm2EEEEviT0_T1_)
        .other          _ZN2at6native29vectorized_elementwise_kernelILi2EZZZNS0_17acosh_kernel_cudaERNS_18TensorIteratorBaseEENKUlvE0_clEvENKUlvE1_clEvEUlN3c104HalfEE_St5arrayIPcLm2EEEEviT0_T1_,@"STO_CUDA_ENTRY STV_DEFAULT"
_ZN2at6native29vectorized_elementwise_kernelILi2EZZZNS0_17acosh_kernel_cudaERNS_18TensorIteratorBaseEENKUlvE0_clEvENKUlvE1_clEvEUlN3c104HalfEE_St5arrayIPcLm2EEEEviT0_T1_:
.text._ZN2at6native29vectorized_elementwise_kernelILi2EZZZNS0_17acosh_kernel_cudaERNS_18TensorIteratorBaseEENKUlvE0_clEvENKUlvE1_clEvEUlN3c104HalfEE_St5arrayIPcLm2EEEEviT0_T1_:
        /* <DEDUP_REMOVED lines=75> */
[----:B-----5:R-:W-:Y:S01]  /*04b0*/  HADD2.F32 R23, -RZ, R23.H0_H0 ;  /* 0x20000017ff177230 */ /* 0x020fe20000004100 */
[----:B------:R-:W-:-:S04]  /*04c0*/  MOV R21, 0x3d39bf78 ;  /* 0x3d39bf7800157802 */ /* 0x000fc80000000f00 */
        /* <DEDUP_REMOVED lines=41> */
.L_x_1279:
[----:B------:R-:W-:Y:S05]  /*0760*/  BSYNC.RECONVERGENT B0 ;  /* 0x0000000000007941 */ /* 0x000fea0003800200 */
.L_x_1278:
[-C--:B------:R-:W-:Y:S01]  /*0770*/  ISETP.GE.U32.AND P3, PT, R5, R8.reuse, PT ;  /* 0x000000080500720c */ /* 0x080fe20003f66070 */
[----:B------:R-:W-:Y:S01]  /*0780*/  BSSY.RECONVERGENT B0, `(.L_x_1280) ;  /* 0x000002f000007945 */ /* 0x000fe20003800200 */
[----:B------:R-:W-:Y:S02]  /*0790*/  ISETP.GE.U32.AND P1, PT, R11, R8, PT ;  /* 0x000000080b00720c */ /* 0x000fe40003f26070 */
[----:B------:R-:W-:-:S09]  /*07a0*/  IADD3 R11, PT, PT, R9, 0x280, RZ ;  /* 0x00000280090b7810 */ /* 0x000fd20007ffe0ff */
[----:B------:R-:W-:Y:S05]  /*07b0*/  @P3 BRA `(.L_x_1281) ;  /* 0x0000000000ac3947 */ /* 0x000fea0003800000 */
[----:B-----5:R-:W-:-:S05]  /*07c0*/  HADD2.F32 R7, -RZ, R7.H0_H0 ;  /* 0x20000007ff077230 */ /* 0x020fca0000004100 */
        /* <DEDUP_REMOVED lines=42> */
.L_x_1281:
[----:B------:R-:W-:Y:S05]  /*0a70*/  BSYNC.RECONVERGENT B0 ;  /* 0x0000000000007941 */ /* 0x000fea0003800200 */
.L_x_1280:
[----:B------:R-:W-:Y:S01]  /*0a80*/  BSSY.RECONVERGENT B0, `(.L_x_1282) ;  /* 0x000002f000007945 */ /* 0x000fe20003800200 */
[----:B------:R-:W-:Y:S02]  /*0a90*/  ISETP.GE.U32.AND P3, PT, R11, R8, PT ;  /* 0x000000080b00720c */ /* 0x000fe40003f66070 */
[----:B------:R-:W-:Y:S01]  /*0aa0*/  IADD3 R11, PT, PT, R9, 0x300, RZ ;  /* 0x00000300090b7810 */ /* 0x000fe20007ffe0ff */
[----:B------:R-:W-:Y:S10]  /*0ab0*/  @P4 BRA `(.L_x_1283) ;  /* 0x0000000000ac4947 */ /* 0x000ff40003800000 */
[----:B-----5:R-:W-:-:S05]  /*0ac0*/  HADD2.F32 R6, -RZ, R6.H0_H0 ;  /* 0x20000006ff067230 */ /* 0x020fca0000004100 */
        /* <DEDUP_REMOVED lines=42> */
.L_x_1283:
[----:B------:R-:W-:Y:S05]  /*0d70*/  BSYNC.RECONVERGENT B0 ;  /* 0x0000000000007941 */ /* 0x000fea0003800200 */
.L_x_1282:
        /* <DEDUP_REMOVED lines=47> */
.L_x_1285:
[----:B------:R-:W-:Y:S05]  /*1070*/  BSYNC.RECONVERGENT B0 ;  /* 0x0000000000007941 */ /* 0x000fea0003800200 */
.L_x_1284:
[----:B------:R-:W-:Y:S01]  /*1080*/  ISETP.GE.U32.AND P2, PT, R11, R8, PT ;  /* 0x000000080b00720c */ /* 0x000fe20003f46070 */
[----:B------:R-:W-:Y:S01]  /*1090*/  BSSY.RECONVERGENT B0, `(.L_x_1286) ;  /* 0x000002f000007945 */ /* 0x000fe20003800200 */
[----:B------:R-:W-:-:S05]  /*10a0*/  @!P0 IADD3 R11, PT, PT, R0, R9, RZ ;  /* 0x00000009000b8210 */ /* 0x000fca0007ffe0ff */
[----:B0-----:R-:W-:Y:S01]  /*10b0*/  @!P0 IMAD.WIDE.U32 R2, R11, 0x2, R2 ;  /* 0x000000020b028825 */ /* 0x001fe200078e0002 */
[----:B------:R-:W-:Y:S06]  /*10c0*/  @P1 BRA `(.L_x_1287) ;  /* 0x0000000000ac1947 */ /* 0x000fec0003800000 */
        /* <DEDUP_REMOVED lines=43> */
.L_x_1287:
[----:B------:R-:W-:Y:S05]  /*1380*/  BSYNC.RECONVERGENT B0 ;  /* 0x0000000000007941 */ /* 0x000fea0003800200 */
.L_x_1286:
[----:B------:R-:W-:Y:S04]  /*1390*/  BSSY.RECONVERGENT B0, `(.L_x_1288) ;  /* 0x000002d000007945 */ /* 0x000fe80003800200 */
[----:B------:R-:W-:Y:S05]  /*13a0*/  @P3 BRA `(.L_x_1289) ;  /* 0x0000000000ac3947 */ /* 0x000fea0003800000 */
[----:B-----5:R-:W-:-:S05]  /*13b0*/  HADD2.F32 R18, -RZ, R18.H0_H0 ;  /* 0x20000012ff127230 */ /* 0x020fca0000004100 */
        /* <DEDUP_REMOVED lines=42> */
.L_x_1289:
[----:B------:R-:W-:Y:S05]  /*1660*/  BSYNC.RECONVERGENT B0 ;  /* 0x0000000000007941 */ /* 0x000fea0003800200 */
.L_x_1288:
        /* <DEDUP_REMOVED lines=45> */
.L_x_1291:
[----:B------:R-:W-:Y:S05]  /*1940*/  BSYNC.RECONVERGENT B0 ;  /* 0x0000000000007941 */ /* 0x000fea0003800200 */
.L_x_1290:
        /* <DEDUP_REMOVED lines=45> */
.L_x_1293:
[----:B------:R-:W-:Y:S05]  /*1c20*/  BSYNC.RECONVERGENT B0 ;  /* 0x0000000000007941 */ /* 0x000fea0003800200 */
.L_x_1292:
        /* <DEDUP_REMOVED lines=18> */
.L_x_1296:
[----:B------:R-:W-:-:S13]  /*1d50*/  ISETP.GE.U32.AND P0, PT, R9, R8, PT ;  /* 0x000000080900720c */ /* 0x000fda0003f06070 */
[----:B------:R-:W-:Y:S05]  /*1d60*/  @P0 BRA `(.L_x_1298) ;  /* 0x0000000000300947 */ /* 0x000fea0003800000 */
[----:B0-----:R-:W0:Y:S01]  /*1d70*/  LDC.64 R2, c[0x0][0x388] ;  /* 0x0000e200ff027b82 */ /* 0x001e220000000a00 */
[----:B------:R-:W-:Y:S02]  /*1d80*/  IADD3 R5, PT, PT, R0, R9, RZ ;  /* 0x0000000900057210 */ /* 0x000fe40007ffe0ff */
[----:B------:R-:W-:-:S03]  /*1d90*/  IADD3 R9, PT, PT, R9, 0x80, RZ ;  /* 0x0000008009097810 */ /* 0x000fc60007ffe0ff */
[----:B0-----:R-:W-:-:S05]  /*1da0*/  IMAD.WIDE.U32 R2, R5, 0x2, R2 ;  /* 0x0000000205027825 */ /* 0x001fca00078e0002 */
[----:B------:R1:W-:Y:S02]  /*1db0*/  STG.E.U16 desc[UR4][R2.64], R10 ;  /* 0x0000000a02007986 */ /* 0x0003e4000c101504 */
.L_x_1297:
[----:B------:R-:W-:-:S13]  /*1dc0*/  ISETP.GE.U32.AND P0, PT, R9, R8, PT ;  /* 0x000000080900720c */ /* 0x000fda0003f06070 */
[----:B------:R-:W-:Y:S05]  /*1dd0*/  @P0 BRA `(.L_x_1299) ;  /* 0x0000000000340947 */ /* 0x000fea0003800000 */
[----:B01----:R-:W0:Y:S01]  /*1de0*/  LDC.64 R2, c[0x0][0x388] ;  /* 0x0000e200ff027b82 */ /* 0x003e220000000a00 */
[----:B------:R-:W-:Y:S02]  /*1df0*/  IADD3 R5, PT, PT, R0, R9, RZ ;  /* 0x0000000900057210 */ /* 0x000fe40007ffe0ff */
[----:B------:R-:W-:-:S03]  /*1e00*/  IADD3 R9, PT, PT, R9, 0x80, RZ ;  /* 0x0000008009097810 */ /* 0x000fc60007ffe0ff */
[----:B0-----:R-:W-:-:S05]  /*1e10*/  IMAD.WIDE.U32 R2, R5, 0x2, R2 ;  /* 0x0000000205027825 */ /* 0x001fca00078e0002 */
[----:B------:R1:W-:Y:S02]  /*1e20*/  STG.E.U16 desc[UR4][R2.64], R11 ;  /* 0x0000000b02007986 */ /* 0x0003e4000c101504 */
.L_x_1298:
        /* <DEDUP_REMOVED lines=8> */
.L_x_1299:
[----:B------:R-:W-:Y:S05]  /*1eb0*/  BSYNC.RELIABLE B1 ;  /* 0x0000000000017941 */ /* 0x000fea0003800100 */
.L_x_1295:
[----:B------:R-:W-:-:S13]  /*1ec0*/  ISETP.GE.U32.AND P0, PT, R9, R8, PT ;  /* 0x000000080900720c */ /* 0x000fda0003f06070 */
[----:B012---:R-:W0:Y:S01]  /*1ed0*/  @!P0 LDC.64 R2, c[0x0][0x388] ;  /* 0x0000e200ff028b82 */ /* 0x007e220000000a00 */
[----:B------:R-:W-:Y:S02]  /*1ee0*/  @!P0 IADD3 R5, PT, PT, R0, R9, RZ ;  /* 0x0000000900058210 */ /* 0x000fe40007ffe0ff */
[----:B------:R-:W-:-:S03]  /*1ef0*/  @!P0 IADD3 R9, PT, PT, R9, 0x80, RZ ;  /* 0x0000008009098810 */ /* 0x000fc60007ffe0ff */
[----:B0-----:R-:W-:-:S05]  /*1f00*/  @!P0 IMAD.WIDE.U32 R2, R5, 0x2, R2 ;  /* 0x0000000205028825 */ /* 0x001fca00078e0002 */
[----:B------:R2:W-:Y:S02]  /*1f10*/  @!P0 STG.E.U16 desc[UR4][R2.64], R13 ;  /* 0x0000000d02008986 */ /* 0x0005e4000c101504 */
.L_x_1300:
[----:B------:R-:W-:Y:S05]  /*1f20*/  BSYNC.RECONVERGENT B0 ;  /* 0x0000000000007941 */ /* 0x000fea0003800200 */
.L_x_1294:
        /* <DEDUP_REMOVED lines=8> */
.L_x_1277:
[----:B------:R-:W0:Y:S01]  /*1fb0*/  S2R R7, SR_TID.X ;  /* 0x0000000000077919 */ /* 0x000e220000002100 */
[----:B------:R-:W1:Y:S02]  /*1fc0*/  LDC.64 R2, c[0x0][0x390] ;  /* 0x0000e400ff027b82 */ /* 0x000e640000000a00 */
[----:B-1----:R-:W-:-:S04]  /*1fd0*/  IMAD.WIDE.U32 R2, R0, 0x2, R2 ;  /* 0x0000000200027825 */ /* 0x002fc800078e0002 */
[----:B0-----:R-:W-:-:S05]  /*1fe0*/  IMAD.WIDE.U32 R2, R7, 0x4, R2 ;  /* 0x0000000407027825 */ /* 0x001fca00078e0002 */
[----:B------:R-:W2:Y:S04]  /*1ff0*/  LDG.E R4, desc[UR4][R2.64] ;  /* 0x0000000402047981 */ /* 0x000ea8000c1e1900 */
[----:B------:R-:W3:Y:S04]  /*2000*/  LDG.E R16, desc[UR4][R2.64+0x200] ;  /* 0x0002000402107981 */ /* 0x000ee8000c1e1900 */
[----:B------:R-:W4:Y:S04]  /*2010*/  LDG.E R9, desc[UR4][R2.64+0x400] ;  /* 0x0004000402097981 */ /* 0x000f28000c1e1900 */
[----:B------:R-:W5:Y:S01]  /*2020*/  LDG.E R2, desc[UR4][R2.64+0x600] ;  /* 0x0006000402027981 */ /* 0x000f62000c1e1900 */
        /* <DEDUP_REMOVED lines=10> */
[----:B------:R-:W-:-:S04]  /*20d0*/  HADD2.F32 R10, -RZ, R4.H1_H1 ;  /* 0x30000004ff0a7230 */ /* 0x000fc80000004100 */
[----:B------:R-:W-:Y:S01]  /*20e0*/  FSEL R6, R6, RZ, P0 ;  /* 0x000000ff06067208 */ /* 0x000fe20000000000 */
[----:B------:R-:W-:-:S03]  /*20f0*/  FFMA.FTZ R11, R10, R10, -1 ;  /* 0xbf8000000a0b7423 */ /* 0x000fc6000001000a */
[----:B------:R-:W-:Y:S02]  /*2100*/  FSEL R5, R6, -1.0000001192092895508, !P1 ;  /* 0xbf80000106057808 */ /* 0x000fe40004800000 */
[----:B------:R-:W0:Y:S01]  /*2110*/  MUFU.RSQ R6, R11 ;  /* 0x0000000b00067308 */ /* 0x000e220000001400 */
[----:B------:R-:W-:Y:S02]  /*2120*/  FSETP.NEU.FTZ.AND P0, PT, R11, RZ, PT ;  /* 0x000000ff0b00720b */ /* 0x000fe40003f1d000 */
[----:B------:R-:W-:-:S04]  /*2130*/  FADD.FTZ R14, R8, R5 ;  /* 0x00000005080e7221 */ /* 0x000fc80000010000 */
[----:B------:R-:W-:-:S05]  /*2140*/  FADD.FTZ.RZ R4, R14, 1 ;  /* 0x3f8000000e047421 */ /* 0x000fca000001c000 */
[----:B------:R-:W-:-:S04]  /*2150*/  IADD3 R4, PT, PT, R4, -0x3f400000, RZ ;  /* 0xc0c0000004047810 */ /* 0x000fc80007ffe0ff */
[----:B------:R-:W-:Y:S01]  /*2160*/  LOP3.LUT R13, R4, 0xff800000, RZ, 0xc0, !PT ;  /* 0xff800000040d7812 */ /* 0x000fe200078ec0ff */
[----:B------:R-:W-:Y:S02]  /*2170*/  HFMA2 R4, -RZ, RZ, 1.625, 0 ;  /* 0x3e800000ff047431 */ /* 0x000fe400000001ff */
[----:B0-----:R-:W-:Y:S01]  /*2180*/  FMUL.FTZ R12, R11, R6 ;  /* 0x000000060b0c7220 */ /* 0x001fe20000410000 */
[----:B------:R-:W-:Y:S01]  /*2190*/  FMUL.FTZ R15, R6, 0.5 ;  /* 0x3f000000060f7820 */ /* 0x000fe20000410000 */
[----:B------:R-:W-:Y:S01]  /*21a0*/  IADD3 R5, PT, PT, -R13, 0x40800000, RZ ;  /* 0x408000000d057810 */ /* 0x000fe20007ffe1ff */
[----:B------:R-:W-:Y:S01]  /*21b0*/  FADD.FTZ R6, R10, -1 ;  /* 0xbf8000000a067421 */ /* 0x000fe20000010000 */
[----:B------:R-:W-:Y:S01]  /*21c0*/  FFMA.FTZ R17, -R12, R12, R11 ;  /* 0x0000000c0c117223 */ /* 0x000fe2000001010b */
[-C--:B------:R-:W-:Y:S02]  /*21d0*/  IADD3 R18, PT, PT, R14, -R13.reuse, RZ ;  /* 0x8000000d0e127210 */ /* 0x080fe40007ffe0ff */
[----:B------:R-:W-:Y:S01]  /*21e0*/  I2FP.F32.S32 R13, R13 ;  /* 0x0000000d000d7245 */ /* 0x000fe20000201400 */
[----:B------:R-:W-:Y:S01]  /*21f0*/  FFMA.FTZ R15, R15, R17, R12 ;  /* 0x000000110f0f7223 */ /* 0x000fe2000001000c */
[----:B------:R-:W-:Y:S01]  /*2200*/  FFMA.FTZ R11, R5, R4, -1 ;  /* 0xbf800000050b7423 */ /* 0x000fe20000010004 */
[----:B------:R-:W-:-:S02]  /*2210*/  MOV R5, 0x3d39bf78 ;  /* 0x3d39bf7800057802 */ /* 0x000fc40000000f00 */
[----:B------:R-:W-:Y:S01]  /*2220*/  ISETP.GT.U32.AND P1, PT, R6, 0x4b000000, PT ;  /* 0x4b0000000600780c */ /* 0x000fe20003f24070 */
[----:B------:R-:W-:Y:S01]  /*2230*/  FADD.FTZ R18, R18, R11 ;  /* 0x0000000b12127221 */ /* 0x000fe20000010000 */
[----:B------:R-:W-:Y:S01]  /*2240*/  FSEL R10, R15, RZ, P0 ;  /* 0x000000ff0f0a7208 */ /* 0x000fe20000000000 */
[--C-:B---3--:R-:W-:Y:S01]  /*2250*/  HADD2.F32 R15, -RZ, R16.reuse.H0_H0 ;  /* 0x20000010ff0f7230 */ /* 0x108fe20000004100 */
[----:B------:R-:W-:Y:S01]  /*2260*/  ISETP.GE.U32.AND P0, PT, R14, 0x7f800000, PT ;  /* 0x7f8000000e00780c */ /* 0x000fe20003f06070 */
[----:B------:R-:W-:Y:S01]  /*2270*/  FFMA.FTZ R11, R18, -R5, 0.10546888411045074463 ;  /* 0x3dd80012120b7423 */ /* 0x000fe20000010805 */
[----:B------:R-:W-:Y:S01]  /*2280*/  FSEL R19, R10, -1.0000001192092895508, !P1 ;  /* 0xbf8000010a137808 */ /* 0x000fe20004800000 */
[----:B------:R-:W-:Y:S02]  /*2290*/  HADD2.F32 R16, -RZ, R16.H1_H1 ;  /* 0x30000010ff107230 */ /* 0x000fe40000004100 */
[----:B------:R-:W-:Y:S01]  /*22a0*/  FFMA.FTZ R17, R15, R15, -1 ;  /* 0xbf8000000f117423 */ /* 0x000fe2000001000f */
[----:B------:R-:W-:Y:S01]  /*22b0*/  FFMA.FTZ R11, R18, R11, -0.13229703903198242188 ;  /* 0xbe0778e0120b7423 */ /* 0x000fe2000001000b */
[----:B------:R-:W-:Y:S01]  /*22c0*/  ISETP.GT.AND P2, PT, R14, -0x40800000, P0 ;  /* 0xbf8000000e00780c */ /* 0x000fe20000744270 */
[----:B------:R-:W-:Y:S01]  /*22d0*/  FADD.FTZ R10, R6, R19 ;  /* 0x00000013060a7221 */ /* 0x000fe20000010000 */
[----:B------:R-:W0:Y:S01]  /*22e0*/  MUFU.RSQ R12, R17 ;  /* 0x00000011000c7308 */ /* 0x000e220000001400 */
[----:B------:R-:W-:Y:S01]  /*22f0*/  FFMA.FTZ R11, R18, R11, 0.14491446316242218018 ;  /* 0x3e146475120b7423 */ /* 0x000fe2000001000b */
[----:B------:R-:W-:Y:S01]  /*2300*/  FSETP.NEU.FTZ.AND P1, PT, R17, RZ, PT ;  /* 0x000000ff1100720b */ /* 0x000fe20003f3d000 */
[----:B------:R-:W-:-:S02]  /*2310*/  FADD.FTZ.RZ R19, R10, 1 ;  /* 0x3f8000000a137421 */ /* 0x000fc4000001c000 */
[C---:B------:R-:W-:Y:S01]  /*2320*/  FFMA.FTZ R11, R18.reuse, R11, -0.16641564667224884033 ;  /* 0xbe2a68dd120b7423 */ /* 0x040fe2000001000b */
[----:B------:R-:W-:Y:S02]  /*2330*/  @P0 MOV R27, 0x7f800000 ;  /* 0x7f800000001b0802 */ /* 0x000fe40000000f00 */
[----:B------:R-:W-:Y:S01]  /*2340*/  IADD3 R20, PT, PT, R19, -0x3f400000, RZ ;  /* 0xc0c0000013147810 */ /* 0x000fe20007ffe0ff */
[----:B------:R-:W-:-:S04]  /*2350*/  FFMA.FTZ R11, R18, R11, 0.19988867640495300293 ;  /* 0x3e4caf9e120b7423 */ /* 0x000fc8000001000b */
[----:B------:R-:W-:Y:S01]  /*2360*/  FFMA.FTZ R19, R18, R11, -0.25000196695327758789 ;  /* 0xbe80004212137423 */ /* 0x000fe2000001000b */
[----:B------:R-:W-:-:S03]  /*2370*/  LOP3.LUT R11, R20, 0xff800000, RZ, 0xc0, !PT ;  /* 0xff800000140b7812 */ /* 0x000fc600078ec0ff */
[----:B------:R-:W-:Y:S01]  /*2380*/  FFMA.FTZ R19, R18, R19, 0.33333510160446166992 ;  /* 0x3eaaaae612137423 */ /* 0x000fe20000010013 */
[----:B------:R-:W-:Y:S01]  /*2390*/  IADD3 R21, PT, PT, -R11, 0x40800000, RZ ;  /* 0x408000000b157810 */ /* 0x000fe20007ffe1ff */
[----:B0-----:R-:W-:Y:S01]  /*23a0*/  FMUL.FTZ R22, R17, R12 ;  /* 0x0000000c11167220 */ /* 0x001fe20000410000 */
[----:B------:R-:W-:Y:S01]  /*23b0*/  IADD3 R20, PT, PT, R10, -R11, RZ ;  /* 0x8000000b0a147210 */ /* 0x000fe20007ffe0ff */
[----:B------:R-:W-:Y:S01]  /*23c0*/  FFMA.FTZ R19, R18, R19, -0.5 ;  /* 0xbf00000012137423 */ /* 0x000fe20000010013 */
[----:B------:R-:W-:Y:S01]  /*23d0*/  FMUL.FTZ R23, R12, 0.5 ;  /* 0x3f0000000c177820 */ /* 0x000fe20000410000 */
[----:B------:R-:W-:Y:S01]  /*23e0*/  FFMA.FTZ R21, R21, R4, -1 ;  /* 0xbf80000015157423 */ /* 0x000fe20000010004 */
[----:B------:R-:W-:Y:S01]  /*23f0*/  FFMA.FTZ R24, -R22, R22, R17 ;  /* 0x0000001616187223 */ /* 0x000fe20000010111 */
[----:B------:R-:W-:Y:S01]  /*2400*/  FMUL.FTZ R19, R18, R19 ;  /* 0x0000001312137220 */ /* 0x000fe20000410000 */
[----:B------:R-:W-:Y:S01]  /*2410*/  I2FP.F32.S32 R11, R11 ;  /* 0x0000000b000b7245 */ /* 0x000fe20000201400 */
[----:B------:R-:W-:Y:S01]  /*2420*/  FADD.FTZ R12, R20, R21 ;  /* 0x00000015140c7221 */ /* 0x000fe20000010000 */
[----:B------:R-:W-:Y:S01]  /*2430*/  FADD.FTZ R20, R15, -1 ;  /* 0xbf8000000f147421 */ /* 0x000fe20000010000 */
[----:B------:R-:W-:Y:S01]  /*2440*/  FFMA.FTZ R21, R18, R19, R18 ;  /* 0x0000001312157223 */ /* 0x000fe20000010012 */
[----:B------:R-:W-:Y:S01]  /*2450*/  FFMA.FTZ R18, R16, R16, -1 ;  /* 0xbf80000010127423 */ /* 0x000fe20000010010 */
[----:B------:R-:W-:Y:S01]  /*2460*/  FFMA.FTZ R15, R12, -R5, 0.10546888411045074463 ;  /* 0x3dd800120c0f7423 */ /* 0x000fe20000010805 */
[----:B------:R-:W-:Y:S01]  /*2470*/  FFMA.FTZ R23, R23, R24, R22 ;  /* 0x0000001817177223 */ /* 0x000fe20000010016 */
[----:B------:R-:W-:Y:S01]  /*2480*/  ISETP.GT.U32.AND P5, PT, R20, 0x4b000000, PT ;  /* 0x4b0000001400780c */ /* 0x000fe20003fa4070 */
[----:B------:R-:W0:Y:S01]  /*2490*/  MUFU.RSQ R19, R18 ;  /* 0x0000001200137308 */ /* 0x000e220000001400 */
[----:B------:R-:W-:Y:S01]  /*24a0*/  FFMA.FTZ R17, R12, R15, -0.13229703903198242188 ;  /* 0xbe0778e00c117423 */ /* 0x000fe2000001000f */
[----:B------:R-:W-:Y:S01]  /*24b0*/  FMUL.FTZ R22, R13, 1.1920928955078125e-07 ;  /* 0x340000000d167820 */ /* 0x000fe20000410000 */
[----:B------:R-:W-:Y:S01]  /*24c0*/  FSEL R24, R23, RZ, P1 ;  /* 0x000000ff17187208 */ /* 0x000fe20000800000 */
[----:B----4-:R-:W-:-:S02]  /*24d0*/  HADD2.F32 R15, -RZ, R9.H0_H0 ;  /* 0x20000009ff0f7230 */ /* 0x010fc40000004100 */
[----:B------:R-:W-:Y:S01]  /*24e0*/  FFMA.FTZ R17, R12, R17, 0.14491446316242218018 ;  /* 0x3e1464750c117423 */ /* 0x000fe20000010011 */
[----:B------:R-:W-:Y:S01]  /*24f0*/  FFMA.FTZ R13, R22, 0.69314718246459960938, R21 ;  /* 0x3f317218160d7823 */ /* 0x000fe20000010015 */
[----:B------:R-:W-:Y:S01]  /*2500*/  FSEL R25, R24, -1.0000001192092895508, !P5 ;  /* 0xbf80000118197808 */ /* 0x000fe20006800000 */
[----:B------:R-:W-:Y:S01]  /*2510*/  @P2 FFMA.FTZ R13, R14, R27, +INF ;  /* 0x7f8000000e0d2423 */ /* 0x000fe2000001001b */
[----:B------:R-:W-:Y:S01]  /*2520*/  FFMA.FTZ R23, R12, R17, -0.16641564667224884033 ;  /* 0xbe2a68dd0c177423 */ /* 0x000fe20000010011 */
[----:B------:R-:W-:Y:S01]  /*2530*/  @P0 FSETP.NEU.FTZ.AND P1, PT, R14, RZ, PT ;  /* 0x000000ff0e00020b */ /* 0x000fe20003f3d000 */
[----:B------:R-:W-:Y:S01]  /*2540*/  FFMA.FTZ R17, R15, R15, -1 ;  /* 0xbf8000000f117423 */ /* 0x000fe2000001000f */
[----:B------:R-:W-:Y:S01]  /*2550*/  FADD.FTZ R14, R20, R25 ;  /* 0x00000019140e7221 */ /* 0x000fe20000010000 */
[----:B------:R-:W-:Y:S01]  /*2560*/  FFMA.FTZ R23, R12, R23, 0.19988867640495300293 ;  /* 0x3e4caf9e0c177423 */ /* 0x000fe20000010017 */
[----:B------:R-:W-:Y:S01]  /*2570*/  FADD.FTZ R16, R16, -1 ;  /* 0xbf80000010107421 */ /* 0x000fe20000010000 */
[----:B------:R-:W1:Y:S01]  /*2580*/  MUFU.RSQ R20, R17 ;  /* 0x0000001100147308 */ /* 0x000e620000001400 */
[----:B------:R-:W-:Y:S01]  /*2590*/  FADD.FTZ.RZ R22, R14, 1 ;  /* 0x3f8000000e167421 */ /* 0x000fe2000001c000 */
[----:B------:R-:W-:Y:S01]  /*25a0*/  FFMA.FTZ R25, R12, R23, -0.25000196695327758789 ;  /* 0xbe8000420c197423 */ /* 0x000fe20000010017 */
[C---:B0-----:R-:W-:Y:S01]  /*25b0*/  FMUL.FTZ R23, R18.reuse, R19 ;  /* 0x0000001312177220 */ /* 0x041fe20000410000 */
[----:B------:R-:W-:Y:S01]  /*25c0*/  FMUL.FTZ R24, R19, 0.5 ;  /* 0x3f00000013187820 */ /* 0x000fe20000410000 */
[----:B------:R-:W-:Y:S01]  /*25d0*/  FSETP.NEU.FTZ.AND P2, PT, R18, RZ, PT ;  /* 0x000000ff1200720b */ /* 0x000fe20003f5d000 */
[----:B------:R-:W-:Y:S01]  /*25e0*/  FFMA.FTZ R25, R12, R25, 0.33333510160446166992 ;  /* 0x3eaaaae60c197423 */ /* 0x000fe20000010019 */
[----:B------:R-:W-:Y:S01]  /*25f0*/  FFMA.FTZ R26, -R23, R23, R18 ;  /* 0x00000017171a7223 */ /* 0x000fe20000010112 */
[----:B------:R-:W-:Y:S01]  /*2600*/  IADD3 R19, PT, PT, R22, -0x3f400000, RZ ;  /* 0xc0c0000016137810 */ /* 0x000fe20007ffe0ff */
[----:B------:R-:W-:Y:S01]  /*2610*/  FMUL.FTZ R11, R11, 1.1920928955078125e-07 ;  /* 0x340000000b0b7820 */ /* 0x000fe20000410000 */
[----:B------:R-:W-:Y:S01]  /*2620*/  FFMA.FTZ R25, R12, R25, -0.5 ;  /* 0xbf0000000c197423 */ /* 0x000fe20000010019 */
[----:B------:R-:W-:Y:S01]  /*2630*/  FFMA.FTZ R24, R24, R26, R23 ;  /* 0x0000001a18187223 */ /* 0x000fe20000010017 */
[----:B------:R-:W-:-:S02]  /*2640*/  LOP3.LUT R19, R19, 0xff800000, RZ, 0xc0, !PT ;  /* 0xff80000013137812 */ /* 0x000fc400078ec0ff */
[----:B------:R-:W-:Y:S01]  /*2650*/  FMUL.FTZ R25, R12, R25 ;  /* 0x000000190c197220 */ /* 0x000fe20000410000 */
[----:B------:R-:W-:Y:S02]  /*2660*/  ISETP.GT.U32.AND P4, PT, R16, 0x4b000000, PT ;  /* 0x4b0000001000780c */ /* 0x000fe40003f84070 */
[----:B------:R-:W-:Y:S01]  /*2670*/  FSEL R24, R24, RZ, P2 ;  /* 0x000000ff18187208 */ /* 0x000fe20001000000 */
[----:B------:R-:W-:Y:S01]  /*2680*/  FFMA.FTZ R18, R12, R25, R12 ;  /* 0x000000190c127223 */ /* 0x000fe2000001000c */
[----:B------:R-:W-:Y:S01]  /*2690*/  IADD3 R27, PT, PT, -R19, 0x40800000, RZ ;  /* 0x40800000131b7810 */ /* 0x000fe20007ffe1ff */
[----:B-1----:R-:W-:Y:S01]  /*26a0*/  FMUL.FTZ R22, R17, R20 ;  /* 0x0000001411167220 */ /* 0x002fe20000410000 */
[----:B------:R-:W-:Y:S01]  /*26b0*/  FSEL R25, R24, -1.0000001192092895508, !P4 ;  /* 0xbf80000118197808 */ /* 0x000fe20006000000 */
[----:B------:R-:W-:Y:S01]  /*26c0*/  FFMA.FTZ R11, R11, 0.69314718246459960938, R18 ;  /* 0x3f3172180b0b7823 */ /* 0x000fe20000010012 */
[----:B------:R-:W-:Y:S01]  /*26d0*/  IADD3 R23, PT, PT, R14, -R19, RZ ;  /* 0x800000130e177210 */ /* 0x000fe20007ffe0ff */
[----:B------:R-:W-:Y:S01]  /*26e0*/  FFMA.FTZ R24, R27, R4, -1 ;  /* 0xbf8000001b187423 */ /* 0x000fe20000010004 */
[----:B------:R-:W-:Y:S01]  /*26f0*/  FMUL.FTZ R27, R20, 0.5 ;  /* 0x3f000000141b7820 */ /* 0x000fe20000410000 */
[----:B------:R-:W-:Y:S01]  /*2700*/  FADD.FTZ R12, R16, R25 ;  /* 0x00000019100c7221 */ /* 0x000fe20000010000 */
[----:B------:R-:W-:Y:S01]  /*2710*/  FFMA.FTZ R20, -R22, R22, R17 ;  /* 0x0000001616147223 */ /* 0x000fe20000010111 */
[----:B------:R-:W-:Y:S01]  /*2720*/  FADD.FTZ R16, R23, R24 ;  /* 0x0000001817107221 */ /* 0x000fe20000010000 */
[----:B------:R-:W-:Y:S01]  /*2730*/  FSETP.NEU.FTZ.AND P2, PT, R17, RZ, PT ;  /* 0x000000ff1100720b */ /* 0x000fe20003f5d000 */
[----:B------:R-:W-:Y:S01]  /*2740*/  FADD.FTZ R17, R15, -1 ;  /* 0xbf8000000f117421 */ /* 0x000fe20000010000 */
[----:B------:R-:W-:Y:S01]  /*2750*/  FFMA.FTZ R20, R27, R20, R22 ;  /* 0x000000141b147223 */ /* 0x000fe20000010016 */
[----:B------:R-:W-:Y:S01]  /*2760*/  FFMA.FTZ R23, R16, -R5, 0.10546888411045074463 ;  /* 0x3dd8001210177423 */ /* 0x000fe20000010805 */
[----:B------:R-:W-:Y:S01]  /*2770*/  FADD.FTZ.RZ R22, R12, 1 ;  /* 0x3f8000000c167421 */ /* 0x000fe2000001c000 */
[----:B------:R-:W-:-:S02]  /*2780*/  @P0 FSEL R13, R13, -RZ, P1 ;  /* 0x800000ff0d0d0208 */ /* 0x000fc40000800000 */
[----:B------:R-:W-:Y:S01]  /*2790*/  FFMA.FTZ R23, R16, R23, -0.13229703903198242188 ;  /* 0xbe0778e010177423 */ /* 0x000fe20000010017 */
[----:B------:R-:W-:Y:S02]  /*27a0*/  ISETP.GE.U32.AND P0, PT, R10, 0x7f800000, PT ;  /* 0x7f8000000a00780c */ /* 0x000fe40003f06070 */
[----:B------:R-:W-:Y:S01]  /*27b0*/  IADD3 R15, PT, PT, R22, -0x3f400000, RZ ;  /* 0xc0c00000160f7810 */ /* 0x000fe20007ffe0ff */
[----:B------:R-:W-:Y:S01]  /*27c0*/  FFMA.FTZ R23, R16, R23, 0.14491446316242218018 ;  /* 0x3e14647510177423 */ /* 0x000fe20000010017 */
[----:B------:R-:W-:Y:S02]  /*27d0*/  ISETP.GT.AND P1, PT, R10, -0x40800000, P0 ;  /* 0xbf8000000a00780c */ /* 0x000fe40000724270 */
[----:B------:R-:W-:Y:S01]  /*27e0*/  LOP3.LUT R15, R15, 0xff800000, RZ, 0xc0, !PT ;  /* 0xff8000000f0f7812 */ /* 0x000fe200078ec0ff */
[----:B------:R-:W-:Y:S01]  /*27f0*/  FFMA.FTZ R23, R16, R23, -0.16641564667224884033 ;  /* 0xbe2a68dd10177423 */ /* 0x000fe20000010017 */
[----:B------:R-:W-:Y:S02]  /*2800*/  FSEL R20, R20, RZ, P2 ;  /* 0x000000ff14147208 */ /* 0x000fe40001000000 */
[----:B------:R-:W-:Y:S01]  /*2810*/  IADD3 R25, PT, PT, -R15, 0x40800000, RZ ;  /* 0x408000000f197810 */ /* 0x000fe20007ffe1ff */
[----:B------:R-:W-:Y:S01]  /*2820*/  FFMA.FTZ R23, R16, R23, 0.19988867640495300293 ;  /* 0x3e4caf9e10177423 */ /* 0x000fe20000010017 */
[----:B------:R-:W-:-:S02]  /*2830*/  ISETP.GT.U32.AND P3, PT, R17, 0x4b000000, PT ;  /* 0x4b0000001100780c */ /* 0x000fc40003f64070 */
[----:B------:R-:W-:Y:S01]  /*2840*/  @P0 MOV R27, 0x7f800000 ;  /* 0x7f800000001b0802 */ /* 0x000fe20000000f00 */
[----:B------:R-:W-:Y:S01]  /*2850*/  FFMA.FTZ R25, R25, R4, -1 ;  /* 0xbf80000019197423 */ /* 0x000fe20000010004 */
[----:B------:R-:W-:Y:S01]  /*2860*/  IADD3 R18, PT, PT, R12, -R15, RZ ;  /* 0x8000000f0c127210 */ /* 0x000fe20007ffe0ff */
[----:B------:R-:W-:Y:S01]  /*2870*/  FFMA.FTZ R23, R16, R23, -0.25000196695327758789 ;  /* 0xbe80004210177423 */ /* 0x000fe20000010017 */
[----:B------:R-:W-:Y:S01]  /*2880*/  FSEL R20, R20, -1.0000001192092895508, !P3 ;  /* 0xbf80000114147808 */ /* 0x000fe20005800000 */
[C---:B------:R-:W-:Y:S01]  /*2890*/  @P1 FFMA.FTZ R11, R10.reuse, R27, +INF ;  /* 0x7f8000000a0b1423 */ /* 0x040fe2000001001b */
[----:B------:R-:W-:Y:S01]  /*28a0*/  @P0 FSETP.NEU.FTZ.AND P1, PT, R10, RZ, PT ;  /* 0x000000ff0a00020b */ /* 0x000fe20003f3d000 */
[----:B------:R-:W-:Y:S01]  /*28b0*/  FADD.FTZ R18, R18, R25 ;  /* 0x0000001912127221 */ /* 0x000fe20000010000 */
[----:B------:R-:W-:Y:S01]  /*28c0*/  FFMA.FTZ R23, R16, R23, 0.33333510160446166992 ;  /* 0x3eaaaae610177423 */ /* 0x000fe20000010017 */
[----:B------:R-:W-:Y:S01]  /*28d0*/  FADD.FTZ R17, R17, R20 ;  /* 0x0000001411117221 */ /* 0x000fe20000010000 */
[----:B------:R-:W-:Y:S01]  /*28e0*/  @P0 FSEL R11, R11, -RZ, P1 ;  /* 0x800000ff0b0b0208 */ /* 0x000fe20000800000 */
[----:B------:R-:W-:Y:S01]  /*28f0*/  FFMA.FTZ R25, R18, -R5, 0.10546888411045074463 ;  /* 0x3dd8001212197423 */ /* 0x000fe20000010805 */
[----:B------:R-:W-:Y:S01]  /*2900*/  FFMA.FTZ R23, R16, R23, -0.5 ;  /* 0xbf00000010177423 */ /* 0x000fe20000010017 */
[----:B------:R-:W-:Y:S01]  /*2910*/  FADD.FTZ.RZ R10, R17, 1 ;  /* 0x3f800000110a7421 */ /* 0x000fe2000001c000 */
[----:B------:R-:W-:Y:S01]  /*2920*/  ISETP.GE.U32.AND P0, PT, R14, 0x7f800000, PT ;  /* 0x7f8000000e00780c */ /* 0x000fe20003f06070 */
[----:B------:R-:W-:Y:S01]  /*2930*/  FFMA.FTZ R25, R18, R25, -0.13229703903198242188 ;  /* 0xbe0778e012197423 */ /* 0x000fe20000010019 */
[----:B------:R-:W-:Y:S01]  /*2940*/  FMUL.FTZ R23, R16, R23 ;  /* 0x0000001710177220 */ /* 0x000fe20000410000 */
[----:B------:R-:W-:-:S02]  /*2950*/  I2FP.F32.S32 R19, R19 ;  /* 0x0000001300137245 */ /* 0x000fc40000201400 */
[----:B------:R-:W-:Y:S01]  /*2960*/  IADD3 R20, PT, PT, R10, -0x3f400000, RZ ;  /* 0xc0c000000a147810 */ /* 0x000fe20007ffe0ff */
[----:B------:R-:W-:Y:S01]  /*2970*/  FFMA.FTZ R25, R18, R25, 0.14491446316242218018 ;  /* 0x3e14647512197423 */ /* 0x000fe20000010019 */
[----:B------:R-:W-:Y:S01]  /*2980*/  ISETP.GT.AND P1, PT, R14, -0x40800000, P0 ;  /* 0xbf8000000e00780c */ /* 0x000fe20000724270 */
[----:B------:R-:W-:Y:S01]  /*2990*/  FFMA.FTZ R10, R16, R23, R16 ;  /* 0x00000017100a7223 */ /* 0x000fe20000010010 */
[----:B------:R-:W-:Y:S01]  /*29a0*/  LOP3.LUT R16, R20, 0xff800000, RZ, 0xc0, !PT ;  /* 0xff80000014107812 */ /* 0x000fe200078ec0ff */
[----:B------:R-:W-:Y:S01]  /*29b0*/  FFMA.FTZ R25, R18, R25, -0.16641564667224884033 ;  /* 0xbe2a68dd12197423 */ /* 0x000fe20000010019 */
[----:B------:R-:W-:Y:S01]  /*29c0*/  FMUL.FTZ R19, R19, 1.1920928955078125e-07 ;  /* 0x3400000013137820 */ /* 0x000fe20000410000 */
[----:B------:R-:W-:Y:S02]  /*29d0*/  I2FP.F32.S32 R15, R15 ;  /* 0x0000000f000f7245 */ /* 0x000fe40000201400 */
[----:B------:R-:W-:Y:S01]  /*29e0*/  IADD3 R23, PT, PT, -R16, 0x40800000, RZ ;  /* 0x4080000010177810 */ /* 0x000fe20007ffe1ff */
[C---:B------:R-:W-:Y:S01]  /*29f0*/  FFMA.FTZ R25, R18.reuse, R25, 0.19988867640495300293 ;  /* 0x3e4caf9e12197423 */ /* 0x040fe20000010019 */
[----:B------:R-:W-:Y:S01]  /*2a00*/  @P0 MOV R27, 0x7f800000 ;  /* 0x7f800000001b0802 */ /* 0x000fe20000000f00 */
[----:B------:R-:W-:Y:S01]  /*2a10*/  FFMA.FTZ R10, R19, 0.69314718246459960938, R10 ;  /* 0x3f317218130a7823 */ /* 0x000fe2000001000a */
        /* <DEDUP_REMOVED lines=10> */
[----:B------:R-:W-:Y:S01]  /*2ac0*/  ISETP.GE.U32.AND P0, PT, R12, 0x7f800000, PT ;  /* 0x7f8000000c00780c */ /* 0x000fe20003f06070 */
[----:B------:R-:W-:Y:S01]  /*2ad0*/  FFMA.FTZ R25, R18, R25, -0.5 ;  /* 0xbf00000012197423 */ /* 0x000fe20000010019 */
[----:B------:R-:W-:Y:S01]  /*2ae0*/  FMUL.FTZ R16, R16, 1.1920928955078125e-07 ;  /* 0x3400000010107820 */ /* 0x000fe20000410000 */
[----:B------:R-:W-:Y:S01]  /*2af0*/  FFMA.FTZ R19, R14, R19, -0.13229703903198242188 ;  /* 0xbe0778e00e137423 */ /* 0x000fe20000010013 */
[----:B------:R-:W-:Y:S01]  /*2b00*/  ISETP.GT.AND P1, PT, R12, -0x40800000, P0 ;  /* 0xbf8000000c00780c */ /* 0x000fe20000724270 */
[----:B------:R-:W-:Y:S01]  /*2b10*/  FMUL.FTZ R25, R18, R25 ;  /* 0x0000001912197220 */ /* 0x000fe20000410000 */
[----:B------:R-:W-:Y:S01]  /*2b20*/  P2R R21, PR, RZ, 0x20 ;  /* 0x00000020ff157803 */ /* 0x000fe20000000000 */
[----:B------:R-:W-:Y:S02]  /*2b30*/  FFMA.FTZ R19, R14, R19, 0.14491446316242218018 ;  /* 0x3e1464750e137423 */ /* 0x000fe40000010013 */
[----:B------:R-:W-:Y:S01]  /*2b40*/  FFMA.FTZ R25, R18, R25, R18 ;  /* 0x0000001912197223 */ /* 0x000fe20000010012 */
[----:B------:R-:W-:Y:S01]  /*2b50*/  FMUL.FTZ R18, R15, 1.1920928955078125e-07 ;  /* 0x340000000f127820 */ /* 0x000fe20000410000 */
[----:B------:R-:W-:-:S02]  /*2b60*/  HADD2.F32 R15, -RZ, R9.H1_H1 ;  /* 0x30000009ff0f7230 */ /* 0x000fc40000004100 */
[----:B------:R-:W-:Y:S01]  /*2b70*/  FFMA.FTZ R19, R14, R19, -0.16641564667224884033 ;  /* 0xbe2a68dd0e137423 */ /* 0x000fe20000010013 */
[----:B------:R-:W-:Y:S01]  /*2b80*/  @P0 MOV R23, 0x7f800000 ;  /* 0x7f80000000170802 */ /* 0x000fe20000000f00 */
[----:B------:R-:W-:Y:S02]  /*2b90*/  FFMA.FTZ R9, R18, 0.69314718246459960938, R25 ;  /* 0x3f31721812097823 */ /* 0x000fe40000010019 */
[----:B------:R-:W-:Y:S01]  /*2ba0*/  FFMA.FTZ R19, R14, R19, 0.19988867640495300293 ;  /* 0x3e4caf9e0e137423 */ /* 0x000fe20000010013 */
[----:B------:R-:W-:Y:S01]  /*2bb0*/  FFMA.FTZ R18, R15, R15, -1 ;  /* 0xbf8000000f127423 */ /* 0x000fe2000001000f */
[C---:B------:R-:W-:Y:S01]  /*2bc0*/  @P1 FFMA.FTZ R9, R12.reuse, R23, +INF ;  /* 0x7f8000000c091423 */ /* 0x040fe20000010017 */
[----:B------:R-:W-:Y:S01]  /*2bd0*/  @P0 FSETP.NEU.FTZ.AND P1, PT, R12, RZ, PT ;  /* 0x000000ff0c00020b */ /* 0x000fe20003f3d000 */
[C---:B------:R-:W-:Y:S01]  /*2be0*/  FFMA.FTZ R19, R14.reuse, R19, -0.25000196695327758789 ;  /* 0xbe8000420e137423 */ /* 0x040fe20000010013 */
[----:B------:R-:W0:Y:S02]  /*2bf0*/  MUFU.RSQ R23, R18 ;  /* 0x0000001200177308 */ /* 0x000e240000001400 */
        /* <DEDUP_REMOVED lines=18> */
[----:B------:R-:W-:Y:S02]  /*2d20*/  ISETP.GT.U32.AND P2, PT, R14, 0x4b000000, PT ;  /* 0x4b0000000e00780c */ /* 0x000fe40003f44070 */
        /* <DEDUP_REMOVED lines=28> */
[----:B-----5:R-:W-:-:S03]  /*2ef0*/  HADD2.F32 R14, -RZ, R2.H0_H0 ;  /* 0x20000002ff0e7230 */ /* 0x020fc60000004100 */
[----:B------:R-:W-:Y:S02]  /*2f00*/  @P0 FSEL R15, R15, -RZ, P1 ;  /* 0x800000ff0f0f0208 */ /* 0x000fe40000800000 */
[----:B------:R-:W-:-:S04]  /*2f10*/  FFMA.FTZ R16, R14, R14, -1 ;  /* 0xbf8000000e107423 */ /* 0x000fc8000001000e */
[----:B------:R-:W0:Y:S01]  /*2f20*/  MUFU.RSQ R17, R16 ;  /* 0x0000001000117308 */ /* 0x000e220000001400 */
[----:B------:R-:W-:Y:S01]  /*2f30*/  FADD.FTZ R14, R14, -1 ;  /* 0xbf8000000e0e7421 */ /* 0x000fe20000010000 */
[C---:B------:R-:W-:Y:S01]  /*2f40*/  FSETP.NEU.FTZ.AND P0, PT, R16.reuse, RZ, PT ;  /* 0x000000ff1000720b */ /* 0x040fe20003f1d000 */
[----:B0-----:R-:W-:Y:S01]  /*2f50*/  FMUL.FTZ R19, R16, R17 ;  /* 0x0000001110137220 */ /* 0x001fe20000410000 */
[----:B------:R-:W-:-:S03]  /*2f60*/  FMUL.FTZ R18, R17, 0.5 ;  /* 0x3f00000011127820 */ /* 0x000fc60000410000 */
[----:B------:R-:W-:-:S04]  /*2f70*/  FFMA.FTZ R17, -R19, R19, R16 ;  /* 0x0000001313117223 */ /* 0x000fc80000010110 */
[----:B------:R-:W-:Y:S01]  /*2f80*/  FFMA.FTZ R17, R18, R17, R19 ;  /* 0x0000001112117223 */ /* 0x000fe20000010013 */
[----:B------:R-:W-:-:S04]  /*2f90*/  ISETP.GT.U32.AND P1, PT, R14, 0x4b000000, PT ;  /* 0x4b0000000e00780c */ /* 0x000fc80003f24070 */
[----:B------:R-:W-:-:S04]  /*2fa0*/  FSEL R17, R17, RZ, P0 ;  /* 0x000000ff11117208 */ /* 0x000fc80000000000 */
[----:B------:R-:W-:-:S05]  /*2fb0*/  FSEL R3, R17, -1.0000001192092895508, !P1 ;  /* 0xbf80000111037808 */ /* 0x000fca0004800000 */
[----:B------:R-:W-:-:S04]  /*2fc0*/  FADD.FTZ R3, R14, R3 ;  /* 0x000000030e037221 */ /* 0x000fc80000010000 */
[----:B------:R-:W-:-:S05]  /*2fd0*/  FADD.FTZ.RZ R14, R3, 1 ;  /* 0x3f800000030e7421 */ /* 0x000fca000001c000 */
[----:B------:R-:W-:-:S04]  /*2fe0*/  IADD3 R14, PT, PT, R14, -0x3f400000, RZ ;  /* 0xc0c000000e0e7810 */ /* 0x000fc80007ffe0ff */
[----:B------:R-:W-:-:S04]  /*2ff0*/  LOP3.LUT R14, R14, 0xff800000, RZ, 0xc0, !PT ;  /* 0xff8000000e0e7812 */ /* 0x000fc800078ec0ff */
[----:B------:R-:W-:Y:S02]  /*3000*/  IADD3 R17, PT, PT, -R14, 0x40800000, RZ ;  /* 0x408000000e117810 */ /* 0x000fe40007ffe1ff */
[----:B------:R-:W-:-:S03]  /*3010*/  IADD3 R16, PT, PT, R3, -R14, RZ ;  /* 0x8000000e03107210 */ /* 0x000fc60007ffe0ff */
[----:B------:R-:W-:-:S04]  /*3020*/  FFMA.FTZ R17, R17, R4, -1 ;  /* 0xbf80000011117423 */ /* 0x000fc80000010004 */
[----:B------:R-:W-:-:S04]  /*3030*/  FADD.FTZ R16, R16, R17 ;  /* 0x0000001110107221 */ /* 0x000fc80000010000 */
[----:B------:R-:W-:-:S04]  /*3040*/  FFMA.FTZ R17, R16, -R5, 0.10546888411045074463 ;  /* 0x3dd8001210117423 */ /* 0x000fc80000010805 */
[----:B------:R-:W-:-:S04]  /*3050*/  FFMA.FTZ R17, R16, R17, -0.13229703903198242188 ;  /* 0xbe0778e010117423 */ /* 0x000fc80000010011 */
[----:B------:R-:W-:-:S04]  /*3060*/  FFMA.FTZ R17, R16, R17, 0.14491446316242218018 ;  /* 0x3e14647510117423 */ /* 0x000fc80000010011 */
[----:B------:R-:W-:-:S04]  /*3070*/  FFMA.FTZ R17, R16, R17, -0.16641564667224884033 ;  /* 0xbe2a68dd10117423 */ /* 0x000fc80000010011 */
[----:B------:R-:W-:-:S04]  /*3080*/  FFMA.FTZ R17, R16, R17, 0.19988867640495300293 ;  /* 0x3e4caf9e10117423 */ /* 0x000fc80000010011 */
[----:B------:R-:W-:Y:S01]  /*3090*/  FFMA.FTZ R17, R16, R17, -0.25000196695327758789 ;  /* 0xbe80004210117423 */ /* 0x000fe20000010011 */
[----:B------:R-:W-:-:S03]  /*30a0*/  ISETP.GE.U32.AND P0, PT, R3, 0x7f800000, PT ;  /* 0x7f8000000300780c */ /* 0x000fc60003f06070 */
[----:B------:R-:W-:Y:S01]  /*30b0*/  FFMA.FTZ R17, R16, R17, 0.33333510160446166992 ;  /* 0x3eaaaae610117423 */ /* 0x000fe20000010011 */
[----:B------:R-:W-:-:S03]  /*30c0*/  ISETP.GT.AND P6, PT, R3, -0x40800000, P0 ;  /* 0xbf8000000300780c */ /* 0x000fc600007c4270 */
[----:B------:R-:W-:Y:S01]  /*30d0*/  FFMA.FTZ R17, R16, R17, -0.5 ;  /* 0xbf00000010117423 */ /* 0x000fe20000010011 */
[----:B------:R-:W-:-:S03]  /*30e0*/  I2FP.F32.S32 R14, R14 ;  /* 0x0000000e000e7245 */ /* 0x000fc60000201400 */
[----:B------:R-:W-:Y:S02]  /*30f0*/  FMUL.FTZ R17, R16, R17 ;  /* 0x0000001110117220 */ /* 0x000fe40000410000 */
[----:B------:R-:W-:Y:S02]  /*3100*/  FMUL.FTZ R14, R14, 1.1920928955078125e-07 ;  /* 0x340000000e0e7820 */ /* 0x000fe40000410000 */
[----:B------:R-:W-:Y:S01]  /*3110*/  FFMA.FTZ R17, R16, R17, R16 ;  /* 0x0000001110117223 */ /* 0x000fe20000010010 */
[----:B------:R-:W-:Y:S01]  /*3120*/  @P0 MOV R16, 0x7f800000 ;  /* 0x7f80000000100802 */ /* 0x000fe20000000f00 */
[----:B------:R-:W-:Y:S02]  /*3130*/  HADD2.F32 R2, -RZ, R2.H1_H1 ;  /* 0x30000002ff027230 */ /* 0x000fe40000004100 */
[----:B------:R-:W-:Y:S02]  /*3140*/  FFMA.FTZ R14, R14, 0.69314718246459960938, R17 ;  /* 0x3f3172180e0e7823 */ /* 0x000fe40000010011 */
[C---:B------:R-:W-:Y:S01]  /*3150*/  @P6 FFMA.FTZ R14, R3.reuse, R16, +INF ;  /* 0x7f800000030e6423 */ /* 0x040fe20000010010 */
[----:B------:R-:W-:Y:S01]  /*3160*/  @P0 FSETP.NEU.FTZ.AND P6, PT, R3, RZ, PT ;  /* 0x000000ff0300020b */ /* 0x000fe20003fdd000 */
[----:B------:R-:W-:-:S04]  /*3170*/  FFMA.FTZ R3, R2, R2, -1 ;  /* 0xbf80000002037423 */ /* 0x000fc80000010002 */
[----:B------:R-:W0:Y:S01]  /*3180*/  MUFU.RSQ R16, R3 ;  /* 0x0000000300107308 */ /* 0x000e220000001400 */
[----:B------:R-:W-:Y:S01]  /*3190*/  @P0 FSEL R14, R14, -RZ, P6 ;  /* 0x800000ff0e0e0208 */ /* 0x000fe20003000000 */
[----:B------:R-:W-:Y:S01]  /*31a0*/  FADD.FTZ R2, R2, -1 ;  /* 0xbf80000002027421 */ /* 0x000fe20000010000 */
        /* <DEDUP_REMOVED lines=21> */
[----:B------:R-:W-:-:S04]  /*3300*/  FFMA.FTZ R5, R16, R5, -0.25000196695327758789 ;  /* 0xbe80004210057423 */ /* 0x000fc80000010005 */
[----:B------:R-:W-:Y:S01]  /*3310*/  FFMA.FTZ R5, R16, R5, 0.33333510160446166992 ;  /* 0x3eaaaae610057423 */ /* 0x000fe20000010005 */
[----:B------:R-:W-:-:S03]  /*3320*/  ISETP.GE.U32.AND P6, PT, R2, 0x7f800000, PT ;  /* 0x7f8000000200780c */ /* 0x000fc60003fc6070 */
[----:B------:R-:W-:Y:S01]  /*3330*/  FFMA.FTZ R5, R16, R5, -0.5 ;  /* 0xbf00000010057423 */ /* 0x000fe20000010005 */
[----:B------:R-:W-:Y:S02]  /*3340*/  I2FP.F32.S32 R3, R3 ;  /* 0x0000000300037245 */ /* 0x000fe40000201400 */
[----:B------:R-:W-:Y:S01]  /*3350*/  ISETP.GT.AND P5, PT, R2, -0x40800000, P6 ;  /* 0xbf8000000200780c */ /* 0x000fe200037a4270 */
[C---:B------:R-:W-:Y:S02]  /*3360*/  FMUL.FTZ R5, R16.reuse, R5 ;  /* 0x0000000510057220 */ /* 0x040fe40000410000 */
[----:B------:R-:W-:Y:S02]  /*3370*/  FMUL.FTZ R3, R3, 1.1920928955078125e-07 ;  /* 0x3400000003037820 */ /* 0x000fe40000410000 */
        /* <DEDUP_REMOVED lines=8> */
[----:B------:R-:W-:-:S11]  /*3400*/  ISETP.NE.AND P5, PT, R21, RZ, PT ;  /* 0x000000ff1500720c */ /* 0x000fd60003fa5270 */
[----:B------:R-:W-:Y:S01]  /*3410*/  @P6 FADD.FTZ R13, R13, 0.69314718246459960938 ;  /* 0x3f3172180d0d6421 */ /* 0x000fe20000010000 */
[----:B------:R-:W-:Y:S01]  /*3420*/  ISETP.GT.U32.AND P6, PT, R6, 0x4b000000, PT ;  /* 0x4b0000000600780c */ /* 0x000fe20003fc4070 */
[----:B------:R-:W-:Y:S01]  /*3430*/  @P5 FADD.FTZ R10, R10, 0.69314718246459960938 ;  /* 0x3f3172180a0a5421 */ /* 0x000fe20000010000 */
[----:B------:R-:W-:Y:S01]  /*3440*/  @P4 FADD.FTZ R9, R9, 0.69314718246459960938 ;  /* 0x3f31721809094421 */ /* 0x000fe20000010000 */
[----:B------:R-:W-:Y:S01]  /*3450*/  @P3 FADD.FTZ R12, R12, 0.69314718246459960938 ;  /* 0x3f3172180c0c3421 */ /* 0x000fe20000010000 */
[----:B0-----:R-:W-:-:S04]  /*3460*/  IMAD.WIDE.U32 R2, R0, 0x2, R2 ;  /* 0x0000000200027825 */ /* 0x001fc800078e0002 */
[----:B------:R-:W-:Y:S01]  /*3470*/  @P2 FADD.FTZ R15, R15, 0.69314718246459960938 ;  /* 0x3f3172180f0f2421 */ /* 0x000fe20000010000 */
[----:B------:R-:W-:Y:S01]  /*3480*/  @P1 FADD.FTZ R14, R14, 0.69314718246459960938 ;  /* 0x3f3172180e0e1421 */ /* 0x000fe20000010000 */
[----:B------:R-:W-:-:S03]  /*3490*/  @P0 FADD.FTZ R16, R16, 0.69314718246459960938 ;  /* 0x3f31721810100421 */ /* 0x000fc60000010000 */
[----:B------:R-:W-:Y:S01]  /*34a0*/  @P6 FADD.FTZ R11, R11, 0.69314718246459960938 ;  /* 0x3f3172180b0b6421 */ /* 0x000fe20000010000 */
[----:B------:R-:W-:Y:S01]  /*34b0*/  IMAD.WIDE.U32 R2, R7, 0x4, R2 ;  /* 0x0000000407027825 */ /* 0x000fe200078e0002 */
[----:B------:R-:W-:Y:S02]  /*34c0*/  F2FP.F16.F32.PACK_AB R7, R9, R10 ;  /* 0x0000000a0907723e */ /* 0x000fe400000000ff */
[----:B------:R-:W-:Y:S02]  /*34d0*/  F2FP.F16.F32.PACK_AB R9, R15, R12 ;  /* 0x0000000c0f09723e */ /* 0x000fe400000000ff */
[----:B------:R-:W-:Y:S02]  /*34e0*/  F2FP.F16.F32.PACK_AB R5, R11, R13 ;  /* 0x0000000d0b05723e */ /* 0x000fe400000000ff */
[----:B------:R-:W-:Y:S01]  /*34f0*/  F2FP.F16.F32.PACK_AB R11, R16, R14 ;  /* 0x0000000e100b723e */ /* 0x000fe200000000ff */
[----:B------:R-:W-:Y:S04]  /*3500*/  STG.E desc[UR4][R2.64+0x200], R7 ;  /* 0x0002000702007986 */ /* 0x000fe8000c101904 */
[----:B------:R-:W-:Y:S04]  /*3510*/  STG.E desc[UR4][R2.64], R5 ;  /* 0x0000000502007986 */ /* 0x000fe8000c101904 */
[----:B------:R-:W-:Y:S04]  /*3520*/  STG.E desc[UR4][R2.64+0x400], R9 ;  /* 0x0004000902007986 */ /* 0x000fe8000c101904 */
[----:B------:R-:W-:Y:S01]  /*3530*/  STG.E desc[UR4][R2.64+0x600], R11 ;  /* 0x0006000b02007986 */ /* 0x000fe2000c101904 */
[----:B------:R-:W-:Y:S05]  /*3540*/  EXIT ;  /* 0x000000000000794d */ /* 0x000fea0003800000 */
.L_x_1301:
        /* <DEDUP_REMOVED lines=11> */
.L_x_17881:


//--------------------- .text._ZN2at6native29vectorized_elementwise_kernelILi4EZZZNS0_17acosh_kernel_cudaERNS_18TensorIteratorBaseEENKUlvE0_clEvENKUlvE1_clEvEUlN3c104HalfEE_St5arrayIPcLm2EEEEviT0_T1_ --------------------------
	.section	.text._ZN2at6native29vectorized_elementwise_kernelILi4EZZZNS0_17acosh_kernel_cudaERNS_18TensorIteratorBaseEENKUlvE0_clEvENKUlvE1_clEvEUlN3c104HalfEE_St5arrayIPcLm2EEEEviT0_T1_,"ax",@progbits
	.align	128
        .global         _ZN2at6native29vectorized_elementwise_kernelILi4EZZZNS0_17acosh_kernel_cudaERNS_18TensorIteratorBaseEENKUlvE0_clEvENKUlvE1_clEvEUlN3c104HalfEE_St5arrayIPcLm2EEEEviT0_T1_
        .type           _ZN2at6native29vectorized_elementwise_kernelILi4EZZZNS0_17acosh_kernel_cudaERNS_18TensorIteratorBaseEENKUlvE0_clEvENKUlvE1_clEvEUlN3c104HalfEE_St5arrayIPcLm2EEEEviT0_T1_,@function
        .size           _ZN2at6native29vectorized_elementwise_kernelILi4EZZZNS0_17acosh_kernel_cudaERNS_18TensorIteratorBaseEENKUlvE0_clEvENKUlvE1_clEvEUlN3c104HalfEE_St5arrayIPcLm2EEEEviT0_T1_,(.L_x_17882 - _ZN2at6native29vectorized_elementwise_kernelILi4EZZZNS0_17acosh_kernel_cudaERNS_18TensorIteratorBaseEENKUlvE0_clEvENKUlvE1_clEvEUlN3c104HalfEE_St5arrayIPcLm2EEEEviT0_T1_)
        .other          _ZN2at6native29vectorized_elementwise_kernelILi4EZZZNS0_17acosh_kernel_cudaERNS_18TensorIteratorBaseEENKUlvE0_clEvENKUlvE1_clEvEUlN3c104HalfEE_St5arrayIPcLm2EEEEviT0_T1_,@"STO_CUDA_ENTRY STV_DEFAULT"
_ZN2at6native29vectorized_elementwise_kernelILi4EZZZNS0_17acosh_kernel_cudaERNS_18TensorIteratorBaseEENKUlvE0_clEvENKUlvE1_clEvEUlN3c104HalfEE_St5arrayIPcLm2EEEEviT0_T1_:
.text._ZN2at6native29vectorized_elementwise_kernelILi4EZZZNS0_17acosh_kernel_cudaERNS_18TensorIteratorBaseEENKUlvE0_clEvENKUlvE1_clEvEUlN3c104HalfEE_St5arrayIPcLm2EEEEviT0_T1_:
        /* <DEDUP_REMOVED lines=118> */
.L_x_1304:
[----:B------:R-:W-:Y:S05]  /*0760*/  BSYNC.RECONVERGENT B0 ;  /* 0x0000000000007941 */ /* 0x000fea0003800200 */
.L_x_1303:
        /* <DEDUP_REMOVED lines=48> */
.L_x_1306:
[----:B------:R-:W-:Y:S05]  /*0a70*/  BSYNC.RECONVERGENT B0 ;  /* 0x0000000000007941 */ /* 0x000fea0003800200 */
.L_x_1305:
        /* <DEDUP_REMOVED lines=47> */
.L_x_1308:
[----:B------:R-:W-:Y:S05]  /*0d70*/  BSYNC.RECONVERGENT B0 ;  /* 0x0000000000007941 */ /* 0x000fea0003800200 */
.L_x_1307:
        /* <DEDUP_REMOVED lines=47> */
.L_x_1310:
[----:B------:R-:W-:Y:S05]  /*1070*/  BSYNC.RECONVERGENT B0 ;  /* 0x0000000000007941 */ /* 0x000fea0003800200 */
.L_x_1309:
        /* <DEDUP_REMOVED lines=48> */
.L_x_1312:
[----:B------:R-:W-:Y:S05]  /*1380*/  BSYNC.RECONVERGENT B0 ;  /* 0x0000000000007941 */ /* 0x000fea0003800200 */
.L_x_1311:
        /* <DEDUP_REMOVED lines=45> */
.L_x_1314:
[----:B------:R-:W-:Y:S05]  /*1660*/  BSYNC.RECONVERGENT B0 ;  /* 0x0000000000007941 */ /* 0x000fea0003800200 */
.L_x_1313:
        /* <DEDUP_REMOVED lines=45> */
.L_x_1316:
[----:B------:R-:W-:Y:S05]  /*1940*/  BSYNC.RECONVERGENT B0 ;  /* 0x0000000000007941 */ /* 0x000fea0003800200 */
.L_x_1315:
        /* <DEDUP_REMOVED lines=45> */
.L_x_1318:
[----:B------:R-:W-:Y:S05]  /*1c20*/  BSYNC.RECONVERGENT B0 ;  /* 0x0000000000007941 */ /* 0x000fea0003800200 */
.L_x_1317:
        /* <DEDUP_REMOVED lines=18> */
.L_x_1321:
[----:B------:R-:W-:-:S13]  /*1d50*/  ISETP.GE.U32.AND P0, PT, R9, R8, PT ;  /* 0x000000080900720c */ /* 0x000fda0003f06070 */
[----:B------:R-:W-:Y:S05]  /*1d60*/  @P0 BRA `(.L_x_1323) ;  /* 0x0000000000300947 */ /* 0x000fea0003800000 */
[----:B0-----:R-:W0:Y:S01]  /*1d70*/  LDC.64 R2, c[0x0][0x388] ;  /* 0x0000e200ff027b82 */ /* 0x001e220000000a00 */
[----:B------:R-:W-:Y:S02]  /*1d80*/  IADD3 R5, PT, PT, R0, R9, RZ ;  /* 0x0000000900057210 */ /* 0x000fe40007ffe0ff */
[----:B------:R-:W-:-:S03]  /*1d90*/  IADD3 R9, PT, PT, R9, 0x80, RZ ;  /* 0x0000008009097810 */ /* 0x000fc60007ffe0ff */
[----:B0-----:R-:W-:-:S05]  /*1da0*/  IMAD.WIDE.U32 R2, R5, 0x2, R2 ;  /* 0x0000000205027825 */ /* 0x001fca00078e0002 */
[----:B------:R1:W-:Y:S02]  /*1db0*/  STG.E.U16 desc[UR4][R2.64], R10 ;  /* 0x0000000a02007986 */ /* 0x0003e4000c101504 */
.L_x_1322:
[----:B------:R-:W-:-:S13]  /*1dc0*/  ISETP.GE.U32.AND P0, PT, R9, R8, PT ;  /* 0x000000080900720c */ /* 0x000fda0003f06070 */
[----:B------:R-:W-:Y:S05]  /*1dd0*/  @P0 BRA `(.L_x_1324) ;  /* 0x0000000000340947 */ /* 0x000fea0003800000 */
[----:B01----:R-:W0:Y:S01]  /*1de0*/  LDC.64 R2, c[0x0][0x388] ;  /* 0x0000e200ff027b82 */ /* 0x003e220000000a00 */
[----:B------:R-:W-:Y:S02]  /*1df0*/  IADD3 R5, PT, PT, R0, R9, RZ ;  /* 0x0000000900057210 */ /* 0x000fe40007ffe0ff */
[----:B------:R-:W-:-:S03]  /*1e00*/  IADD3 R9, PT, PT, R9, 0x80, RZ ;  /* 0x0000008009097810 */ /* 0x000fc60007ffe0ff */
[----:B0-----:R-:W-:-:S05]  /*1e10*/  IMAD.WIDE.U32 R2, R5, 0x2, R2 ;  /* 0x0000000205027825 */ /* 0x001fca00078e0002 */
[----:B------:R1:W-:Y:S02]  /*1e20*/  STG.E.U16 desc[UR4][R2.64], R11 ;  /* 0x0000000b02007986 */ /* 0x0003e4000c101504 */
.L_x_1323:
        /* <DEDUP_REMOVED lines=8> */
.L_x_1324:
[----:B------:R-:W-:Y:S05]  /*1eb0*/  BSYNC.RELIABLE B1 ;  /* 0x0000000000017941 */ /* 0x000fea0003800100 */
.L_x_1320:
[----:B------:R-:W-:-:S13]  /*1ec0*/  ISETP.GE.U32.AND P0, PT, R9, R8, PT ;  /* 0x000000080900720c */ /* 0x000fda0003f06070 */
[----:B012---:R-:W0:Y:S01]  /*1ed0*/  @!P0 LDC.64 R2, c[0x0][0x388] ;  /* 0x0000e200ff028b82 */ /* 0x007e220000000a00 */
[----:B------:R-:W-:Y:S02]  /*1ee0*/  @!P0 IADD3 R5, PT, PT, R0, R9, RZ ;  /* 0x0000000900058210 */ /* 0x000fe40007ffe0ff */
[----:B------:R-:W-:-:S03]  /*1ef0*/  @!P0 IADD3 R9, PT, PT, R9, 0x80, RZ ;  /* 0x0000008009098810 */ /* 0x000fc60007ffe0ff */
[----:B0-----:R-:W-:-:S05]  /*1f00*/  @!P0 IMAD.WIDE.U32 R2, R5, 0x2, R2 ;  /* 0x0000000205028825 */ /* 0x001fca00078e0002 */
[----:B------:R2:W-:Y:S02]  /*1f10*/  @!P0 STG.E.U16 desc[UR4][R2.64], R13 ;  /* 0x0000000d02008986 */ /* 0x0005e4000c101504 */
.L_x_1325:
[----:B------:R-:W-:Y:S05]  /*1f20*/  BSYNC.RECONVERGENT B0 ;  /* 0x0000000000007941 */ /* 0x000fea0003800200 */
.L_x_1319:
        /* <DEDUP_REMOVED lines=8> */
.L_x_1302:
[----:B------:R-:W0:Y:S01]  /*1fb0*/  S2R R4, SR_TID.X ;  /* 0x0000000000047919 */ /* 0x000e220000002100 */
[----:B------:R-:W1:Y:S02]  /*1fc0*/  LDC.64 R2, c[0x0][0x390] ;  /* 0x0000e400ff027b82 */ /* 0x000e640000000a00 */
[----:B-1----:R-:W-:-:S04]  /*1fd0*/  IMAD.WIDE.U32 R2, R0, 0x2, R2 ;  /* 0x0000000200027825 */ /* 0x002fc800078e0002 */
[----:B0-----:R-:W-:-:S05]  /*1fe0*/  IMAD.WIDE.U32 R6, R4, 0x8, R2 ;  /* 0x0000000804067825 */ /* 0x001fca00078e0002 */
[----:B------:R-:W2:Y:S04]  /*1ff0*/  LDG.E.64 R12, desc[UR4][R6.64] ;  /* 0x00000004060c7981 */ /* 0x000ea8000c1e1b00 */
[----:B------:R0:W3:Y:S01]  /*2000*/  LDG.E.64 R2, desc[UR4][R6.64+0x400] ;  /* 0x0004000406027981 */ /* 0x0000e2000c1e1b00 */
[--C-:B--2---:R-:W-:Y:S02]  /*2010*/  HADD2.F32 R5, -RZ, R12.reuse.H0_H0 ;  /* 0x2000000cff057230 */ /* 0x104fe40000004100 */
[----:B------:R-:W-:Y:S02]  /*2020*/  HADD2.F32 R14, -RZ, R12.H1_H1 ;  /* 0x3000000cff0e7230 */ /* 0x000fe40000004100 */
[--C-:B------:R-:W-:Y:S02]  /*2030*/  HADD2.F32 R9, -RZ, R13.reuse.H0_H0 ;  /* 0x2000000dff097230 */ /* 0x100fe40000004100 */
[----:B------:R-:W-:Y:S01]  /*2040*/  FFMA.FTZ R8, R5, R5, -1 ;  /* 0xbf80000005087423 */ /* 0x000fe20000010005 */
[----:B------:R-:W-:-:S02]  /*2050*/  HADD2.F32 R13, -RZ, R13.H1_H1 ;  /* 0x3000000dff0d7230 */ /* 0x000fc40000004100 */
[----:B------:R-:W-:Y:S01]  /*2060*/  FFMA.FTZ R16, R14, R14, -1 ;  /* 0xbf8000000e107423 */ /* 0x000fe2000001000e */
[----:B------:R-:W-:Y:S01]  /*2070*/  FADD.FTZ R5, R5, -1 ;  /* 0xbf80000005057421 */ /* 0x000fe20000010000 */
[----:B------:R-:W1:Y:S01]  /*2080*/  MUFU.RSQ R11, R8 ;  /* 0x00000008000b7308 */ /* 0x000e620000001400 */
[----:B------:R-:W-:Y:S01]  /*2090*/  FFMA.FTZ R10, R9, R9, -1 ;  /* 0xbf800000090a7423 */ /* 0x000fe20000010009 */
[----:B------:R-:W-:Y:S01]  /*20a0*/  FSETP.NEU.FTZ.AND P0, PT, R8, RZ, PT ;  /* 0x000000ff0800720b */ /* 0x000fe20003f1d000 */
[----:B0-----:R-:W-:Y:S01]  /*20b0*/  FADD.FTZ R6, R14, -1 ;  /* 0xbf8000000e067421 */ /* 0x001fe20000010000 */
[----:B------:R-:W-:Y:S02]  /*20c0*/  FSETP.NEU.FTZ.AND P1, PT, R16, RZ, PT ;  /* 0x000000ff1000720b */ /* 0x000fe40003f3d000 */
[----:B------:R-:W-:Y:S02]  /*20d0*/  ISETP.GT.U32.AND P3, PT, R5, 0x4b000000, PT ;  /* 0x4b0000000500780c */ /* 0x000fe40003f64070 */
[----:B------:R-:W0:Y:S01]  /*20e0*/  MUFU.RSQ R17, R16 ;  /* 0x0000001000117308 */ /* 0x000e220000001400 */
[----:B------:R-:W-:-:S07]  /*20f0*/  ISETP.GT.U32.AND P2, PT, R6, 0x4b000000, PT ;  /* 0x4b0000000600780c */ /* 0x000fce0003f44070 */
[----:B------:R-:W2:Y:S01]  /*2100*/  MUFU.RSQ R7, R10 ;  /* 0x0000000a00077308 */ /* 0x000ea20000001400 */
[----:B-1----:R-:W-:Y:S01]  /*2110*/  FMUL.FTZ R15, R8, R11 ;  /* 0x0000000b080f7220 */ /* 0x002fe20000410000 */
[----:B------:R-:W-:Y:S01]  /*2120*/  FMUL.FTZ R12, R11, 0.5 ;  /* 0x3f0000000b0c7820 */ /* 0x000fe20000410000 */
[----:B------:R-:W-:Y:S02]  /*2130*/  FFMA.FTZ R11, R13, R13, -1 ;  /* 0xbf8000000d0b7423 */ /* 0x000fe4000001000d */
[----:B------:R-:W-:Y:S01]  /*2140*/  FFMA.FTZ R8, -R15, R15, R8 ;  /* 0x0000000f0f087223 */ /* 0x000fe20000010108 */
[----:B0-----:R-:W-:Y:S01]  /*2150*/  FMUL.FTZ R19, R16, R17 ;  /* 0x0000001110137220 */ /* 0x001fe20000410000 */
[----:B------:R-:W-:Y:S02]  /*2160*/  FMUL.FTZ R18, R17, 0.5 ;  /* 0x3f00000011127820 */ /* 0x000fe40000410000 */
[----:B------:R-:W-:Y:S01]  /*2170*/  FFMA.FTZ R8, R12, R8, R15 ;  /* 0x000000080c087223 */ /* 0x000fe2000001000f */
[----:B------:R-:W-:-:S04]  /*2180*/  FFMA.FTZ R16, -R19, R19, R16 ;  /* 0x0000001313107223 */ /* 0x000fc80000010110 */
[----:B------:R-:W-:Y:S01]  /*2190*/  FSEL R8, R8, RZ, P0 ;  /* 0x000000ff08087208 */ /* 0x000fe20000000000 */
[----:B------:R-:W-:Y:S01]  /*21a0*/  FFMA.FTZ R16, R18, R16, R19 ;  /* 0x0000001012107223 */ /* 0x000fe20000010013 */
[----:B--2---:R-:W-:Y:S01]  /*21b0*/  FMUL.FTZ R17, R10, R7 ;  /* 0x000000070a117220 */ /* 0x004fe20000410000 */
[----:B------:R-:W0:Y:S01]  /*21c0*/  MUFU.RSQ R18, R11 ;  /* 0x0000000b00127308 */ /* 0x000e220000001400 */
[----:B------:R-:W-:Y:S01]  /*21d0*/  FSEL R8, R8, -1.0000001192092895508, !P3 ;  /* 0xbf80000108087808 */ /* 0x000fe20005800000 */
[----:B------:R-:W-:Y:S01]  /*21e0*/  FMUL.FTZ R12, R7, 0.5 ;  /* 0x3f000000070c7820 */ /* 0x000fe20000410000 */
[----:B------:R-:W-:Y:S01]  /*21f0*/  FSEL R16, R16, RZ, P1 ;  /* 0x000000ff10107208 */ /* 0x000fe20000800000 */
[----:B------:R-:W-:Y:S01]  /*2200*/  FFMA.FTZ R14, -R17, R17, R10 ;  /* 0x00000011110e7223 */ /* 0x000fe2000001010a */
[----:B------:R-:W-:Y:S01]  /*2210*/  FSETP.NEU.FTZ.AND P0, PT, R10, RZ, PT ;  /* 0x000000ff0a00720b */ /* 0x000fe20003f1d000 */
[----:B------:R-:W-:Y:S01]  /*2220*/  FADD.FTZ R8, R5, R8 ;  /* 0x0000000805087221 */ /* 0x000fe20000010000 */
[----:B------:R-:W-:Y:S01]  /*2230*/  FSEL R15, R16, -1.0000001192092895508, !P2 ;  /* 0xbf800001100f7808 */ /* 0x000fe20005000000 */
[----:B------:R-:W-:Y:S01]  /*2240*/  FFMA.FTZ R10, R12, R14, R17 ;  /* 0x0000000e0c0a7223 */ /* 0x000fe20000010011 */
[----:B------:R-:W-:Y:S01]  /*2250*/  FSETP.NEU.FTZ.AND P1, PT, R11, RZ, PT ;  /* 0x000000ff0b00720b */ /* 0x000fe20003f3d000 */
[----:B------:R-:W-:-:S02]  /*2260*/  FADD.FTZ.RZ R12, R8, 1 ;  /* 0x3f800000080c7421 */ /* 0x000fc4000001c000 */
[----:B------:R-:W-:-:S03]  /*2270*/  FADD.FTZ R7, R6, R15 ;  /* 0x0000000f06077221 */ /* 0x000fc60000010000 */
[----:B------:R-:W-:Y:S01]  /*2280*/  IADD3 R12, PT, PT, R12, -0x3f400000, RZ ;  /* 0xc0c000000c0c7810 */ /* 0x000fe20007ffe0ff */
[----:B------:R-:W-:Y:S01]  /*2290*/  FADD.FTZ.RZ R14, R7, 1 ;  /* 0x3f800000070e7421 */ /* 0x000fe2000001c000 */
[----:B0-----:R-:W-:Y:S01]  /*22a0*/  FMUL.FTZ R16, R11, R18 ;  /* 0x000000120b107220 */ /* 0x001fe20000410000 */
[----:B------:R-:W-:Y:S01]  /*22b0*/  FMUL.FTZ R15, R18, 0.5 ;  /* 0x3f000000120f7820 */ /* 0x000fe20000410000 */
[----:B------:R-:W-:Y:S01]  /*22c0*/  FADD.FTZ R18, R9, -1 ;  /* 0xbf80000009127421 */ /* 0x000fe20000010000 */
[----:B------:R-:W-:Y:S01]  /*22d0*/  HFMA2 R9, -RZ, RZ, 1.625, 0 ;  /* 0x3e800000ff097431 */ /* 0x000fe200000001ff */
[----:B------:R-:W-:Y:S01]  /*22e0*/  IADD3 R14, PT, PT, R14, -0x3f400000, RZ ;  /* 0xc0c000000e0e7810 */ /* 0x000fe20007ffe0ff */
[----:B------:R-:W-:Y:S01]  /*22f0*/  FFMA.FTZ R11, -R16, R16, R11 ;  /* 0x00000010100b7223 */ /* 0x000fe2000001010b */
[----:B------:R-:W-:Y:S02]  /*2300*/  LOP3.LUT R19, R12, 0xff800000, RZ, 0xc0, !PT ;  /* 0xff8000000c137812 */ /* 0x000fe400078ec0ff */
[----:B------:R-:W-:Y:S01]  /*2310*/  LOP3.LUT R12, R14, 0xff800000, RZ, 0xc0, !PT ;  /* 0xff8000000e0c7812 */ /* 0x000fe200078ec0ff */
[----:B------:R-:W-:Y:S01]  /*2320*/  FFMA.FTZ R14, R15, R11, R16 ;  /* 0x0000000b0f0e7223 */ /* 0x000fe20000010010 */
[----:B------:R-:W-:-:S02]  /*2330*/  IADD3 R16, PT, PT, -R19, 0x40800000, RZ ;  /* 0x4080000013107810 */ /* 0x000fc40007ffe1ff */
[----:B------:R-:W-:Y:S02]  /*2340*/  IADD3 R20, PT, PT, -R12, 0x40800000, RZ ;  /* 0x408000000c147810 */ /* 0x000fe40007ffe1ff */
[----:B------:R-:W-:Y:S01]  /*2350*/  IADD3 R17, PT, PT, R8, -R19, RZ ;  /* 0x8000001308117210 */ /* 0x000fe20007ffe0ff */
[-C--:B------:R-:W-:Y:S01]  /*2360*/  FFMA.FTZ R16, R16, R9.reuse, -1 ;  /* 0xbf80000010107423 */ /* 0x080fe20000010009 */
[----:B------:R-:W-:Y:S01]  /*2370*/  IADD3 R15, PT, PT, R7, -R12, RZ ;  /* 0x8000000c070f7210 */ /* 0x000fe20007ffe0ff */
[----:B------:R-:W-:Y:S01]  /*2380*/  FFMA.FTZ R20, R20, R9, -1 ;  /* 0xbf80000014147423 */ /* 0x000fe20000010009 */
[----:B------:R-:W-:Y:S01]  /*2390*/  FSEL R11, R10, RZ, P0 ;  /* 0x000000ff0a0b7208 */ /* 0x000fe20000000000 */
[----:B------:R-:W-:Y:S01]  /*23a0*/  FADD.FTZ R17, R17, R16 ;  /* 0x0000001011117221 */ /* 0x000fe20000010000 */
[----:B------:R-:W-:Y:S01]  /*23b0*/  MOV R10, 0x3d39bf78 ;  /* 0x3d39bf78000a7802 */ /* 0x000fe20000000f00 */
[----:B------:R-:W-:Y:S01]  /*23c0*/  FADD.FTZ R15, R15, R20 ;  /* 0x000000140f0f7221 */ /* 0x000fe20000010000 */
[----:B------:R-:W-:Y:S01]  /*23d0*/  ISETP.GT.U32.AND P5, PT, R18, 0x4b000000, PT ;  /* 0x4b0000001200780c */ /* 0x000fe20003fa4070 */
[----:B------:R-:W-:Y:S01]  /*23e0*/  FADD.FTZ R16, R13, -1 ;  /* 0xbf8000000d107421 */ /* 0x000fe20000010000 */
[----:B------:R-:W-:Y:S01]  /*23f0*/  FSEL R23, R14, RZ, P1 ;  /* 0x000000ff0e177208 */ /* 0x000fe20000800000 */
[-C--:B------:R-:W-:Y:S01]  /*2400*/  FFMA.FTZ R20, R17, -R10.reuse, 0.10546888411045074463 ;  /* 0x3dd8001211147423 */ /* 0x080fe2000001080a */
[----:B------:R-:W-:Y:S01]  /*2410*/  FFMA.FTZ R24, R15, -R10, 0.10546888411045074463 ;  /* 0x3dd800120f187423 */ /* 0x000fe2000001080a */
[----:B------:R-:W-:Y:S01]  /*2420*/  FSEL R21, R11, -1.0000001192092895508, !P5 ;  /* 0xbf8000010b157808 */ /* 0x000fe20006800000 */
[----:B---3--:R-:W-:-:S02]  /*2430*/  HADD2.F32 R11, -RZ, R2.H0_H0 ;  /* 0x20000002ff0b7230 */ /* 0x008fc40000004100 */
[----:B------:R-:W-:Y:S01]  /*2440*/  FFMA.FTZ R20, R17, R20, -0.13229703903198242188 ;  /* 0xbe0778e011147423 */ /* 0x000fe20000010014 */
[----:B------:R-:W-:Y:S01]  /*2450*/  FFMA.FTZ R24, R15, R24, -0.13229703903198242188 ;  /* 0xbe0778e00f187423 */ /* 0x000fe20000010018 */
[----:B------:R-:W-:Y:S01]  /*2460*/  ISETP.GE.U32.AND P0, PT, R8, 0x7f800000, PT ;  /* 0x7f8000000800780c */ /* 0x000fe20003f06070 */
[----:B------:R-:W-:Y:S01]  /*2470*/  FADD.FTZ R13, R18, R21 ;  /* 0x00000015120d7221 */ /* 0x000fe20000010000 */
[----:B------:R-:W-:Y:S01]  /*2480*/  FFMA.FTZ R20, R17, R20, 0.14491446316242218018 ;  /* 0x3e14647511147423 */ /* 0x000fe20000010014 */
[----:B------:R-:W-:Y:S01]  /*2490*/  FFMA.FTZ R24, R15, R24, 0.14491446316242218018 ;  /* 0x3e1464750f187423 */ /* 0x000fe20000010018 */
[----:B------:R-:W-:Y:S01]  /*24a0*/  FFMA.FTZ R18, R11, R11, -1 ;  /* 0xbf8000000b127423 */ /* 0x000fe2000001000b */
[----:B------:R-:W-:Y:S01]  /*24b0*/  FADD.FTZ.RZ R14, R13, 1 ;  /* 0x3f8000000d0e7421 */ /* 0x000fe2000001c000 */
[----:B------:R-:W-:Y:S01]  /*24c0*/  FFMA.FTZ R20, R17, R20, -0.16641564667224884033 ;  /* 0xbe2a68dd11147423 */ /* 0x000fe20000010014 */
[----:B------:R-:W-:Y:S01]  /*24d0*/  FFMA.FTZ R24, R15, R24, -0.16641564667224884033 ;  /* 0xbe2a68dd0f187423 */ /* 0x000fe20000010018 */
[----:B------:R-:W0:Y:S01]  /*24e0*/  MUFU.RSQ R21, R18 ;  /* 0x0000001200157308 */ /* 0x000e220000001400 */
[----:B------:R-:W-:Y:S01]  /*24f0*/  ISETP.GT.U32.AND P4, PT, R16, 0x4b000000, PT ;  /* 0x4b0000001000780c */ /* 0x000fe20003f84070 */
[----:B------:R-:W-:Y:S01]  /*2500*/  FFMA.FTZ R20, R17, R20, 0.19988867640495300293 ;  /* 0x3e4caf9e11147423 */ /* 0x000fe20000010014 */
[----:B------:R-:W-:Y:S01]  /*2510*/  FFMA.FTZ R24, R15, R24, 0.19988867640495300293 ;  /* 0x3e4caf9e0f187423 */ /* 0x000fe20000010018 */
[----:B------:R-:W-:-:S02]  /*2520*/  IADD3 R14, PT, PT, R14, -0x3f400000, RZ ;  /* 0xc0c000000e0e7810 */ /* 0x000fc40007ffe0ff */
[----:B------:R-:W-:Y:S01]  /*2530*/  FFMA.FTZ R20, R17, R20, -0.25000196695327758789 ;  /* 0xbe80004211147423 */ /* 0x000fe20000010014 */
[----:B------:R-:W-:Y:S01]  /*2540*/  FFMA.FTZ R28, R15, R24, -0.25000196695327758789 ;  /* 0xbe8000420f1c7423 */ /* 0x000fe20000010018 */
[----:B------:R-:W-:Y:S02]  /*2550*/  LOP3.LUT R14, R14, 0xff800000, RZ, 0xc0, !PT ;  /* 0xff8000000e0e7812 */ /* 0x000fe400078ec0ff */
[----:B------:R-:W-:Y:S01]  /*2560*/  FFMA.FTZ R26, R17, R20, 0.33333510160446166992 ;  /* 0x3eaaaae6111a7423 */ /* 0x000fe20000010014 */
[----:B------:R-:W-:Y:S01]  /*2570*/  FFMA.FTZ R28, R15, R28, 0.33333510160446166992 ;  /* 0x3eaaaae60f1c7423 */ /* 0x000fe2000001001c */
[----:B------:R-:W-:Y:S02]  /*2580*/  ISETP.GT.AND P2, PT, R8, -0x40800000, P0 ;  /* 0xbf8000000800780c */ /* 0x000fe40000744270 */
[----:B------:R-:W-:Y:S01]  /*2590*/  FFMA.FTZ R26, R17, R26, -0.5 ;  /* 0xbf000000111a7423 */ /* 0x000fe2000001001a */
[----:B------:R-:W-:Y:S01]  /*25a0*/  FSEL R23, R23, -1.0000001192092895508, !P4 ;  /* 0xbf80000117177808 */ /* 0x000fe20006000000 */
[----:B------:R-:W-:Y:S01]  /*25b0*/  FFMA.FTZ R28, R15, R28, -0.5 ;  /* 0xbf0000000f1c7423 */ /* 0x000fe2000001001c */
[----:B------:R-:W-:Y:S01]  /*25c0*/  IADD3 R24, PT, PT, -R14, 0x40800000, RZ ;  /* 0x408000000e187810 */ /* 0x000fe20007ffe1ff */
[----:B------:R-:W-:Y:S01]  /*25d0*/  FMUL.FTZ R26, R17, R26 ;  /* 0x0000001a111a7220 */ /* 0x000fe20000410000 */
[----:B------:R-:W-:Y:S01]  /*25e0*/  I2FP.F32.S32 R20, R19 ;  /* 0x0000001300147245 */ /* 0x000fe20000201400 */
[----:B------:R-:W-:Y:S01]  /*25f0*/  FADD.FTZ R16, R16, R23 ;  /* 0x0000001710107221 */ /* 0x000fe20000010000 */
[----:B------:R-:W-:Y:S01]  /*2600*/  IADD3 R19, PT, PT, R13, -R14, RZ ;  /* 0x8000000e0d137210 */ /* 0x000fe20007ffe0ff */
[----:B------:R-:W-:Y:S01]  /*2610*/  FFMA.FTZ R24, R24, R9, -1 ;  /* 0xbf80000018187423 */ /* 0x000fe20000010009 */
[----:B------:R-:W-:Y:S01]  /*2620*/  FMUL.FTZ R28, R15, R28 ;  /* 0x0000001c0f1c7220 */ /* 0x000fe20000410000 */
[----:B------:R-:W-:Y:S01]  /*2630*/  FFMA.FTZ R23, R17, R26, R17 ;  /* 0x0000001a11177223 */ /* 0x000fe20000010011 */
[----:B------:R-:W-:Y:S01]  /*2640*/  FMUL.FTZ R20, R20, 1.1920928955078125e-07 ;  /* 0x3400000014147820 */ /* 0x000fe20000410000 */
[----:B------:R-:W-:Y:S01]  /*2650*/  @P0 MOV R27, 0x7f800000 ;  /* 0x7f800000001b0802 */ /* 0x000fe20000000f00 */
[----:B0-----:R-:W-:Y:S01]  /*2660*/  FMUL.FTZ R25, R18, R21 ;  /* 0x0000001512197220 */ /* 0x001fe20000410000 */
[----:B------:R-:W-:Y:S01]  /*2670*/  FADD.FTZ R19, R19, R24 ;  /* 0x0000001813137221 */ /* 0x000fe20000010000 */
[----:B------:R-:W-:Y:S01]  /*2680*/  FFMA.FTZ R17, R15, R28, R15 ;  /* 0x0000001c0f117223 */ /* 0x000fe2000001000f */
[----:B------:R-:W-:Y:S01]  /*2690*/  FFMA.FTZ R15, R20, 0.69314718246459960938, R23 ;  /* 0x3f317218140f7823 */ /* 0x000fe20000010017 */
[----:B------:R-:W-:Y:S01]  /*26a0*/  FMUL.FTZ R20, R21, 0.5 ;  /* 0x3f00000015147820 */ /* 0x000fe20000410000 */
[----:B------:R-:W-:Y:S01]  /*26b0*/  @P2 FFMA.FTZ R15, R8, R27, +INF ;  /* 0x7f800000080f2423 */ /* 0x000fe2000001001b */
[----:B------:R-:W-:Y:S01]  /*26c0*/  FFMA.FTZ R21, -R25, R25, R18 ;  /* 0x0000001919157223 */ /* 0x000fe20000010112 */
[----:B------:R-:W-:Y:S01]  /*26d0*/  FSETP.NEU.FTZ.AND P2, PT, R18, RZ, PT ;  /* 0x000000ff1200720b */ /* 0x000fe20003f5d000 */
[C---:B------:R-:W-:Y:S01]  /*26e0*/  FFMA.FTZ R18, R19.reuse, -R10, 0.10546888411045074463 ;  /* 0x3dd8001213127423 */ /* 0x040fe2000001080a */
[----:B------:R-:W-:Y:S01]  /*26f0*/  @P0 FSETP.NEU.FTZ.AND P1, PT, R8, RZ, PT ;  /* 0x000000ff0800020b */ /* 0x000fe20003f3d000 */
[----:B------:R-:W-:Y:S01]  /*2700*/  FFMA.FTZ R21, R20, R21, R25 ;  /* 0x0000001514157223 */ /* 0x000fe20000010019 */
[----:B------:R-:W-:Y:S01]  /*2710*/  FADD.FTZ.RZ R20, R16, 1 ;  /* 0x3f80000010147421 */ /* 0x000fe2000001c000 */
[----:B------:R-:W-:Y:S01]  /*2720*/  FFMA.FTZ R18, R19, R18, -0.13229703903198242188 ;  /* 0xbe0778e013127423 */ /* 0x000fe20000010012 */
[----:B------:R-:W-:-:S02]  /*2730*/  @P0 FSEL R15, R15, -RZ, P1 ;  /* 0x800000ff0f0f0208 */ /* 0x000fc40000800000 */
[----:B------:R-:W-:Y:S01]  /*2740*/  ISETP.GE.U32.AND P0, PT, R7, 0x7f800000, PT ;  /* 0x7f8000000700780c */ /* 0x000fe20003f06070 */
[----:B------:R-:W-:Y:S01]  /*2750*/  FFMA.FTZ R18, R19, R18, 0.14491446316242218018 ;  /* 0x3e14647513127423 */ /* 0x000fe20000010012 */
[----:B------:R-:W-:Y:S01]  /*2760*/  I2FP.F32.S32 R8, R12 ;  /* 0x0000000c00087245 */ /* 0x000fe20000201400 */
[----:B------:R-:W-:Y:S01]  /*2770*/  FADD.FTZ R12, R11, -1 ;  /* 0xbf8000000b0c7421 */ /* 0x000fe20000010000 */
[----:B------:R-:W-:Y:S01]  /*2780*/  IADD3 R11, PT, PT, R20, -0x3f400000, RZ ;  /* 0xc0c00000140b7810 */ /* 0x000fe20007ffe0ff */
[----:B------:R-:W-:Y:S01]  /*2790*/  FFMA.FTZ R18, R19, R18, -0.16641564667224884033 ;  /* 0xbe2a68dd13127423 */ /* 0x000fe20000010012 */
[----:B------:R-:W-:Y:S01]  /*27a0*/  ISETP.GT.AND P1, PT, R7, -0x40800000, P0 ;  /* 0xbf8000000700780c */ /* 0x000fe20000724270 */
[----:B------:R-:W-:Y:S01]  /*27b0*/  FMUL.FTZ R8, R8, 1.1920928955078125e-07 ;  /* 0x3400000008087820 */ /* 0x000fe20000410000 */
[----:B------:R-:W-:Y:S01]  /*27c0*/  LOP3.LUT R11, R11, 0xff800000, RZ, 0xc0, !PT ;  /* 0xff8000000b0b7812 */ /* 0x000fe200078ec0ff */
[----:B------:R-:W-:Y:S01]  /*27d0*/  FFMA.FTZ R18, R19, R18, 0.19988867640495300293 ;  /* 0x3e4caf9e13127423 */ /* 0x000fe20000010012 */
[----:B------:R-:W-:Y:S01]  /*27e0*/  FSEL R21, R21, RZ, P2 ;  /* 0x000000ff15157208 */ /* 0x000fe20001000000 */
[----:B------:R-:W-:Y:S01]  /*27f0*/  FFMA.FTZ R8, R8, 0.69314718246459960938, R17 ;  /* 0x3f31721808087823 */ /* 0x000fe20000010011 */
[----:B------:R-:W-:Y:S01]  /*2800*/  ISETP.GT.U32.AND P3, PT, R12, 0x4b000000, PT ;  /* 0x4b0000000c00780c */ /* 0x000fe20003f64070 */
[----:B------:R-:W-:Y:S01]  /*2810*/  FFMA.FTZ R18, R19, R18, -0.25000196695327758789 ;  /* 0xbe80004213127423 */ /* 0x000fe20000010012 */
[----:B------:R-:W-:-:S02]  /*2820*/  IADD3 R20, PT, PT, -R11, 0x40800000, RZ ;  /* 0x408000000b147810 */ /* 0x000fc40007ffe1ff */
[----:B------:R-:W-:Y:S01]  /*2830*/  @P0 MOV R24, 0x7f800000 ;  /* 0x7f80000000180802 */ /* 0x000fe20000000f00 */
[----:B------:R-:W-:Y:S01]  /*2840*/  FFMA.FTZ R18, R19, R18, 0.33333510160446166992 ;  /* 0x3eaaaae613127423 */ /* 0x000fe20000010012 */
[----:B------:R-:W-:Y:S01]  /*2850*/  FSEL R21, R21, -1.0000001192092895508, !P3 ;  /* 0xbf80000115157808 */ /* 0x000fe20005800000 */
[----:B------:R-:W-:Y:S01]  /*2860*/  FFMA.FTZ R20, R20, R9, -1 ;  /* 0xbf80000014147423 */ /* 0x000fe20000010009 */
[----:B------:R-:W-:Y:S01]  /*2870*/  IADD3 R17, PT, PT, R16, -R11, RZ ;  /* 0x8000000b10117210 */ /* 0x000fe20007ffe0ff */
[C---:B------:R-:W-:Y:S01]  /*2880*/  @P1 FFMA.FTZ R8, R7.reuse, R24, +INF ;  /* 0x7f80000007081423 */ /* 0x040fe20000010018 */
[----:B------:R-:W-:Y:S01]  /*2890*/  @P0 FSETP.NEU.FTZ.AND P1, PT, R7, RZ, PT ;  /* 0x000000ff0700020b */ /* 0x000fe20003f3d000 */
[----:B------:R-:W-:Y:S01]  /*28a0*/  FADD.FTZ R12, R12, R21 ;  /* 0x000000150c0c7221 */ /* 0x000fe20000010000 */
[----:B------:R-:W-:Y:S01]  /*28b0*/  FFMA.FTZ R18, R19, R18, -0.5 ;  /* 0xbf00000013127423 */ /* 0x000fe20000010012 */
[----:B------:R-:W-:Y:S01]  /*28c0*/  FADD.FTZ R17, R17, R20 ;  /* 0x0000001411117221 */ /* 0x000fe20000010000 */
[----:B------:R-:W-:Y:S01]  /*28d0*/  @P0 FSEL R8, R8, -RZ, P1 ;  /* 0x800000ff08080208 */ /* 0x000fe20000800000 */
[----:B------:R-:W-:Y:S01]  /*28e0*/  FADD.FTZ.RZ R7, R12, 1 ;  /* 0x3f8000000c077421 */ /* 0x000fe2000001c000 */
[----:B------:R-:W-:Y:S01]  /*28f0*/  ISETP.GE.U32.AND P0, PT, R13, 0x7f800000, PT ;  /* 0x7f8000000d00780c */ /* 0x000fe20003f06070 */
[----:B------:R-:W-:Y:S01]  /*2900*/  FFMA.FTZ R20, R17, -R10, 0.10546888411045074463 ;  /* 0x3dd8001211147423 */ /* 0x000fe2000001080a */
[----:B------:R-:W-:Y:S01]  /*2910*/  FMUL.FTZ R18, R19, R18 ;  /* 0x0000001213127220 */ /* 0x000fe20000410000 */
[----:B------:R-:W-:-:S02]  /*2920*/  I2FP.F32.S32 R14, R14 ;  /* 0x0000000e000e7245 */ /* 0x000fc40000201400 */
[----:B------:R-:W-:Y:S01]  /*2930*/  IADD3 R21, PT, PT, R7, -0x3f400000, RZ ;  /* 0xc0c0000007157810 */ /* 0x000fe20007ffe0ff */
[----:B------:R-:W-:Y:S01]  /*2940*/  FFMA.FTZ R20, R17, R20, -0.13229703903198242188 ;  /* 0xbe0778e011147423 */ /* 0x000fe20000010014 */
[----:B------:R-:W-:Y:S01]  /*2950*/  ISETP.GT.AND P1, PT, R13, -0x40800000, P0 ;  /* 0xbf8000000d00780c */ /* 0x000fe20000724270 */
[----:B------:R-:W-:Y:S01]  /*2960*/  FFMA.FTZ R7, R19, R18, R19 ;  /* 0x0000001213077223 */ /* 0x000fe20000010013 */
[----:B------:R-:W-:Y:S01]  /*2970*/  LOP3.LUT R19, R21, 0xff800000, RZ, 0xc0, !PT ;  /* 0xff80000015137812 */ /* 0x000fe200078ec0ff */
[----:B------:R-:W-:Y:S01]  /*2980*/  FFMA.FTZ R20, R17, R20, 0.14491446316242218018 ;  /* 0x3e14647511147423 */ /* 0x000fe20000010014 */
[----:B------:R-:W-:Y:S01]  /*2990*/  FMUL.FTZ R14, R14, 1.1920928955078125e-07 ;  /* 0x340000000e0e7820 */ /* 0x000fe20000410000 */
[----:B------:R-:W-:Y:S02]  /*29a0*/  I2FP.F32.S32 R11, R11 ;  /* 0x0000000b000b7245 */ /* 0x000fe40000201400 */
[----:B------:R-:W-:Y:S01]  /*29b0*/  IADD3 R18, PT, PT, -R19, 0x40800000, RZ ;  /* 0x4080000013127810 */ /* 0x000fe20007ffe1ff */
[C---:B------:R-:W-:Y:S01]  /*29c0*/  FFMA.FTZ R20, R17.reuse, R20, -0.16641564667224884033 ;  /* 0xbe2a68dd11147423 */ /* 0x040fe20000010014 */
        /* <DEDUP_REMOVED lines=9> */
[----:B------:R-:W-:-:S02]  /*2a60*/  I2FP.F32.S32 R19, R19 ;  /* 0x0000001300137245 */ /* 0x000fc40000201400 */
[----:B------:R-:W-:Y:S01]  /*2a70*/  @P0 FSEL R7, R7, -RZ, P1 ;  /* 0x800000ff07070208 */ /* 0x000fe20000800000 */
[----:B------:R-:W-:Y:S01]  /*2a80*/  FFMA.FTZ R20, R17, R20, 0.33333510160446166992 ;  /* 0x3eaaaae611147423 */ /* 0x000fe20000010014 */
[C---:B------:R-:W-:Y:S01]  /*2a90*/  ISETP.GE.U32.AND P0, PT, R16.reuse, 0x7f800000, PT ;  /* 0x7f8000001000780c */ /* 0x040fe20003f06070 */
[----:B------:R-:W-:Y:S01]  /*2aa0*/  FFMA.FTZ R14, R13, -R10, 0.10546888411045074463 ;  /* 0x3dd800120d0e7423 */ /* 0x000fe2000001080a */
[----:B------:R-:W-:Y:S01]  /*2ab0*/  FMUL.FTZ R19, R19, 1.1920928955078125e-07 ;  /* 0x3400000013137820 */ /* 0x000fe20000410000 */
[----:B------:R-:W-:Y:S01]  /*2ac0*/  FFMA.FTZ R20, R17, R20, -0.5 ;  /* 0xbf00000011147423 */ /* 0x000fe20000010014 */
[----:B------:R-:W-:Y:S01]  /*2ad0*/  ISETP.GT.AND P1, PT, R16, -0x40800000, P0 ;  /* 0xbf8000001000780c */ /* 0x000fe20000724270 */
[----:B------:R-:W-:Y:S01]  /*2ae0*/  FFMA.FTZ R14, R13, R14, -0.13229703903198242188 ;  /* 0xbe0778e00d0e7423 */ /* 0x000fe2000001000e */
[----:B------:R-:W-:Y:S01]  /*2af0*/  P2R R22, PR, RZ, 0x20 ;  /* 0x00000020ff167803 */ /* 0x000fe20000000000 */
[----:B------:R-:W-:Y:S02]  /*2b00*/  FMUL.FTZ R20, R17, R20 ;  /* 0x0000001411147220 */ /* 0x000fe40000410000 */
[----:B------:R-:W-:Y:S01]  /*2b10*/  FFMA.FTZ R18, R13, R14, 0.14491446316242218018 ;  /* 0x3e1464750d127423 */ /* 0x000fe2000001000e */
[----:B------:R-:W-:Y:S01]  /*2b20*/  FMUL.FTZ R14, R11, 1.1920928955078125e-07 ;  /* 0x340000000b0e7820 */ /* 0x000fe20000410000 */
[----:B------:R-:W-:Y:S01]  /*2b30*/  FFMA.FTZ R17, R17, R20, R17 ;  /* 0x0000001411117223 */ /* 0x000fe20000010011 */
[----:B------:R-:W-:-:S02]  /*2b40*/  HADD2.F32 R11, -RZ, R2.H1_H1 ;  /* 0x30000002ff0b7230 */ /* 0x000fc40000004100 */
[C---:B------:R-:W-:Y:S01]  /*2b50*/  FFMA.FTZ R18, R13.reuse, R18, -0.16641564667224884033 ;  /* 0xbe2a68dd0d127423 */ /* 0x040fe20000010012 */
[----:B------:R-:W-:Y:S01]  /*2b60*/  @P0 MOV R21, 0x7f800000 ;  /* 0x7f80000000150802 */ /* 0x000fe20000000f00 */
[----:B------:R-:W-:Y:S02]  /*2b70*/  FFMA.FTZ R2, R14, 0.69314718246459960938, R17 ;  /* 0x3f3172180e027823 */ /* 0x000fe40000010011 */
[----:B------:R-:W-:Y:S01]  /*2b80*/  FFMA.FTZ R18, R13, R18, 0.19988867640495300293 ;  /* 0x3e4caf9e0d127423 */ /* 0x000fe20000010012 */
[----:B------:R-:W-:Y:S01]  /*2b90*/  FFMA.FTZ R14, R11, R11, -1 ;  /* 0xbf8000000b0e7423 */ /* 0x000fe2000001000b */
[C---:B------:R-:W-:Y:S01]  /*2ba0*/  @P1 FFMA.FTZ R2, R16.reuse, R21, +INF ;  /* 0x7f80000010021423 */ /* 0x040fe20000010015 */
[----:B------:R-:W-:Y:S01]  /*2bb0*/  @P0 FSETP.NEU.FTZ.AND P1, PT, R16, RZ, PT ;  /* 0x000000ff1000020b */ /* 0x000fe20003f3d000 */
[----:B------:R-:W-:Y:S01]  /*2bc0*/  FFMA.FTZ R18, R13, R18, -0.25000196695327758789 ;  /* 0xbe8000420d127423 */ /* 0x000fe20000010012 */
[----:B------:R-:W0:Y:S01]  /*2bd0*/  MUFU.RSQ R17, R14 ;  /* 0x0000000e00117308 */ /* 0x000e220000001400 */
[----:B------:R-:W-:Y:S01]  /*2be0*/  FADD.FTZ R11, R11, -1 ;  /* 0xbf8000000b0b7421 */ /* 0x000fe20000010000 */
[----:B------:R-:W-:Y:S01]  /*2bf0*/  @P0 FSEL R2, R2, -RZ, P1 ;  /* 0x800000ff02020208 */ /* 0x000fe20000800000 */
[----:B------:R-:W-:Y:S01]  /*2c00*/  FFMA.FTZ R18, R13, R18, 0.33333510160446166992 ;  /* 0x3eaaaae60d127423 */ /* 0x000fe20000010012 */
[----:B------:R-:W-:-:S02]  /*2c10*/  ISETP.GE.U32.AND P0, PT, R12, 0x7f800000, PT ;  /* 0x7f8000000c00780c */ /* 0x000fc40003f06070 */
[----:B------:R-:W-:Y:S01]  /*2c20*/  ISETP.GT.U32.AND P2, PT, R11, 0x4b000000, PT ;  /* 0x4b0000000b00780c */ /* 0x000fe20003f44070 */
        /* <DEDUP_REMOVED lines=8> */
[C---:B------:R-:W-:Y:S01]  /*2cb0*/  @P1 FFMA.FTZ R13, R12.reuse, R23, +INF ;  /* 0x7f8000000c0d1423 */ /* 0x040fe20000010017 */
[----:B------:R-:W-:Y:S01]  /*2cc0*/  FFMA.FTZ R17, -R21, R21, R14 ;  /* 0x0000001515117223 */ /* 0x000fe2000001010e */
[----:B------:R-:W-:-:S03]  /*2cd0*/  @P0 FSETP.NEU.FTZ.AND P1, PT, R12, RZ, PT ;  /* 0x000000ff0c00020b */ /* 0x000fc60003f3d000 */
[----:B------:R-:W-:Y:S01]  /*2ce0*/  FFMA.FTZ R16, R16, R17, R21 ;  /* 0x0000001110107223 */ /* 0x000fe20000010015 */
[----:B------:R-:W-:Y:S02]  /*2cf0*/  @P0 FSEL R13, R13, -RZ, P1 ;  /* 0x800000ff0d0d0208 */ /* 0x000fe40000800000 */
[----:B------:R-:W-:-:S03]  /*2d00*/  FSETP.NEU.FTZ.AND P0, PT, R14, RZ, PT ;  /* 0x000000ff0e00720b */ /* 0x000fc60003f1d000 */
        /* <DEDUP_REMOVED lines=29> */
[--C-:B------:R-:W-:Y:S02]  /*2ee0*/  HADD2.F32 R11, -RZ, R3.reuse.H0_H0 ;  /* 0x20000003ff0b7230 */ /* 0x100fe40000004100 */
[----:B------:R-:W-:Y:S01]  /*2ef0*/  HADD2.F32 R3, -RZ, R3.H1_H1 ;  /* 0x30000003ff037230 */ /* 0x000fe20000004100 */
[----:B------:R-:W-:Y:S02]  /*2f00*/  @P0 FSEL R12, R12, -RZ, P1 ;  /* 0x800000ff0c0c0208 */ /* 0x000fe40000800000 */
[C---:B------:R-:W-:Y:S01]  /*2f10*/  FFMA.FTZ R14, R11.reuse, R11, -1 ;  /* 0xbf8000000b0e7423 */ /* 0x040fe2000001000b */
[----:B------:R-:W-:-:S02]  /*2f20*/  FADD.FTZ R11, R11, -1 ;  /* 0xbf8000000b0b7421 */ /* 0x000fc40000010000 */
[----:B------:R-:W-:Y:S01]  /*2f30*/  @P2 FADD.FTZ R12, R12, 0.69314718246459960938 ;  /* 0x3f3172180c0c2421 */ /* 0x000fe20000010000 */
[----:B------:R-:W0:Y:S01]  /*2f40*/  MUFU.RSQ R17, R14 ;  /* 0x0000000e00117308 */ /* 0x000e220000001400 */
[C---:B------:R-:W-:Y:S02]  /*2f50*/  FSETP.NEU.FTZ.AND P0, PT, R14.reuse, RZ, PT ;  /* 0x000000ff0e00720b */ /* 0x040fe40003f1d000 */
        /* <DEDUP_REMOVED lines=37> */
[----:B------:R-:W-:-:S03]  /*31b0*/  FSETP.NEU.FTZ.AND P0, PT, R11, RZ, PT ;  /* 0x000000ff0b00720b */ /* 0x000fc60003f1d000 */
[----:B------:R-:W-:Y:S01]  /*31c0*/  @P1 FADD.FTZ R14, R14, 0.69314718246459960938 ;  /* 0x3f3172180e0e1421 */ /* 0x000fe20000010000 */
        /* <DEDUP_REMOVED lines=33> */
[----:B------:R-:W0:Y:S01]  /*33e0*/  LDC.64 R10, c[0x0][0x388] ;  /* 0x0000e200ff0a7b82 */ /* 0x000e220000000a00 */
[----:B------:R-:W-:Y:S02]  /*33f0*/  MOV R3, R2 ;  /* 0x0000000200037202 */ /* 0x000fe40000000f00 */
[----:B------:R-:W-:Y:S02]  /*3400*/  @P6 FSEL R16, R16, -RZ, P5 ;  /* 0x800000ff10106208 */ /* 0x000fe40002800000 */
[----:B------:R-:W-:Y:S01]  /*3410*/  ISETP.GT.U32.AND P6, PT, R5, 0x4b000000, PT ;  /* 0x4b0000000500780c */ /* 0x000fe20003fc4070 */
[----:B------:R-:W-:Y:S01]  /*3420*/  @P4 FADD.FTZ R3, R3, 0.69314718246459960938 ;  /* 0x3f31721803034421 */ /* 0x000fe20000010000 */
[----:B------:R-:W-:Y:S01]  /*3430*/  ISETP.NE.AND P5, PT, R22, RZ, PT ;  /* 0x000000ff1600720c */ /* 0x000fe20003fa5270 */
[----:B------:R-:W-:-:S05]  /*3440*/  @P0 FADD.FTZ R16, R16, 0.69314718246459960938 ;  /* 0x3f31721810100421 */ /* 0x000fca0000010000 */
[----:B------:R-:W-:-:S05]  /*3450*/  F2FP.F16.F32.PACK_AB R5, R16, R14 ;  /* 0x0000000e1005723e */ /* 0x000fca00000000ff */
[----:B------:R-:W-:Y:S01]  /*3460*/  @P6 FADD.FTZ R15, R15, 0.69314718246459960938 ;  /* 0x3f3172180f0f6421 */ /* 0x000fe20000010000 */
[----:B------:R-:W-:Y:S01]  /*3470*/  ISETP.GT.U32.AND P6, PT, R6, 0x4b000000, PT ;  /* 0x4b0000000600780c */ /* 0x000fe20003fc4070 */
[----:B------:R-:W-:Y:S01]  /*3480*/  @P5 FADD.FTZ R7, R7, 0.69314718246459960938 ;  /* 0x3f31721807075421 */ /* 0x000fe20000010000 */
[----:B0-----:R-:W-:-:S04]  /*3490*/  IMAD.WIDE.U32 R10, R0, 0x2, R10 ;  /* 0x00000002000a7825 */ /* 0x001fc800078e000a */
[----:B------:R-:W-:Y:S01]  /*34a0*/  F2FP.F16.F32.PACK_AB R3, R3, R7 ;  /* 0x000000070303723e */ /* 0x000fe200000000ff */
[----:B------:R-:W-:Y:S01]  /*34b0*/  IMAD.WIDE.U32 R10, R4, 0x8, R10 ;  /* 0x00000008040a7825 */ /* 0x000fe200078e000a */
[----:B------:R-:W-:-:S05]  /*34c0*/  F2FP.F16.F32.PACK_AB R4, R12, R13 ;  /* 0x0000000d0c04723e */ /* 0x000fca00000000ff */
[----:B------:R-:W-:Y:S01]  /*34d0*/  @P6 FADD.FTZ R8, R8, 0.69314718246459960938 ;  /* 0x3f31721808086421 */ /* 0x000fe20000010000 */
[----:B------:R-:W-:Y:S04]  /*34e0*/  STG.E.64 desc[UR4][R10.64+0x400], R4 ;  /* 0x000400040a007986 */ /* 0x000fe8000c101b04 */
[----:B------:R-:W-:-:S05]  /*34f0*/  F2FP.F16.F32.PACK_AB R2, R8, R15 ;  /* 0x0000000f0802723e */ /* 0x000fca00000000ff */
[----:B------:R-:W-:Y:S01]  /*3500*/  STG.E.64 desc[UR4][R10.64], R2 ;  /* 0x000000020a007986 */ /* 0x000fe2000c101b04 */
[----:B------:R-:W-:Y:S05]  /*3510*/  EXIT ;  /* 0x000000000000794d */ /* 0x000fea0003800000 */
.L_x_1326:
        /* <DEDUP_REMOVED lines=14> */
.L_x_17882:


//--------------------- .text._ZN2at6native29vectorized_elementwise_kernelILi8EZZZNS0_17acosh_kernel_cudaERNS_18TensorIteratorBaseEENKUlvE0_clEvENKUlvE1_clEvEUlN3c104HalfEE_St5arrayIPcLm2EEEEviT0_T1_ --------------------------
	.section	.text._ZN2at6native29vectorized_elementwise_kernelILi8EZZZNS0_17acosh_kernel_cudaERNS_18TensorIteratorBaseEENKUlvE0_clEvENKUlvE1_clEvEUlN3c104HalfEE_St5arrayIPcLm2EEEEviT0_T1_,"ax",@progbits
	.align	128
        .global         _ZN2at6native29vectorized_elementwise_kernelILi8EZZZNS0_17acosh_kernel_cudaERNS_18TensorIteratorBaseEENKUlvE0_clEvENKUlvE1_clEvEUlN3c104HalfEE_St5arrayIPcLm2EEEEviT0_T1_
        .type           _ZN2at6native29vectorized_elementwise_kernelILi8EZZZNS0_17acosh_kernel_cudaERNS_18TensorIteratorBaseEENKUlvE0_clEvENKUlvE1_clEvEUlN3c104HalfEE_St5arrayIPcLm2EEEEviT0_T1_,@function
        .size           _ZN2at6native29vectorized_elementwise_kernelILi8EZZZNS0_17acosh_kernel_cudaERNS_18TensorIteratorBaseEENKUlvE0_clEvENKUlvE1_clEvEUlN3c104HalfEE_St5arrayIPcLm2EEEEviT0_T1_,(.L_x_17883 - _ZN2at6native29vectorized_elementwise_kernelILi8EZZZNS0_17acosh_kernel_cudaERNS_18TensorIteratorBaseEENKUlvE0_clEvENKUlvE1_clEvEUlN3c104HalfEE_St5arrayIPcLm2EEEEviT0_T1_)
        .other          _ZN2at6native29vectorized_elementwise_kernelILi8EZZZNS0_17acosh_kernel_cudaERNS_18TensorIteratorBaseEENKUlvE0_clEvENKUlvE1_clEvEUlN3c104HalfEE_St5arrayIPcLm2EEEEviT0_T1_,@"STO_CUDA_ENTRY STV_DEFAULT"
_ZN2at6native29vectorized_elementwise_kernelILi8EZZZNS0_17acosh_kernel_cudaERNS_18TensorIteratorBaseEENKUlvE0_clEvENKUlvE1_clEvEUlN3c104HalfEE_St5arrayIPcLm2EEEEviT0_T1_:
.text._ZN2at6native29vectorized_elementwise_kernelILi8EZZZNS0_17acosh_kernel_cudaERNS_18TensorIteratorBaseEENKUlvE0_clEvENKUlvE1_clEvEUlN3c104HalfEE_St5arrayIPcLm2EEEEviT0_T1_:
        /* <DEDUP_REMOVED lines=118> */
.L_x_1329:
[----:B------:R-:W-:Y:S05]  /*0760*/  BSYNC.RECONVERGENT B0 ;  /* 0x0000000000007941 */ /* 0x000fea0003800200 */
.L_x_1328:
        /* <DEDUP_REMOVED lines=48> */
.L_x_1331:
[----:B------:R-:W-:Y:S05]  /*0a70*/  BSYNC.RECONVERGENT B0 ;  /* 0x0000000000007941 */ /* 0x000fea0003800200 */
.L_x_1330:
        /* <DEDUP_REMOVED lines=47> */
.L_x_1333:
[----:B------:R-:W-:Y:S05]  /*0d70*/  BSYNC.RECONVERGENT B0 ;  /* 0x0000000000007941 */ /* 0x000fea0003800200 */
.L_x_1332:
        /* <DEDUP_REMOVED lines=47> */
.L_x_1335:
[----:B------:R-:W-:Y:S05]  /*1070*/  BSYNC.RECONVERGENT B0 ;  /* 0x0000000000007941 */ /* 0x000fea0003800200 */
.L_x_1334:
        /* <DEDUP_REMOVED lines=48> */
.L_x_1337:
[----:B------:R-:W-:Y:S05]  /*1380*/  BSYNC.RECONVERGENT B0 ;  /* 0x0000000000007941 */ /* 0x000fea0003800200 */
.L_x_1336:
        /* <DEDUP_REMOVED lines=45> */
.L_x_1339:
[----:B------:R-:W-:Y:S05]  /*1660*/  BSYNC.RECONVERGENT B0 ;  /* 0x0000000000007941 */ /* 0x000fea0003800200 */
.L_x_1338:
        /* <DEDUP_REMOVED lines=45> */
.L_x_1341:
[----:B------:R-:W-:Y:S05]  /*1940*/  BSYNC.RECONVERGENT B0 ;  /* 0x0000000000007941 */ /* 0x000fea0003800200 */
.L_x_1340:
        /* <DEDUP_REMOVED lines=45> */
.L_x_1343:
[----:B------:R-:W-:Y:S05]  /*1c20*/  BSYNC.RECONVERGENT B0 ;  /* 0x0000000000007941 */ /* 0x000fea0003800200 */
.L_x_1342:
        /* <DEDUP_REMOVED lines=18> */
.L_x_1346:
[----:B------:R-:W-:-:S13]  /*1d50*/  ISETP.GE.U32.AND P0, PT, R9, R8, PT ;  /* 0x000000080900720c */ /* 0x000fda0003f06070 */
[----:B------:R-:W-:Y:S05]  /*1d60*/  @P0 BRA `(.L_x_1348) ;  /* 0x0000000000300947 */ /* 0x000fea0003800000 */
[----:B0-----:R-:W0:Y:S01]  /*1d70*/  LDC.64 R2, c[0x0][0x388] ;  /* 0x0000e200ff027b82 */ /* 0x001e220000000a00 */
[----:B------:R-:W-:Y:S02]  /*1d80*/  IADD3 R5, PT, PT, R0, R9, RZ ;  /* 0x0000000900057210 */ /* 0x000fe40007ffe0ff */
[----:B------:R-:W-:-:S03]  /*1d90*/  IADD3 R9, PT, PT, R9, 0x80, RZ ;  /* 0x0000008009097810 */ /* 0x000fc60007ffe0ff */
[----:B0-----:R-:W-:-:S05]  /*1da0*/  IMAD.WIDE.U32 R2, R5, 0x2, R2 ;  /* 0x0000000205027825 */ /* 0x001fca00078e0002 */
[----:B------:R1:W-:Y:S02]  /*1db0*/  STG.E.U16 desc[UR4][R2.64], R10 ;  /* 0x0000000a02007986 */ /* 0x0003e4000c101504 */
.L_x_1347:
[----:B------:R-:W-:-:S13]  /*1dc0*/  ISETP.GE.U32.AND P0, PT, R9, R8, PT ;  /* 0x000000080900720c */ /* 0x000fda0003f06070 */
[----:B------:R-:W-:Y:S05]  /*1dd0*/  @P0 BRA `(.L_x_1349) ;  /* 0x0000000000340947 */ /* 0x000fea0003800000 */
[----:B01----:R-:W0:Y:S01]  /*1de0*/  LDC.64 R2, c[0x0][0x388] ;  /* 0x0000e200ff027b82 */ /* 0x003e220000000a00 */
[----:B------:R-:W-:Y:S02]  /*1df0*/  IADD3 R5, PT, PT, R0, R9, RZ ;  /* 0x0000000900057210 */ /* 0x000fe40007ffe0ff */
[----:B------:R-:W-:-:S03]  /*1e00*/  IADD3 R9, PT, PT, R9, 0x80, RZ ;  /* 0x0000008009097810 */ /* 0x000fc60007ffe0ff */
[----:B0-----:R-:W-:-:S05]  /*1e10*/  IMAD.WIDE.U32 R2, R5, 0x2, R2 ;  /* 0x0000000205027825 */ /* 0x001fca00078e0002 */
[----:B------:R1:W-:Y:S02]  /*1e20*/  STG.E.U16 desc[UR4][R2.64], R11 ;  /* 0x0000000b02007986 */ /* 0x0003e4000c101504 */
.L_x_1348:
        /* <DEDUP_REMOVED lines=8> */
.L_x_1349:
[----:B------:R-:W-:Y:S05]  /*1eb0*/  BSYNC.RELIABLE B1 ;  /* 0x0000000000017941 */ /* 0x000fea0003800100 */
.L_x_1345:
[----:B------:R-:W-:-:S13]  /*1ec0*/  ISETP.GE.U32.AND P0, PT, R9, R8, PT ;  /* 0x000000080900720c */ /* 0x000fda0003f06070 */
[----:B012---:R-:W0:Y:S01]  /*1ed0*/  @!P0 LDC.64 R2, c[0x0][0x388] ;  /* 0x0000e200ff028b82 */ /* 0x007e220000000a00 */
[----:B------:R-:W-:Y:S02]  /*1ee0*/  @!P0 IADD3 R5, PT, PT, R0, R9, RZ ;  /* 0x0000000900058210 */ /* 0x000fe40007ffe0ff */
[----:B------:R-:W-:-:S03]  /*1ef0*/  @!P0 IADD3 R9, PT, PT, R9, 0x80, RZ ;  /* 0x0000008009098810 */ /* 0x000fc60007ffe0ff */
[----:B0-----:R-:W-:-:S05]  /*1f00*/  @!P0 IMAD.WIDE.U32 R2, R5, 0x2, R2 ;  /* 0x0000000205028825 */ /* 0x001fca00078e0002 */
[----:B------:R2:W-:Y:S02]  /*1f10*/  @!P0 STG.E.U16 desc[UR4][R2.64], R13 ;  /* 0x0000000d02008986 */ /* 0x0005e4000c101504 */
.L_x_1350:
[----:B------:R-:W-:Y:S05]  /*1f20*/  BSYNC.RECONVERGENT B0 ;  /* 0x0000000000007941 */ /* 0x000fea0003800200 */
.L_x_1344:
        /* <DEDUP_REMOVED lines=8> */
.L_x_1327:
[----:B------:R-:W0:Y:S01]  /*1fb0*/  S2R R2, SR_TID.X ;  /* 0x0000000000027919 */ /* 0x000e220000002100 */
[----:B------:R-:W1:Y:S02]  /*1fc0*/  LDC.64 R4, c[0x0][0x390] ;  /* 0x0000e400ff047b82 */ /* 0x000e640000000a00 */
[----:B-1----:R-:W-:-:S04]  /*1fd0*/  IMAD.WIDE.U32 R4, R0, 0x2, R4 ;  /* 0x0000000200047825 */ /* 0x002fc800078e0004 */
[----:B0-----:R-:W-:-:S06]  /*1fe0*/  IMAD.WIDE.U32 R4, R2, 0x10, R4 ;  /* 0x0000001002047825 */ /* 0x001fcc00078e0004 */
[----:B------:R-:W2:Y:S02]  /*1ff0*/  LDG.E.128 R4, desc[UR4][R4.64] ;  /* 0x0000000404047981 */ /* 0x000ea4000c1e1d00 */
[--C-:B--2---:R-:W-:Y:S02]  /*2000*/  HADD2.F32 R8, -RZ, R4.reuse.H0_H0 ;  /* 0x20000004ff087230 */ /* 0x104fe40000004100 */
[----:B------:R-:W-:Y:S02]  /*2010*/  HADD2.F32 R11, -RZ, R4.H1_H1 ;  /* 0x30000004ff0b7230 */ /* 0x000fe40000004100 */
[----:B------:R-:W-:Y:S02]  /*2020*/  HADD2.F32 R17, -RZ, R5.H0_H0 ;  /* 0x20000005ff117230 */ /* 0x000fe40000004100 */
[C---:B------:R-:W-:Y:S01]  /*2030*/  FFMA.FTZ R3, R8.reuse, R8, -1 ;  /* 0xbf80000008037423 */ /* 0x040fe20000010008 */
[----:B------:R-:W-:Y:S01]  /*2040*/  FADD.FTZ R8, R8, -1 ;  /* 0xbf80000008087421 */ /* 0x000fe20000010000 */
[----:B------:R-:W-:-:S02]  /*2050*/  FFMA.FTZ R13, R11, R11, -1 ;  /* 0xbf8000000b0d7423 */ /* 0x000fc4000001000b */
[----:B------:R-:W0:Y:S01]  /*2060*/  MUFU.RSQ R10, R3 ;  /* 0x00000003000a7308 */ /* 0x000e220000001400 */
[----:B------:R-:W-:Y:S01]  /*2070*/  FSETP.NEU.FTZ.AND P0, PT, R3, RZ, PT ;  /* 0x000000ff0300720b */ /* 0x000fe20003f1d000 */
[C---:B------:R-:W-:Y:S01]  /*2080*/  FFMA.FTZ R18, R17.reuse, R17, -1 ;  /* 0xbf80000011127423 */ /* 0x040fe20000010011 */
[----:B------:R-:W-:Y:S01]  /*2090*/  ISETP.GT.U32.AND P1, PT, R8, 0x4b000000, PT ;  /* 0x4b0000000800780c */ /* 0x000fe20003f24070 */
[----:B------:R-:W-:-:S04]  /*20a0*/  FADD.FTZ R17, R17, -1 ;  /* 0xbf80000011117421 */ /* 0x000fc80000010000 */
[----:B------:R-:W1:Y:S01]  /*20b0*/  MUFU.RSQ R14, R13 ;  /* 0x0000000d000e7308 */ /* 0x000e620000001400 */
[----:B------:R-:W-:-:S07]  /*20c0*/  ISETP.GT.U32.AND P5, PT, R17, 0x4b000000, PT ;  /* 0x4b0000001100780c */ /* 0x000fce0003fa4070 */
        /* <DEDUP_REMOVED lines=12> */
[----:B------:R-:W-:Y:S01]  /*2190*/  HADD2.F32 R13, -RZ, R5.H1_H1 ;  /* 0x30000005ff0d7230 */ /* 0x000fe20000004100 */
[----:B------:R-:W-:Y:S01]  /*21a0*/  FSEL R9, R9, -1.0000001192092895508, !P1 ;  /* 0xbf80000109097808 */ /* 0x000fe20004800000 */
[----:B--2---:R-:W-:Y:S01]  /*21b0*/  FMUL.FTZ R25, R18, R19 ;  /* 0x0000001312197220 */ /* 0x004fe20000410000 */
[----:B------:R-:W-:Y:S01]  /*21c0*/  ISETP.GT.U32.AND P1, PT, R3, 0x4b000000, PT ;  /* 0x4b0000000300780c */ /* 0x000fe20003f24070 */
[----:B------:R-:W-:Y:S01]  /*21d0*/  FMUL.FTZ R22, R19, 0.5 ;  /* 0x3f00000013167820 */ /* 0x000fe20000410000 */
[----:B------:R-:W-:Y:S01]  /*21e0*/  FSEL R4, R10, RZ, P0 ;  /* 0x000000ff0a047208 */ /* 0x000fe20000000000 */
[----:B------:R-:W-:Y:S01]  /*21f0*/  FADD.FTZ R10, R8, R9 ;  /* 0x00000009080a7221 */ /* 0x000fe20000010000 */
[----:B------:R-:W-:Y:S01]  /*2200*/  MOV R5, 0x3d39bf78 ;  /* 0x3d39bf7800057802 */ /* 0x000fe20000000f00 */
[----:B------:R-:W-:Y:S01]  /*2210*/  FFMA.FTZ R19, -R25, R25, R18 ;  /* 0x0000001919137223 */ /* 0x000fe20000010112 */
[----:B------:R-:W-:Y:S01]  /*2220*/  FSEL R12, R4, -1.0000001192092895508, !P1 ;  /* 0xbf800001040c7808 */ /* 0x000fe20004800000 */
[----:B------:R-:W-:Y:S01]  /*2230*/  FADD.FTZ.RZ R4, R10, 1 ;  /* 0x3f8000000a047421 */ /* 0x000fe2000001c000 */
[----:B------:R-:W-:Y:S01]  /*2240*/  FSETP.NEU.FTZ.AND P0, PT, R18, RZ, PT ;  /* 0x000000ff1200720b */ /* 0x000fe20003f1d000 */
[----:B------:R-:W-:Y:S01]  /*2250*/  FFMA.FTZ R22, R22, R19, R25 ;  /* 0x0000001316167223 */ /* 0x000fe20000010019 */
[----:B------:R-:W-:Y:S01]  /*2260*/  ISETP.GE.U32.AND P1, PT, R10, 0x7f800000, PT ;  /* 0x7f8000000a00780c */ /* 0x000fe20003f26070 */
[----:B------:R-:W-:Y:S01]  /*2270*/  FADD.FTZ R9, R3, R12 ;  /* 0x0000000c03097221 */ /* 0x000fe20000010000 */
[----:B------:R-:W-:-:S02]  /*2280*/  IADD3 R4, PT, PT, R4, -0x3f400000, RZ ;  /* 0xc0c0000004047810 */ /* 0x000fc40007ffe0ff */
[----:B------:R-:W-:Y:S01]  /*2290*/  FSEL R22, R22, RZ, P0 ;  /* 0x000000ff16167208 */ /* 0x000fe20000000000 */
[----:B------:R-:W-:Y:S01]  /*22a0*/  FADD.FTZ.RZ R11, R9, 1 ;  /* 0x3f800000090b7421 */ /* 0x000fe2000001c000 */
[----:B------:R-:W-:Y:S01]  /*22b0*/  LOP3.LUT R15, R4, 0xff800000, RZ, 0xc0, !PT ;  /* 0xff800000040f7812 */ /* 0x000fe200078ec0ff */
[----:B------:R-:W-:Y:S01]  /*22c0*/  HFMA2 R4, -RZ, RZ, 1.625, 0 ;  /* 0x3e800000ff047431 */ /* 0x000fe200000001ff */
[----:B------:R-:W-:Y:S02]  /*22d0*/  FSEL R22, R22, -1.0000001192092895508, !P5 ;  /* 0xbf80000116167808 */ /* 0x000fe40006800000 */
[----:B------:R-:W-:Y:S02]  /*22e0*/  IADD3 R12, PT, PT, R11, -0x3f400000, RZ ;  /* 0xc0c000000b0c7810 */ /* 0x000fe40007ffe0ff */
[----:B------:R-:W-:Y:S02]  /*22f0*/  IADD3 R11, PT, PT, -R15, 0x40800000, RZ ;  /* 0x408000000f0b7810 */ /* 0x000fe40007ffe1ff */
[----:B------:R-:W-:-:S02]  /*2300*/  LOP3.LUT R12, R12, 0xff800000, RZ, 0xc0, !PT ;  /* 0xff8000000c0c7812 */ /* 0x000fc400078ec0ff */
[----:B------:R-:W-:Y:S01]  /*2310*/  IADD3 R16, PT, PT, R10, -R15, RZ ;  /* 0x8000000f0a107210 */ /* 0x000fe20007ffe0ff */
[----:B------:R-:W-:Y:S01]  /*2320*/  FFMA.FTZ R21, R11, R4, -1 ;  /* 0xbf8000000b157423 */ /* 0x000fe20000010004 */
[----:B------:R-:W-:Y:S01]  /*2330*/  IADD3 R23, PT, PT, -R12, 0x40800000, RZ ;  /* 0x408000000c177810 */ /* 0x000fe20007ffe1ff */
[----:B------:R-:W-:Y:S01]  /*2340*/  FFMA.FTZ R11, R13, R13, -1 ;  /* 0xbf8000000d0b7423 */ /* 0x000fe2000001000d */
[----:B------:R-:W-:Y:S01]  /*2350*/  IADD3 R14, PT, PT, R9, -R12, RZ ;  /* 0x8000000c090e7210 */ /* 0x000fe20007ffe0ff */
[----:B------:R-:W-:Y:S01]  /*2360*/  FADD.FTZ R16, R16, R21 ;  /* 0x0000001510107221 */ /* 0x000fe20000010000 */
[----:B------:R-:W-:Y:S01]  /*2370*/  I2FP.F32.S32 R15, R15 ;  /* 0x0000000f000f7245 */ /* 0x000fe20000201400 */
[----:B------:R-:W-:Y:S01]  /*2380*/  FFMA.FTZ R23, R23, R4, -1 ;  /* 0xbf80000017177423 */ /* 0x000fe20000010004 */
[----:B------:R-:W0:Y:S01]  /*2390*/  MUFU.RSQ R20, R11 ;  /* 0x0000000b00147308 */ /* 0x000e220000001400 */
[----:B------:R-:W-:Y:S01]  /*23a0*/  FFMA.FTZ R21, R16, -R5, 0.10546888411045074463 ;  /* 0x3dd8001210157423 */ /* 0x000fe20000010805 */
[----:B------:R-:W-:Y:S01]  /*23b0*/  FSETP.NEU.FTZ.AND P0, PT, R11, RZ, PT ;  /* 0x000000ff0b00720b */ /* 0x000fe20003f1d000 */
[----:B------:R-:W-:Y:S01]  /*23c0*/  FADD.FTZ R14, R14, R23 ;  /* 0x000000170e0e7221 */ /* 0x000fe20000010000 */
[----:B------:R-:W-:Y:S01]  /*23d0*/  ISETP.GT.AND P2, PT, R10, -0x40800000, P1 ;  /* 0xbf8000000a00780c */ /* 0x000fe20000f44270 */
[----:B------:R-:W-:Y:S01]  /*23e0*/  FFMA.FTZ R21, R16, R21, -0.13229703903198242188 ;  /* 0xbe0778e010157423 */ /* 0x000fe20000010015 */
[----:B------:R-:W-:Y:S01]  /*23f0*/  I2FP.F32.S32 R12, R12 ;  /* 0x0000000c000c7245 */ /* 0x000fe20000201400 */
[----:B------:R-:W-:-:S02]  /*2400*/  FFMA.FTZ R23, R14, -R5, 0.10546888411045074463 ;  /* 0x3dd800120e177423 */ /* 0x000fc40000010805 */
[----:B------:R-:W-:Y:S02]  /*2410*/  FFMA.FTZ R21, R16, R21, 0.14491446316242218018 ;  /* 0x3e14647510157423 */ /* 0x000fe40000010015 */
[----:B------:R-:W-:Y:S02]  /*2420*/  FFMA.FTZ R23, R14, R23, -0.13229703903198242188 ;  /* 0xbe0778e00e177423 */ /* 0x000fe40000010017 */
[----:B------:R-:W-:Y:S02]  /*2430*/  FFMA.FTZ R21, R16, R21, -0.16641564667224884033 ;  /* 0xbe2a68dd10157423 */ /* 0x000fe40000010015 */
[----:B------:R-:W-:Y:S02]  /*2440*/  FFMA.FTZ R23, R14, R23, 0.14491446316242218018 ;  /* 0x3e1464750e177423 */ /* 0x000fe40000010017 */
[----:B------:R-:W-:Y:S01]  /*2450*/  FFMA.FTZ R21, R16, R21, 0.19988867640495300293 ;  /* 0x3e4caf9e10157423 */ /* 0x000fe20000010015 */
[----:B0-----:R-:W-:Y:S01]  /*2460*/  FMUL.FTZ R18, R11, R20 ;  /* 0x000000140b127220 */ /* 0x001fe20000410000 */
[----:B------:R-:W-:Y:S01]  /*2470*/  FFMA.FTZ R23, R14, R23, -0.16641564667224884033 ;  /* 0xbe2a68dd0e177423 */ /* 0x000fe20000010017 */
[----:B------:R-:W-:Y:S01]  /*2480*/  FMUL.FTZ R19, R20, 0.5 ;  /* 0x3f00000014137820 */ /* 0x000fe20000410000 */
[----:B------:R-:W-:Y:S01]  /*2490*/  FFMA.FTZ R21, R16, R21, -0.25000196695327758789 ;  /* 0xbe80004210157423 */ /* 0x000fe20000010015 */
[----:B------:R-:W-:Y:S01]  /*24a0*/  FFMA.FTZ R24, -R18, R18, R11 ;  /* 0x0000001212187223 */ /* 0x000fe2000001010b */
[----:B------:R-:W-:Y:S01]  /*24b0*/  FFMA.FTZ R23, R14, R23, 0.19988867640495300293 ;  /* 0x3e4caf9e0e177423 */ /* 0x000fe20000010017 */
[----:B------:R-:W-:Y:S01]  /*24c0*/  FADD.FTZ R11, R17, R22 ;  /* 0x00000016110b7221 */ /* 0x000fe20000010000 */
[----:B------:R-:W-:Y:S01]  /*24d0*/  FFMA.FTZ R21, R16, R21, 0.33333510160446166992 ;  /* 0x3eaaaae610157423 */ /* 0x000fe20000010015 */
[----:B------:R-:W-:Y:S01]  /*24e0*/  FMUL.FTZ R17, R15, 1.1920928955078125e-07 ;  /* 0x340000000f117820 */ /* 0x000fe20000410000 */
[----:B------:R-:W-:Y:S01]  /*24f0*/  FFMA.FTZ R23, R14, R23, -0.25000196695327758789 ;  /* 0xbe8000420e177423 */ /* 0x000fe20000010017 */
[----:B------:R-:W-:-:S02]  /*2500*/  HADD2.F32 R15, -RZ, R6.H0_H0 ;  /* 0x20000006ff0f7230 */ /* 0x000fc40000004100 */
[----:B------:R-:W-:Y:S01]  /*2510*/  FFMA.FTZ R21, R16, R21, -0.5 ;  /* 0xbf00000010157423 */ /* 0x000fe20000010015 */
[----:B------:R-:W-:Y:S01]  /*2520*/  FFMA.FTZ R18, R19, R24, R18 ;  /* 0x0000001813127223 */ /* 0x000fe20000010012 */
[----:B------:R-:W-:Y:S01]  /*2530*/  FFMA.FTZ R23, R14, R23, 0.33333510160446166992 ;  /* 0x3eaaaae60e177423 */ /* 0x000fe20000010017 */
[----:B------:R-:W-:Y:S01]  /*2540*/  FADD.FTZ R19, R13, -1 ;  /* 0xbf8000000d137421 */ /* 0x000fe20000010000 */
[----:B------:R-:W-:Y:S01]  /*2550*/  FMUL.FTZ R21, R16, R21 ;  /* 0x0000001510157220 */ /* 0x000fe20000410000 */
[----:B------:R-:W-:Y:S01]  /*2560*/  P2R R20, PR, RZ, 0x20 ;  /* 0x00000020ff147803 */ /* 0x000fe20000000000 */
[----:B------:R-:W-:Y:S01]  /*2570*/  FFMA.FTZ R23, R14, R23, -0.5 ;  /* 0xbf0000000e177423 */ /* 0x000fe20000010017 */
[----:B------:R-:W-:Y:S01]  /*2580*/  FSEL R18, R18, RZ, P0 ;  /* 0x000000ff12127208 */ /* 0x000fe20000000000 */
[----:B------:R-:W-:Y:S01]  /*2590*/  FFMA.FTZ R22, R16, R21, R16 ;  /* 0x0000001510167223 */ /* 0x000fe20000010010 */
[----:B------:R-:W-:Y:S01]  /*25a0*/  FADD.FTZ.RZ R21, R11, 1 ;  /* 0x3f8000000b157421 */ /* 0x000fe2000001c000 */
[C---:B------:R-:W-:Y:S01]  /*25b0*/  FMUL.FTZ R23, R14.reuse, R23 ;  /* 0x000000170e177220 */ /* 0x040fe20000410000 */
[----:B------:R-:W-:Y:S01]  /*25c0*/  ISETP.GT.U32.AND P4, PT, R19, 0x4b000000, PT ;  /* 0x4b0000001300780c */ /* 0x000fe20003f84070 */
[----:B------:R-:W-:Y:S01]  /*25d0*/  FFMA.FTZ R13, R17, 0.69314718246459960938, R22 ;  /* 0x3f317218110d7823 */ /* 0x000fe20000010016 */
[----:B------:R-:W-:Y:S01]  /*25e0*/  FFMA.FTZ R17, R15, R15, -1 ;  /* 0xbf8000000f117423 */ /* 0x000fe2000001000f */
[----:B------:R-:W-:Y:S01]  /*25f0*/  FFMA.FTZ R16, R14, R23, R14 ;  /* 0x000000170e107223 */ /* 0x000fe2000001000e */
[----:B------:R-:W-:-:S02]  /*2600*/  IADD3 R14, PT, PT, R21, -0x3f400000, RZ ;  /* 0xc0c00000150e7810 */ /* 0x000fc40007ffe0ff */
[----:B------:R-:W-:Y:S01]  /*2610*/  @P1 MOV R21, 0x7f800000 ;  /* 0x7f80000000151802 */ /* 0x000fe20000000f00 */
[----:B------:R-:W0:Y:S01]  /*2620*/  MUFU.RSQ R22, R17 ;  /* 0x0000001100167308 */ /* 0x000e220000001400 */
[----:B------:R-:W-:Y:S02]  /*2630*/  LOP3.LUT R14, R14, 0xff800000, RZ, 0xc0, !PT ;  /* 0xff8000000e0e7812 */ /* 0x000fe400078ec0ff */
[----:B------:R-:W-:Y:S01]  /*2640*/  FSEL R24, R18, -1.0000001192092895508, !P4 ;  /* 0xbf80000112187808 */ /* 0x000fe20006000000 */
[----:B------:R-:W-:Y:S01]  /*2650*/  @P2 FFMA.FTZ R13, R10, R21, +INF ;  /* 0x7f8000000a0d2423 */ /* 0x000fe20000010015 */
[----:B------:R-:W-:Y:S02]  /*2660*/  IADD3 R21, PT, PT, -R14, 0x40800000, RZ ;  /* 0x408000000e157810 */ /* 0x000fe40007ffe1ff */
[----:B------:R-:W-:Y:S02]  /*2670*/  IADD3 R18, PT, PT, R11, -R14, RZ ;  /* 0x8000000e0b127210 */ /* 0x000fe40007ffe0ff */
[----:B------:R-:W-:Y:S01]  /*2680*/  @P1 FSETP.NEU.FTZ.AND P2, PT, R10, RZ, PT ;  /* 0x000000ff0a00120b */ /* 0x000fe20003f5d000 */
[----:B------:R-:W-:Y:S01]  /*2690*/  FFMA.FTZ R23, R21, R4, -1 ;  /* 0xbf80000015177423 */ /* 0x000fe20000010004 */
[----:B------:R-:W-:Y:S01]  /*26a0*/  FMUL.FTZ R21, R12, 1.1920928955078125e-07 ;  /* 0x340000000c157820 */ /* 0x000fe20000410000 */
[----:B------:R-:W-:Y:S01]  /*26b0*/  FADD.FTZ R10, R19, R24 ;  /* 0x00000018130a7221 */ /* 0x000fe20000010000 */
[----:B------:R-:W-:Y:S01]  /*26c0*/  ISETP.GE.U32.AND P0, PT, R9, 0x7f800000, PT ;  /* 0x7f8000000900780c */ /* 0x000fe20003f06070 */
[----:B------:R-:W-:Y:S01]  /*26d0*/  FADD.FTZ R18, R18, R23 ;  /* 0x0000001712127221 */ /* 0x000fe20000010000 */
[----:B------:R-:W-:Y:S01]  /*26e0*/  FFMA.FTZ R12, R21, 0.69314718246459960938, R16 ;  /* 0x3f317218150c7823 */ /* 0x000fe20000010010 */
[----:B------:R-:W-:Y:S01]  /*26f0*/  FADD.FTZ.RZ R21, R10, 1 ;  /* 0x3f8000000a157421 */ /* 0x000fe2000001c000 */
[----:B0-----:R-:W-:Y:S01]  /*2700*/  FMUL.FTZ R24, R17, R22 ;  /* 0x0000001611187220 */ /* 0x001fe20000410000 */
[----:B------:R-:W-:Y:S01]  /*2710*/  FFMA.FTZ R19, R18, -R5, 0.10546888411045074463 ;  /* 0x3dd8001212137423 */ /* 0x000fe20000010805 */
[----:B------:R-:W-:Y:S01]  /*2720*/  @P1 FSEL R13, R13, -RZ, P2 ;  /* 0x800000ff0d0d1208 */ /* 0x000fe20001000000 */
[----:B------:R-:W-:Y:S01]  /*2730*/  FMUL.FTZ R23, R22, 0.5 ;  /* 0x3f00000016177820 */ /* 0x000fe20000410000 */
[----:B------:R-:W-:Y:S01]  /*2740*/  FSETP.NEU.FTZ.AND P1, PT, R17, RZ, PT ;  /* 0x000000ff1100720b */ /* 0x000fe20003f3d000 */
[----:B------:R-:W-:Y:S01]  /*2750*/  FFMA.FTZ R17, -R24, R24, R17 ;  /* 0x0000001818117223 */ /* 0x000fe20000010111 */
[----:B------:R-:W-:Y:S01]  /*2760*/  ISETP.GT.AND P2, PT, R9, -0x40800000, P0 ;  /* 0xbf8000000900780c */ /* 0x000fe20000744270 */
[C---:B------:R-:W-:Y:S01]  /*2770*/  FFMA.FTZ R19, R18.reuse, R19, -0.13229703903198242188 ;  /* 0xbe0778e012137423 */ /* 0x040fe20000010013 */
[----:B------:R-:W-:Y:S01]  /*2780*/  FADD.FTZ R16, R15, -1 ;  /* 0xbf8000000f107421 */ /* 0x000fe20000010000 */
[----:B------:R-:W-:Y:S01]  /*2790*/  IADD3 R15, PT, PT, R21, -0x3f400000, RZ ;  /* 0xc0c00000150f7810 */ /* 0x000fe20007ffe0ff */
[----:B------:R-:W-:Y:S01]  /*27a0*/  FFMA.FTZ R17, R23, R17, R24 ;  /* 0x0000001117117223 */ /* 0x000fe20000010018 */
[----:B------:R-:W-:Y:S01]  /*27b0*/  FFMA.FTZ R19, R18, R19, 0.14491446316242218018 ;  /* 0x3e14647512137423 */ /* 0x000fe20000010013 */
[----:B------:R-:W-:-:S02]  /*27c0*/  @P0 MOV R22, 0x7f800000 ;  /* 0x7f80000000160802 */ /* 0x000fc40000000f00 */
[----:B------:R-:W-:Y:S01]  /*27d0*/  LOP3.LUT R15, R15, 0xff800000, RZ, 0xc0, !PT ;  /* 0xff8000000f0f7812 */ /* 0x000fe200078ec0ff */
[C---:B------:R-:W-:Y:S01]  /*27e0*/  FFMA.FTZ R19, R18.reuse, R19, -0.16641564667224884033 ;  /* 0xbe2a68dd12137423 */ /* 0x040fe20000010013 */
[----:B------:R-:W-:Y:S02]  /*27f0*/  FSEL R21, R17, RZ, P1 ;  /* 0x000000ff11157208 */ /* 0x000fe40000800000 */
[----:B------:R-:W-:Y:S01]  /*2800*/  IADD3 R17, PT, PT, -R15, 0x40800000, RZ ;  /* 0x408000000f117810 */ /* 0x000fe20007ffe1ff */
[----:B------:R-:W-:Y:S01]  /*2810*/  FFMA.FTZ R19, R18, R19, 0.19988867640495300293 ;  /* 0x3e4caf9e12137423 */ /* 0x000fe20000010013 */
[----:B------:R-:W-:Y:S01]  /*2820*/  ISETP.GT.U32.AND P3, PT, R16, 0x4b000000, PT ;  /* 0x4b0000001000780c */ /* 0x000fe20003f64070 */
[----:B------:R-:W-:Y:S01]  /*2830*/  @P2 FFMA.FTZ R12, R9, R22, +INF ;  /* 0x7f800000090c2423 */ /* 0x000fe20000010016 */
[----:B------:R-:W-:Y:S01]  /*2840*/  IADD3 R22, PT, PT, R10, -R15, RZ ;  /* 0x8000000f0a167210 */ /* 0x000fe20007ffe0ff */
[----:B------:R-:W-:Y:S01]  /*2850*/  FFMA.FTZ R17, R17, R4, -1 ;  /* 0xbf80000011117423 */ /* 0x000fe20000010004 */
[----:B------:R-:W-:Y:S01]  /*2860*/  FSEL R21, R21, -1.0000001192092895508, !P3 ;  /* 0xbf80000115157808 */ /* 0x000fe20005800000 */
[----:B------:R-:W-:Y:S01]  /*2870*/  FFMA.FTZ R19, R18, R19, -0.25000196695327758789 ;  /* 0xbe80004212137423 */ /* 0x000fe20000010013 */
[----:B------:R-:W-:Y:S01]  /*2880*/  @P0 FSETP.NEU.FTZ.AND P1, PT, R9, RZ, PT ;  /* 0x000000ff0900020b */ /* 0x000fe20003f3d000 */
[----:B------:R-:W-:Y:S01]  /*2890*/  FADD.FTZ R22, R22, R17 ;  /* 0x0000001116167221 */ /* 0x000fe20000010000 */
[----:B------:R-:W-:Y:S01]  /*28a0*/  I2FP.F32.S32 R14, R14 ;  /* 0x0000000e000e7245 */ /* 0x000fe20000201400 */
[----:B------:R-:W-:Y:S01]  /*28b0*/  FADD.FTZ R16, R16, R21 ;  /* 0x0000001510107221 */ /* 0x000fe20000010000 */
[----:B------:R-:W-:Y:S01]  /*28c0*/  FFMA.FTZ R19, R18, R19, 0.33333510160446166992 ;  /* 0x3eaaaae612137423 */ /* 0x000fe20000010013 */
[----:B------:R-:W-:Y:S01]  /*28d0*/  FFMA.FTZ R9, R22, -R5, 0.10546888411045074463 ;  /* 0x3dd8001216097423 */ /* 0x000fe20000010805 */
[----:B------:R-:W-:Y:S01]  /*28e0*/  @P0 FSEL R12, R12, -RZ, P1 ;  /* 0x800000ff0c0c0208 */ /* 0x000fe20000800000 */
[----:B------:R-:W-:Y:S01]  /*28f0*/  FADD.FTZ.RZ R17, R16, 1 ;  /* 0x3f80000010117421 */ /* 0x000fe2000001c000 */
[----:B------:R-:W-:Y:S01]  /*2900*/  FFMA.FTZ R19, R18, R19, -0.5 ;  /* 0xbf00000012137423 */ /* 0x000fe20000010013 */
[----:B------:R-:W-:Y:S01]  /*2910*/  ISETP.GE.U32.AND P0, PT, R11, 0x7f800000, PT ;  /* 0x7f8000000b00780c */ /* 0x000fe20003f06070 */
[----:B------:R-:W-:Y:S01]  /*2920*/  FFMA.FTZ R9, R22, R9, -0.13229703903198242188 ;  /* 0xbe0778e016097423 */ /* 0x000fe20000010009 */
[----:B------:R-:W-:Y:S01]  /*2930*/  FMUL.FTZ R14, R14, 1.1920928955078125e-07 ;  /* 0x340000000e0e7820 */ /* 0x000fe20000410000 */
[----:B------:R-:W-:Y:S01]  /*2940*/  FMUL.FTZ R19, R18, R19 ;  /* 0x0000001312137220 */ /* 0x000fe20000410000 */
[----:B------:R-:W-:Y:S01]  /*2950*/  IADD3 R17, PT, PT, R17, -0x3f400000, RZ ;  /* 0xc0c0000011117810 */ /* 0x000fe20007ffe0ff */
[----:B------:R-:W-:Y:S01]  /*2960*/  FFMA.FTZ R9, R22, R9, 0.14491446316242218018 ;  /* 0x3e14647516097423 */ /* 0x000fe20000010009 */
[----:B------:R-:W-:Y:S01]  /*2970*/  ISETP.GT.AND P1, PT, R11, -0x40800000, P0 ;  /* 0xbf8000000b00780c */ /* 0x000fe20000724270 */
[----:B------:R-:W-:Y:S01]  /*2980*/  FFMA.FTZ R19, R18, R19, R18 ;  /* 0x0000001312137223 */ /* 0x000fe20000010012 */
        /* <DEDUP_REMOVED lines=23> */
[----:B------:R-:W-:Y:S02]  /*2b00*/  FMUL.FTZ R21, R22, R21 ;  /* 0x0000001516157220 */ /* 0x000fe40000410000 */
[----:B------:R-:W-:Y:S02]  /*2b10*/  FFMA.FTZ R11, R14, R11, 0.14491446316242218018 ;  /* 0x3e1464750e0b7423 */ /* 0x000fe4000001000b */
[----:B------:R-:W-:-:S02]  /*2b20*/  FFMA.FTZ R22, R22, R21, R22 ;  /* 0x0000001516167223 */ /* 0x000fc40000010016 */
[C---:B------:R-:W-:Y:S01]  /*2b30*/  FFMA.FTZ R19, R14.reuse, R11, -0.16641564667224884033 ;  /* 0xbe2a68dd0e137423 */ /* 0x040fe2000001000b */
[----:B------:R-:W-:Y:S01]  /*2b40*/  HADD2.F32 R11, -RZ, R6.H1_H1 ;  /* 0x30000006ff0b7230 */ /* 0x000fe20000004100 */
[----:B------:R-:W-:Y:S01]  /*2b50*/  @P0 MOV R21, 0x7f800000 ;  /* 0x7f80000000150802 */ /* 0x000fe20000000f00 */
[----:B------:R-:W-:Y:S01]  /*2b60*/  FFMA.FTZ R6, R15, 0.69314718246459960938, R22 ;  /* 0x3f3172180f067823 */ /* 0x000fe20000010016 */
[----:B------:R-:W-:Y:S02]  /*2b70*/  FFMA.FTZ R19, R14, R19, 0.19988867640495300293 ;  /* 0x3e4caf9e0e137423 */ /* 0x000fe40000010013 */
[C---:B------:R-:W-:Y:S01]  /*2b80*/  FFMA.FTZ R15, R11.reuse, R11, -1 ;  /* 0xbf8000000b0f7423 */ /* 0x040fe2000001000b */
        /* <DEDUP_REMOVED lines=18> */
[----:B------:R-:W-:Y:S01]  /*2cb0*/  @P1 FFMA.FTZ R10, R16, R19, +INF ;  /* 0x7f800000100a1423 */ /* 0x000fe20000010013 */
        /* <DEDUP_REMOVED lines=115> */
[----:B------:R-:W-:Y:S02]  /*33f0*/  @P6 FSEL R16, R16, -RZ, P5 ;  /* 0x800000ff10106208 */ /* 0x000fe40002800000 */
[----:B------:R-:W-:Y:S02]  /*3400*/  ISETP.GT.U32.AND P6, PT, R8, 0x4b000000, PT ;  /* 0x4b0000000800780c */ /* 0x000fe40003fc4070 */
[----:B------:R-:W-:Y:S01]  /*3410*/  ISETP.NE.AND P5, PT, R20, RZ, PT ;  /* 0x000000ff1400720c */ /* 0x000fe20003fa5270 */
[----:B------:R-:W-:-:S05]  /*3420*/  @P0 FADD.FTZ R16, R16, 0.69314718246459960938 ;  /* 0x3f31721810100421 */ /* 0x000fca0000010000 */
[----:B------:R-:W-:-:S05]  /*3430*/  F2FP.F16.F32.PACK_AB R7, R16, R15 ;  /* 0x0000000f1007723e */ /* 0x000fca00000000ff */
[----:B------:R-:W-:Y:S01]  /*3440*/  @P6 FADD.FTZ R13, R13, 0.69314718246459960938 ;  /* 0x3f3172180d0d6421 */ /* 0x000fe20000010000 */
[----:B------:R-:W-:Y:S01]  /*3450*/  ISETP.GT.U32.AND P6, PT, R3, 0x4b000000, PT ;  /* 0x4b0000000300780c */ /* 0x000fe20003fc4070 */
[----:B------:R-:W-:Y:S01]  /*3460*/  @P5 FADD.FTZ R9, R9, 0.69314718246459960938 ;  /* 0x3f31721809095421 */ /* 0x000fe20000010000 */
[----:B0-----:R-:W-:-:S04]  /*3470*/  IMAD.WIDE.U32 R4, R0, 0x2, R4 ;  /* 0x0000000200047825 */ /* 0x001fc800078e0004 */
[----:B------:R-:W-:Y:S01]  /*3480*/  IMAD.WIDE.U32 R2, R2, 0x10, R4 ;  /* 0x0000001002027825 */ /* 0x000fe200078e0004 */
[----:B------:R-:W-:-:S06]  /*3490*/  F2FP.F16.F32.PACK_AB R5, R6, R9 ;  /* 0x000000090605723e */ /* 0x000fcc00000000ff */
[----:B------:R-:W-:Y:S01]  /*34a0*/  @P6 FADD.FTZ R12, R12, 0.69314718246459960938 ;  /* 0x3f3172180c0c6421 */ /* 0x000fe20000010000 */
[----:B------:R-:W-:-:S04]  /*34b0*/  F2FP.F16.F32.PACK_AB R6, R14, R10 ;  /* 0x0000000a0e06723e */ /* 0x000fc800000000ff */
[----:B------:R-:W-:-:S05]  /*34c0*/  F2FP.F16.F32.PACK_AB R4, R12, R13 ;  /* 0x0000000d0c04723e */ /* 0x000fca00000000ff */
[----:B------:R-:W-:Y:S01]  /*34d0*/  STG.E.128 desc[UR4][R2.64], R4 ;  /* 0x0000000402007986 */ /* 0x000fe2000c101d04 */
[----:B------:R-:W-:Y:S05]  /*34e0*/  EXIT ;  /* 0x000000000000794d */ /* 0x000fea0003800000 */
.L_x_1351:
        /* <DEDUP_REMOVED lines=9> */
.L_x_17883:


//--------------------- .text._ZN2at6native18elementwise_kernelILi128ELi4EZNS0_15gpu_kernel_implIZZZNS0_17acosh_kernel_cudaERNS_18TensorIteratorBaseEENKUlvE0_clEvENKUlvE0_clEvEUlfE_EEvS4_RKT_EUliE_EEviT1_ --------------------------
	.section	.text._ZN2at6native18elementwise_kernelILi128ELi4EZNS0_15gpu_kernel_implIZZZNS0_17acosh_kernel_cudaERNS_18TensorIteratorBaseEENKUlvE0_clEvENKUlvE0_clEvEUlfE_EEvS4_RKT_EUliE_EEviT1_,"ax",@progbits
	.align	128
        .global         _ZN2at6native18elementwise_kernelILi128ELi4EZNS0_15gpu_kernel_implIZZZNS0_17acosh_kernel_cudaERNS_18TensorIteratorBaseEENKUlvE0_clEvENKUlvE0_clEvEUlfE_EEvS4_RKT_EUliE_EEviT1_
        .type           _ZN2at6native18elementwise_kernelILi128ELi4EZNS0_15gpu_kernel_implIZZZNS0_17acosh_kernel_cudaERNS_18TensorIteratorBaseEENKUlvE0_clEvENKUlvE0_clEvEUlfE_EEvS4_RKT_EUliE_EEviT1_,@function
        .size           _ZN2at6native18elementwise_kernelILi128ELi4EZNS0_15gpu_kernel_implIZZZNS0_17acosh_kernel_cudaERNS_18TensorIteratorBaseEENKUlvE0_clEvENKUlvE0_clEvEUlfE_EEvS4_RKT_EUliE_EEviT1_,(.L_x_17884 - _ZN2at6native18elementwise_kernelILi128ELi4EZNS0_15gpu_kernel_implIZZZNS0_17acosh_kernel_cudaERNS_18TensorIteratorBaseEENKUlvE0_clEvENKUlvE0_clEvEUlfE_EEvS4_RKT_EUliE_EEviT1_)
        .other          _ZN2at6native18elementwise_kernelILi128ELi4EZNS0_15gpu_kernel_implIZZZNS0_17acosh_kernel_cudaERNS_18TensorIteratorBaseEENKUlvE0_clEvENKUlvE0_clEvEUlfE_EEvS4_RKT_EUliE_EEviT1_,@"STO_CUDA_ENTRY STV_DEFAULT"
_ZN2at6native18elementwise_kernelILi128ELi4EZNS0_15gpu_kernel_implIZZZNS0_17acosh_kernel_cudaERNS_18TensorIteratorBaseEENKUlvE0_clEvENKUlvE0_clEvEUlfE_EEvS4_RKT_EUliE_EEviT1_:
.text._ZN2at6native18elementwise_kernelILi128ELi4EZNS0_15gpu_kernel_implIZZZNS0_17acosh_kernel_cudaERNS_18TensorIteratorBaseEENKUlvE0_clEvENKUlvE0_clEvEUlfE_EEvS4_RKT_EUliE_EEviT1_:
        /* <DEDUP_REMOVED lines=319> */
.L_x_1354:
[----:B------:R-:W0:Y:S01]  /*13f0*/  LDCU.64 UR6, c[0x0][0x588] ;  /* 0x0000b100ff0677ac */ /* 0x000e220008000a00 */
[----:B------:R-:W-:Y:S01]  /*1400*/  BSSY.RECONVERGENT B6, `(.L_x_1355) ;  /* 0x00000dd000067945 */ /* 0x000fe20003800200 */
        /* <DEDUP_REMOVED lines=14> */
[----:B--2---:R0:W1:Y:S01]  /*14f0*/  I2F.S16 R0, R2 ;  /* 0x0000000200007306 */ /* 0x0040620000101400 */
[----:B------:R-:W-:Y:S05]  /*1500*/  BRA `(.L_x_1361) ;  /* 0x0000000c00307947 */ /* 0x000fea0003800000 */
.L_x_1359:
[----:B------:R-:W2:Y:S02]  /*1510*/  LDG.E.U8 R0, desc[UR36][R2.64] ;  /* 0x0000002402007981 */ /* 0x000ea4000c1e1100 */
[----:B--2---:R-:W-:Y:S01]  /*1520*/  I2FP.F32.U32 R0, R0 ;  /* 0x0000000000007245 */ /* 0x004fe20000201000 */
[----:B------:R-:W-:Y:S06]  /*1530*/  BRA `(.L_x_1361) ;  /* 0x0000000c00247947 */ /* 0x000fec0003800000 */
.L_x_1358:
[----:B------:R-:W-:-:S09]  /*1540*/  UISETP.NE.AND UP0, UPT, UR4, 0x2, UPT ;  /* 0x000000020400788c */ /* 0x000fd2000bf05270 */
[----:B------:R-:W-:Y:S05]  /*1550*/  BRA.U !UP0, `(.L_x_1362) ;  /* 0x0000000108287547 */ /* 0x000fea000b800000 */
[----:B------:R-:W-:-:S09]  /*1560*/  UISETP.NE.AND UP0, UPT, UR4, 0x3, UPT ;  /* 0x000000030400788c */ /* 0x000fd2000bf05270 */
[----:B------:R-:W-:Y:S05]  /*1570*/  BRA.U !UP0, `(.L_x_1363) ;  /* 0x0000000108147547 */ /* 0x000fea000b800000 */
[----:B------:R-:W-:-:S09]  /*1580*/  UISETP.NE.AND UP0, UPT, UR4, 0x4, UPT ;  /* 0x000000040400788c */ /* 0x000fd2000bf05270 */
[----:B------:R-:W-:Y:S05]  /*1590*/  BRA.U UP0, `(.L_x_1360) ;  /* 0x0000000900907547 */ /* 0x000fea000b800000 */
[----:B------:R-:W2:Y:S02]  /*15a0*/  LDG.E.64 R2, desc[UR36][R2.64] ;  /* 0x0000002402027981 */ /* 0x000ea4000c1e1b00 */
[----:B--2---:R4:W0:Y:S01]  /*15b0*/  I2F.S64 R0, R2 ;  /* 0x0000000200007312 */ /* 0x0048220000301400 */
[----:B------:R-:W-:Y:S05]  /*15c0*/  BRA `(.L_x_1361) ;  /* 0x0000000c00007947 */ /* 0x000fea0003800000 */
.L_x_1363:
[----:B------:R-:W2:Y:S02]  /*15d0*/  LDG.E R0, desc[UR36][R2.64] ;  /* 0x0000002402007981 */ /* 0x000ea4000c1e1900 */
[----:B--2---:R-:W-:Y:S01]  /*15e0*/  I2FP.F32.S32 R0, R0 ;  /* 0x0000000000007245 */ /* 0x004fe20000201400 */
[----:B------:R-:W-:Y:S06]  /*15f0*/  BRA `(.L_x_1361) ;  /* 0x0000000800f47947 */ /* 0x000fec0003800000 */
.L_x_1362:
[----:B------:R-:W2:Y:S02]  /*1600*/  LDG.E.U16 R0, desc[UR36][R2.64] ;  /* 0x0000002402007981 */ /* 0x000ea4000c1e1500 */
[----:B--2---:R-:W0:Y:S01]  /*1610*/  I2F.S16 R0, R0 ;  /* 0x0000000000007306 */ /* 0x004e220000101400 */
[----:B------:R-:W-:Y:S05]  /*1620*/  BRA `(.L_x_1361) ;  /* 0x0000000800e87947 */ /* 0x000fea0003800000 */
.L_x_1357:
[----:B------:R-:W-:-:S09]  /*1630*/  UISETP.GT.AND UP0, UPT, UR4, 0x6, UPT ;  /* 0x000000060400788c */ /* 0x000fd2000bf04270 */
[----:B------:R-:W-:Y:S05]  /*1640*/  BRA.U UP0, `(.L_x_1364) ;  /* 0x0000000100247547 */ /* 0x000fea000b800000 */
[----:B------:R-:W-:-:S09]  /*1650*/  UISETP.NE.AND UP0, UPT, UR4, 0x5, UPT ;  /* 0x000000050400788c */ /* 0x000fd2000bf05270 */
[----:B------:R-:W-:Y:S05]  /*1660*/  BRA.U !UP0, `(.L_x_1365) ;  /* 0x0000000108107547 */ /* 0x000fea000b800000 */
[----:B------:R-:W-:-:S09]  /*1670*/  UISETP.NE.AND UP0, UPT, UR4, 0x6, UPT ;  /* 0x000000060400788c */ /* 0x000fd2000bf05270 */
[----:B------:R-:W-:Y:S05]  /*1680*/  BRA.U UP0, `(.L_x_1360) ;  /* 0x0000000900547547 */ /* 0x000fea000b800000 */
[----:B------:R2:W5:Y:S01]  /*1690*/  LDG.E R0, desc[UR36][R2.64] ;  /* 0x0000002402007981 */ /* 0x000562000c1e1900 */
[----:B------:R-:W-:Y:S05]  /*16a0*/  BRA `(.L_x_1361) ;  /* 0x0000000800c87947 */ /* 0x000fea0003800000 */
.L_x_1365:
[----:B------:R-:W2:Y:S02]  /*16b0*/  LDG.E.U16 R0, desc[UR36][R2.64] ;  /* 0x0000002402007981 */ /* 0x000ea4000c1e1500 */
[----:B--2---:R-:W-:Y:S01]  /*16c0*/  HADD2.F32 R0, -RZ, R0.H0_H0 ;  /* 0x20000000ff007230 */ /* 0x004fe20000004100 */
[----:B------:R-:W-:Y:S06]  /*16d0*/  BRA `(.L_x_1361) ;  /* 0x0000000800bc7947 */ /* 0x000fec0003800000 */
.L_x_1364:
[----:B------:R-:W-:-:S09]  /*16e0*/  UISETP.NE.AND UP0, UPT, UR4, 0x7, UPT ;  /* 0x000000070400788c */ /* 0x000fd2000bf05270 */
[----:B------:R-:W-:Y:S05]  /*16f0*/  BRA.U !UP0, `(.L_x_1366) ;  /* 0x0000000108247547 */ /* 0x000fea000b800000 */
[----:B------:R-:W-:-:S09]  /*1700*/  UISETP.NE.AND UP0, UPT, UR4, 0x8, UPT ;  /* 0x000000080400788c */ /* 0x000fd2000bf05270 */
[----:B------:R-:W-:Y:S05]  /*1710*/  BRA.U !UP0, `(.L_x_1367) ;  /* 0x0000000108107547 */ /* 0x000fea000b800000 */
[----:B------:R-:W-:-:S09]  /*1720*/  UISETP.NE.AND UP0, UPT, UR4, 0x9, UPT ;  /* 0x000000090400788c */ /* 0x000fd2000bf05270 */
[----:B------:R-:W-:Y:S05]  /*1730*/  BRA.U UP0, `(.L_x_1360) ;  /* 0x0000000900287547 */ /* 0x000fea000b800000 */
[----:B------:R3:W5:Y:S01]  /*1740*/  LDG.E R0, desc[UR36][R2.64] ;  /* 0x0000002402007981 */ /* 0x000762000c1e1900 */
[----:B------:R-:W-:Y:S05]  /*1750*/  BRA `(.L_x_1361) ;  /* 0x00000008009c7947 */ /* 0x000fea0003800000 */
.L_x_1367:
[----:B------:R-:W2:Y:S02]  /*1760*/  LDG.E.U16 R0, desc[UR36][R2.64] ;  /* 0x0000002402007981 */ /* 0x000ea4000c1e1500 */
[----:B--2---:R-:W-:Y:S01]  /*1770*/  HADD2.F32 R0, -RZ, R0.H0_H0 ;  /* 0x20000000ff007230 */ /* 0x004fe20000004100 */
[----:B------:R-:W-:Y:S06]  /*1780*/  BRA `(.L_x_1361) ;  /* 0x0000000800907947 */ /* 0x000fec0003800000 */
.L_x_1366:
[----:B------:R-:W2:Y:S01]  /*1790*/  LDG.E.64 R2, desc[UR36][R2.64] ;  /* 0x0000002402027981 */ /* 0x000ea2000c1e1b00 */
[----:B------:R-:W-:Y:S01]  /*17a0*/  UMOV UR4, 0xf0000000 ;  /* 0xf000000000047882 */ /* 0x000fe20000000000 */
[----:B------:R-:W-:Y:S01]  /*17b0*/  UMOV UR5, 0x380fffff ;  /* 0x380fffff00057882 */ /* 0x000fe20000000000 */
[----:B--2---:R-:W0:Y:S01]  /*17c0*/  F2F.F32.F64 R0, R2 ;  /* 0x0000000200007310 */ /* 0x004e220000301000 */
[----:B------:R-:W-:-:S14]  /*17d0*/  DSETP.GEU.AND P0, PT, |R2|, UR4, PT ;  /* 0x0000000402007e2a */ /* 0x000fdc000bf0e200 */
[----:B0-----:R-:W-:Y:S01]  /*17e0*/  @!P0 FMUL R0, R0, 1.175494350822287508e-38 ;  /* 0x0080000000008820 */ /* 0x001fe20000400000 */
[----:B------:R-:W-:Y:S06]  /*17f0*/  BRA `(.L_x_1361) ;  /* 0x0000000800747947 */ /* 0x000fec0003800000 */
.L_x_1356:
        /* <DEDUP_REMOVED lines=10> */
[----:B------:R-:W-:Y:S01]  /*18a0*/  FSEL R0, RZ, 1, !P0 ;  /* 0x3f800000ff007808 */ /* 0x000fe20004000000 */
[----:B------:R-:W-:Y:S08]  /*18b0*/  BRA `(.L_x_1361) ;  /* 0x0000000800447947 */ /* 0x000ff00003800000 */
.L_x_1370:
[----:B------:R-:W2:Y:S01]  /*18c0*/  LDG.E.64 R2, desc[UR36][R2.64] ;  /* 0x0000002402027981 */ /* 0x000ea2000c1e1b00 */
[----:B------:R-:W-:Y:S01]  /*18d0*/  UMOV UR4, 0xf0000000 ;  /* 0xf000000000047882 */ /* 0x000fe20000000000 */
[----:B------:R-:W-:Y:S01]  /*18e0*/  UMOV UR5, 0x380fffff ;  /* 0x380fffff00057882 */ /* 0x000fe20000000000 */
[----:B--2---:R-:W0:Y:S01]  /*18f0*/  F2F.F32.F64 R0, R2 ;  /* 0x0000000200007310 */ /* 0x004e220000301000 */
[----:B------:R-:W-:-:S14]  /*1900*/  DSETP.GEU.AND P0, PT, |R2|, UR4, PT ;  /* 0x0000000402007e2a */ /* 0x000fdc000bf0e200 */
[----:B0-----:R-:W-:Y:S01]  /*1910*/  @!P0 FMUL R0, R0, 1.175494350822287508e-38 ;  /* 0x0080000000008820 */ /* 0x001fe20000400000 */
[----:B------:R-:W-:Y:S06]  /*1920*/  BRA `(.L_x_1361) ;  /* 0x0000000800287947 */ /* 0x000fec0003800000 */
.L_x_1369:
        /* <DEDUP_REMOVED lines=23> */
[----:B------:R-:W-:Y:S01]  /*1aa0*/  LOP3.LUT R0, R5, 0x80000000, R0, 0xf8, !PT ;  /* 0x8000000005007812 */ /* 0x000fe200078ef800 */
[----:B------:R-:W-:Y:S06]  /*1ab0*/  BRA `(.L_x_1361) ;  /* 0x0000000400c47947 */ /* 0x000fec0003800000 */
.L_x_1372:
        /* <DEDUP_REMOVED lines=10> */
[----:B------:R-:W-:Y:S01]  /*1b60*/  LOP3.LUT R0, R0, 0x80000000, R5, 0xf8, !PT ;  /* 0x8000000000007812 */ /* 0x000fe200078ef805 */
[----:B------:R-:W-:Y:S06]  /*1b70*/  BRA `(.L_x_1361) ;  /* 0x0000000400947947 */ /* 0x000fec0003800000 */
.L_x_1371:
[----:B------:R-:W2:Y:S02]  /*1b80*/  LDG.E.U16 R0, desc[UR36][R2.64] ;  /* 0x0000002402007981 */ /* 0x000ea4000c1e1500 */
[----:B--2---:R-:W-:Y:S01]  /*1b90*/  SHF.L.U32 R0, R0, 0x10, RZ ;  /* 0x0000001000007819 */ /* 0x004fe200000006ff */
[----:B------:R-:W-:Y:S06]  /*1ba0*/  BRA `(.L_x_1361) ;  /* 0x0000000400887947 */ /* 0x000fec0003800000 */
.L_x_1368:
        /* <DEDUP_REMOVED lines=9> */
[----:B--2---:R-:W-:Y:S01]  /*1c40*/  I2FP.F32.U32 R0, R0 ;  /* 0x0000000000007245 */ /* 0x004fe20000201000 */
[----:B------:R-:W-:Y:S06]  /*1c50*/  BRA `(.L_x_1361) ;  /* 0x00000004005c7947 */ /* 0x000fec0003800000 */
.L_x_1375:
[----:B------:R-:W2:Y:S01]  /*1c60*/  LDG.E.U8 R3, desc[UR36][R2.64] ;  /* 0x0000002402037981 */ /* 0x000ea2000c1e1100 */
        /* <DEDUP_REMOVED lines=19> */
.L_x_1377:
[----:B------:R-:W-:Y:S05]  /*1da0*/  BSYNC.RECONVERGENT B0 ;  /* 0x0000000000007941 */ /* 0x000fea0003800200 */
.L_x_1376:
[----:B------:R-:W-:Y:S01]  /*1db0*/  IMAD.SHL.U32 R0, R0, 0x100000, RZ ;  /* 0x0010000000007824 */ /* 0x000fe200078e00ff */
[----:B------:R-:W-:-:S04]  /*1dc0*/  LEA R2, R2, 0x3b800000, 0x17 ;  /* 0x3b80000002027811 */ /* 0x000fc800078eb8ff */
[----:B------:R-:W-:Y:S01]  /*1dd0*/  LOP3.LUT R0, R2, R0, R7, 0xfe, !PT ;  /* 0x0000000002007212 */ /* 0x000fe200078efe07 */
[----:B------:R-:W-:Y:S06]  /*1de0*/  BRA `(.L_x_1361) ;  /* 0x0000000000f87947 */ /* 0x000fec0003800000 */
.L_x_1374:
[----:B------:R-:W2:Y:S01]  /*1df0*/  LDG.E.U8 R3, desc[UR36][R2.64] ;  /* 0x0000002402037981 */ /* 0x000ea2000c1e1100 */
        /* <DEDUP_REMOVED lines=19> */
.L_x_1379:
[----:B------:R-:W-:Y:S05]  /*1f30*/  BSYNC.RECONVERGENT B0 ;  /* 0x0000000000007941 */ /* 0x000fea0003800200 */
.L_x_1378:
[----:B------:R-:W-:Y:S01]  /*1f40*/  IMAD.SHL.U32 R0, R0, 0x200000, RZ ;  /* 0x0020000000007824 */ /* 0x000fe200078e00ff */
[----:B------:R-:W-:-:S04]  /*1f50*/  LEA R2, R2, 0x37800000, 0x17 ;  /* 0x3780000002027811 */ /* 0x000fc800078eb8ff */
[----:B------:R-:W-:Y:S01]  /*1f60*/  LOP3.LUT R0, R2, R0, R7, 0xfe, !PT ;  /* 0x0000000002007212 */ /* 0x000fe200078efe07 */
[----:B------:R-:W-:Y:S06]  /*1f70*/  BRA `(.L_x_1361) ;  /* 0x0000000000947947 */ /* 0x000fec0003800000 */
.L_x_1373:
[----:B------:R-:W-:-:S09]  /*1f80*/  UISETP.NE.AND UP0, UPT, UR4, 0x1c, UPT ;  /* 0x0000001c0400788c */ /* 0x000fd2000bf05270 */
[----:B------:R-:W-:Y:S05]  /*1f90*/  BRA.U !UP0, `(.L_x_1380) ;  /* 0x0000000108847547 */ /* 0x000fea000b800000 */
[----:B------:R-:W-:-:S09]  /*1fa0*/  UISETP.NE.AND UP0, UPT, UR4, 0x1d, UPT ;  /* 0x0000001d0400788c */ /* 0x000fd2000bf05270 */
[----:B------:R-:W-:Y:S05]  /*1fb0*/  BRA.U !UP0, `(.L_x_1381) ;  /* 0x0000000108707547 */ /* 0x000fea000b800000 */
[----:B------:R-:W-:-:S09]  /*1fc0*/  UISETP.NE.AND UP0, UPT, UR4, 0x2c, UPT ;  /* 0x0000002c0400788c */ /* 0x000fd2000bf05270 */
[----:B------:R-:W-:Y:S05]  /*1fd0*/  BRA.U !UP0, `(.L_x_1382) ;  /* 0x0000000108487547 */ /* 0x000fea000b800000 */
.L_x_1360:
        /* <DEDUP_REMOVED lines=16> */
.L_x_1383:
[----:B------:R-:W-:Y:S01]  /*20e0*/  IMAD.MOV.U32 R0, RZ, RZ, RZ ;  /* 0x000000ffff007224 */ /* 0x000fe200078e00ff */
[----:B------:R-:W-:Y:S06]  /*20f0*/  BRA `(.L_x_1361) ;  /* 0x0000000000347947 */ /* 0x000fec0003800000 */
.L_x_1382:
[----:B------:R-:W2:Y:S01]  /*2100*/  LDG.E.U8 R2, desc[UR36][R2.64] ;  /* 0x0000002402027981 */ /* 0x000ea2000c1e1100 */
[----:B------:R-:W-:Y:S02]  /*2110*/  MOV R0, 0x400000 ;  /* 0x0040000000007802 */ /* 0x000fe40000000f00 */
[----:B--2---:R-:W-:-:S13]  /*2120*/  ISETP.NE.AND P0, PT, R2, RZ, PT ;  /* 0x000000ff0200720c */ /* 0x004fda0003f05270 */
[----:B------:R-:W-:Y:S05]  /*2130*/  @!P0 BRA `(.L_x_1361) ;  /* 0x0000000000248947 */ /* 0x000fea0003800000 */
[----:B------:R-:W-:-:S13]  /*2140*/  ISETP.NE.AND P0, PT, R2, 0xff, PT ;  /* 0x000000ff0200780c */ /* 0x000fda0003f05270 */
[----:B------:R-:W-:Y:S02]  /*2150*/  @!P0 IMAD.MOV.U32 R0, RZ, RZ, 0x7f800001 ;  /* 0x7f800001ff008424 */ /* 0x000fe400078e00ff */
[----:B------:R-:W-:Y:S01]  /*2160*/  @P0 IMAD.SHL.U32 R0, R2, 0x800000, RZ ;  /* 0x0080000002000824 */ /* 0x000fe200078e00ff */
[----:B------:R-:W-:Y:S06]  /*2170*/  BRA `(.L_x_1361) ;  /* 0x0000000000147947 */ /* 0x000fec0003800000 */
.L_x_1381:
[----:B------:R-:W2:Y:S02]  /*2180*/  LDG.E.64 R2, desc[UR36][R2.64] ;  /* 0x0000002402027981 */ /* 0x000ea4000c1e1b00 */
[----:B--2---:R0:W1:Y:S01]  /*2190*/  I2F.U64 R0, R2 ;  /* 0x0000000200007312 */ /* 0x0040620000301000 */
[----:B------:R-:W-:Y:S05]  /*21a0*/  BRA `(.L_x_1361) ;  /* 0x0000000000087947 */ /* 0x000fea0003800000 */
.L_x_1380:
[----:B------:R-:W2:Y:S02]  /*21b0*/  LDG.E R0, desc[UR36][R2.64] ;  /* 0x0000002402007981 */ /* 0x000ea4000c1e1900 */
[----:B--2---:R-:W-:-:S07]  /*21c0*/  I2FP.F32.U32 R0, R0 ;  /* 0x0000000000007245 */ /* 0x004fce0000201000 */
.L_x_1361:
[----:B------:R-:W-:Y:S05]  /*21d0*/  BSYNC.RECONVERGENT B6 ;  /* 0x0000000000067941 */ /* 0x000fea0003800200 */
.L_x_1355:
[C---:B012345:R-:W-:Y:S01]  /*21e0*/  FFMA.FTZ R2, R0.reuse, R0, -1 ;  /* 0xbf80000000027423 */ /* 0x07ffe20000010000 */
[----:B------:R-:W-:Y:S01]  /*21f0*/  FADD.FTZ R0, R0, -1 ;  /* 0xbf80000000007421 */ /* 0x000fe20000010000 */
[----:B------:R-:W0:Y:S02]  /*2200*/  LDCU.64 UR6, c[0x0][0x580] ;  /* 0x0000b000ff0677ac */ /* 0x000e240008000a00 */
[----:B------:R-:W1:Y:S01]  /*2210*/  MUFU.RSQ R3, R2 ;  /* 0x0000000200037308 */ /* 0x000e620000001400 */
[----:B------:R-:W-:Y:S01]  /*2220*/  FSETP.NEU.FTZ.AND P1, PT, R2, RZ, PT ;  /* 0x000000ff0200720b */ /* 0x000fe20003f3d000 */
[----:B------:R-:W-:Y:S01]  /*2230*/  UPRMT UR4, UR42, 0x9910, URZ ;  /* 0x000099102a047896 */ /* 0x000fe200080000ff */
[----:B------:R-:W-:-:S03]  /*2240*/  ISETP.GT.U32.AND P0, PT, R0, 0x4b000000, PT ;  /* 0x4b0000000000780c */ /* 0x000fc60003f04070 */
[----:B------:R-:W-:Y:S01]  /*2250*/  UISETP.GT.AND UP0, UPT, UR4, 0x9, UPT ;  /* 0x000000090400788c */ /* 0x000fe2000bf04270 */
[----:B-1----:R-:W-:Y:S01]  /*2260*/  FMUL.FTZ R5, R2, R3 ;  /* 0x0000000302057220 */ /* 0x002fe20000410000 */
[----:B------:R-:W-:-:S03]  /*2270*/  FMUL.FTZ R4, R3, 0.5 ;  /* 0x3f00000003047820 */ /* 0x000fc60000410000 */
[----:B------:R-:W-:-:S04]  /*2280*/  FFMA.FTZ R3, -R5, R5, R2 ;  /* 0x0000000505037223 */ /* 0x000fc80000010102 */
[----:B------:R-:W-:Y:S01]  /*2290*/  FFMA.FTZ R3, R4, R3, R5 ;  /* 0x0000000304037223 */ /* 0x000fe20000010005 */
[----:B------:R-:W-:Y:S02]  /*22a0*/  IMAD.MOV.U32 R4, RZ, RZ, 0x3e800000 ;  /* 0x3e800000ff047424 */ /* 0x000fe400078e00ff */
[----:B------:R-:W-:Y:S02]  /*22b0*/  HFMA2 R5, -RZ, RZ, 1.3056640625, -1.8671875 ;  /* 0x3d39bf78ff057431 */ /* 0x000fe400000001ff */
        /* <DEDUP_REMOVED lines=9> */
[C---:B------:R-:W-:Y:S01]  /*2350*/  IMAD.IADD R2, R7.reuse, 0x1, -R0 ;  /* 0x0000000107027824 */ /* 0x040fe200078e0a00 */
[----:B------:R-:W-:Y:S02]  /*2360*/  I2FP.F32.S32 R0, R0 ;  /* 0x0000000000007245 */ /* 0x000fe40000201400 */
[----:B------:R-:W-:Y:S01]  /*2370*/  @P1 FSETP.NEU.FTZ.AND P2, PT, R7, RZ, PT ;  /* 0x000000ff0700120b */ /* 0x000fe20003f5d000 */
        /* <DEDUP_REMOVED lines=15> */
[----:B------:R-:W-:-:S05]  /*2470*/  @P3 FFMA.FTZ R4, R7, R2, +INF ;  /* 0x7f80000007043423 */ /* 0x000fca0000010002 */
[----:B------:R-:W-:Y:S02]  /*2480*/  @P1 FSEL R4, R4, -RZ, P2 ;  /* 0x800000ff04041208 */ /* 0x000fe40001000000 */
[----:B0-----:R-:W-:-:S03]  /*2490*/  IADD3 R2, P1, PT, R16, UR6, RZ ;  /* 0x0000000610027c10 */ /* 0x001fc6000ff3e0ff */
[----:B------:R-:W-:Y:S02]  /*24a0*/  @P0 FADD.FTZ R4, R4, 0.69314718246459960938 ;  /* 0x3f31721804040421 */ /* 0x000fe40000010000 */
        /* <DEDUP_REMOVED lines=10> */
[----:B------:R-:W0:Y:S02]  /*2550*/  F2I.FTZ.TRUNC.NTZ R5, R4 ;  /* 0x0000000400057305 */ /* 0x000e24000021f100 */
[----:B0-----:R0:W-:Y:S01]  /*2560*/  STG.E.U8 desc[UR36][R2.64], R5 ;  /* 0x0000000502007986 */ /* 0x0011e2000c101124 */
[----:B------:R-:W-:Y:S05]  /*2570*/  BRA `(.L_x_1389) ;  /* 0x0000000c003c7947 */ /* 0x000fea0003800000 */
.L_x_1387:
[----:B------:R-:W0:Y:S02]  /*2580*/  F2I.S64.TRUNC R4, R4 ;  /* 0x0000000400047311 */ /* 0x000e24000020d900 */
[----:B0-----:R-:W-:-:S05]  /*2590*/  MOV R7, R4 ;  /* 0x0000000400077202 */ /* 0x001fca0000000f00 */
[----:B------:R0:W-:Y:S01]  /*25a0*/  STG.E.U8 desc[UR36][R2.64], R7 ;  /* 0x0000000702007986 */ /* 0x0001e2000c101124 */
[----:B------:R-:W-:Y:S05]  /*25b0*/  BRA `(.L_x_1389) ;  /* 0x0000000c002c7947 */ /* 0x000fea0003800000 */
.L_x_1386:
[----:B------:R-:W-:-:S09]  /*25c0*/  UISETP.NE.AND UP0, UPT, UR4, 0x2, UPT ;  /* 0x000000020400788c */ /* 0x000fd2000bf05270 */
[----:B------:R-:W-:Y:S05]  /*25d0*/  BRA.U !UP0, `(.L_x_1390) ;  /* 0x0000000108287547 */ /* 0x000fea000b800000 */
[----:B------:R-:W-:-:S09]  /*25e0*/  UISETP.NE.AND UP0, UPT, UR4, 0x3, UPT ;  /* 0x000000030400788c */ /* 0x000fd2000bf05270 */
[----:B------:R-:W-:Y:S05]  /*25f0*/  BRA.U !UP0, `(.L_x_1391) ;  /* 0x0000000108147547 */ /* 0x000fea000b800000 */
[----:B------:R-:W-:-:S09]  /*2600*/  UISETP.NE.AND UP0, UPT, UR4, 0x4, UPT ;  /* 0x000000040400788c */ /* 0x000fd2000bf05270 */
[----:B------:R-:W-:Y:S05]  /*2610*/  BRA.U UP0, `(.L_x_1388) ;  /* 0x0000000900807547 */ /* 0x000fea000b800000 */
[----:B------:R-:W0:Y:S02]  /*2620*/  F2I.S64.TRUNC R4, R4 ;  /* 0x0000000400047311 */ /* 0x000e24000020d900 */
[----:B0-----:R0:W-:Y:S01]  /*2630*/  STG.E.64 desc[UR36][R2.64], R4 ;  /* 0x0000000402007986 */ /* 0x0011e2000c101b24 */
[----:B------:R-:W-:Y:S05]  /*2640*/  BRA `(.L_x_1389) ;  /* 0x0000000c00087947 */ /* 0x000fea0003800000 */
.L_x_1391:
[----:B------:R-:W0:Y:S02]  /*2650*/  F2I.FTZ.TRUNC.NTZ R5, R4 ;  /* 0x0000000400057305 */ /* 0x000e24000021f100 */
[----:B0-----:R0:W-:Y:S01]  /*2660*/  STG.E desc[UR36][R2.64], R5 ;  /* 0x0000000502007986 */ /* 0x0011e2000c101924 */
[----:B------:R-:W-:Y:S05]  /*2670*/  BRA `(.L_x_1389) ;  /* 0x0000000800fc7947 */ /* 0x000fea0003800000 */
.L_x_1390:
[----:B------:R-:W0:Y:S02]  /*2680*/  F2I.FTZ.TRUNC.NTZ R5, R4 ;  /* 0x0000000400057305 */ /* 0x000e24000021f100 */
[----:B0-----:R0:W-:Y:S01]  /*2690*/  STG.E.U16 desc[UR36][R2.64], R5 ;  /* 0x0000000502007986 */ /* 0x0011e2000c101524 */
[----:B------:R-:W-:Y:S05]  /*26a0*/  BRA `(.L_x_1389) ;  /* 0x0000000800f07947 */ /* 0x000fea0003800000 */
.L_x_1385:
[----:B------:R-:W-:-:S09]  /*26b0*/  UISETP.GT.AND UP0, UPT, UR4, 0x6, UPT ;  /* 0x000000060400788c */ /* 0x000fd2000bf04270 */
[----:B------:R-:W-:Y:S05]  /*26c0*/  BRA.U UP0, `(.L_x_1392) ;  /* 0x0000000100247547 */ /* 0x000fea000b800000 */
[----:B------:R-:W-:-:S09]  /*26d0*/  UISETP.NE.AND UP0, UPT, UR4, 0x5, UPT ;  /* 0x000000050400788c */ /* 0x000fd2000bf05270 */
[----:B------:R-:W-:Y:S05]  /*26e0*/  BRA.U !UP0, `(.L_x_1393) ;  /* 0x0000000108107547 */ /* 0x000fea000b800000 */
[----:B------:R-:W-:-:S09]  /*26f0*/  UISETP.NE.AND UP0, UPT, UR4, 0x6, UPT ;  /* 0x000000060400788c */ /* 0x000fd2000bf05270 */
[----:B------:R-:W-:Y:S05]  /*2700*/  BRA.U UP0, `(.L_x_1388) ;  /* 0x0000000900447547 */ /* 0x000fea000b800000 */
[----:B------:R0:W-:Y:S01]  /*2710*/  STG.E desc[UR36][R2.64], R4 ;  /* 0x0000000402007986 */ /* 0x0001e2000c101924 */
[----:B------:R-:W-:Y:S05]  /*2720*/  BRA `(.L_x_1389) ;  /* 0x0000000800d07947 */ /* 0x000fea0003800000 */
.L_x_1393:
[----:B------:R-:W-:-:S05]  /*2730*/  F2FP.F16.F32.PACK_AB R4, RZ, R4 ;  /* 0x00000004ff04723e */ /* 0x000fca00000000ff */
[----:B------:R0:W-:Y:S01]  /*2740*/  STG.E.U16 desc[UR36][R2.64], R4 ;  /* 0x0000000402007986 */ /* 0x0001e2000c101524 */
[----:B------:R-:W-:Y:S05]  /*2750*/  BRA `(.L_x_1389) ;  /* 0x0000000800c47947 */ /* 0x000fea0003800000 */
.L_x_1392:
[----:B------:R-:W-:-:S09]  /*2760*/  UISETP.NE.AND UP0, UPT, UR4, 0x7, UPT ;  /* 0x000000070400788c */ /* 0x000fd2000bf05270 */
[----:B------:R-:W-:Y:S05]  /*2770*/  BRA.U !UP0, `(.L_x_1394) ;  /* 0x00000001082c7547 */ /* 0x000fea000b800000 */
[----:B------:R-:W-:-:S09]  /*2780*/  UISETP.NE.AND UP0, UPT, UR4, 0x8, UPT ;  /* 0x000000080400788c */ /* 0x000fd2000bf05270 */
[----:B------:R-:W-:Y:S05]  /*2790*/  BRA.U !UP0, `(.L_x_1395) ;  /* 0x0000000108147547 */ /* 0x000fea000b800000 */
[----:B------:R-:W-:-:S09]  /*27a0*/  UISETP.NE.AND UP0, UPT, UR4, 0x9, UPT ;  /* 0x000000090400788c */ /* 0x000fd2000bf05270 */
[----:B------:R-:W-:Y:S05]  /*27b0*/  BRA.U UP0, `(.L_x_1388) ;  /* 0x0000000900187547 */ /* 0x000fea000b800000 */
[----:B------:R-:W-:-:S05]  /*27c0*/  IMAD.MOV.U32 R5, RZ, RZ, RZ ;  /* 0x000000ffff057224 */ /* 0x000fca00078e00ff */
[----:B------:R0:W-:Y:S01]  /*27d0*/  STG.E.64 desc[UR36][R2.64], R4 ;  /* 0x0000000402007986 */ /* 0x0001e2000c101b24 */
[----:B------:R-:W-:Y:S05]  /*27e0*/  BRA `(.L_x_1389) ;  /* 0x0000000800a07947 */ /* 0x000fea0003800000 */
.L_x_1395:
[----:B------:R-:W-:-:S04]  /*27f0*/  F2FP.F16.F32.PACK_AB R5, RZ, R4 ;  /* 0x00000004ff05723e */ /* 0x000fc800000000ff */
[----:B------:R-:W-:-:S05]  /*2800*/  PRMT R5, R5, 0x5410, RZ ;  /* 0x0000541005057816 */ /* 0x000fca00000000ff */
[----:B------:R0:W-:Y:S01]  /*2810*/  STG.E desc[UR36][R2.64], R5 ;  /* 0x0000000502007986 */ /* 0x0001e2000c101924 */
[----:B------:R-:W-:Y:S05]  /*2820*/  BRA `(.L_x_1389) ;  /* 0x0000000800907947 */ /* 0x000fea0003800000 */
.L_x_1394:
[----:B------:R-:W-:-:S06]  /*2830*/  FMUL.FTZ R4, R4, 1 ;  /* 0x3f80000004047820 */ /* 0x000fcc0000410000 */
[----:B------:R-:W0:Y:S02]  /*2840*/  F2F.F64.F32 R4, R4 ;  /* 0x0000000400047310 */ /* 0x000e240000201800 */
[----:B0-----:R0:W-:Y:S01]  /*2850*/  STG.E.64 desc[UR36][R2.64], R4 ;  /* 0x0000000402007986 */ /* 0x0011e2000c101b24 */
[----:B------:R-:W-:Y:S05]  /*2860*/  BRA `(.L_x_1389) ;  /* 0x0000000800807947 */ /* 0x000fea0003800000 */
.L_x_1384:
        /* <DEDUP_REMOVED lines=8> */
[----:B------:R-:W-:-:S04]  /*28f0*/  FSETP.NEU.FTZ.AND P0, PT, R4, RZ, PT ;  /* 0x000000ff0400720b */ /* 0x000fc80003f1d000 */
[----:B------:R-:W-:-:S05]  /*2900*/  SEL R5, RZ, 0x1, !P0 ;  /* 0x00000001ff057807 */ /* 0x000fca0004000000 */
[----:B------:R0:W-:Y:S01]  /*2910*/  STG.E.U8 desc[UR36][R2.64], R5 ;  /* 0x0000000502007986 */ /* 0x0001e2000c101124 */
[----:B------:R-:W-:Y:S05]  /*2920*/  BRA `(.L_x_1389) ;  /* 0x0000000800507947 */ /* 0x000fea0003800000 */
.L_x_1398:
[----:B------:R-:W-:Y:S01]  /*2930*/  FMUL.FTZ R4, R4, 1 ;  /* 0x3f80000004047820 */ /* 0x000fe20000410000 */
[----:B------:R-:W-:-:S05]  /*2940*/  CS2R R6, SRZ ;  /* 0x0000000000067805 */ /* 0x000fca000001ff00 */
[----:B------:R-:W0:Y:S02]  /*2950*/  F2F.F64.F32 R4, R4 ;  /* 0x0000000400047310 */ /* 0x000e240000201800 */
[----:B0-----:R0:W-:Y:S01]  /*2960*/  STG.E.128 desc[UR36][R2.64], R4 ;  /* 0x0000000402007986 */ /* 0x0011e2000c101d24 */
[----:B------:R-:W-:Y:S05]  /*2970*/  BRA `(.L_x_1389) ;  /* 0x00000008003c7947 */ /* 0x000fea0003800000 */
.L_x_1397:
[----:B------:R-:W-:-:S09]  /*2980*/  UISETP.NE.AND UP0, UPT, UR4, 0xf, UPT ;  /* 0x0000000f0400788c */ /* 0x000fd2000bf05270 */
[----:B------:R-:W-:Y:S05]  /*2990*/  BRA.U !UP0, `(.L_x_1399) ;  /* 0x0000000108987547 */ /* 0x000fea000b800000 */
[----:B------:R-:W-:-:S09]  /*29a0*/  UISETP.NE.AND UP0, UPT, UR4, 0x17, UPT ;  /* 0x000000170400788c */ /* 0x000fd2000bf05270 */
[----:B------:R-:W-:Y:S05]  /*29b0*/  BRA.U !UP0, `(.L_x_1400) ;  /* 0x0000000108487547 */ /* 0x000fea000b800000 */
[----:B------:R-:W-:-:S09]  /*29c0*/  UISETP.NE.AND UP0, UPT, UR4, 0x18, UPT ;  /* 0x000000180400788c */ /* 0x000fd2000bf05270 */
[----:B------:R-:W-:Y:S05]  /*29d0*/  BRA.U UP0, `(.L_x_1388) ;  /* 0x0000000500907547 */ /* 0x000fea000b800000 */
[----:B------:R-:W-:Y:S01]  /*29e0*/  LOP3.LUT R6, R4, 0x7fffffff, RZ, 0xc0, !PT ;  /* 0x7fffffff04067812 */ /* 0x000fe200078ec0ff */
[----:B------:R-:W-:Y:S01]  /*29f0*/  BSSY.RECONVERGENT B0, `(.L_x_1401) ;  /* 0x000000b000007945 */ /* 0x000fe20003800200 */
[----:B------:R-:W-:Y:S01]  /*2a00*/  SHF.R.U32.HI R7, RZ, 0x18, R4 ;  /* 0x00000018ff077819 */ /* 0x000fe20000011604 */
[----:B------:R-:W-:Y:S01]  /*2a10*/  IMAD.MOV.U32 R0, RZ, RZ, 0x7f ;  /* 0x0000007fff007424 */ /* 0x000fe200078e00ff */
        /* <DEDUP_REMOVED lines=8> */
.L_x_1402:
[----:B------:R-:W-:Y:S05]  /*2aa0*/  BSYNC.RECONVERGENT B0 ;  /* 0x0000000000007941 */ /* 0x000fea0003800200 */
.L_x_1401:
[----:B------:R-:W-:-:S05]  /*2ab0*/  LOP3.LUT R7, R0, 0x80, R7, 0xf8, !PT ;  /* 0x0000008000077812 */ /* 0x000fca00078ef807 */
[----:B------:R0:W-:Y:S01]  /*2ac0*/  STG.E.U8 desc[UR36][R2.64], R7 ;  /* 0x0000000702007986 */ /* 0x0001e2000c101124 */
[----:B------:R-:W-:Y:S05]  /*2ad0*/  BRA `(.L_x_1389) ;  /* 0x0000000400e47947 */ /* 0x000fea0003800000 */
.L_x_1400:
[----:B------:R-:W-:Y:S01]  /*2ae0*/  LOP3.LUT R6, R4, 0x7fffffff, RZ, 0xc0, !PT ;  /* 0x7fffffff04067812 */ /* 0x000fe200078ec0ff */
[----:B------:R-:W-:Y:S01]  /*2af0*/  BSSY.RECONVERGENT B0, `(.L_x_1403) ;  /* 0x000000d000007945 */ /* 0x000fe20003800200 */
[----:B------:R-:W-:Y:S02]  /*2b00*/  SHF.R.U32.HI R7, RZ, 0x18, R4 ;  /* 0x00000018ff077819 */ /* 0x000fe40000011604 */
[----:B------:R-:W-:-:S13]  /*2b10*/  ISETP.GE.U32.AND P1, PT, R6, 0x47800000, PT ;  /* 0x478000000600780c */ /* 0x000fda0003f26070 */
[----:B------:R-:W-:Y:S02]  /*2b20*/  @P1 ISETP.GT.U32.AND P0, PT, R6, 0x7f800000, PT ;  /* 0x7f8000000600180c */ /* 0x000fe40003f04070 */
[----:B------:R-:W-:-:S04]  /*2b30*/  @P1 MOV R0, 0x7f ;  /* 0x0000007f00001802 */ /* 0x000fc80000000f00 */
        /* <DEDUP_REMOVED lines=8> */
.L_x_1404:
[----:B------:R-:W-:Y:S05]  /*2bc0*/  BSYNC.RECONVERGENT B0 ;  /* 0x0000000000007941 */ /* 0x000fea0003800200 */
.L_x_1403:
[----:B------:R-:W-:-:S05]  /*2bd0*/  LOP3.LUT R5, R0, 0x80, R7, 0xf8, !PT ;  /* 0x0000008000057812 */ /* 0x000fca00078ef807 */
[----:B------:R0:W-:Y:S01]  /*2be0*/  STG.E.U8 desc[UR36][R2.64], R5 ;  /* 0x0000000502007986 */ /* 0x0001e2000c101124 */
[----:B------:R-:W-:Y:S05]  /*2bf0*/  BRA `(.L_x_1389) ;  /* 0x00000004009c7947 */ /* 0x000fea0003800000 */
.L_x_1399:
[----:B------:R-:W-:-:S05]  /*2c00*/  F2FP.BF16.F32.PACK_AB R4, RZ, R4 ;  /* 0x00000004ff04723e */ /* 0x000fca00000010ff */
[----:B------:R0:W-:Y:S01]  /*2c10*/  STG.E.U16 desc[UR36][R2.64], R4 ;  /* 0x0000000402007986 */ /* 0x0001e2000c101524 */
[----:B------:R-:W-:Y:S05]  /*2c20*/  BRA `(.L_x_1389) ;  /* 0x0000000400907947 */ /* 0x000fea0003800000 */
.L_x_1396:
        /* <DEDUP_REMOVED lines=8> */
[----:B------:R-:W0:Y:S02]  /*2cb0*/  F2I.FTZ.U32.TRUNC.NTZ R5, R4 ;  /* 0x0000000400057305 */ /* 0x000e24000021f000 */
[----:B0-----:R0:W-:Y:S01]  /*2cc0*/  STG.E.U16 desc[UR36][R2.64], R5 ;  /* 0x0000000502007986 */ /* 0x0011e2000c101524 */
[----:B------:R-:W-:Y:S05]  /*2cd0*/  BRA `(.L_x_1389) ;  /* 0x0000000400647947 */ /* 0x000fea0003800000 */
.L_x_1407:
[----:B------:R-:W-:Y:S01]  /*2ce0*/  LOP3.LUT R5, R4, 0x7fffffff, RZ, 0xc0, !PT ;  /* 0x7fffffff04057812 */ /* 0x000fe200078ec0ff */
[----:B------:R-:W-:Y:S01]  /*2cf0*/  BSSY.RECONVERGENT B0, `(.L_x_1408) ;  /* 0x0000013000007945 */ /* 0x000fe20003800200 */
[----:B------:R-:W-:Y:S02]  /*2d00*/  IMAD.MOV.U32 R0, RZ, RZ, 0x80 ;  /* 0x00000080ff007424 */ /* 0x000fe400078e00ff */
        /* <DEDUP_REMOVED lines=9> */
.L_x_1410:
[----:B------:R-:W-:-:S04]  /*2da0*/  SHF.R.U32.HI R0, RZ, 0x14, R4 ;  /* 0x00000014ff007819 */ /* 0x000fc80000011604 */
[----:B------:R-:W-:-:S04]  /*2db0*/  LOP3.LUT R5, R0, 0x1, RZ, 0xc0, !PT ;  /* 0x0000000100057812 */ /* 0x000fc800078ec0ff */
[----:B------:R-:W-:-:S04]  /*2dc0*/  IADD3 R0, PT, PT, R4, 0x487ffff, R5 ;  /* 0x0487ffff04007810 */ /* 0x000fc80007ffe005 */
[----:B------:R-:W-:-:S04]  /*2dd0*/  SHF.R.U32.HI R0, RZ, 0x14, R0 ;  /* 0x00000014ff007819 */ /* 0x000fc80000011600 */
[----:B------:R-:W-:-:S07]  /*2de0*/  LOP3.LUT R5, R0, 0xff, RZ, 0xc0, !PT ;  /* 0x000000ff00057812 */ /* 0x000fce00078ec0ff */
.L_x_1411:
[----:B------:R-:W-:-:S04]  /*2df0*/  SHF.R.U32.HI R4, RZ, 0x18, R4 ;  /* 0x00000018ff047819 */ /* 0x000fc80000011604 */
[----:B------:R-:W-:-:S04]  /*2e00*/  LOP3.LUT R5, R5, 0x80, R4, 0xf8, !PT ;  /* 0x0000008005057812 */ /* 0x000fc800078ef804 */
[----:B------:R-:W-:-:S07]  /*2e10*/  PRMT R0, R5, 0x7610, R0 ;  /* 0x0000761005007816 */ /* 0x000fce0000000000 */
.L_x_1409:
[----:B------:R-:W-:Y:S05]  /*2e20*/  BSYNC.RECONVERGENT B0 ;  /* 0x0000000000007941 */ /* 0x000fea0003800200 */
.L_x_1408:
[----:B------:R4:W-:Y:S01]  /*2e30*/  STG.E.U8 desc[UR36][R2.64], R0 ;  /* 0x0000000002007986 */ /* 0x0009e2000c101124 */
[----:B------:R-:W-:Y:S05]  /*2e40*/  BRA `(.L_x_1389) ;  /* 0x0000000400087947 */ /* 0x000fea0003800000 */
.L_x_1406:
        /* <DEDUP_REMOVED lines=12> */
.L_x_1414:
[----:B------:R-:W-:-:S04]  /*2f10*/  SHF.R.U32.HI R0, RZ, 0x15, R4 ;  /* 0x00000015ff007819 */ /* 0x000fc80000011604 */
[----:B------:R-:W-:-:S04]  /*2f20*/  LOP3.LUT R5, R0, 0x1, RZ, 0xc0, !PT ;  /* 0x0000000100057812 */ /* 0x000fc800078ec0ff */
[----:B------:R-:W-:-:S04]  /*2f30*/  IADD3 R0, PT, PT, R4, 0x88fffff, R5 ;  /* 0x088fffff04007810 */ /* 0x000fc80007ffe005 */
[----:B------:R-:W-:-:S04]  /*2f40*/  SHF.R.U32.HI R0, RZ, 0x15, R0 ;  /* 0x00000015ff007819 */ /* 0x000fc80000011600 */
[----:B------:R-:W-:-:S07]  /*2f50*/  LOP3.LUT R5, R0, 0xff, RZ, 0xc0, !PT ;  /* 0x000000ff00057812 */ /* 0x000fce00078ec0ff */
.L_x_1415:
[----:B------:R-:W-:-:S04]  /*2f60*/  SHF.R.U32.HI R4, RZ, 0x18, R4 ;  /* 0x00000018ff047819 */ /* 0x000fc80000011604 */
[----:B------:R-:W-:-:S04]  /*2f70*/  LOP3.LUT R5, R5, 0x80, R4, 0xf8, !PT ;  /* 0x0000008005057812 */ /* 0x000fc800078ef804 */
[----:B------:R-:W-:-:S07]  /*2f80*/  PRMT R0, R5, 0x7610, R0 ;  /* 0x0000761005007816 */ /* 0x000fce0000000000 */
.L_x_1413:
[----:B------:R-:W-:Y:S05]  /*2f90*/  BSYNC.RECONVERGENT B0 ;  /* 0x0000000000007941 */ /* 0x000fea0003800200 */
.L_x_1412:
[----:B------:R3:W-:Y:S01]  /*2fa0*/  STG.E.U8 desc[UR36][R2.64], R0 ;  /* 0x0000000002007986 */ /* 0x0007e2000c101124 */
[----:B------:R-:W-:Y:S05]  /*2fb0*/  BRA `(.L_x_1389) ;  /* 0x0000000000ac7947 */ /* 0x000fea0003800000 */
.L_x_1405:
[----:B------:R-:W-:-:S09]  /*2fc0*/  UISETP.NE.AND UP0, UPT, UR4, 0x1c, UPT ;  /* 0x0000001c0400788c */ /* 0x000fd2000bf05270 */
[----:B------:R-:W-:Y:S05]  /*2fd0*/  BRA.U !UP0, `(.L_x_1416) ;  /* 0x00000001089c7547 */ /* 0x000fea000b800000 */
[----:B------:R-:W-:-:S09]  /*2fe0*/  UISETP.NE.AND UP0, UPT, UR4, 0x1d, UPT ;  /* 0x0000001d0400788c */ /* 0x000fd2000bf05270 */
[----:B------:R-:W-:Y:S05]  /*2ff0*/  BRA.U !UP0, `(.L_x_1417) ;  /* 0x0000000108887547 */ /* 0x000fea000b800000 */
[----:B------:R-:W-:-:S09]  /*3000*/  UISETP.NE.AND UP0, UPT, UR4, 0x2c, UPT ;  /* 0x0000002c0400788c */ /* 0x000fd2000bf05270 */
[----:B------:R-:W-:Y:S05]  /*3010*/  BRA.U !UP0, `(.L_x_1418) ;  /* 0x0000000108447547 */ /* 0x000fea000b800000 */
.L_x_1388:
[----:B------:R-:W-:Y:S01]  /*3020*/  MOV R0, 0x0 ;  /* 0x0000000000007802 */ /* 0x000fe20000000f00 */
[----:B------:R-:W0:Y:S01]  /*3030*/  LDCU.64 UR6, c[0x4][0x158] ;  /* 0x01002b00ff0677ac */ /* 0x000e220008000a00 */
[----:B------:R-:W-:Y:S02]  /*3040*/  HFMA2 R8, -RZ, RZ, 0, 6.020069122314453125e-06 ;  /* 0x00000065ff087431 */ /* 0x000fe400000001ff */
[----:B------:R-:W-:Y:S01]  /*3050*/  IMAD.MOV.U32 R12, RZ, RZ, 0x1 ;  /* 0x00000001ff0c7424 */ /* 0x000fe200078e00ff */
[----:B------:R1:W2:Y:S01]  /*3060*/  LDC.64 R2, c[0x4][R0] ;  /* 0x0100000000027b82 */ /* 0x0002a20000000a00 */
[----:B------:R-:W3:Y:S01]  /*3070*/  LDCU.64 UR8, c[0x4][0x160] ;  /* 0x01002c00ff0877ac */ /* 0x000ee20008000a00 */
[----:B------:R-:W-:Y:S01]  /*3080*/  IMAD.MOV.U32 R13, RZ, RZ, RZ ;  /* 0x000000ffff0d7224 */ /* 0x000fe200078e00ff */
[----:B------:R-:W4:Y:S01]  /*3090*/  LDCU.64 UR4, c[0x4][0x50] ;  /* 0x01000a00ff0477ac */ /* 0x000f220008000a00 */
[----:B0-----:R-:W-:Y:S01]  /*30a0*/  MOV R4, UR6 ;  /* 0x0000000600047c02 */ /* 0x001fe20008000f00 */
[----:B------:R-:W-:-:S02]  /*30b0*/  IMAD.U32 R5, RZ, RZ, UR7 ;  /* 0x00000007ff057e24 */ /* 0x000fc4000f8e00ff */
[----:B---3--:R-:W-:Y:S01]  /*30c0*/  IMAD.U32 R6, RZ, RZ, UR8 ;  /* 0x00000008ff067e24 */ /* 0x008fe2000f8e00ff */
[----:B------:R-:W-:Y:S01]  /*30d0*/  MOV R7, UR9 ;  /* 0x0000000900077c02 */ /* 0x000fe20008000f00 */
[----:B----4-:R-:W-:Y:S02]  /*30e0*/  IMAD.U32 R10, RZ, RZ, UR4 ;  /* 0x00000004ff0a7e24 */ /* 0x010fe4000f8e00ff */
[----:B-1----:R-:W-:-:S07]  /*30f0*/  IMAD.U32 R11, RZ, RZ, UR5 ;  /* 0x00000005ff0b7e24 */ /* 0x002fce000f8e00ff */
[----:B------:R-:W-:-:S07]  /*3100*/  LEPC R20, `(.L_x_1419) ;  /* 0x000000001014794e */ /* 0x000fce0000000000 */
[----:B--2---:R-:W-:Y:S05]  /*3110*/  CALL.ABS.NOINC R2 ;  /* 0x0000000002007343 */ /* 0x004fea0003c00000 */
.L_x_1419:
[----:B------:R-:W-:Y:S05]  /*3120*/  BRA `(.L_x_1389) ;  /* 0x0000000000507947 */ /* 0x000fea0003800000 */
.L_x_1418:
        /* <DEDUP_REMOVED lines=11> */
[----:B------:R-:W-:-:S05]  /*31e0*/  @!P0 IMAD.MOV R0, RZ, RZ, R6 ;  /* 0x000000ffff008224 */ /* 0x000fca00078e0206 */
[----:B------:R-:W-:-:S05]  /*31f0*/  @P2 MOV R5, R0 ;  /* 0x0000000000052202 */ /* 0x000fca0000000f00 */
[----:B------:R2:W-:Y:S01]  /*3200*/  STG.E.U8 desc[UR36][R2.64], R5 ;  /* 0x0000000502007986 */ /* 0x0005e2000c101124 */
[----:B------:R-:W-:Y:S05]  /*3210*/  BRA `(.L_x_1389) ;  /* 0x0000000000147947 */ /* 0x000fea0003800000 */
.L_x_1417:
[----:B------:R-:W0:Y:S02]  /*3220*/  F2I.U64.TRUNC R4, R4 ;  /* 0x0000000400047311 */ /* 0x000e24000020d800 */
[----:B0-----:R1:W-:Y:S01]  /*3230*/  STG.E.64 desc[UR36][R2.64], R4 ;  /* 0x0000000402007986 */ /* 0x0013e2000c101b24 */
[----:B------:R-:W-:Y:S05]  /*3240*/  BRA `(.L_x_1389) ;  /* 0x0000000000087947 */ /* 0x000fea0003800000 */
.L_x_1416:
[----:B------:R-:W0:Y:S02]  /*3250*/  F2I.FTZ.U32.TRUNC.NTZ R5, R4 ;  /* 0x0000000400057305 */ /* 0x000e24000021f000 */
[----:B0-----:R0:W-:Y:S02]  /*3260*/  STG.E desc[UR36][R2.64], R5 ;  /* 0x0000000502007986 */ /* 0x0011e4000c101924 */
.L_x_1389:
[----:B------:R-:W-:-:S07]  /*3270*/  VIADD R17, R17, 0x80 ;  /* 0x0000008011117836 */ /* 0x000fce0000000000 */
.L_x_1353:
[----:B------:R-:W-:Y:S05]  /*3280*/  BSYNC.RECONVERGENT B7 ;  /* 0x0000000000077941 */ /* 0x000fea0003800200 */
.L_x_1352:
[----:B------:R-:W5:Y:S01]  /*3290*/  LDCU UR4, c[0x0][0x380] ;  /* 0x00007000ff0477ac */ /* 0x000f620008000800 */
[----:B------:R-:W-:Y:S01]  /*32a0*/  BSSY.RECONVERGENT B7, `(.L_x_1420) ;  /* 0x000031a000077945 */ /* 0x000fe20003800200 */
[----:B-----5:R-:W-:-:S13]  /*32b0*/  ISETP.GE.AND P0, PT, R17, UR4, PT ;  /* 0x0000000411007c0c */ /* 0x020fda000bf06270 */
[----:B------:R-:W-:Y:S05]  /*32c0*/  @P0 BRA `(.L_x_1421) ;  /* 0x00000030005c0947 */ /* 0x000fea0003800000 */
[----:B------:R-:W5:Y:S01]  /*32d0*/  LDCU UR4, c[0x0][0x388] ;  /* 0x00007100ff0477ac */ /* 0x000f620008000800 */
[----:B------:R-:W-:Y:S02]  /*32e0*/  HFMA2 R16, -RZ, RZ, 0, 0 ;  /* 0x00000000ff107431 */ /* 0x000fe400000001ff */
[----:B---34-:R-:W-:Y:S01]  /*32f0*/  IMAD.MOV.U32 R0, RZ, RZ, RZ ;  /* 0x000000ffff007224 */ /* 0x018fe200078e00ff */
[----:B-----5:R-:W-:-:S09]  /*3300*/  UISETP.NE.AND UP0, UPT, UR4, URZ, UPT ;  /* 0x000000ff0400728c */ /* 0x020fd2000bf05270 */
[----:B------:R-:W-:Y:S05]  /*3310*/  BRA.U !UP0, `(.L_x_1422) ;  /* 0x0000001108a87547 */ /* 0x000fea000b800000 */
[----:B------:R-:W0:Y:S01]  /*3320*/  LDCU.64 UR4, c[0x0][0x390] ;  /* 0x00007200ff0477ac */ /* 0x000e220008000a00 */
[----:B------:R-:W-:Y:S01]  /*3330*/  IMAD.MOV.U32 R16, RZ, RZ, RZ ;  /* 0x000000ffff107224 */ /* 0x000fe200078e00ff */
[----:B------:R-:W3:Y:S01]  /*3340*/  LDCU UR6, c[0x0][0x38c] ;  /* 0x00007180ff0677ac */ /* 0x000ee20008000800 */
[----:B------:R-:W4:Y:S01]  /*3350*/  LDCU.64 UR8, c[0x0][0x4b8] ;  /* 0x00009700ff0877ac */ /* 0x000f220008000a00 */
[----:B------:R-:W-:Y:S01]  /*3360*/  UISETP.NE.AND UP0, UPT, UR40, URZ, UPT ;  /* 0x000000ff2800728c */ /* 0x000fe2000bf05270 */
[----:B012---:R-:W-:-:S05]  /*3370*/  IMAD.HI.U32 R2, R17, UR4, R16 ;  /* 0x0000000411027c27 */ /* 0x007fca000f8e0010 */
[----:B------:R-:W-:-:S05]  /*3380*/  SHF.R.U32.HI R3, RZ, UR5, R2 ;  /* 0x00000005ff037c19 */ /* 0x000fca0008011602 */
[----:B------:R-:W-:-:S04]  /*3390*/  IMAD.MOV R0, RZ, RZ, -R3 ;  /* 0x000000ffff007224 */ /* 0x000fc800078e0a03 */
[----:B---3--:R-:W-:-:S04]  /*33a0*/  IMAD R0, R0, UR6, R17 ;  /* 0x0000000600007c24 */ /* 0x008fc8000f8e0211 */
[C---:B----4-:R-:W-:Y:S02]  /*33b0*/  IMAD R16, R0.reuse, UR8, RZ ;  /* 0x0000000800107c24 */ /* 0x050fe4000f8e02ff */
        /* <DEDUP_REMOVED lines=288> */
.L_x_1422:
[----:B------:R-:W0:Y:S01]  /*45c0*/  LDCU.64 UR6, c[0x0][0x588] ;  /* 0x0000b100ff0677ac */ /* 0x000e220008000a00 */
[----:B------:R-:W-:Y:S01]  /*45d0*/  BSSY.RECONVERGENT B6, `(.L_x_1423) ;  /* 0x00000dd000067945 */ /* 0x000fe20003800200 */
[----:B------:R-:W-:-:S04]  /*45e0*/  UPRMT UR4, UR41, 0x9910, URZ ;  /* 0x0000991029047896 */ /* 0x000fc800080000ff */
[----:B------:R-:W-:Y:S01]  /*45f0*/  UISETP.GT.AND UP0, UPT, UR4, 0x9, UPT ;  /* 0x000000090400788c */ /* 0x000fe2000bf04270 */
[----:B012---:R-:W-:-:S04]  /*4600*/  IADD3 R2, P0, PT, R0, UR6, RZ ;  /* 0x0000000600027c10 */ /* 0x007fc8000ff1e0ff */
        /* <DEDUP_REMOVED lines=13> */
.L_x_1427:
[----:B------:R-:W2:Y:S02]  /*46e0*/  LDG.E.U8 R0, desc[UR36][R2.64] ;  /* 0x0000002402007981 */ /* 0x000ea4000c1e1100 */
[----:B--2---:R-:W-:Y:S01]  /*46f0*/  I2FP.F32.U32 R0, R0 ;  /* 0x0000000000007245 */ /* 0x004fe20000201000 */
[----:B------:R-:W-:Y:S06]  /*4700*/  BRA `(.L_x_1429) ;  /* 0x0000000c00247947 */ /* 0x000fec0003800000 */
.L_x_1426:
        /* <DEDUP_REMOVED lines=9> */
.L_x_1431:
[----:B------:R-:W2:Y:S02]  /*47a0*/  LDG.E R0, desc[UR36][R2.64] ;  /* 0x0000002402007981 */ /* 0x000ea4000c1e1900 */
[----:B--2---:R-:W-:Y:S01]  /*47b0*/  I2FP.F32.S32 R0, R0 ;  /* 0x0000000000007245 */ /* 0x004fe20000201400 */
[----:B------:R-:W-:Y:S06]  /*47c0*/  BRA `(.L_x_1429) ;  /* 0x0000000800f47947 */ /* 0x000fec0003800000 */
.L_x_1430:
[----:B------:R-:W2:Y:S02]  /*47d0*/  LDG.E.U16 R0, desc[UR36][R2.64] ;  /* 0x0000002402007981 */ /* 0x000ea4000c1e1500 */
[----:B--2---:R-:W0:Y:S01]  /*47e0*/  I2F.S16 R0, R0 ;  /* 0x0000000000007306 */ /* 0x004e220000101400 */
[----:B------:R-:W-:Y:S05]  /*47f0*/  BRA `(.L_x_1429) ;  /* 0x0000000800e87947 */ /* 0x000fea0003800000 */
.L_x_1425:
        /* <DEDUP_REMOVED lines=8> */
.L_x_1433:
[----:B------:R-:W2:Y:S02]  /*4880*/  LDG.E.U16 R0, desc[UR36][R2.64] ;  /* 0x0000002402007981 */ /* 0x000ea4000c1e1500 */
[----:B--2---:R-:W-:Y:S01]  /*4890*/  HADD2.F32 R0, -RZ, R0.H0_H0 ;  /* 0x20000000ff007230 */ /* 0x004fe20000004100 */
[----:B------:R-:W-:Y:S06]  /*48a0*/  BRA `(.L_x_1429) ;  /* 0x0000000800bc7947 */ /* 0x000fec0003800000 */
.L_x_1432:
        /* <DEDUP_REMOVED lines=8> */
.L_x_1435:
[----:B------:R-:W2:Y:S02]  /*4930*/  LDG.E.U16 R0, desc[UR36][R2.64] ;  /* 0x0000002402007981 */ /* 0x000ea4000c1e1500 */
[----:B--2---:R-:W-:Y:S01]  /*4940*/  HADD2.F32 R0, -RZ, R0.H0_H0 ;  /* 0x20000000ff007230 */ /* 0x004fe20000004100 */
[----:B------:R-:W-:Y:S06]  /*4950*/  BRA `(.L_x_1429) ;  /* 0x0000000800907947 */ /* 0x000fec0003800000 */
.L_x_1434:
[----:B------:R-:W2:Y:S01]  /*4960*/  LDG.E.64 R2, desc[UR36][R2.64] ;  /* 0x0000002402027981 */ /* 0x000ea2000c1e1b00 */
[----:B------:R-:W-:Y:S01]  /*4970*/  UMOV UR4, 0xf0000000 ;  /* 0xf000000000047882 */ /* 0x000fe20000000000 */
[----:B------:R-:W-:Y:S01]  /*4980*/  UMOV UR5, 0x380fffff ;  /* 0x380fffff00057882 */ /* 0x000fe20000000000 */
[----:B--2---:R-:W0:Y:S01]  /*4990*/  F2F.F32.F64 R0, R2 ;  /* 0x0000000200007310 */ /* 0x004e220000301000 */
[----:B------:R-:W-:-:S14]  /*49a0*/  DSETP.GEU.AND P0, PT, |R2|, UR4, PT ;  /* 0x0000000402007e2a */ /* 0x000fdc000bf0e200 */
[----:B0-----:R-:W-:Y:S01]  /*49b0*/  @!P0 FMUL R0, R0, 1.175494350822287508e-38 ;  /* 0x0080000000008820 */ /* 0x001fe20000400000 */
[----:B------:R-:W-:Y:S06]  /*49c0*/  BRA `(.L_x_1429) ;  /* 0x0000000800747947 */ /* 0x000fec0003800000 */
.L_x_1424:
        /* <DEDUP_REMOVED lines=12> */
.L_x_1438:
[----:B------:R-:W2:Y:S01]  /*4a90*/  LDG.E.64 R2, desc[UR36][R2.64] ;  /* 0x0000002402027981 */ /* 0x000ea2000c1e1b00 */
[----:B------:R-:W-:Y:S01]  /*4aa0*/  UMOV UR4, 0xf0000000 ;  /* 0xf000000000047882 */ /* 0x000fe20000000000 */
[----:B------:R-:W-:Y:S01]  /*4ab0*/  UMOV UR5, 0x380fffff ;  /* 0x380fffff00057882 */ /* 0x000fe20000000000 */
[----:B--2---:R-:W0:Y:S01]  /*4ac0*/  F2F.F32.F64 R0, R2 ;  /* 0x0000000200007310 */ /* 0x004e220000301000 */
[----:B------:R-:W-:-:S14]  /*4ad0*/  DSETP.GEU.AND P0, PT, |R2|, UR4, PT ;  /* 0x0000000402007e2a */ /* 0x000fdc000bf0e200 */
[----:B0-----:R-:W-:Y:S01]  /*4ae0*/  @!P0 FMUL R0, R0, 1.175494350822287508e-38 ;  /* 0x0080000000008820 */ /* 0x001fe20000400000 */
[----:B------:R-:W-:Y:S06]  /*4af0*/  BRA `(.L_x_1429) ;  /* 0x0000000800287947 */ /* 0x000fec0003800000 */
.L_x_1437:
        /* <DEDUP_REMOVED lines=23> */
[----:B------:R-:W-:Y:S01]  /*4c70*/  LOP3.LUT R0, R5, 0x80000000, R0, 0xf8, !PT ;  /* 0x8000000005007812 */ /* 0x000fe200078ef800 */
[----:B------:R-:W-:Y:S06]  /*4c80*/  BRA `(.L_x_1429) ;  /* 0x0000000400c47947 */ /* 0x000fec0003800000 */
.L_x_1440:
        /* <DEDUP_REMOVED lines=10> */
[----:B------:R-:W-:Y:S01]  /*4d30*/  LOP3.LUT R0, R0, 0x80000000, R5, 0xf8, !PT ;  /* 0x8000000000007812 */ /* 0x000fe200078ef805 */
[----:B------:R-:W-:Y:S06]  /*4d40*/  BRA `(.L_x_1429) ;  /* 0x0000000400947947 */ /* 0x000fec0003800000 */
.L_x_1439:
[----:B------:R-:W2:Y:S02]  /*4d50*/  LDG.E.U16 R0, desc[UR36][R2.64] ;  /* 0x0000002402007981 */ /* 0x000ea4000c1e1500 */
[----:B--2---:R-:W-:Y:S01]  /*4d60*/  IMAD.U32 R0, R0, 0x10000, RZ ;  /* 0x0001000000007824 */ /* 0x004fe200078e00ff */
[----:B------:R-:W-:Y:S06]  /*4d70*/  BRA `(.L_x_1429) ;  /* 0x0000000400887947 */ /* 0x000fec0003800000 */
.L_x_1436:
        /* <DEDUP_REMOVED lines=11> */
.L_x_1443:
[----:B------:R-:W2:Y:S01]  /*4e30*/  LDG.E.U8 R3, desc[UR36][R2.64] ;  /* 0x0000002402037981 */ /* 0x000ea2000c1e1100 */
        /* <DEDUP_REMOVED lines=19> */
.L_x_1445:
[----:B------:R-:W-:Y:S05]  /*4f70*/  BSYNC.RECONVERGENT B0 ;  /* 0x0000000000007941 */ /* 0x000fea0003800200 */
.L_x_1444:
[----:B------:R-:W-:Y:S02]  /*4f80*/  SHF.L.U32 R0, R0, 0x14, RZ ;  /* 0x0000001400007819 */ /* 0x000fe400000006ff */
[----:B------:R-:W-:-:S04]  /*4f90*/  LEA R2, R2, 0x3b800000, 0x17 ;  /* 0x3b80000002027811 */ /* 0x000fc800078eb8ff */
[----:B------:R-:W-:Y:S01]  /*4fa0*/  LOP3.LUT R0, R2, R0, R7, 0xfe, !PT ;  /* 0x0000000002007212 */ /* 0x000fe200078efe07 */
[----:B------:R-:W-:Y:S06]  /*4fb0*/  BRA `(.L_x_1429) ;  /* 0x0000000000f87947 */ /* 0x000fec0003800000 */
.L_x_1442:
        /* <DEDUP_REMOVED lines=20> */
.L_x_1447:
[----:B------:R-:W-:Y:S05]  /*5100*/  BSYNC.RECONVERGENT B0 ;  /* 0x0000000000007941 */ /* 0x000fea0003800200 */
.L_x_1446:
[----:B------:R-:W-:Y:S01]  /*5110*/  IMAD.SHL.U32 R0, R0, 0x200000, RZ ;  /* 0x0020000000007824 */ /* 0x000fe200078e00ff */
[----:B------:R-:W-:-:S04]  /*5120*/  LEA R2, R2, 0x37800000, 0x17 ;  /* 0x3780000002027811 */ /* 0x000fc800078eb8ff */
[----:B------:R-:W-:Y:S01]  /*5130*/  LOP3.LUT R0, R2, R0, R7, 0xfe, !PT ;  /* 0x0000000002007212 */ /* 0x000fe200078efe07 */
[----:B------:R-:W-:Y:S06]  /*5140*/  BRA `(.L_x_1429) ;  /* 0x0000000000947947 */ /* 0x000fec0003800000 */
.L_x_1441:
[----:B------:R-:W-:-:S09]  /*5150*/  UISETP.NE.AND UP0, UPT, UR4, 0x1c, UPT ;  /* 0x0000001c0400788c */ /* 0x000fd2000bf05270 */
[----:B------:R-:W-:Y:S05]  /*5160*/  BRA.U !UP0, `(.L_x_1448) ;  /* 0x0000000108847547 */ /* 0x000fea000b800000 */
[----:B------:R-:W-:-:S09]  /*5170*/  UISETP.NE.AND UP0, UPT, UR4, 0x1d, UPT ;  /* 0x0000001d0400788c */ /* 0x000fd2000bf05270 */
[----:B------:R-:W-:Y:S05]  /*5180*/  BRA.U !UP0, `(.L_x_1449) ;  /* 0x0000000108707547 */ /* 0x000fea000b800000 */
[----:B------:R-:W-:-:S09]  /*5190*/  UISETP.NE.AND UP0, UPT, UR4, 0x2c, UPT ;  /* 0x0000002c0400788c */ /* 0x000fd2000bf05270 */
[----:B------:R-:W-:Y:S05]  /*51a0*/  BRA.U UP0, `(.L_x_1428) ;  /* 0x0000000100207547 */ /* 0x000fea000b800000 */
[----:B------:R-:W2:Y:S01]  /*51b0*/  LDG.E.U8 R2, desc[UR36][R2.64] ;  /* 0x0000002402027981 */ /* 0x000ea2000c1e1100 */
[----:B------:R-:W-:Y:S01]  /*51c0*/  HFMA2 R0, -RZ, RZ, 3.814697265625e-06, 0 ;  /* 0x00400000ff007431 */ /* 0x000fe200000001ff */
[----:B--2---:R-:W-:-:S13]  /*51d0*/  ISETP.NE.AND P0, PT, R2, RZ, PT ;  /* 0x000000ff0200720c */ /* 0x004fda0003f05270 */
[----:B------:R-:W-:Y:S05]  /*51e0*/  @!P0 BRA `(.L_x_1429) ;  /* 0x00000000006c8947 */ /* 0x000fea0003800000 */
[----:B------:R-:W-:-:S13]  /*51f0*/  ISETP.NE.AND P0, PT, R2, 0xff, PT ;  /* 0x000000ff0200780c */ /* 0x000fda0003f05270 */
[----:B------:R-:W-:Y:S02]  /*5200*/  @!P0 IMAD.MOV.U32 R0, RZ, RZ, 0x7f800001 ;  /* 0x7f800001ff008424 */ /* 0x000fe400078e00ff */
[----:B------:R-:W-:Y:S01]  /*5210*/  @P0 IMAD.SHL.U32 R0, R2, 0x800000, RZ ;  /* 0x0080000002000824 */ /* 0x000fe200078e00ff */
[----:B------:R-:W-:Y:S06]  /*5220*/  BRA `(.L_x_1429) ;  /* 0x00000000005c7947 */ /* 0x000fec0003800000 */
.L_x_1428:
        /* <DEDUP_REMOVED lines=16> */
.L_x_1450:
[----:B------:R-:W-:Y:S01]  /*5330*/  IMAD.MOV.U32 R0, RZ, RZ, RZ ;  /* 0x000000ffff007224 */ /* 0x000fe200078e00ff */
[----:B------:R-:W-:Y:S06]  /*5340*/  BRA `(.L_x_1429) ;  /* 0x0000000000147947 */ /* 0x000fec0003800000 */
.L_x_1449:
[----:B------:R-:W2:Y:S02]  /*5350*/  LDG.E.64 R2, desc[UR36][R2.64] ;  /* 0x0000002402027981 */ /* 0x000ea4000c1e1b00 */
[----:B--2---:R0:W1:Y:S01]  /*5360*/  I2F.U64 R0, R2 ;  /* 0x0000000200007312 */ /* 0x0040620000301000 */
[----:B------:R-:W-:Y:S05]  /*5370*/  BRA `(.L_x_1429) ;  /* 0x0000000000087947 */ /* 0x000fea0003800000 */
.L_x_1448:
[----:B------:R-:W2:Y:S02]  /*5380*/  LDG.E R0, desc[UR36][R2.64] ;  /* 0x0000002402007981 */ /* 0x000ea4000c1e1900 */
[----:B--2---:R-:W-:-:S07]  /*5390*/  I2FP.F32.U32 R0, R0 ;  /* 0x0000000000007245 */ /* 0x004fce0000201000 */
.L_x_1429:
[----:B------:R-:W-:Y:S05]  /*53a0*/  BSYNC.RECONVERGENT B6 ;  /* 0x0000000000067941 */ /* 0x000fea0003800200 */
.L_x_1423:
[C---:B012345:R-:W-:Y:S01]  /*53b0*/  FFMA.FTZ R2, R0.reuse, R0, -1 ;  /* 0xbf80000000027423 */ /* 0x07ffe20000010000 */
[----:B------:R-:W-:Y:S01]  /*53c0*/  FADD.FTZ R0, R0, -1 ;  /* 0xbf80000000007421 */ /* 0x000fe20000010000 */
[----:B------:R-:W-:Y:S01]  /*53d0*/  IMAD.MOV.U32 R7, RZ, RZ, 0x3d39bf78 ;  /* 0x3d39bf78ff077424 */ /* 0x000fe200078e00ff */
[----:B------:R-:W0:Y:S01]  /*53e0*/  LDCU.64 UR6, c[0x0][0x580] ;  /* 0x0000b000ff0677ac */ /* 0x000e220008000a00 */
[----:B------:R-:W1:Y:S01]  /*53f0*/  MUFU.RSQ R3, R2 ;  /* 0x0000000200037308 */ /* 0x000e620000001400 */
[----:B------:R-:W-:Y:S02]  /*5400*/  FSETP.NEU.FTZ.AND P1, PT, R2, RZ, PT ;  /* 0x000000ff0200720b */ /* 0x000fe40003f3d000 */
[----:B------:R-:W-:Y:S01]  /*5410*/  ISETP.GT.U32.AND P0, PT, R0, 0x4b000000, PT ;  /* 0x4b0000000000780c */ /* 0x000fe20003f04070 */
[----:B------:R-:W-:-:S04]  /*5420*/  UPRMT UR4, UR42, 0x9910, URZ ;  /* 0x000099102a047896 */ /* 0x000fc800080000ff */
[----:B------:R-:W-:Y:S01]  /*5430*/  UISETP.GT.AND UP0, UPT, UR4, 0x9, UPT ;  /* 0x000000090400788c */ /* 0x000fe2000bf04270 */
[----:B-1----:R-:W-:Y:S01]  /*5440*/  FMUL.FTZ R5, R2, R3 ;  /* 0x0000000302057220 */ /* 0x002fe20000410000 */
        /* <DEDUP_REMOVED lines=16> */
[----:B------:R-:W-:-:S03]  /*5550*/  @P1 FSETP.NEU.FTZ.AND P2, PT, R5, RZ, PT ;  /* 0x000000ff0500120b */ /* 0x000fc60003f5d000 */
        /* <DEDUP_REMOVED lines=31> */
.L_x_1454:
[----:B------:R-:W0:Y:S02]  /*5750*/  F2I.S64.TRUNC R4, R4 ;  /* 0x0000000400047311 */ /* 0x000e24000020d900 */
[----:B0-----:R-:W-:-:S05]  /*5760*/  MOV R7, R4 ;  /* 0x0000000400077202 */ /* 0x001fca0000000f00 */
[----:B------:R3:W-:Y:S01]  /*5770*/  STG.E.U8 desc[UR36][R2.64], R7 ;  /* 0x0000000702007986 */ /* 0x0007e2000c101124 */
[----:B------:R-:W-:Y:S05]  /*5780*/  BRA `(.L_x_1456) ;  /* 0x0000000c00287947 */ /* 0x000fea0003800000 */
.L_x_1453:
        /* <DEDUP_REMOVED lines=9> */
.L_x_1458:
[----:B------:R-:W0:Y:S02]  /*5820*/  F2I.FTZ.TRUNC.NTZ R5, R4 ;  /* 0x0000000400057305 */ /* 0x000e24000021f100 */
[----:B0-----:R2:W-:Y:S01]  /*5830*/  STG.E desc[UR36][R2.64], R5 ;  /* 0x0000000502007986 */ /* 0x0015e2000c101924 */
[----:B------:R-:W-:Y:S05]  /*5840*/  BRA `(.L_x_1456) ;  /* 0x0000000800f87947 */ /* 0x000fea0003800000 */
.L_x_1457:
[----:B------:R-:W0:Y:S02]  /*5850*/  F2I.FTZ.TRUNC.NTZ R5, R4 ;  /* 0x0000000400057305 */ /* 0x000e24000021f100 */
[----:B0-----:R0:W-:Y:S01]  /*5860*/  STG.E.U16 desc[UR36][R2.64], R5 ;  /* 0x0000000502007986 */ /* 0x0011e2000c101524 */
[----:B------:R-:W-:Y:S05]  /*5870*/  BRA `(.L_x_1456) ;  /* 0x0000000800ec7947 */ /* 0x000fea0003800000 */
.L_x_1452:
        /* <DEDUP_REMOVED lines=8> */
.L_x_1460:
[----:B------:R-:W-:-:S05]  /*5900*/  F2FP.F16.F32.PACK_AB R4, RZ, R4 ;  /* 0x00000004ff04723e */ /* 0x000fca00000000ff */
[----:B------:R0:W-:Y:S01]  /*5910*/  STG.E.U16 desc[UR36][R2.64], R4 ;  /* 0x0000000402007986 */ /* 0x0001e2000c101524 */
[----:B------:R-:W-:Y:S05]  /*5920*/  BRA `(.L_x_1456) ;  /* 0x0000000800c07947 */ /* 0x000fea0003800000 */
.L_x_1459:
        /* <DEDUP_REMOVED lines=9> */
.L_x_1462:
[----:B------:R-:W-:-:S04]  /*59c0*/  F2FP.F16.F32.PACK_AB R5, RZ, R4 ;  /* 0x00000004ff05723e */ /* 0x000fc800000000ff */
[----:B------:R-:W-:-:S05]  /*59d0*/  PRMT R5, R5, 0x5410, RZ ;  /* 0x0000541005057816 */ /* 0x000fca00000000ff */
[----:B------:R0:W-:Y:S01]  /*59e0*/  STG.E desc[UR36][R2.64], R5 ;  /* 0x0000000502007986 */ /* 0x0001e2000c101924 */
[----:B------:R-:W-:Y:S05]  /*59f0*/  BRA `(.L_x_1456) ;  /* 0x00000008008c7947 */ /* 0x000fea0003800000 */
.L_x_1461:
[----:B------:R-:W-:-:S06]  /*5a00*/  FMUL.FTZ R4, R4, 1 ;  /* 0x3f80000004047820 */ /* 0x000fcc0000410000 */
[----:B------:R-:W0:Y:S02]  /*5a10*/  F2F.F64.F32 R4, R4 ;  /* 0x0000000400047310 */ /* 0x000e240000201800 */
[----:B0-----:R0:W-:Y:S01]  /*5a20*/  STG.E.64 desc[UR36][R2.64], R4 ;  /* 0x0000000402007986 */ /* 0x0011e2000c101b24 */
[----:B------:R-:W-:Y:S05]  /*5a30*/  BRA `(.L_x_1456) ;  /* 0x00000008007c7947 */ /* 0x000fea0003800000 */
.L_x_1451:
        /* <DEDUP_REMOVED lines=13> */
.L_x_1466:
[----:B------:R-:W-:Y:S01]  /*5b10*/  LOP3.LUT R6, R4, 0x7fffffff, RZ, 0xc0, !PT ;  /* 0x7fffffff04067812 */ /* 0x000fe200078ec0ff */
[----:B------:R-:W-:Y:S01]  /*5b20*/  BSSY.RECONVERGENT B0, `(.L_x_1467) ;  /* 0x0000012000007945 */ /* 0x000fe20003800200 */
[----:B------:R-:W-:Y:S02]  /*5b30*/  HFMA2 R0, -RZ, RZ, 0, 7.62939453125e-06 ;  /* 0x00000080ff007431 */ /* 0x000fe400000001ff */
        /* <DEDUP_REMOVED lines=13> */
.L_x_1469:
[----:B------:R-:W-:-:S04]  /*5c10*/  SHF.R.U32.HI R4, RZ, 0x18, R4 ;  /* 0x00000018ff047819 */ /* 0x000fc80000011604 */
[----:B------:R-:W-:-:S04]  /*5c20*/  LOP3.LUT R4, R5, 0x80, R4, 0xf8, !PT ;  /* 0x0000008005047812 */ /* 0x000fc800078ef804 */
[----:B------:R-:W-:-:S07]  /*5c30*/  PRMT R0, R4, 0x7610, R0 ;  /* 0x0000761004007816 */ /* 0x000fce0000000000 */
.L_x_1468:
[----:B------:R-:W-:Y:S05]  /*5c40*/  BSYNC.RECONVERGENT B0 ;  /* 0x0000000000007941 */ /* 0x000fea0003800200 */
.L_x_1467:
[----:B------:R0:W-:Y:S01]  /*5c50*/  STG.E.U8 desc[UR36][R2.64], R0 ;  /* 0x0000000002007986 */ /* 0x0001e2000c101124 */
[----:B------:R-:W-:Y:S05]  /*5c60*/  BRA `(.L_x_1456) ;  /* 0x0000000400f07947 */ /* 0x000fea0003800000 */
.L_x_1465:
[----:B------:R-:W-:Y:S01]  /*5c70*/  LOP3.LUT R6, R4, 0x7fffffff, RZ, 0xc0, !PT ;  /* 0x7fffffff04067812 */ /* 0x000fe200078ec0ff */
[----:B------:R-:W-:Y:S01]  /*5c80*/  BSSY.RECONVERGENT B0, `(.L_x_1470) ;  /* 0x0000012000007945 */ /* 0x000fe20003800200 */
[----:B------:R-:W-:Y:S02]  /*5c90*/  IMAD.MOV.U32 R0, RZ, RZ, 0x80 ;  /* 0x00000080ff007424 */ /* 0x000fe400078e00ff */
        /* <DEDUP_REMOVED lines=13> */
.L_x_1472:
[----:B------:R-:W-:-:S04]  /*5d70*/  SHF.R.U32.HI R4, RZ, 0x18, R4 ;  /* 0x00000018ff047819 */ /* 0x000fc80000011604 */
[----:B------:R-:W-:-:S04]  /*5d80*/  LOP3.LUT R5, R5, 0x80, R4, 0xf8, !PT ;  /* 0x0000008005057812 */ /* 0x000fc800078ef804 */
[----:B------:R-:W-:-:S07]  /*5d90*/  PRMT R0, R5, 0x7610, R0 ;  /* 0x0000761005007816 */ /* 0x000fce0000000000 */
.L_x_1471:
[----:B------:R-:W-:Y:S05]  /*5da0*/  BSYNC.RECONVERGENT B0 ;  /* 0x0000000000007941 */ /* 0x000fea0003800200 */
.L_x_1470:
[----:B------:R0:W-:Y:S01]  /*5db0*/  STG.E.U8 desc[UR36][R2.64], R0 ;  /* 0x0000000002007986 */ /* 0x0001e2000c101124 */
[----:B------:R-:W-:Y:S05]  /*5dc0*/  BRA `(.L_x_1456) ;  /* 0x0000000400987947 */ /* 0x000fea0003800000 */
.L_x_1464:
[----:B------:R-:W-:-:S09]  /*5dd0*/  UISETP.NE.AND UP0, UPT, UR4, 0x1c, UPT ;  /* 0x0000001c0400788c */ /* 0x000fd2000bf05270 */
[----:B------:R-:W-:Y:S05]  /*5de0*/  BRA.U !UP0, `(.L_x_1473) ;  /* 0x0000000108587547 */ /* 0x000fea000b800000 */
[----:B------:R-:W-:-:S09]  /*5df0*/  UISETP.NE.AND UP0, UPT, UR4, 0x1d, UPT ;  /* 0x0000001d0400788c */ /* 0x000fd2000bf05270 */
[----:B------:R-:W-:Y:S05]  /*5e00*/  BRA.U !UP0, `(.L_x_1474) ;  /* 0x0000000108447547 */ /* 0x000fea000b800000 */
[----:B------:R-:W-:-:S09]  /*5e10*/  UISETP.NE.AND UP0, UPT, UR4, 0x2c, UPT ;  /* 0x0000002c0400788c */ /* 0x000fd2000bf05270 */
[----:B------:R-:W-:Y:S05]  /*5e20*/  BRA.U UP0, `(.L_x_1455) ;  /* 0x0000000100a87547 */ /* 0x000fea000b800000 */
        /* <DEDUP_REMOVED lines=15> */
.L_x_1474:
[----:B------:R-:W0:Y:S02]  /*5f20*/  F2I.U64.TRUNC R4, R4 ;  /* 0x0000000400047311 */ /* 0x000e24000020d800 */
[----:B0-----:R0:W-:Y:S01]  /*5f30*/  STG.E.64 desc[UR36][R2.64], R4 ;  /* 0x0000000402007986 */ /* 0x0011e2000c101b24 */
[----:B------:R-:W-:Y:S05]  /*5f40*/  BRA `(.L_x_1456) ;  /* 0x0000000400387947 */ /* 0x000fea0003800000 */
.L_x_1473:
[----:B------:R-:W0:Y:S02]  /*5f50*/  F2I.FTZ.U32.TRUNC.NTZ R5, R4 ;  /* 0x0000000400057305 */ /* 0x000e24000021f000 */
[----:B0-----:R0:W-:Y:S01]  /*5f60*/  STG.E desc[UR36][R2.64], R5 ;  /* 0x0000000502007986 */ /* 0x0011e2000c101924 */
[----:B------:R-:W-:Y:S05]  /*5f70*/  BRA `(.L_x_1456) ;  /* 0x00000004002c7947 */ /* 0x000fea0003800000 */
.L_x_1463:
        /* <DEDUP_REMOVED lines=10> */
.L_x_1476:
[----:B------:R-:W-:Y:S01]  /*6020*/  FMUL.FTZ R4, R4, 1 ;  /* 0x3f80000004047820 */ /* 0x000fe20000410000 */
[----:B------:R-:W-:-:S05]  /*6030*/  CS2R R6, SRZ ;  /* 0x0000000000067805 */ /* 0x000fca000001ff00 */
[----:B------:R-:W0:Y:S02]  /*6040*/  F2F.F64.F32 R4, R4 ;  /* 0x0000000400047310 */ /* 0x000e240000201800 */
[----:B0-----:R0:W-:Y:S01]  /*6050*/  STG.E.128 desc[UR36][R2.64], R4 ;  /* 0x0000000402007986 */ /* 0x0011e2000c101d24 */
[----:B------:R-:W-:Y:S05]  /*6060*/  BRA `(.L_x_1456) ;  /* 0x0000000000f07947 */ /* 0x000fea0003800000 */
.L_x_1475:
[----:B------:R-:W-:-:S09]  /*6070*/  UISETP.NE.AND UP0, UPT, UR4, 0xf, UPT ;  /* 0x0000000f0400788c */ /* 0x000fd2000bf05270 */
[----:B------:R-:W-:Y:S05]  /*6080*/  BRA.U !UP0, `(.L_x_1477) ;  /* 0x0000000108e07547 */ /* 0x000fea000b800000 */
[----:B------:R-:W-:-:S09]  /*6090*/  UISETP.NE.AND UP0, UPT, UR4, 0x17, UPT ;  /* 0x000000170400788c */ /* 0x000fd2000bf05270 */
[----:B------:R-:W-:Y:S05]  /*60a0*/  BRA.U !UP0, `(.L_x_1478) ;  /* 0x00000001088c7547 */ /* 0x000fea000b800000 */
[----:B------:R-:W-:-:S09]  /*60b0*/  UISETP.NE.AND UP0, UPT, UR4, 0x18, UPT ;  /* 0x000000180400788c */ /* 0x000fd2000bf05270 */
[----:B------:R-:W-:Y:S05]  /*60c0*/  BRA.U !UP0, `(.L_x_1479) ;  /* 0x0000000108447547 */ /* 0x000fea000b800000 */
.L_x_1455:
        /* <DEDUP_REMOVED lines=16> */
.L_x_1480:
[----:B------:R-:W-:Y:S05]  /*61d0*/  BRA `(.L_x_1456) ;  /* 0x0000000000947947 */ /* 0x000fea0003800000 */
.L_x_1479:
[----:B------:R-:W-:Y:S01]  /*61e0*/  LOP3.LUT R6, R4, 0x7fffffff, RZ, 0xc0, !PT ;  /* 0x7fffffff04067812 */ /* 0x000fe200078ec0ff */
[----:B------:R-:W-:Y:S01]  /*61f0*/  BSSY.RECONVERGENT B0, `(.L_x_1481) ;  /* 0x000000b000007945 */ /* 0x000fe20003800200 */
[----:B------:R-:W-:Y:S01]  /*6200*/  SHF.R.U32.HI R7, RZ, 0x18, R4 ;  /* 0x00000018ff077819 */ /* 0x000fe20000011604 */
[----:B------:R-:W-:Y:S01]  /*6210*/  IMAD.MOV.U32 R0, RZ, RZ, 0x7f ;  /* 0x0000007fff007424 */ /* 0x000fe200078e00ff */
        /* <DEDUP_REMOVED lines=8> */
.L_x_1482:
[----:B------:R-:W-:Y:S05]  /*62a0*/  BSYNC.RECONVERGENT B0 ;  /* 0x0000000000007941 */ /* 0x000fea0003800200 */
.L_x_1481:
[----:B------:R-:W-:-:S05]  /*62b0*/  LOP3.LUT R5, R0, 0x80, R7, 0xf8, !PT ;  /* 0x0000008000057812 */ /* 0x000fca00078ef807 */
[----:B------:R0:W-:Y:S01]  /*62c0*/  STG.E.U8 desc[UR36][R2.64], R5 ;  /* 0x0000000502007986 */ /* 0x0001e2000c101124 */
[----:B------:R-:W-:Y:S05]  /*62d0*/  BRA `(.L_x_1456) ;  /* 0x0000000000547947 */ /* 0x000fea0003800000 */
.L_x_1478:
[----:B------:R-:W-:Y:S01]  /*62e0*/  LOP3.LUT R6, R4, 0x7fffffff, RZ, 0xc0, !PT ;  /* 0x7fffffff04067812 */ /* 0x000fe200078ec0ff */
[----:B------:R-:W-:Y:S03]  /*62f0*/  BSSY.RECONVERGENT B0, `(.L_x_1483) ;  /* 0x000000d000007945 */ /* 0x000fe60003800200 */
        /* <DEDUP_REMOVED lines=9> */
.L_x_1484:
[----:B------:R-:W-:Y:S01]  /*6390*/  HFMA2 R0, -RZ, RZ, 0, 7.569789886474609375e-06 ;  /* 0x0000007fff007431 */ /* 0x000fe200000001ff */
[----:B------:R-:W-:-:S04]  /*63a0*/  ISETP.GT.U32.AND P0, PT, R6, 0x7f800000, PT ;  /* 0x7f8000000600780c */ /* 0x000fc80003f04070 */
[----:B------:R-:W-:-:S09]  /*63b0*/  SEL R0, R0, 0x7c, P0 ;  /* 0x0000007c00007807 */ /* 0x000fd20000000000 */
.L_x_1485:
[----:B------:R-:W-:Y:S05]  /*63c0*/  BSYNC.RECONVERGENT B0 ;  /* 0x0000000000007941 */ /* 0x000fea0003800200 */
.L_x_1483:
[----:B------:R-:W-:-:S04]  /*63d0*/  SHF.R.U32.HI R5, RZ, 0x18, R4 ;  /* 0x00000018ff057819 */ /* 0x000fc80000011604 */
[----:B------:R-:W-:-:S05]  /*63e0*/  LOP3.LUT R5, R0, 0x80, R5, 0xf8, !PT ;  /* 0x0000008000057812 */ /* 0x000fca00078ef805 */
[----:B------:R0:W-:Y:S01]  /*63f0*/  STG.E.U8 desc[UR36][R2.64], R5 ;  /* 0x0000000502007986 */ /* 0x0001e2000c101124 */
[----:B------:R-:W-:Y:S05]  /*6400*/  BRA `(.L_x_1456) ;  /* 0x0000000000087947 */ /* 0x000fea0003800000 */
.L_x_1477:
[----:B------:R-:W-:-:S05]  /*6410*/  F2FP.BF16.F32.PACK_AB R4, RZ, R4 ;  /* 0x00000004ff04723e */ /* 0x000fca00000010ff */
[----:B------:R0:W-:Y:S02]  /*6420*/  STG.E.U16 desc[UR36][R2.64], R4 ;  /* 0x0000000402007986 */ /* 0x0001e4000c101524 */
.L_x_1456:
[----:B------:R-:W-:-:S07]  /*6430*/  VIADD R17, R17, 0x80 ;  /* 0x0000008011117836 */ /* 0x000fce0000000000 */
.L_x_1421:
[----:B------:R-:W-:Y:S05]  /*6440*/  BSYNC.RECONVERGENT B7 ;  /* 0x0000000000077941 */ /* 0x000fea0003800200 */
.L_x_1420:
[----:B------:R-:W5:Y:S01]  /*6450*/  LDCU UR4, c[0x0][0x380] ;  /* 0x00007000ff0477ac */ /* 0x000f620008000800 */
[----:B------:R-:W-:Y:S01]  /*6460*/  BSSY.RECONVERGENT B7, `(.L_x_1486) ;  /* 0x000031a000077945 */ /* 0x000fe20003800200 */
[----:B-----5:R-:W-:-:S13]  /*6470*/  ISETP.GE.AND P0, PT, R17, UR4, PT ;  /* 0x0000000411007c0c */ /* 0x020fda000bf06270 */
[----:B------:R-:W-:Y:S05]  /*6480*/  @P0 BRA `(.L_x_1487) ;  /* 0x00000030005c0947 */ /* 0x000fea0003800000 */
[----:B------:R-:W5:Y:S01]  /*6490*/  LDCU UR4, c[0x0][0x388] ;  /* 0x00007100ff0477ac */ /* 0x000f620008000800 */
[----:B0--34-:R-:W-:Y:S01]  /*64a0*/  MOV R0, RZ ;  /* 0x000000ff00007202 */ /* 0x019fe20000000f00 */
[----:B------:R-:W-:Y:S01]  /*64b0*/  IMAD.MOV.U32 R16, RZ, RZ, RZ ;  /* 0x000000ffff107224 */ /* 0x000fe200078e00ff */
[----:B-----5:R-:W-:-:S09]  /*64c0*/  UISETP.NE.AND UP0, UPT, UR4, URZ, UPT ;  /* 0x000000ff0400728c */ /* 0x020fd2000bf05270 */
[----:B------:R-:W-:Y:S05]  /*64d0*/  BRA.U !UP0, `(.L_x_1488) ;  /* 0x0000001108a87547 */ /* 0x000fea000b800000 */
[----:B------:R-:W1:Y:S01]  /*64e0*/  LDCU.64 UR4, c[0x0][0x390] ;  /* 0x00007200ff0477ac */ /* 0x000e620008000a00 */
[----:B------:R-:W-:Y:S01]  /*64f0*/  HFMA2 R16, -RZ, RZ, 0, 0 ;  /* 0x00000000ff107431 */ /* 0x000fe200000001ff */
[----:B------:R-:W0:Y:S01]  /*6500*/  LDCU UR6, c[0x0][0x38c] ;  /* 0x00007180ff0677ac */ /* 0x000e220008000800 */
[----:B------:R-:W3:Y:S01]  /*6510*/  LDCU.64 UR8, c[0x0][0x4b8] ;  /* 0x00009700ff0877ac */ /* 0x000ee20008000a00 */
[----:B------:R-:W-:Y:S02]  /*6520*/  UISETP.NE.AND UP0, UPT, UR40, URZ, UPT ;  /* 0x000000ff2800728c */ /* 0x000fe4000bf05270 */
[----:B-12---:R-:W-:-:S05]  /*6530*/  IMAD.HI.U32 R2, R17, UR4, R16 ;  /* 0x0000000411027c27 */ /* 0x006fca000f8e0010 */
[----:B------:R-:W-:-:S05]  /*6540*/  SHF.R.U32.HI R3, RZ, UR5, R2 ;  /* 0x00000005ff037c19 */ /* 0x000fca0008011602 */
[----:B------:R-:W-:-:S04]  /*6550*/  IMAD.MOV R0, RZ, RZ, -R3 ;  /* 0x000000ffff007224 */ /* 0x000fc800078e0a03 */
[----:B0-----:R-:W-:-:S04]  /*6560*/  IMAD R0, R0, UR6, R17 ;  /* 0x0000000600007c24 */ /* 0x001fc8000f8e0211 */
[C---:B---3--:R-:W-:Y:S02]  /*6570*/  IMAD R16, R0.reuse, UR8, RZ ;  /* 0x0000000800107c24 */ /* 0x048fe4000f8e02ff */
        /* <DEDUP_REMOVED lines=288> */
.L_x_1488:
[----:B------:R-:W1:Y:S01]  /*7780*/  LDCU.64 UR6, c[0x0][0x588] ;  /* 0x0000b100ff0677ac */ /* 0x000e620008000a00 */
[----:B------:R-:W-:Y:S01]  /*7790*/  BSSY.RECONVERGENT B6, `(.L_x_1489) ;  /* 0x00000dd000067945 */ /* 0x000fe20003800200 */
[----:B------:R-:W-:-:S04]  /*77a0*/  UPRMT UR4, UR41, 0x9910, URZ ;  /* 0x0000991029047896 */ /* 0x000fc800080000ff */
[----:B------:R-:W-:Y:S01]  /*77b0*/  UISETP.GT.AND UP0, UPT, UR4, 0x9, UPT ;  /* 0x000000090400788c */ /* 0x000fe2000bf04270 */
[----:B-12---:R-:W-:-:S04]  /*77c0*/  IADD3 R2, P0, PT, R0, UR6, RZ ;  /* 0x0000000600027c10 */ /* 0x006fc8000ff1e0ff */
        /* <DEDUP_REMOVED lines=13> */
.L_x_1493:
[----:B------:R-:W2:Y:S02]  /*78a0*/  LDG.E.U8 R0, desc[UR36][R2.64] ;  /* 0x0000002402007981 */ /* 0x000ea4000c1e1100 */
[----:B--2---:R-:W-:Y:S01]  /*78b0*/  I2FP.F32.U32 R0, R0 ;  /* 0x0000000000007245 */ /* 0x004fe20000201000 */
[----:B------:R-:W-:Y:S06]  /*78c0*/  BRA `(.L_x_1495) ;  /* 0x0000000c00247947 */ /* 0x000fec0003800000 */
.L_x_1492:
[----:B------:R-:W-:-:S09]  /*78d0*/  UISETP.NE.AND UP0, UPT, UR4, 0x2, UPT ;  /* 0x000000020400788c */ /* 0x000fd2000bf05270 */
[----:B------:R-:W-:Y:S05]  /*78e0*/  BRA.U !UP0, `(.L_x_1496) ;  /* 0x0000000108287547 */ /* 0x000fea000b800000 */
[----:B------:R-:W-:-:S09]  /*78f0*/  UISETP.NE.AND UP0, UPT, UR4, 0x3, UPT ;  /* 0x000000030400788c */ /* 0x000fd2000bf05270 */
[----:B------:R-:W-:Y:S05]  /*7900*/  BRA.U !UP0, `(.L_x_1497) ;  /* 0x0000000108147547 */ /* 0x000fea000b800000 */
[----:B------:R-:W-:-:S09]  /*7910*/  UISETP.NE.AND UP0, UPT, UR4, 0x4, UPT ;  /* 0x000000040400788c */ /* 0x000fd2000bf05270 */
[----:B------:R-:W-:Y:S05]  /*7920*/  BRA.U UP0, `(.L_x_1494) ;  /* 0x0000000900b07547 */ /* 0x000fea000b800000 */
[----:B------:R-:W2:Y:S02]  /*7930*/  LDG.E.64 R2, desc[UR36][R2.64] ;  /* 0x0000002402027981 */ /* 0x000ea4000c1e1b00 */
[----:B--2---:R3:W4:Y:S01]  /*7940*/  I2F.S64 R0, R2 ;  /* 0x0000000200007312 */ /* 0x0047220000301400 */
[----:B------:R-:W-:Y:S05]  /*7950*/  BRA `(.L_x_1495) ;  /* 0x0000000c00007947 */ /* 0x000fea0003800000 */
.L_x_1497:
[----:B------:R-:W2:Y:S02]  /*7960*/  LDG.E R0, desc[UR36][R2.64] ;  /* 0x0000002402007981 */ /* 0x000ea4000c1e1900 */
[----:B--2---:R-:W-:Y:S01]  /*7970*/  I2FP.F32.S32 R0, R0 ;  /* 0x0000000000007245 */ /* 0x004fe20000201400 */
[----:B------:R-:W-:Y:S06]  /*7980*/  BRA `(.L_x_1495) ;  /* 0x0000000800f47947 */ /* 0x000fec0003800000 */
.L_x_1496:
[----:B------:R-:W2:Y:S02]  /*7990*/  LDG.E.U16 R0, desc[UR36][R2.64] ;  /* 0x0000002402007981 */ /* 0x000ea4000c1e1500 */
[----:B--2---:R-:W2:Y:S01]  /*79a0*/  I2F.S16 R0, R0 ;  /* 0x0000000000007306 */ /* 0x004ea20000101400 */
[----:B------:R-:W-:Y:S05]  /*79b0*/  BRA `(.L_x_1495) ;  /* 0x0000000800e87947 */ /* 0x000fea0003800000 */
.L_x_1491:
        /* <DEDUP_REMOVED lines=8> */
.L_x_1499:
[----:B------:R-:W2:Y:S02]  /*7a40*/  LDG.E.U16 R0, desc[UR36][R2.64] ;  /* 0x0000002402007981 */ /* 0x000ea4000c1e1500 */
[----:B--2---:R-:W-:Y:S01]  /*7a50*/  HADD2.F32 R0, -RZ, R0.H0_H0 ;  /* 0x20000000ff007230 */ /* 0x004fe20000004100 */
[----:B------:R-:W-:Y:S06]  /*7a60*/  BRA `(.L_x_1495) ;  /* 0x0000000800bc7947 */ /* 0x000fec0003800000 */
.L_x_1498:
        /* <DEDUP_REMOVED lines=8> */
.L_x_1501:
[----:B------:R-:W2:Y:S02]  /*7af0*/  LDG.E.U16 R0, desc[UR36][R2.64] ;  /* 0x0000002402007981 */ /* 0x000ea4000c1e1500 */
[----:B--2---:R-:W-:Y:S01]  /*7b00*/  HADD2.F32 R0, -RZ, R0.H0_H0 ;  /* 0x20000000ff007230 */ /* 0x004fe20000004100 */
[----:B------:R-:W-:Y:S06]  /*7b10*/  BRA `(.L_x_1495) ;  /* 0x0000000800907947 */ /* 0x000fec0003800000 */
.L_x_1500:
[----:B------:R-:W2:Y:S01]  /*7b20*/  LDG.E.64 R2, desc[UR36][R2.64] ;  /* 0x0000002402027981 */ /* 0x000ea2000c1e1b00 */
[----:B------:R-:W-:Y:S01]  /*7b30*/  UMOV UR4, 0xf0000000 ;  /* 0xf000000000047882 */ /* 0x000fe20000000000 */
[----:B------:R-:W-:Y:S01]  /*7b40*/  UMOV UR5, 0x380fffff ;  /* 0x380fffff00057882 */ /* 0x000fe20000000000 */
[----:B--2---:R-:W0:Y:S01]  /*7b50*/  F2F.F32.F64 R0, R2 ;  /* 0x0000000200007310 */ /* 0x004e220000301000 */
[----:B------:R-:W-:-:S14]  /*7b60*/  DSETP.GEU.AND P0, PT, |R2|, UR4, PT ;  /* 0x0000000402007e2a */ /* 0x000fdc000bf0e200 */
[----:B0-----:R-:W-:Y:S01]  /*7b70*/  @!P0 FMUL R0, R0, 1.175494350822287508e-38 ;  /* 0x0080000000008820 */ /* 0x001fe20000400000 */
[----:B------:R-:W-:Y:S06]  /*7b80*/  BRA `(.L_x_1495) ;  /* 0x0000000800747947 */ /* 0x000fec0003800000 */
.L_x_1490:
        /* <DEDUP_REMOVED lines=12> */
.L_x_1504:
[----:B------:R-:W2:Y:S01]  /*7c50*/  LDG.E.64 R2, desc[UR36][R2.64] ;  /* 0x0000002402027981 */ /* 0x000ea2000c1e1b00 */
[----:B------:R-:W-:Y:S01]  /*7c60*/  UMOV UR4, 0xf0000000 ;  /* 0xf000000000047882 */ /* 0x000fe20000000000 */
[----:B------:R-:W-:Y:S01]  /*7c70*/  UMOV UR5, 0x380fffff ;  /* 0x380fffff00057882 */ /* 0x000fe20000000000 */
[----:B--2---:R-:W0:Y:S01]  /*7c80*/  F2F.F32.F64 R0, R2 ;  /* 0x0000000200007310 */ /* 0x004e220000301000 */
[----:B------:R-:W-:-:S14]  /*7c90*/  DSETP.GEU.AND P0, PT, |R2|, UR4, PT ;  /* 0x0000000402007e2a */ /* 0x000fdc000bf0e200 */
[----:B0-----:R-:W-:Y:S01]  /*7ca0*/  @!P0 FMUL R0, R0, 1.175494350822287508e-38 ;  /* 0x0080000000008820 */ /* 0x001fe20000400000 */
[----:B------:R-:W-:Y:S06]  /*7cb0*/  BRA `(.L_x_1495) ;  /* 0x0000000800287947 */ /* 0x000fec0003800000 */
.L_x_1503:
        /* <DEDUP_REMOVED lines=23> */
[----:B------:R-:W-:Y:S01]  /*7e30*/  LOP3.LUT R0, R5, 0x80000000, R0, 0xf8, !PT ;  /* 0x8000000005007812 */ /* 0x000fe200078ef800 */
[----:B------:R-:W-:Y:S06]  /*7e40*/  BRA `(.L_x_1495) ;  /* 0x0000000400c47947 */ /* 0x000fec0003800000 */
.L_x_1506:
        /* <DEDUP_REMOVED lines=12> */
.L_x_1505:
[----:B------:R-:W2:Y:S02]  /*7f10*/  LDG.E.U16 R0, desc[UR36][R2.64] ;  /* 0x0000002402007981 */ /* 0x000ea4000c1e1500 */
[----:B--2---:R-:W-:Y:S01]  /*7f20*/  SHF.L.U32 R0, R0, 0x10, RZ ;  /* 0x0000001000007819 */ /* 0x004fe200000006ff */
[----:B------:R-:W-:Y:S06]  /*7f30*/  BRA `(.L_x_1495) ;  /* 0x0000000400887947 */ /* 0x000fec0003800000 */
.L_x_1502:
        /* <DEDUP_REMOVED lines=11> */
.L_x_1509:
        /* <DEDUP_REMOVED lines=20> */
.L_x_1511:
[----:B------:R-:W-:Y:S05]  /*8130*/  BSYNC.RECONVERGENT B0 ;  /* 0x0000000000007941 */ /* 0x000fea0003800200 */
.L_x_1510:
[----:B------:R-:W-:Y:S01]  /*8140*/  IMAD.SHL.U32 R0, R0, 0x100000, RZ ;  /* 0x0010000000007824 */ /* 0x000fe200078e00ff */
[----:B------:R-:W-:-:S04]  /*8150*/  LEA R2, R2, 0x3b800000, 0x17 ;  /* 0x3b80000002027811 */ /* 0x000fc800078eb8ff */
[----:B------:R-:W-:Y:S01]  /*8160*/  LOP3.LUT R0, R2, R0, R7, 0xfe, !PT ;  /* 0x0000000002007212 */ /* 0x000fe200078efe07 */
[----:B------:R-:W-:Y:S06]  /*8170*/  BRA `(.L_x_1495) ;  /* 0x0000000000f87947 */ /* 0x000fec0003800000 */
.L_x_1508:
[----:B------:R-:W2:Y:S01]  /*8180*/  LDG.E.U8 R3, desc[UR36][R2.64] ;  /* 0x0000002402037981 */ /* 0x000ea2000c1e1100 */
        /* <DEDUP_REMOVED lines=19> */
.L_x_1513:
[----:B------:R-:W-:Y:S05]  /*82c0*/  BSYNC.RECONVERGENT B0 ;  /* 0x0000000000007941 */ /* 0x000fea0003800200 */
.L_x_1512:
[----:B------:R-:W-:Y:S02]  /*82d0*/  SHF.L.U32 R0, R0, 0x15, RZ ;  /* 0x0000001500007819 */ /* 0x000fe400000006ff */
[----:B------:R-:W-:-:S04]  /*82e0*/  LEA R2, R2, 0x37800000, 0x17 ;  /* 0x3780000002027811 */ /* 0x000fc800078eb8ff */
[----:B------:R-:W-:Y:S01]  /*82f0*/  LOP3.LUT R0, R2, R0, R7, 0xfe, !PT ;  /* 0x0000000002007212 */ /* 0x000fe200078efe07 */
[----:B------:R-:W-:Y:S06]  /*8300*/  BRA `(.L_x_1495) ;  /* 0x0000000000947947 */ /* 0x000fec0003800000 */
.L_x_1507:
        /* <DEDUP_REMOVED lines=8> */
[----:B--2---:R-:W-:-:S13]  /*8390*/  ISETP.NE.AND P0, PT, R2, RZ, PT ;  /* 0x000000ff0200720c */ /* 0x004fda0003f05270 */
[----:B------:R-:W-:Y:S05]  /*83a0*/  @!P0 BRA `(.L_x_1495) ;  /* 0x00000000006c8947 */ /* 0x000fea0003800000 */
[----:B------:R-:W-:-:S13]  /*83b0*/  ISETP.NE.AND P0, PT, R2, 0xff, PT ;  /* 0x000000ff0200780c */ /* 0x000fda0003f05270 */
[----:B------:R-:W-:Y:S01]  /*83c0*/  @!P0 MOV R0, 0x7f800001 ;  /* 0x7f80000100008802 */ /* 0x000fe20000000f00 */
[----:B------:R-:W-:Y:S01]  /*83d0*/  @P0 IMAD.SHL.U32 R0, R2, 0x800000, RZ ;  /* 0x0080000002000824 */ /* 0x000fe200078e00ff */
[----:B------:R-:W-:Y:S06]  /*83e0*/  BRA `(.L_x_1495) ;  /* 0x00000000005c7947 */ /* 0x000fec0003800000 */
.L_x_1494:
        /* <DEDUP_REMOVED lines=16> */
.L_x_1516:
[----:B------:R-:W-:Y:S01]  /*84f0*/  IMAD.MOV.U32 R0, RZ, RZ, RZ ;  /* 0x000000ffff007224 */ /* 0x000fe200078e00ff */
[----:B------:R-:W-:Y:S06]  /*8500*/  BRA `(.L_x_1495) ;  /* 0x0000000000147947 */ /* 0x000fec0003800000 */
.L_x_1515:
[----:B------:R-:W2:Y:S02]  /*8510*/  LDG.E.64 R2, desc[UR36][R2.64] ;  /* 0x0000002402027981 */ /* 0x000ea4000c1e1b00 */
[----:B--2---:R0:W1:Y:S01]  /*8520*/  I2F.U64 R0, R2 ;  /* 0x0000000200007312 */ /* 0x0040620000301000 */
[----:B------:R-:W-:Y:S05]  /*8530*/  BRA `(.L_x_1495) ;  /* 0x0000000000087947 */ /* 0x000fea0003800000 */
.L_x_1514:
[----:B------:R-:W2:Y:S02]  /*8540*/  LDG.E R0, desc[UR36][R2.64] ;  /* 0x0000002402007981 */ /* 0x000ea4000c1e1900 */
[----:B--2---:R-:W-:-:S07]  /*8550*/  I2FP.F32.U32 R0, R0 ;  /* 0x0000000000007245 */ /* 0x004fce0000201000 */
.L_x_1495:
[----:B------:R-:W-:Y:S05]  /*8560*/  BSYNC.RECONVERGENT B6 ;  /* 0x0000000000067941 */ /* 0x000fea0003800200 */
.L_x_1489:
        /* <DEDUP_REMOVED lines=58> */
.L_x_1520:
[----:B------:R-:W0:Y:S02]  /*8910*/  F2I.S64.TRUNC R4, R4 ;  /* 0x0000000400047311 */ /* 0x000e24000020d900 */
[----:B0-----:R-:W-:-:S05]  /*8920*/  MOV R7, R4 ;  /* 0x0000000400077202 */ /* 0x001fca0000000f00 */
[----:B------:R0:W-:Y:S01]  /*8930*/  STG.E.U8 desc[UR36][R2.64], R7 ;  /* 0x0000000702007986 */ /* 0x0001e2000c101124 */
[----:B------:R-:W-:Y:S05]  /*8940*/  BRA `(.L_x_1522) ;  /* 0x0000000c00287947 */ /* 0x000fea0003800000 */
.L_x_1519:
        /* <DEDUP_REMOVED lines=9> */
.L_x_1524:
[----:B------:R-:W0:Y:S02]  /*89e0*/  F2I.FTZ.TRUNC.NTZ R5, R4 ;  /* 0x0000000400057305 */ /* 0x000e24000021f100 */
[----:B0-----:R0:W-:Y:S01]  /*89f0*/  STG.E desc[UR36][R2.64], R5 ;  /* 0x0000000502007986 */ /* 0x0011e2000c101924 */
[----:B------:R-:W-:Y:S05]  /*8a00*/  BRA `(.L_x_1522) ;  /* 0x0000000800f87947 */ /* 0x000fea0003800000 */
.L_x_1523:
[----:B------:R-:W0:Y:S02]  /*8a10*/  F2I.FTZ.TRUNC.NTZ R5, R4 ;  /* 0x0000000400057305 */ /* 0x000e24000021f100 */
[----:B0-----:R0:W-:Y:S01]  /*8a20*/  STG.E.U16 desc[UR36][R2.64], R5 ;  /* 0x0000000502007986 */ /* 0x0011e2000c101524 */
[----:B------:R-:W-:Y:S05]  /*8a30*/  BRA `(.L_x_1522) ;  /* 0x0000000800ec7947 */ /* 0x000fea0003800000 */
.L_x_1518:
        /* <DEDUP_REMOVED lines=8> */
.L_x_1526:
[----:B------:R-:W-:-:S05]  /*8ac0*/  F2FP.F16.F32.PACK_AB R4, RZ, R4 ;  /* 0x00000004ff04723e */ /* 0x000fca00000000ff */
[----:B------:R0:W-:Y:S01]  /*8ad0*/  STG.E.U16 desc[UR36][R2.64], R4 ;  /* 0x0000000402007986 */ /* 0x0001e2000c101524 */
[----:B------:R-:W-:Y:S05]  /*8ae0*/  BRA `(.L_x_1522) ;  /* 0x0000000800c07947 */ /* 0x000fea0003800000 */
.L_x_1525:
        /* <DEDUP_REMOVED lines=9> */
.L_x_1528:
[----:B------:R-:W-:-:S04]  /*8b80*/  F2FP.F16.F32.PACK_AB R5, RZ, R4 ;  /* 0x00000004ff05723e */ /* 0x000fc800000000ff */
[----:B------:R-:W-:-:S05]  /*8b90*/  PRMT R5, R5, 0x5410, RZ ;  /* 0x0000541005057816 */ /* 0x000fca00000000ff */
[----:B------:R0:W-:Y:S01]  /*8ba0*/  STG.E desc[UR36][R2.64], R5 ;  /* 0x0000000502007986 */ /* 0x0001e2000c101924 */
[----:B------:R-:W-:Y:S05]  /*8bb0*/  BRA `(.L_x_1522) ;  /* 0x00000008008c7947 */ /* 0x000fea0003800000 */
.L_x_1527:
[----:B------:R-:W-:-:S06]  /*8bc0*/  FMUL.FTZ R4, R4, 1 ;  /* 0x3f80000004047820 */ /* 0x000fcc0000410000 */
[----:B------:R-:W0:Y:S02]  /*8bd0*/  F2F.F64.F32 R4, R4 ;  /* 0x0000000400047310 */ /* 0x000e240000201800 */
[----:B0-----:R0:W-:Y:S01]  /*8be0*/  STG.E.64 desc[UR36][R2.64], R4 ;  /* 0x0000000402007986 */ /* 0x0011e2000c101b24 */
[----:B------:R-:W-:Y:S05]  /*8bf0*/  BRA `(.L_x_1522) ;  /* 0x00000008007c7947 */ /* 0x000fea0003800000 */
.L_x_1517:
        /* <DEDUP_REMOVED lines=13> */
.L_x_1532:
        /* <DEDUP_REMOVED lines=16> */
.L_x_1535:
[----:B------:R-:W-:-:S04]  /*8dd0*/  SHF.R.U32.HI R4, RZ, 0x18, R4 ;  /* 0x00000018ff047819 */ /* 0x000fc80000011604 */
[----:B------:R-:W-:-:S04]  /*8de0*/  LOP3.LUT R4, R5, 0x80, R4, 0xf8, !PT ;  /* 0x0000008005047812 */ /* 0x000fc800078ef804 */
[----:B------:R-:W-:-:S07]  /*8df0*/  PRMT R0, R4, 0x7610, R0 ;  /* 0x0000761004007816 */ /* 0x000fce0000000000 */
.L_x_1534:
[----:B------:R-:W-:Y:S05]  /*8e00*/  BSYNC.RECONVERGENT B0 ;  /* 0x0000000000007941 */ /* 0x000fea0003800200 */
.L_x_1533:
[----:B------:R0:W-:Y:S01]  /*8e10*/  STG.E.U8 desc[UR36][R2.64], R0 ;  /* 0x0000000002007986 */ /* 0x0001e2000c101124 */
[----:B------:R-:W-:Y:S05]  /*8e20*/  BRA `(.L_x_1522) ;  /* 0x0000000400f07947 */ /* 0x000fea0003800000 */
.L_x_1531:
        /* <DEDUP_REMOVED lines=16> */
.L_x_1538:
[----:B------:R-:W-:-:S04]  /*8f30*/  SHF.R.U32.HI R4, RZ, 0x18, R4 ;  /* 0x00000018ff047819 */ /* 0x000fc80000011604 */
[----:B------:R-:W-:-:S04]  /*8f40*/  LOP3.LUT R5, R5, 0x80, R4, 0xf8, !PT ;  /* 0x0000008005057812 */ /* 0x000fc800078ef804 */
[----:B------:R-:W-:-:S07]  /*8f50*/  PRMT R0, R5, 0x7610, R0 ;  /* 0x0000761005007816 */ /* 0x000fce0000000000 */
.L_x_1537:
[----:B------:R-:W-:Y:S05]  /*8f60*/  BSYNC.RECONVERGENT B0 ;  /* 0x0000000000007941 */ /* 0x000fea0003800200 */
.L_x_1536:
[----:B------:R0:W-:Y:S01]  /*8f70*/  STG.E.U8 desc[UR36][R2.64], R0 ;  /* 0x0000000002007986 */ /* 0x0001e2000c101124 */
[----:B------:R-:W-:Y:S05]  /*8f80*/  BRA `(.L_x_1522) ;  /* 0x0000000400987947 */ /* 0x000fea0003800000 */
.L_x_1530:
        /* <DEDUP_REMOVED lines=21> */
.L_x_1540:
[----:B------:R-:W0:Y:S02]  /*90e0*/  F2I.U64.TRUNC R4, R4 ;  /* 0x0000000400047311 */ /* 0x000e24000020d800 */
[----:B0-----:R0:W-:Y:S01]  /*90f0*/  STG.E.64 desc[UR36][R2.64], R4 ;  /* 0x0000000402007986 */ /* 0x0011e2000c101b24 */
[----:B------:R-:W-:Y:S05]  /*9100*/  BRA `(.L_x_1522) ;  /* 0x0000000400387947 */ /* 0x000fea0003800000 */
.L_x_1539:
[----:B------:R-:W0:Y:S02]  /*9110*/  F2I.FTZ.U32.TRUNC.NTZ R5, R4 ;  /* 0x0000000400057305 */ /* 0x000e24000021f000 */
[----:B0-----:R0:W-:Y:S01]  /*9120*/  STG.E desc[UR36][R2.64], R5 ;  /* 0x0000000502007986 */ /* 0x0011e2000c101924 */
[----:B------:R-:W-:Y:S05]  /*9130*/  BRA `(.L_x_1522) ;  /* 0x00000004002c7947 */ /* 0x000fea0003800000 */
.L_x_1529:
        /* <DEDUP_REMOVED lines=10> */
.L_x_1542:
[----:B------:R-:W-:Y:S01]  /*91e0*/  FMUL.FTZ R4, R4, 1 ;  /* 0x3f80000004047820 */ /* 0x000fe20000410000 */
[----:B------:R-:W-:-:S05]  /*91f0*/  CS2R R6, SRZ ;  /* 0x0000000000067805 */ /* 0x000fca000001ff00 */
[----:B------:R-:W0:Y:S02]  /*9200*/  F2F.F64.F32 R4, R4 ;  /* 0x0000000400047310 */ /* 0x000e240000201800 */
[----:B0-----:R4:W-:Y:S01]  /*9210*/  STG.E.128 desc[UR36][R2.64], R4 ;  /* 0x0000000402007986 */ /* 0x0019e2000c101d24 */
[----:B------:R-:W-:Y:S05]  /*9220*/  BRA `(.L_x_1522) ;  /* 0x0000000000f07947 */ /* 0x000fea0003800000 */
.L_x_1541:
[----:B------:R-:W-:-:S09]  /*9230*/  UISETP.NE.AND UP0, UPT, UR4, 0xf, UPT ;  /* 0x0000000f0400788c */ /* 0x000fd2000bf05270 */
[----:B------:R-:W-:Y:S05]  /*9240*/  BRA.U !UP0, `(.L_x_1543) ;  /* 0x0000000108e07547 */ /* 0x000fea000b800000 */
[----:B------:R-:W-:-:S09]  /*9250*/  UISETP.NE.AND UP0, UPT, UR4, 0x17, UPT ;  /* 0x000000170400788c */ /* 0x000fd2000bf05270 */
[----:B------:R-:W-:Y:S05]  /*9260*/  BRA.U !UP0, `(.L_x_1544) ;  /* 0x00000001088c7547 */ /* 0x000fea000b800000 */
[----:B------:R-:W-:-:S09]  /*9270*/  UISETP.NE.AND UP0, UPT, UR4, 0x18, UPT ;  /* 0x000000180400788c */ /* 0x000fd2000bf05270 */
[----:B------:R-:W-:Y:S05]  /*9280*/  BRA.U !UP0, `(.L_x_1545) ;  /* 0x0000000108447547 */ /* 0x000fea000b800000 */
.L_x_1521:
        /* <DEDUP_REMOVED lines=16> */
.L_x_1546:
[----:B------:R-:W-:Y:S05]  /*9390*/  BRA `(.L_x_1522) ;  /* 0x0000000000947947 */ /* 0x000fea0003800000 */
.L_x_1545:
        /* <DEDUP_REMOVED lines=12> */
.L_x_1548:
[----:B------:R-:W-:Y:S05]  /*9460*/  BSYNC.RECONVERGENT B0 ;  /* 0x0000000000007941 */ /* 0x000fea0003800200 */
.L_x_1547:
[----:B------:R-:W-:-:S05]  /*9470*/  LOP3.LUT R5, R0, 0x80, R7, 0xf8, !PT ;  /* 0x0000008000057812 */ /* 0x000fca00078ef807 */
[----:B------:R2:W-:Y:S01]  /*9480*/  STG.E.U8 desc[UR36][R2.64], R5 ;  /* 0x0000000502007986 */ /* 0x0005e2000c101124 */
[----:B------:R-:W-:Y:S05]  /*9490*/  BRA `(.L_x_1522) ;  /* 0x0000000000547947 */ /* 0x000fea0003800000 */
.L_x_1544:
        /* <DEDUP_REMOVED lines=11> */
.L_x_1550:
[----:B------:R-:W-:Y:S01]  /*9550*/  HFMA2 R0, -RZ, RZ, 0, 7.569789886474609375e-06 ;  /* 0x0000007fff007431 */ /* 0x000fe200000001ff */
[----:B------:R-:W-:-:S04]  /*9560*/  ISETP.GT.U32.AND P0, PT, R6, 0x7f800000, PT ;  /* 0x7f8000000600780c */ /* 0x000fc80003f04070 */
[----:B------:R-:W-:-:S09]  /*9570*/  SEL R0, R0, 0x7c, P0 ;  /* 0x0000007c00007807 */ /* 0x000fd20000000000 */
.L_x_1551:
[----:B------:R-:W-:Y:S05]  /*9580*/  BSYNC.RECONVERGENT B0 ;  /* 0x0000000000007941 */ /* 0x000fea0003800200 */
.L_x_1549:
[----:B------:R-:W-:-:S04]  /*9590*/  SHF.R.U32.HI R5, RZ, 0x18, R4 ;  /* 0x00000018ff057819 */ /* 0x000fc80000011604 */
[----:B------:R-:W-:-:S05]  /*95a0*/  LOP3.LUT R5, R0, 0x80, R5, 0xf8, !PT ;  /* 0x0000008000057812 */ /* 0x000fca00078ef805 */
[----:B------:R1:W-:Y:S01]  /*95b0*/  STG.E.U8 desc[UR36][R2.64], R5 ;  /* 0x0000000502007986 */ /* 0x0003e2000c101124 */
[----:B------:R-:W-:Y:S05]  /*95c0*/  BRA `(.L_x_1522) ;  /* 0x0000000000087947 */ /* 0x000fea0003800000 */
.L_x_1543:
[----:B------:R-:W-:-:S05]  /*95d0*/  F2FP.BF16.F32.PACK_AB R4, RZ, R4 ;  /* 0x00000004ff04723e */ /* 0x000fca00000010ff */
[----:B------:R0:W-:Y:S02]  /*95e0*/  STG.E.U16 desc[UR36][R2.64], R4 ;  /* 0x0000000402007986 */ /* 0x0001e4000c101524 */
.L_x_1522:
[----:B------:R-:W-:-:S07]  /*95f0*/  VIADD R17, R17, 0x80 ;  /* 0x0000008011117836 */ /* 0x000fce0000000000 */
.L_x_1487:
[----:B------:R-:W-:Y:S05]  /*9600*/  BSYNC.RECONVERGENT B7 ;  /* 0x0000000000077941 */ /* 0x000fea0003800200 */
.L_x_1486:
[----:B------:R-:W5:Y:S02]  /*9610*/  LDCU UR4, c[0x0][0x380] ;  /* 0x00007000ff0477ac */ /* 0x000f640008000800 */
[----:B-----5:R-:W-:-:S13]  /*9620*/  ISETP.GE.AND P0, PT, R17, UR4, PT ;  /* 0x0000000411007c0c */ /* 0x020fda000bf06270 */
[----:B------:R-:W-:Y:S05]  /*9630*/  @P0 EXIT ;  /* 0x000000000000094d */ /* 0x000fea0003800000 */
        /* <DEDUP_REMOVED lines=303> */
.L_x_1552:
[----:B------:R-:W1:Y:S01]  /*a930*/  LDCU.128 UR8, c[0x0][0x580] ;  /* 0x0000b000ff0877ac */ /* 0x000e620008000c00 */
[----:B------:R-:W-:Y:S01]  /*a940*/  BSSY.RECONVERGENT B6, `(.L_x_1553) ;  /* 0x00000df000067945 */ /* 0x000fe20003800200 */
[----:B------:R-:W-:-:S04]  /*a950*/  UPRMT UR4, UR41, 0x9910, URZ ;  /* 0x0000991029047896 */ /* 0x000fc800080000ff */
[----:B------:R-:W-:Y:S01]  /*a960*/  UISETP.GT.AND UP0, UPT, UR4, 0x9, UPT ;  /* 0x000000090400788c */ /* 0x000fe2000bf04270 */
[----:B-12---:R-:W-:Y:S02]  /*a970*/  IADD3 R2, P1, PT, R0, UR10, RZ ;  /* 0x0000000a00027c10 */ /* 0x006fe4000ff3e0ff */
        /* <DEDUP_REMOVED lines=13> */
[----:B--2---:R4:W0:Y:S01]  /*aa50*/  I2F.S16 R0, R2 ;  /* 0x0000000200007306 */ /* 0x0048220000101400 */
[----:B------:R-:W-:Y:S05]  /*aa60*/  BRA `(.L_x_1559) ;  /* 0x0000000c00307947 */ /* 0x000fea0003800000 */
.L_x_1557:
[----:B------:R-:W2:Y:S02]  /*aa70*/  LDG.E.U8 R0, desc[UR36][R2.64] ;  /* 0x0000002402007981 */ /* 0x000ea4000c1e1100 */
[----:B--2---:R-:W-:Y:S01]  /*aa80*/  I2FP.F32.U32 R0, R0 ;  /* 0x0000000000007245 */ /* 0x004fe20000201000 */
[----:B------:R-:W-:Y:S06]  /*aa90*/  BRA `(.L_x_1559) ;  /* 0x0000000c00247947 */ /* 0x000fec0003800000 */
.L_x_1556:
[----:B------:R-:W-:-:S09]  /*aaa0*/  UISETP.NE.AND UP0, UPT, UR4, 0x2, UPT ;  /* 0x000000020400788c */ /* 0x000fd2000bf05270 */
[----:B------:R-:W-:Y:S05]  /*aab0*/  BRA.U !UP0, `(.L_x_1560) ;  /* 0x0000000108287547 */ /* 0x000fea000b800000 */
[----:B------:R-:W-:-:S09]  /*aac0*/  UISETP.NE.AND UP0, UPT, UR4, 0x3, UPT ;  /* 0x000000030400788c */ /* 0x000fd2000bf05270 */
[----:B------:R-:W-:Y:S05]  /*aad0*/  BRA.U !UP0, `(.L_x_1561) ;  /* 0x0000000108147547 */ /* 0x000fea000b800000 */
[----:B------:R-:W-:-:S09]  /*aae0*/  UISETP.NE.AND UP0, UPT, UR4, 0x4, UPT ;  /* 0x000000040400788c */ /* 0x000fd2000bf05270 */
[----:B------:R-:W-:Y:S05]  /*aaf0*/  BRA.U UP0, `(.L_x_1558) ;  /* 0x0000000900b07547 */ /* 0x000fea000b800000 */
[----:B------:R-:W2:Y:S02]  /*ab00*/  LDG.E.64 R2, desc[UR36][R2.64] ;  /* 0x0000002402027981 */ /* 0x000ea4000c1e1b00 */
[----:B--2---:R0:W1:Y:S01]  /*ab10*/  I2F.S64 R0, R2 ;  /* 0x0000000200007312 */ /* 0x0040620000301400 */
[----:B------:R-:W-:Y:S05]  /*ab20*/  BRA `(.L_x_1559) ;  /* 0x0000000c00007947 */ /* 0x000fea0003800000 */
.L_x_1561:
[----:B------:R-:W2:Y:S02]  /*ab30*/  LDG.E R0, desc[UR36][R2.64] ;  /* 0x0000002402007981 */ /* 0x000ea4000c1e1900 */
[----:B--2---:R-:W-:Y:S01]  /*ab40*/  I2FP.F32.S32 R0, R0 ;  /* 0x0000000000007245 */ /* 0x004fe20000201400 */
[----:B------:R-:W-:Y:S06]  /*ab50*/  BRA `(.L_x_1559) ;  /* 0x0000000800f47947 */ /* 0x000fec0003800000 */
.L_x_1560:
[----:B------:R-:W2:Y:S02]  /*ab60*/  LDG.E.U16 R0, desc[UR36][R2.64] ;  /* 0x0000002402007981 */ /* 0x000ea4000c1e1500 */
[----:B--2---:R-:W0:Y:S01]  /*ab70*/  I2F.S16 R0, R0 ;  /* 0x0000000000007306 */ /* 0x004e220000101400 */
[----:B------:R-:W-:Y:S05]  /*ab80*/  BRA `(.L_x_1559) ;  /* 0x0000000800e87947 */ /* 0x000fea0003800000 */
.L_x_1555:
        /* <DEDUP_REMOVED lines=8> */
.L_x_1563:
[----:B------:R-:W2:Y:S02]  /*ac10*/  LDG.E.U16 R0, desc[UR36][R2.64] ;  /* 0x0000002402007981 */ /* 0x000ea4000c1e1500 */
[----:B--2---:R-:W-:Y:S01]  /*ac20*/  HADD2.F32 R0, -RZ, R0.H0_H0 ;  /* 0x20000000ff007230 */ /* 0x004fe20000004100 */
[----:B------:R-:W-:Y:S06]  /*ac30*/  BRA `(.L_x_1559) ;  /* 0x0000000800bc7947 */ /* 0x000fec0003800000 */
.L_x_1562:
        /* <DEDUP_REMOVED lines=8> */
.L_x_1565:
[----:B------:R-:W2:Y:S02]  /*acc0*/  LDG.E.U16 R0, desc[UR36][R2.64] ;  /* 0x0000002402007981 */ /* 0x000ea4000c1e1500 */
[----:B--2---:R-:W-:Y:S01]  /*acd0*/  HADD2.F32 R0, -RZ, R0.H0_H0 ;  /* 0x20000000ff007230 */ /* 0x004fe20000004100 */
[----:B------:R-:W-:Y:S06]  /*ace0*/  BRA `(.L_x_1559) ;  /* 0x0000000800907947 */ /* 0x000fec0003800000 */
.L_x_1564:
[----:B------:R-:W2:Y:S01]  /*acf0*/  LDG.E.64 R2, desc[UR36][R2.64] ;  /* 0x0000002402027981 */ /* 0x000ea2000c1e1b00 */
[----:B------:R-:W-:Y:S01]  /*ad00*/  UMOV UR4, 0xf0000000 ;  /* 0xf000000000047882 */ /* 0x000fe20000000000 */
[----:B------:R-:W-:Y:S01]  /*ad10*/  UMOV UR5, 0x380fffff ;  /* 0x380fffff00057882 */ /* 0x000fe20000000000 */
[----:B--2---:R-:W0:Y:S01]  /*ad20*/  F2F.F32.F64 R0, R2 ;  /* 0x0000000200007310 */ /* 0x004e220000301000 */
[----:B------:R-:W-:-:S14]  /*ad30*/  DSETP.GEU.AND P0, PT, |R2|, UR4, PT ;  /* 0x0000000402007e2a */ /* 0x000fdc000bf0e200 */
[----:B0-----:R-:W-:Y:S01]  /*ad40*/  @!P0 FMUL R0, R0, 1.175494350822287508e-38 ;  /* 0x0080000000008820 */ /* 0x001fe20000400000 */
[----:B------:R-:W-:Y:S06]  /*ad50*/  BRA `(.L_x_1559) ;  /* 0x0000000800747947 */ /* 0x000fec0003800000 */
.L_x_1554:
        /* <DEDUP_REMOVED lines=12> */
.L_x_1568:
[----:B------:R-:W2:Y:S01]  /*ae20*/  LDG.E.64 R2, desc[UR36][R2.64] ;  /* 0x0000002402027981 */ /* 0x000ea2000c1e1b00 */
[----:B------:R-:W-:Y:S01]  /*ae30*/  UMOV UR4, 0xf0000000 ;  /* 0xf000000000047882 */ /* 0x000fe20000000000 */
[----:B------:R-:W-:Y:S01]  /*ae40*/  UMOV UR5, 0x380fffff ;  /* 0x380fffff00057882 */ /* 0x000fe20000000000 */
[----:B--2---:R-:W0:Y:S01]  /*ae50*/  F2F.F32.F64 R0, R2 ;  /* 0x0000000200007310 */ /* 0x004e220000301000 */
[----:B------:R-:W-:-:S14]  /*ae60*/  DSETP.GEU.AND P0, PT, |R2|, UR4, PT ;  /* 0x0000000402007e2a */ /* 0x000fdc000bf0e200 */
[----:B0-----:R-:W-:Y:S01]  /*ae70*/  @!P0 FMUL R0, R0, 1.175494350822287508e-38 ;  /* 0x0080000000008820 */ /* 0x001fe20000400000 */
[----:B------:R-:W-:Y:S06]  /*ae80*/  BRA `(.L_x_1559) ;  /* 0x0000000800287947 */ /* 0x000fec0003800000 */
.L_x_1567:
        /* <DEDUP_REMOVED lines=25> */
.L_x_1570:
        /* <DEDUP_REMOVED lines=12> */
.L_x_1569:
[----:B------:R-:W2:Y:S02]  /*b0e0*/  LDG.E.U16 R0, desc[UR36][R2.64] ;  /* 0x0000002402007981 */ /* 0x000ea4000c1e1500 */
[----:B--2---:R-:W-:Y:S01]  /*b0f0*/  IMAD.U32 R0, R0, 0x10000, RZ ;  /* 0x0001000000007824 */ /* 0x004fe200078e00ff */
[----:B------:R-:W-:Y:S06]  /*b100*/  BRA `(.L_x_1559) ;  /* 0x0000000400887947 */ /* 0x000fec0003800000 */
.L_x_1566:
        /* <DEDUP_REMOVED lines=11> */
.L_x_1573:
        /* <DEDUP_REMOVED lines=20> */
.L_x_1575:
[----:B------:R-:W-:Y:S05]  /*b300*/  BSYNC.RECONVERGENT B0 ;  /* 0x0000000000007941 */ /* 0x000fea0003800200 */
.L_x_1574:
[----:B------:R-:W-:Y:S02]  /*b310*/  SHF.L.U32 R0, R0, 0x14, RZ ;  /* 0x0000001400007819 */ /* 0x000fe400000006ff */
[----:B------:R-:W-:-:S04]  /*b320*/  LEA R2, R2, 0x3b800000, 0x17 ;  /* 0x3b80000002027811 */ /* 0x000fc800078eb8ff */
[----:B------:R-:W-:Y:S01]  /*b330*/  LOP3.LUT R0, R2, R0, R7, 0xfe, !PT ;  /* 0x0000000002007212 */ /* 0x000fe200078efe07 */
[----:B------:R-:W-:Y:S06]  /*b340*/  BRA `(.L_x_1559) ;  /* 0x0000000000f87947 */ /* 0x000fec0003800000 */
.L_x_1572:
        /* <DEDUP_REMOVED lines=20> */
.L_x_1577:
[----:B------:R-:W-:Y:S05]  /*b490*/  BSYNC.RECONVERGENT B0 ;  /* 0x0000000000007941 */ /* 0x000fea0003800200 */
.L_x_1576:
[----:B------:R-:W-:Y:S01]  /*b4a0*/  IMAD.SHL.U32 R0, R0, 0x200000, RZ ;  /* 0x0020000000007824 */ /* 0x000fe200078e00ff */
[----:B------:R-:W-:-:S04]  /*b4b0*/  LEA R2, R2, 0x37800000, 0x17 ;  /* 0x3780000002027811 */ /* 0x000fc800078eb8ff */
[----:B------:R-:W-:Y:S01]  /*b4c0*/  LOP3.LUT R0, R2, R0, R7, 0xfe, !PT ;  /* 0x0000000002007212 */ /* 0x000fe200078efe07 */
[----:B------:R-:W-:Y:S06]  /*b4d0*/  BRA `(.L_x_1559) ;  /* 0x0000000000947947 */ /* 0x000fec0003800000 */
.L_x_1571:
        /* <DEDUP_REMOVED lines=11> */
[----:B------:R-:W-:Y:S01]  /*b590*/  @!P0 IMAD.MOV.U32 R0, RZ, RZ, 0x7f800001 ;  /* 0x7f800001ff008424 */ /* 0x000fe200078e00ff */
[----:B------:R-:W-:Y:S01]  /*b5a0*/  @P0 SHF.L.U32 R0, R2, 0x17, RZ ;  /* 0x0000001702000819 */ /* 0x000fe200000006ff */
[----:B------:R-:W-:Y:S06]  /*b5b0*/  BRA `(.L_x_1559) ;  /* 0x00000000005c7947 */ /* 0x000fec0003800000 */
.L_x_1558:
        /* <DEDUP_REMOVED lines=16> */
.L_x_1580:
[----:B------:R-:W-:Y:S01]  /*b6c0*/  MOV R0, RZ ;  /* 0x000000ff00007202 */ /* 0x000fe20000000f00 */
[----:B------:R-:W-:Y:S06]  /*b6d0*/  BRA `(.L_x_1559) ;  /* 0x0000000000147947 */ /* 0x000fec0003800000 */
.L_x_1579:
[----:B------:R-:W2:Y:S02]  /*b6e0*/  LDG.E.64 R2, desc[UR36][R2.64] ;  /* 0x0000002402027981 */ /* 0x000ea4000c1e1b00 */
[----:B--2---:R0:W1:Y:S01]  /*b6f0*/  I2F.U64 R0, R2 ;  /* 0x0000000200007312 */ /* 0x0040620000301000 */
[----:B------:R-:W-:Y:S05]  /*b700*/  BRA `(.L_x_1559) ;  /* 0x0000000000087947 */ /* 0x000fea0003800000 */
.L_x_1578:
[----:B------:R-:W2:Y:S02]  /*b710*/  LDG.E R0, desc[UR36][R2.64] ;  /* 0x0000002402007981 */ /* 0x000ea4000c1e1900 */
[----:B--2---:R-:W-:-:S07]  /*b720*/  I2FP.F32.U32 R0, R0 ;  /* 0x0000000000007245 */ /* 0x004fce0000201000 */
.L_x_1559:
[----:B------:R-:W-:Y:S05]  /*b730*/  BSYNC.RECONVERGENT B6 ;  /* 0x0000000000067941 */ /* 0x000fea0003800200 */
.L_x_1553:
[C---:B012345:R-:W-:Y:S01]  /*b740*/  FFMA.FTZ R2, R0.reuse, R0, -1 ;  /* 0xbf80000000027423 */ /* 0x07ffe20000010000 */
[----:B------:R-:W-:Y:S01]  /*b750*/  FADD.FTZ R0, R0, -1 ;  /* 0xbf80000000007421 */ /* 0x000fe20000010000 */
[----:B------:R-:W-:Y:S01]  /*b760*/  MOV R7, 0x3d39bf78 ;  /* 0x3d39bf7800077802 */ /* 0x000fe20000000f00 */
[----:B------:R-:W-:Y:S01]  /*b770*/  UPRMT UR4, UR42, 0x9910, URZ ;  /* 0x000099102a047896 */ /* 0x000fe200080000ff */
[----:B------:R-:W0:Y:S01]  /*b780*/  MUFU.RSQ R3, R2 ;  /* 0x0000000200037308 */ /* 0x000e220000001400 */
[----:B------:R-:W-:Y:S02]  /*b790*/  FSETP.NEU.FTZ.AND P1, PT, R2, RZ, PT ;  /* 0x000000ff0200720b */ /* 0x000fe40003f3d000 */
[----:B------:R-:W-:Y:S01]  /*b7a0*/  ISETP.GT.U32.AND P0, PT, R0, 0x4b000000, PT ;  /* 0x4b0000000000780c */ /* 0x000fe20003f04070 */
[----:B------:R-:W-:Y:S01]  /*b7b0*/  UISETP.GT.AND UP0, UPT, UR4, 0x9, UPT ;  /* 0x000000090400788c */ /* 0x000fe2000bf04270 */
[----:B0-----:R-:W-:Y:S01]  /*b7c0*/  FMUL.FTZ R5, R2, R3 ;  /* 0x0000000302057220 */ /* 0x001fe20000410000 */
        /* <DEDUP_REMOVED lines=15> */
[----:B------:R-:W-:Y:S01]  /*b8c0*/  FFMA.FTZ R3, R3, R4, -1 ;  /* 0xbf80000003037423 */ /* 0x000fe20000010004 */
[----:B------:R-:W-:Y:S02]  /*b8d0*/  @P1 IMAD.MOV.U32 R4, RZ, RZ, 0x7f800000 ;  /* 0x7f800000ff041424 */ /* 0x000fe400078e00ff */
[----:B------:R-:W-:Y:S01]  /*b8e0*/  FMUL.FTZ R0, R0, 1.1920928955078125e-07 ;  /* 0x3400000000007820 */ /* 0x000fe20000410000 */
        /* <DEDUP_REMOVED lines=12> */
[C---:B------:R-:W-:Y:S01]  /*b9b0*/  @P2 FFMA.FTZ R2, R5.reuse, R4, +INF ;  /* 0x7f80000005022423 */ /* 0x040fe20000010004 */
[----:B------:R-:W-:-:S04]  /*b9c0*/  @P1 FSETP.NEU.FTZ.AND P2, PT, R5, RZ, PT ;  /* 0x000000ff0500120b */ /* 0x000fc80003f5d000 */
[----:B------:R-:W-:-:S05]  /*b9d0*/  @P1 FSEL R2, R2, -RZ, P2 ;  /* 0x800000ff02021208 */ /* 0x000fca0001000000 */
[----:B------:R-:W-:Y:S01]  /*b9e0*/  @P0 FADD.FTZ R2, R2, 0.69314718246459960938 ;  /* 0x3f31721802020421 */ /* 0x000fe20000010000 */
        /* <DEDUP_REMOVED lines=10> */
[----:B0-----:R-:W-:Y:S01]  /*ba90*/  STG.E.U8 desc[UR36][R16.64], R3 ;  /* 0x0000000310007986 */ /* 0x001fe2000c101124 */
[----:B------:R-:W-:Y:S05]  /*baa0*/  EXIT ;  /* 0x000000000000794d */ /* 0x000fea0003800000 */
.L_x_1584:
[----:B------:R-:W0:Y:S02]  /*bab0*/  F2I.S64.TRUNC R2, R2 ;  /* 0x0000000200027311 */ /* 0x000e24000020d900 */
[----:B0-----:R-:W-:-:S05]  /*bac0*/  MOV R5, R2 ;  /* 0x0000000200057202 */ /* 0x001fca0000000f00 */
[----:B------:R-:W-:Y:S01]  /*bad0*/  STG.E.U8 desc[UR36][R16.64], R5 ;  /* 0x0000000510007986 */ /* 0x000fe2000c101124 */
[----:B------:R-:W-:Y:S05]  /*bae0*/  EXIT ;  /* 0x000000000000794d */ /* 0x000fea0003800000 */
.L_x_1583:
[----:B------:R-:W-:-:S09]  /*baf0*/  UISETP.NE.AND UP0, UPT, UR4, 0x2, UPT ;  /* 0x000000020400788c */ /* 0x000fd2000bf05270 */
[----:B------:R-:W-:Y:S05]  /*bb00*/  BRA.U !UP0, `(.L_x_1586) ;  /* 0x0000000108287547 */ /* 0x000fea000b800000 */
[----:B------:R-:W-:-:S09]  /*bb10*/  UISETP.NE.AND UP0, UPT, UR4, 0x3, UPT ;  /* 0x000000030400788c */ /* 0x000fd2000bf05270 */
[----:B------:R-:W-:Y:S05]  /*bb20*/  BRA.U !UP0, `(.L_x_1587) ;  /* 0x0000000108147547 */ /* 0x000fea000b800000 */
[----:B------:R-:W-:-:S09]  /*bb30*/  UISETP.NE.AND UP0, UPT, UR4, 0x4, UPT ;  /* 0x000000040400788c */ /* 0x000fd2000bf05270 */
[----:B------:R-:W-:Y:S05]  /*bb40*/  BRA.U UP0, `(.L_x_1585) ;  /* 0x0000000900387547 */ /* 0x000fea000b800000 */
[----:B------:R-:W0:Y:S02]  /*bb50*/  F2I.S64.TRUNC R2, R2 ;  /* 0x0000000200027311 */ /* 0x000e24000020d900 */
[----:B0-----:R-:W-:Y:S01]  /*bb60*/  STG.E.64 desc[UR36][R16.64], R2 ;  /* 0x0000000210007986 */ /* 0x001fe2000c101b24 */
[----:B------:R-:W-:Y:S05]  /*bb70*/  EXIT ;  /* 0x000000000000794d */ /* 0x000fea0003800000 */
.L_x_1587:
[----:B------:R-:W0:Y:S02]  /*bb80*/  F2I.FTZ.TRUNC.NTZ R3, R2 ;  /* 0x0000000200037305 */ /* 0x000e24000021f100 */
[----:B0-----:R-:W-:Y:S01]  /*bb90*/  STG.E desc[UR36][R16.64], R3 ;  /* 0x0000000310007986 */ /* 0x001fe2000c101924 */
[----:B------:R-:W-:Y:S05]  /*bba0*/  EXIT ;  /* 0x000000000000794d */ /* 0x000fea0003800000 */
.L_x_1586:
[----:B------:R-:W0:Y:S02]  /*bbb0*/  F2I.FTZ.TRUNC.NTZ R3, R2 ;  /* 0x0000000200037305 */ /* 0x000e24000021f100 */
[----:B0-----:R-:W-:Y:S01]  /*bbc0*/  STG.E.U16 desc[UR36][R16.64], R3 ;  /* 0x0000000310007986 */ /* 0x001fe2000c101524 */
[----:B------:R-:W-:Y:S05]  /*bbd0*/  EXIT ;  /* 0x000000000000794d */ /* 0x000fea0003800000 */
.L_x_1582:
[----:B------:R-:W-:-:S09]  /*bbe0*/  UISETP.GT.AND UP0, UPT, UR4, 0x6, UPT ;  /* 0x000000060400788c */ /* 0x000fd2000bf04270 */
[----:B------:R-:W-:Y:S05]  /*bbf0*/  BRA.U UP0, `(.L_x_1588) ;  /* 0x0000000100247547 */ /* 0x000fea000b800000 */
[----:B------:R-:W-:-:S09]  /*bc00*/  UISETP.NE.AND UP0, UPT, UR4, 0x5, UPT ;  /* 0x000000050400788c */ /* 0x000fd2000bf05270 */
[----:B------:R-:W-:Y:S05]  /*bc10*/  BRA.U !UP0, `(.L_x_1589) ;  /* 0x0000000108107547 */ /* 0x000fea000b800000 */
[----:B------:R-:W-:-:S09]  /*bc20*/  UISETP.NE.AND UP0, UPT, UR4, 0x6, UPT ;  /* 0x000000060400788c */ /* 0x000fd2000bf05270 */
[----:B------:R-:W-:Y:S05]  /*bc30*/  BRA.U UP0, `(.L_x_1585) ;  /* 0x0000000500fc7547 */ /* 0x000fea000b800000 */
[----:B------:R-:W-:Y:S01]  /*bc40*/  STG.E desc[UR36][R16.64], R2 ;  /* 0x0000000210007986 */ /* 0x000fe2000c101924 */
[----:B------:R-:W-:Y:S05]  /*bc50*/  EXIT ;  /* 0x000000000000794d */ /* 0x000fea0003800000 */
.L_x_1589:
[----:B------:R-:W-:-:S05]  /*bc60*/  F2FP.F16.F32.PACK_AB R2, RZ, R2 ;  /* 0x00000002ff02723e */ /* 0x000fca00000000ff */
[----:B------:R-:W-:Y:S01]  /*bc70*/  STG.E.U16 desc[UR36][R16.64], R2 ;  /* 0x0000000210007986 */ /* 0x000fe2000c101524 */
[----:B------:R-:W-:Y:S05]  /*bc80*/  EXIT ;  /* 0x000000000000794d */ /* 0x000fea0003800000 */
.L_x_1588:
[----:B------:R-:W-:-:S09]  /*bc90*/  UISETP.NE.AND UP0, UPT, UR4, 0x7, UPT ;  /* 0x000000070400788c */ /* 0x000fd2000bf05270 */
[----:B------:R-:W-:Y:S05]  /*bca0*/  BRA.U !UP0, `(.L_x_1590) ;  /* 0x00000001082c7547 */ /* 0x000fea000b800000 */
[----:B------:R-:W-:-:S09]  /*bcb0*/  UISETP.NE.AND UP0, UPT, UR4, 0x8, UPT ;  /* 0x000000080400788c */ /* 0x000fd2000bf05270 */
[----:B------:R-:W-:Y:S05]  /*bcc0*/  BRA.U !UP0, `(.L_x_1591) ;  /* 0x0000000108147547 */ /* 0x000fea000b800000 */
[----:B------:R-:W-:-:S09]  /*bcd0*/  UISETP.NE.AND UP0, UPT, UR4, 0x9, UPT ;  /* 0x000000090400788c */ /* 0x000fd2000bf05270 */
[----:B------:R-:W-:Y:S05]  /*bce0*/  BRA.U UP0, `(.L_x_1585) ;  /* 0x0000000500d07547 */ /* 0x000fea000b800000 */
[----:B------:R-:W-:-:S05]  /*bcf0*/  IMAD.MOV.U32 R3, RZ, RZ, RZ ;  /* 0x000000ffff037224 */ /* 0x000fca00078e00ff */
[----:B------:R-:W-:Y:S01]  /*bd00*/  STG.E.64 desc[UR36][R16.64], R2 ;  /* 0x0000000210007986 */ /* 0x000fe2000c101b24 */
[----:B------:R-:W-:Y:S05]  /*bd10*/  EXIT ;  /* 0x000000000000794d */ /* 0x000fea0003800000 */
.L_x_1591:
[----:B------:R-:W-:-:S04]  /*bd20*/  F2FP.F16.F32.PACK_AB R3, RZ, R2 ;  /* 0x00000002ff03723e */ /* 0x000fc800000000ff */
[----:B------:R-:W-:-:S05]  /*bd30*/  PRMT R3, R3, 0x5410, RZ ;  /* 0x0000541003037816 */ /* 0x000fca00000000ff */
[----:B------:R-:W-:Y:S01]  /*bd40*/  STG.E desc[UR36][R16.64], R3 ;  /* 0x0000000310007986 */ /* 0x000fe2000c101924 */
[----:B------:R-:W-:Y:S05]  /*bd50*/  EXIT ;  /* 0x000000000000794d */ /* 0x000fea0003800000 */
.L_x_1590:
[----:B------:R-:W-:-:S06]  /*bd60*/  FMUL.FTZ R2, R2, 1 ;  /* 0x3f80000002027820 */ /* 0x000fcc0000410000 */
[----:B------:R-:W0:Y:S02]  /*bd70*/  F2F.F64.F32 R2, R2 ;  /* 0x0000000200027310 */ /* 0x000e240000201800 */
[----:B0-----:R-:W-:Y:S01]  /*bd80*/  STG.E.64 desc[UR36][R16.64], R2 ;  /* 0x0000000210007986 */ /* 0x001fe2000c101b24 */
[----:B------:R-:W-:Y:S05]  /*bd90*/  EXIT ;  /* 0x000000000000794d */ /* 0x000fea0003800000 */
.L_x_1581:
        /* <DEDUP_REMOVED lines=11> */
[----:B0-----:R-:W-:Y:S01]  /*be50*/  STG.E.U16 desc[UR36][R16.64], R3 ;  /* 0x0000000310007986 */ /* 0x001fe2000c101524 */
[----:B------:R-:W-:Y:S05]  /*be60*/  EXIT ;  /* 0x000000000000794d */ /* 0x000fea0003800000 */
.L_x_1595:
        /* <DEDUP_REMOVED lines=16> */
.L_x_1598:
[----:B------:R-:W-:-:S04]  /*bf70*/  SHF.R.U32.HI R2, RZ, 0x18, R2 ;  /* 0x00000018ff027819 */ /* 0x000fc80000011602 */
[----:B------:R-:W-:-:S04]  /*bf80*/  LOP3.LUT R2, R3, 0x80, R2, 0xf8, !PT ;  /* 0x0000008003027812 */ /* 0x000fc800078ef802 */
[----:B------:R-:W-:-:S07]  /*bf90*/  PRMT R8, R2, 0x7610, R8 ;  /* 0x0000761002087816 */ /* 0x000fce0000000008 */
.L_x_1597:
[----:B------:R-:W-:Y:S05]  /*bfa0*/  BSYNC.RECONVERGENT B0 ;  /* 0x0000000000007941 */ /* 0x000fea0003800200 */
.L_x_1596:
[----:B------:R-:W-:Y:S01]  /*bfb0*/  STG.E.U8 desc[UR36][R16.64], R8 ;  /* 0x0000000810007986 */ /* 0x000fe2000c101124 */
[----:B------:R-:W-:Y:S05]  /*bfc0*/  EXIT ;  /* 0x000000000000794d */ /* 0x000fea0003800000 */
.L_x_1594:
        /* <DEDUP_REMOVED lines=16> */
.L_x_1601:
[----:B------:R-:W-:-:S04]  /*c0d0*/  SHF.R.U32.HI R2, RZ, 0x18, R2 ;  /* 0x00000018ff027819 */ /* 0x000fc80000011602 */
[----:B------:R-:W-:-:S04]  /*c0e0*/  LOP3.LUT R3, R3, 0x80, R2, 0xf8, !PT ;  /* 0x0000008003037812 */ /* 0x000fc800078ef802 */
[----:B------:R-:W-:-:S07]  /*c0f0*/  PRMT R8, R3, 0x7610, R8 ;  /* 0x0000761003087816 */ /* 0x000fce0000000008 */
.L_x_1600:
[----:B------:R-:W-:Y:S05]  /*c100*/  BSYNC.RECONVERGENT B0 ;  /* 0x0000000000007941 */ /* 0x000fea0003800200 */
.L_x_1599:
[----:B------:R-:W-:Y:S01]  /*c110*/  STG.E.U8 desc[UR36][R16.64], R8 ;  /* 0x0000000810007986 */ /* 0x000fe2000c101124 */
[----:B------:R-:W-:Y:S05]  /*c120*/  EXIT ;  /* 0x000000000000794d */ /* 0x000fea0003800000 */
.L_x_1593:
        /* <DEDUP_REMOVED lines=21> */
.L_x_1603:
[----:B------:R-:W0:Y:S02]  /*c280*/  F2I.U64.TRUNC R2, R2 ;  /* 0x0000000200027311 */ /* 0x000e24000020d800 */
[----:B0-----:R-:W-:Y:S01]  /*c290*/  STG.E.64 desc[UR36][R16.64], R2 ;  /* 0x0000000210007986 */ /* 0x001fe2000c101b24 */
[----:B------:R-:W-:Y:S05]  /*c2a0*/  EXIT ;  /* 0x000000000000794d */ /* 0x000fea0003800000 */
.L_x_1602:
[----:B------:R-:W0:Y:S02]  /*c2b0*/  F2I.FTZ.U32.TRUNC.NTZ R3, R2 ;  /* 0x0000000200037305 */ /* 0x000e24000021f000 */
[----:B0-----:R-:W-:Y:S01]  /*c2c0*/  STG.E desc[UR36][R16.64], R3 ;  /* 0x0000000310007986 */ /* 0x001fe2000c101924 */
[----:B------:R-:W-:Y:S05]  /*c2d0*/  EXIT ;  /* 0x000000000000794d */ /* 0x000fea0003800000 */
.L_x_1592:
        /* <DEDUP_REMOVED lines=8> */
[----:B------:R-:W-:Y:S01]  /*c360*/  STG.E.U8 desc[UR36][R16.64], R3 ;  /* 0x0000000310007986 */ /* 0x000fe2000c101124 */
[----:B------:R-:W-:Y:S05]  /*c370*/  EXIT ;  /* 0x000000000000794d */ /* 0x000fea0003800000 */
.L_x_1605:
[----:B------:R-:W-:Y:S01]  /*c380*/  FMUL.FTZ R4, R2, 1 ;  /* 0x3f80000002047820 */ /* 0x000fe20000410000 */
[----:B------:R-:W-:-:S05]  /*c390*/  CS2R R6, SRZ ;  /* 0x0000000000067805 */ /* 0x000fca000001ff00 */
[----:B------:R-:W0:Y:S02]  /*c3a0*/  F2F.F64.F32 R4, R4 ;  /* 0x0000000400047310 */ /* 0x000e240000201800 */
[----:B0-----:R-:W-:Y:S01]  /*c3b0*/  STG.E.128 desc[UR36][R16.64], R4 ;  /* 0x0000000410007986 */ /* 0x001fe2000c101d24 */
[----:B------:R-:W-:Y:S05]  /*c3c0*/  EXIT ;  /* 0x000000000000794d */ /* 0x000fea0003800000 */
.L_x_1604:
[----:B------:R-:W-:-:S09]  /*c3d0*/  UISETP.NE.AND UP0, UPT, UR4, 0xf, UPT ;  /* 0x0000000f0400788c */ /* 0x000fd2000bf05270 */
[----:B------:R-:W-:Y:S05]  /*c3e0*/  BRA.U !UP0, `(.L_x_1606) ;  /* 0x0000000108e07547 */ /* 0x000fea000b800000 */
[----:B------:R-:W-:-:S09]  /*c3f0*/  UISETP.NE.AND UP0, UPT, UR4, 0x17, UPT ;  /* 0x000000170400788c */ /* 0x000fd2000bf05270 */
[----:B------:R-:W-:Y:S05]  /*c400*/  BRA.U !UP0, `(.L_x_1607) ;  /* 0x00000001088c7547 */ /* 0x000fea000b800000 */
[----:B------:R-:W-:-:S09]  /*c410*/  UISETP.NE.AND UP0, UPT, UR4, 0x18, UPT ;  /* 0x000000180400788c */ /* 0x000fd2000bf05270 */
[----:B------:R-:W-:Y:S05]  /*c420*/  BRA.U !UP0, `(.L_x_1608) ;  /* 0x0000000108447547 */ /* 0x000fea000b800000 */
.L_x_1585:
        /* <DEDUP_REMOVED lines=16> */
.L_x_1609:
[----:B------:R-:W-:Y:S05]  /*c530*/  EXIT ;  /* 0x000000000000794d */ /* 0x000fea0003800000 */
.L_x_1608:
        /* <DEDUP_REMOVED lines=12> */
.L_x_1611:
[----:B------:R-:W-:Y:S05]  /*c600*/  BSYNC.RECONVERGENT B0 ;  /* 0x0000000000007941 */ /* 0x000fea0003800200 */
.L_x_1610:
[----:B------:R-:W-:-:S05]  /*c610*/  LOP3.LUT R3, R0, 0x80, R5, 0xf8, !PT ;  /* 0x0000008000037812 */ /* 0x000fca00078ef805 */
[----:B------:R-:W-:Y:S01]  /*c620*/  STG.E.U8 desc[UR36][R16.64], R3 ;  /* 0x0000000310007986 */ /* 0x000fe2000c101124 */
[----:B------:R-:W-:Y:S05]  /*c630*/  EXIT ;  /* 0x000000000000794d */ /* 0x000fea0003800000 */
.L_x_1607:
        /* <DEDUP_REMOVED lines=11> */
.L_x_1613:
[----:B------:R-:W-:Y:S01]  /*c6f0*/  HFMA2 R0, -RZ, RZ, 0, 7.569789886474609375e-06 ;  /* 0x0000007fff007431 */ /* 0x000fe200000001ff */
[----:B------:R-:W-:-:S04]  /*c700*/  ISETP.GT.U32.AND P0, PT, R4, 0x7f800000, PT ;  /* 0x7f8000000400780c */ /* 0x000fc80003f04070 */
[----:B------:R-:W-:-:S09]  /*c710*/  SEL R0, R0, 0x7c, P0 ;  /* 0x0000007c00007807 */ /* 0x000fd20000000000 */
.L_x_1614:
[----:B------:R-:W-:Y:S05]  /*c720*/  BSYNC.RECONVERGENT B0 ;  /* 0x0000000000007941 */ /* 0x000fea0003800200 */
.L_x_1612:
[----:B------:R-:W-:-:S04]  /*c730*/  SHF.R.U32.HI R3, RZ, 0x18, R2 ;  /* 0x00000018ff037819 */ /* 0x000fc80000011602 */
[----:B------:R-:W-:-:S05]  /*c740*/  LOP3.LUT R3, R0, 0x80, R3, 0xf8, !PT ;  /* 0x0000008000037812 */ /* 0x000fca00078ef803 */
[----:B------:R-:W-:Y:S01]  /*c750*/  STG.E.U8 desc[UR36][R16.64], R3 ;  /* 0x0000000310007986 */ /* 0x000fe2000c101124 */
[----:B------:R-:W-:Y:S05]  /*c760*/  EXIT ;  /* 0x000000000000794d */ /* 0x000fea0003800000 */
.L_x_1606:
[----:B------:R-:W-:-:S05]  /*c770*/  F2FP.BF16.F32.PACK_AB R2, RZ, R2 ;  /* 0x00000002ff02723e */ /* 0x000fca00000010ff */
[----:B------:R-:W-:Y:S01]  /*c780*/  STG.E.U16 desc[UR36][R16.64], R2 ;  /* 0x0000000210007986 */ /* 0x000fe2000c101524 */
[----:B------:R-:W-:Y:S05]  /*c790*/  EXIT ;  /* 0x000000000000794d */ /* 0x000fea0003800000 */
.L_x_1615:
        /* <DEDUP_REMOVED lines=14> */
.L_x_17884:


//--------------------- .text._ZN2at6native27unrolled_elementwise_kernelIZZZNS0_17acosh_kernel_cudaERNS_18TensorIteratorBaseEENKUlvE0_clEvENKUlvE0_clEvEUlfE_St5arrayIPcLm2EELi4E23TrivialOffsetCalculatorILi1EjESB_NS0_6memory12LoadWithCastILi1EEENSC_13StoreWithCastILi1EEEEEviT_T0_T2_T3_T4_T5_ --------------------------
	.section	.text._ZN2at6native27unrolled_elementwise_kernelIZZZNS0_17acosh_kernel_cudaERNS_18TensorIteratorBaseEENKUlvE0_clEvENKUlvE0_clEvEUlfE_St5arrayIPcLm2EELi4E23TrivialOffsetCalculatorILi1EjESB_NS0_6memory12LoadWithCastILi1EEENSC_13StoreWithCastILi1EEEEEviT_T0_T2_T3_T4_T5_,"ax",@progbits
	.align	128
        .global         _ZN2at6native27unrolled_elementwise_kernelIZZZNS0_17acosh_kernel_cudaERNS_18TensorIteratorBaseEENKUlvE0_clEvENKUlvE0_clEvEUlfE_St5arrayIPcLm2EELi4E23TrivialOffsetCalculatorILi1EjESB_NS0_6memory12LoadWithCastILi1EEENSC_13StoreWithCastILi1EEEEEviT_T0_T2_T3_T4_T5_
        .type           _ZN2at6native27unrolled_elementwise_kernelIZZZNS0_17acosh_kernel_cudaERNS_18TensorIteratorBaseEENKUlvE0_clEvENKUlvE0_clEvEUlfE_St5arrayIPcLm2EELi4E23TrivialOffsetCalculatorILi1EjESB_NS0_6memory12LoadWithCastILi1EEENSC_13StoreWithCastILi1EEEEEviT_T0_T2_T3_T4_T5_,@function
        .size           _ZN2at6native27unrolled_elementwise_kernelIZZZNS0_17acosh_kernel_cudaERNS_18TensorIteratorBaseEENKUlvE0_clEvENKUlvE0_clEvEUlfE_St5arrayIPcLm2EELi4E23TrivialOffsetCalculatorILi1EjESB_NS0_6memory12LoadWithCastILi1EEENSC_13StoreWithCastILi1EEEEEviT_T0_T2_T3_T4_T5_,(.L_x_17885 - _ZN2at6native27unrolled_elementwise_kernelIZZZNS0_17acosh_kernel_cudaERNS_18TensorIteratorBaseEENKUlvE0_clEvENKUlvE0_clEvEUlfE_St5arrayIPcLm2EELi4E23TrivialOffsetCalculatorILi1EjESB_NS0_6memory12LoadWithCastILi1EEENSC_13StoreWithCastILi1EEEEEviT_T0_T2_T3_T4_T5_)
        .other          _ZN2at6native27unrolled_elementwise_kernelIZZZNS0_17acosh_kernel_cudaERNS_18TensorIteratorBaseEENKUlvE0_clEvENKUlvE0_clEvEUlfE_St5arrayIPcLm2EELi4E23TrivialOffsetCalculatorILi1EjESB_NS0_6memory12LoadWithCastILi1EEENSC_13StoreWithCastILi1EEEEEviT_T0_T2_T3_T4_T5_,@"STO_CUDA_ENTRY STV_DEFAULT"
_ZN2at6native27unrolled_elementwise_kernelIZZZNS0_17acosh_kernel_cudaERNS_18TensorIteratorBaseEENKUlvE0_clEvENKUlvE0_clEvEUlfE_St5arrayIPcLm2EELi4E23TrivialOffsetCalculatorILi1EjESB_NS0_6memory12LoadWithCastILi1EEENSC_13StoreWithCastILi1EEEEEviT_T0_T2_T3_T4_T5_:
.text._ZN2at6native27unrolled_elementwise_kernelIZZZNS0_17acosh_kernel_cudaERNS_18TensorIteratorBaseEENKUlvE0_clEvENKUlvE0_clEvEUlfE_St5arrayIPcLm2EELi4E23TrivialOffsetCalculatorILi1EjESB_NS0_6memory12LoadWithCastILi1EEENSC_13StoreWithCastILi1EEEEEviT_T0_T2_T3_T4_T5_:
[----:B------:R-:W0:Y:S01]  /*0000*/  LDC R1, c[0x0][0x37c] ;  /* 0x0000df00ff017b82 */ /* 0x000e220000000800 */
[----:B------:R-:W1:Y:S07]  /*0010*/  S2R R2, SR_CTAID.X ;  /* 0x0000000000027919 */ /* 0x000e6e0000002500 */
[----:B------:R-:W1:Y:S01]  /*0020*/  LDC R17, c[0x0][0x380] ;  /* 0x0000e000ff117b82 */ /* 0x000e620000000800 */
[----:B------:R-:W2:Y:S01]  /*0030*/  LDCU.64 UR36, c[0x0][0x358] ;  /* 0x00006b00ff2477ac */ /* 0x000ea20008000a00 */
[----:B------:R-:W-:Y:S01]  /*0040*/  BSSY.RECONVERGENT B7, `(.L_x_1616) ;  /* 0x00000ec000077945 */ /* 0x000fe20003800200 */
[----:B------:R-:W3:Y:S01]  /*0050*/  S2R R16, SR_TID.X ;  /* 0x0000000000107919 */ /* 0x000ee20000002100 */
[----:B------:R-:W-:Y:S01]  /*0060*/  IMAD.MOV.U32 R22, RZ, RZ, RZ ;  /* 0x000000ffff167224 */ /* 0x000fe200078e00ff */
        /* <DEDUP_REMOVED lines=8> */
[----:B------:R-:W-:Y:S01]  /*00f0*/  BSSY.RECONVERGENT B6, `(.L_x_1618) ;  /* 0x00000df000067945 */ /* 0x000fe20003800200 */
        /* <DEDUP_REMOVED lines=17> */
.L_x_1622:
[----:B------:R-:W2:Y:S02]  /*0210*/  LDG.E.U8 R4, desc[UR36][R4.64] ;  /* 0x0000002404047981 */ /* 0x000ea4000c1e1100 */
[----:B--2---:R-:W-:Y:S01]  /*0220*/  I2FP.F32.U32 R22, R4 ;  /* 0x0000000400167245 */ /* 0x004fe20000201000 */
[----:B------:R-:W-:Y:S06]  /*0230*/  BRA `(.L_x_1624) ;  /* 0x0000000c00287947 */ /* 0x000fec0003800000 */
.L_x_1621:
        /* <DEDUP_REMOVED lines=9> */
.L_x_1626:
[----:B------:R-:W2:Y:S02]  /*02d0*/  LDG.E R4, desc[UR36][R4.64] ;  /* 0x0000002404047981 */ /* 0x000ea4000c1e1900 */
[----:B--2---:R-:W-:Y:S01]  /*02e0*/  I2FP.F32.S32 R22, R4 ;  /* 0x0000000400167245 */ /* 0x004fe20000201400 */
[----:B------:R-:W-:Y:S06]  /*02f0*/  BRA `(.L_x_1624) ;  /* 0x0000000800f87947 */ /* 0x000fec0003800000 */
.L_x_1625:
[----:B------:R-:W2:Y:S02]  /*0300*/  LDG.E.U16 R4, desc[UR36][R4.64] ;  /* 0x0000002404047981 */ /* 0x000ea4000c1e1500 */
[----:B--2---:R2:W3:Y:S01]  /*0310*/  I2F.S16 R22, R4 ;  /* 0x0000000400167306 */ /* 0x0044e20000101400 */
[----:B------:R-:W-:Y:S05]  /*0320*/  BRA `(.L_x_1624) ;  /* 0x0000000800ec7947 */ /* 0x000fea0003800000 */
.L_x_1620:
        /* <DEDUP_REMOVED lines=8> */
.L_x_1628:
[----:B------:R-:W2:Y:S02]  /*03b0*/  LDG.E.U16 R4, desc[UR36][R4.64] ;  /* 0x0000002404047981 */ /* 0x000ea4000c1e1500 */
[----:B--2---:R-:W-:Y:S01]  /*03c0*/  HADD2.F32 R22, -RZ, R4.H0_H0 ;  /* 0x20000004ff167230 */ /* 0x004fe20000004100 */
[----:B------:R-:W-:Y:S06]  /*03d0*/  BRA `(.L_x_1624) ;  /* 0x0000000800c07947 */ /* 0x000fec0003800000 */
.L_x_1627:
        /* <DEDUP_REMOVED lines=8> */
.L_x_1630:
[----:B------:R-:W2:Y:S02]  /*0460*/  LDG.E.U16 R4, desc[UR36][R4.64] ;  /* 0x0000002404047981 */ /* 0x000ea4000c1e1500 */
[----:B--2---:R-:W-:Y:S01]  /*0470*/  HADD2.F32 R22, -RZ, R4.H0_H0 ;  /* 0x20000004ff167230 */ /* 0x004fe20000004100 */
[----:B------:R-:W-:Y:S06]  /*0480*/  BRA `(.L_x_1624) ;  /* 0x0000000800947947 */ /* 0x000fec0003800000 */
.L_x_1629:
[----:B------:R-:W2:Y:S01]  /*0490*/  LDG.E.64 R4, desc[UR36][R4.64] ;  /* 0x0000002404047981 */ /* 0x000ea2000c1e1b00 */
[----:B------:R-:W-:Y:S01]  /*04a0*/  UMOV UR4, 0xf0000000 ;  /* 0xf000000000047882 */ /* 0x000fe20000000000 */
[----:B------:R-:W-:Y:S01]  /*04b0*/  UMOV UR5, 0x380fffff ;  /* 0x380fffff00057882 */ /* 0x000fe20000000000 */
[----:B--2---:R-:W0:Y:S01]  /*04c0*/  F2F.F32.F64 R22, R4 ;  /* 0x0000000400167310 */ /* 0x004e220000301000 */
[----:B------:R-:W-:-:S14]  /*04d0*/  DSETP.GEU.AND P0, PT, |R4|, UR4, PT ;  /* 0x0000000404007e2a */ /* 0x000fdc000bf0e200 */
[----:B0-----:R-:W-:Y:S01]  /*04e0*/  @!P0 FMUL R22, R22, 1.175494350822287508e-38 ;  /* 0x0080000016168820 */ /* 0x001fe20000400000 */
[----:B------:R-:W-:Y:S06]  /*04f0*/  BRA `(.L_x_1624) ;  /* 0x0000000800787947 */ /* 0x000fec0003800000 */
.L_x_1619:
        /* <DEDUP_REMOVED lines=12> */
.L_x_1633:
[----:B------:R-:W2:Y:S01]  /*05c0*/  LDG.E.64 R4, desc[UR36][R4.64] ;  /* 0x0000002404047981 */ /* 0x000ea2000c1e1b00 */
[----:B------:R-:W-:Y:S01]  /*05d0*/  UMOV UR4, 0xf0000000 ;  /* 0xf000000000047882 */ /* 0x000fe20000000000 */
[----:B------:R-:W-:Y:S01]  /*05e0*/  UMOV UR5, 0x380fffff ;  /* 0x380fffff00057882 */ /* 0x000fe20000000000 */
[----:B--2---:R-:W0:Y:S01]  /*05f0*/  F2F.F32.F64 R22, R4 ;  /* 0x0000000400167310 */ /* 0x004e220000301000 */
[----:B------:R-:W-:-:S14]  /*0600*/  DSETP.GEU.AND P0, PT, |R4|, UR4, PT ;  /* 0x0000000404007e2a */ /* 0x000fdc000bf0e200 */
[----:B0-----:R-:W-:Y:S01]  /*0610*/  @!P0 FMUL R22, R22, 1.175494350822287508e-38 ;  /* 0x0080000016168820 */ /* 0x001fe20000400000 */
[----:B------:R-:W-:Y:S06]  /*0620*/  BRA `(.L_x_1624) ;  /* 0x00000008002c7947 */ /* 0x000fec0003800000 */
.L_x_1632:
        /* <DEDUP_REMOVED lines=23> */
[----:B------:R-:W-:Y:S01]  /*07a0*/  LOP3.LUT R22, R3, 0x80000000, R22, 0xf8, !PT ;  /* 0x8000000003167812 */ /* 0x000fe200078ef816 */
[----:B------:R-:W-:Y:S06]  /*07b0*/  BRA `(.L_x_1624) ;  /* 0x0000000400c87947 */ /* 0x000fec0003800000 */
.L_x_1635:
        /* <DEDUP_REMOVED lines=11> */
[----:B------:R-:W-:Y:S01]  /*0870*/  LOP3.LUT R22, R0, 0x80000000, R3, 0xf8, !PT ;  /* 0x8000000000167812 */ /* 0x000fe200078ef803 */
[----:B------:R-:W-:Y:S06]  /*0880*/  BRA `(.L_x_1624) ;  /* 0x0000000400947947 */ /* 0x000fec0003800000 */
.L_x_1634:
[----:B------:R-:W2:Y:S02]  /*0890*/  LDG.E.U16 R4, desc[UR36][R4.64] ;  /* 0x0000002404047981 */ /* 0x000ea4000c1e1500 */
[----:B--2---:R-:W-:Y:S01]  /*08a0*/  IMAD.U32 R22, R4, 0x10000, RZ ;  /* 0x0001000004167824 */ /* 0x004fe200078e00ff */
[----:B------:R-:W-:Y:S06]  /*08b0*/  BRA `(.L_x_1624) ;  /* 0x0000000400887947 */ /* 0x000fec0003800000 */
.L_x_1631:
        /* <DEDUP_REMOVED lines=11> */
.L_x_1638:
        /* <DEDUP_REMOVED lines=20> */
.L_x_1640:
[----:B------:R-:W-:Y:S05]  /*0ab0*/  BSYNC.RECONVERGENT B0 ;  /* 0x0000000000007941 */ /* 0x000fea0003800200 */
.L_x_1639:
[----:B------:R-:W-:Y:S01]  /*0ac0*/  IMAD.SHL.U32 R0, R0, 0x100000, RZ ;  /* 0x0010000000007824 */ /* 0x000fe200078e00ff */
[----:B------:R-:W-:-:S04]  /*0ad0*/  LEA R3, R3, 0x3b800000, 0x17 ;  /* 0x3b80000003037811 */ /* 0x000fc800078eb8ff */
[----:B------:R-:W-:Y:S01]  /*0ae0*/  LOP3.LUT R22, R3, R0, R7, 0xfe, !PT ;  /* 0x0000000003167212 */ /* 0x000fe200078efe07 */
[----:B------:R-:W-:Y:S06]  /*0af0*/  BRA `(.L_x_1624) ;  /* 0x0000000000f87947 */ /* 0x000fec0003800000 */
.L_x_1637:
        /* <DEDUP_REMOVED lines=20> */
.L_x_1642:
[----:B------:R-:W-:Y:S05]  /*0c40*/  BSYNC.RECONVERGENT B0 ;  /* 0x0000000000007941 */ /* 0x000fea0003800200 */
.L_x_1641:
[----:B------:R-:W-:Y:S01]  /*0c50*/  IMAD.SHL.U32 R0, R0, 0x200000, RZ ;  /* 0x0020000000007824 */ /* 0x000fe200078e00ff */
[----:B------:R-:W-:-:S04]  /*0c60*/  LEA R3, R3, 0x37800000, 0x17 ;  /* 0x3780000003037811 */ /* 0x000fc800078eb8ff */
[----:B------:R-:W-:Y:S01]  /*0c70*/  LOP3.LUT R22, R3, R0, R7, 0xfe, !PT ;  /* 0x0000000003167212 */ /* 0x000fe200078efe07 */
[----:B------:R-:W-:Y:S06]  /*0c80*/  BRA `(.L_x_1624) ;  /* 0x0000000000947947 */ /* 0x000fec0003800000 */
.L_x_1636:
[----:B------:R-:W-:-:S09]  /*0c90*/  UISETP.NE.AND UP0, UPT, UR4, 0x1c, UPT ;  /* 0x0000001c0400788c */ /* 0x000fd2000bf05270 */
[----:B------:R-:W-:Y:S05]  /*0ca0*/  BRA.U !UP0, `(.L_x_1643) ;  /* 0x0000000108847547 */ /* 0x000fea000b800000 */
[----:B------:R-:W-:-:S09]  /*0cb0*/  UISETP.NE.AND UP0, UPT, UR4, 0x1d, UPT ;  /* 0x0000001d0400788c */ /* 0x000fd2000bf05270 */
[----:B------:R-:W-:Y:S05]  /*0cc0*/  BRA.U !UP0, `(.L_x_1644) ;  /* 0x0000000108707547 */ /* 0x000fea000b800000 */
[----:B------:R-:W-:-:S09]  /*0cd0*/  UISETP.NE.AND UP0, UPT, UR4, 0x2c, UPT ;  /* 0x0000002c0400788c */ /* 0x000fd2000bf05270 */
[----:B------:R-:W-:Y:S05]  /*0ce0*/  BRA.U !UP0, `(.L_x_1645) ;  /* 0x0000000108487547 */ /* 0x000fea000b800000 */
.L_x_1623:
        /* <DEDUP_REMOVED lines=16> */
.L_x_1646:
[----:B------:R-:W-:Y:S01]  /*0df0*/  IMAD.MOV.U32 R22, RZ, RZ, RZ ;  /* 0x000000ffff167224 */ /* 0x000fe200078e00ff */
[----:B------:R-:W-:Y:S06]  /*0e00*/  BRA `(.L_x_1624) ;  /* 0x0000000000347947 */ /* 0x000fec0003800000 */
.L_x_1645:
[----:B------:R-:W2:Y:S01]  /*0e10*/  LDG.E.U8 R4, desc[UR36][R4.64] ;  /* 0x0000002404047981 */ /* 0x000ea2000c1e1100 */
[----:B------:R-:W-:Y:S01]  /*0e20*/  IMAD.MOV.U32 R22, RZ, RZ, 0x400000 ;  /* 0x00400000ff167424 */ /* 0x000fe200078e00ff */
[----:B--2---:R-:W-:-:S13]  /*0e30*/  ISETP.NE.AND P0, PT, R4, RZ, PT ;  /* 0x000000ff0400720c */ /* 0x004fda0003f05270 */
[----:B------:R-:W-:Y:S05]  /*0e40*/  @!P0 BRA `(.L_x_1624) ;  /* 0x0000000000248947 */ /* 0x000fea0003800000 */
[----:B------:R-:W-:-:S13]  /*0e50*/  ISETP.NE.AND P0, PT, R4, 0xff, PT ;  /* 0x000000ff0400780c */ /* 0x000fda0003f05270 */
[----:B------:R-:W-:Y:S02]  /*0e60*/  @!P0 IMAD.MOV.U32 R22, RZ, RZ, 0x7f800001 ;  /* 0x7f800001ff168424 */ /* 0x000fe400078e00ff */
[----:B------:R-:W-:Y:S01]  /*0e70*/  @P0 IMAD.SHL.U32 R22, R4, 0x800000, RZ ;  /* 0x0080000004160824 */ /* 0x000fe200078e00ff */
[----:B------:R-:W-:Y:S06]  /*0e80*/  BRA `(.L_x_1624) ;  /* 0x0000000000147947 */ /* 0x000fec0003800000 */
.L_x_1644:
[----:B------:R-:W2:Y:S02]  /*0e90*/  LDG.E.64 R22, desc[UR36][R4.64] ;  /* 0x0000002404167981 */ /* 0x000ea4000c1e1b00 */
[----:B--2---:R0:W1:Y:S01]  /*0ea0*/  I2F.U64 R22, R22 ;  /* 0x0000001600167312 */ /* 0x0040620000301000 */
[----:B------:R-:W-:Y:S05]  /*0eb0*/  BRA `(.L_x_1624) ;  /* 0x0000000000087947 */ /* 0x000fea0003800000 */
.L_x_1643:
[----:B------:R-:W2:Y:S02]  /*0ec0*/  LDG.E R4, desc[UR36][R4.64] ;  /* 0x0000002404047981 */ /* 0x000ea4000c1e1900 */
[----:B--2---:R-:W-:-:S07]  /*0ed0*/  I2FP.F32.U32 R22, R4 ;  /* 0x0000000400167245 */ /* 0x004fce0000201000 */
.L_x_1624:
[----:B------:R-:W-:Y:S05]  /*0ee0*/  BSYNC.RECONVERGENT B6 ;  /* 0x0000000000067941 */ /* 0x000fea0003800200 */
.L_x_1618:
[----:B------:R-:W-:-:S07]  /*0ef0*/  VIADD R16, R19, 0x80 ;  /* 0x0000008013107836 */ /* 0x000fce0000000000 */
.L_x_1617:
[----:B------:R-:W-:Y:S05]  /*0f00*/  BSYNC.RECONVERGENT B7 ;  /* 0x0000000000077941 */ /* 0x000fea0003800200 */
.L_x_1616:
[----:B------:R-:W-:Y:S01]  /*0f10*/  ISETP.GE.AND P0, PT, R16, R17, PT ;  /* 0x000000111000720c */ /* 0x000fe20003f06270 */
[----:B------:R-:W-:Y:S01]  /*0f20*/  BSSY.RECONVERGENT B7, `(.L_x_1647) ;  /* 0x00000e7000077945 */ /* 0x000fe20003800200 */
[----:B------:R-:W-:-:S11]  /*0f30*/  IMAD.MOV.U32 R24, RZ, RZ, RZ ;  /* 0x000000ffff187224 */ /* 0x000fd600078e00ff */
[----:B------:R-:W-:Y:S05]  /*0f40*/  @P0 BRA `(.L_x_1648) ;  /* 0x0000000c00900947 */ /* 0x000fea0003800000 */
[----:B0-2-4-:R-:W0:Y:S01]  /*0f50*/  LDC.64 R4, c[0x0][0x390] ;  /* 0x0000e400ff047b82 */ /* 0x015e220000000a00 */
[----:B------:R-:W2:Y:S01]  /*0f60*/  LDCU UR5, c[0x0][0x3a0] ;  /* 0x00007400ff0577ac */ /* 0x000ea20008000800 */
[----:B------:R-:W-:Y:S01]  /*0f70*/  IMAD R0, R2, 0x200, R16 ;  /* 0x0000020002007824 */ /* 0x000fe200078e0210 */
[----:B------:R-:W-:Y:S01]  /*0f80*/  BSSY.RECONVERGENT B6, `(.L_x_1649) ;  /* 0x00000df000067945 */ /* 0x000fe20003800200 */
[----:B------:R-:W-:-:S04]  /*0f90*/  UPRMT UR4, UR38, 0x9910, URZ ;  /* 0x0000991026047896 */ /* 0x000fc800080000ff */
[----:B------:R-:W-:Y:S01]  /*0fa0*/  UISETP.GT.AND UP0, UPT, UR4, 0x9, UPT ;  /* 0x000000090400788c */ /* 0x000fe2000bf04270 */
[----:B--2---:R-:W-:-:S05]  /*0fb0*/  IMAD R3, R0, UR5, RZ ;  /* 0x0000000500037c24 */ /* 0x004fca000f8e02ff */
        /* <DEDUP_REMOVED lines=14> */
.L_x_1653:
[----:B------:R-:W2:Y:S02]  /*10a0*/  LDG.E.U8 R4, desc[UR36][R4.64] ;  /* 0x0000002404047981 */ /* 0x000ea4000c1e1100 */
[----:B--2---:R-:W-:Y:S01]  /*10b0*/  I2FP.F32.U32 R24, R4 ;  /* 0x0000000400187245 */ /* 0x004fe20000201000 */
[----:B------:R-:W-:Y:S06]  /*10c0*/  BRA `(.L_x_1655) ;  /* 0x0000000c00287947 */ /* 0x000fec0003800000 */
.L_x_1652:
[----:B------:R-:W-:-:S09]  /*10d0*/  UISETP.NE.AND UP0, UPT, UR4, 0x2, UPT ;  /* 0x000000020400788c */ /* 0x000fd2000bf05270 */
[----:B------:R-:W-:Y:S05]  /*10e0*/  BRA.U !UP0, `(.L_x_1656) ;  /* 0x0000000108287547 */ /* 0x000fea000b800000 */
[----:B------:R-:W-:-:S09]  /*10f0*/  UISETP.NE.AND UP0, UPT, UR4, 0x3, UPT ;  /* 0x000000030400788c */ /* 0x000fd2000bf05270 */
[----:B------:R-:W-:Y:S05]  /*1100*/  BRA.U !UP0, `(.L_x_1657) ;  /* 0x0000000108147547 */ /* 0x000fea000b800000 */
[----:B------:R-:W-:-:S09]  /*1110*/  UISETP.NE.AND UP0, UPT, UR4, 0x4, UPT ;  /* 0x000000040400788c */ /* 0x000fd2000bf05270 */
[----:B------:R-:W-:Y:S05]  /*1120*/  BRA.U UP0, `(.L_x_1654) ;  /* 0x0000000900b47547 */ /* 0x000fea000b800000 */
[----:B------:R-:W2:Y:S02]  /*1130*/  LDG.E.64 R24, desc[UR36][R4.64] ;  /* 0x0000002404187981 */ /* 0x000ea4000c1e1b00 */
[----:B--2---:R0:W2:Y:S01]  /*1140*/  I2F.S64 R24, R24 ;  /* 0x0000001800187312 */ /* 0x0040a20000301400 */
[----:B------:R-:W-:Y:S05]  /*1150*/  BRA `(.L_x_1655) ;  /* 0x0000000c00047947 */ /* 0x000fea0003800000 */
.L_x_1657:
[----:B------:R-:W2:Y:S02]  /*1160*/  LDG.E R4, desc[UR36][R4.64] ;  /* 0x0000002404047981 */ /* 0x000ea4000c1e1900 */
[----:B--2---:R-:W-:Y:S01]  /*1170*/  I2FP.F32.S32 R24, R4 ;  /* 0x0000000400187245 */ /* 0x004fe20000201400 */
[----:B------:R-:W-:Y:S06]  /*1180*/  BRA `(.L_x_1655) ;  /* 0x0000000800f87947 */ /* 0x000fec0003800000 */
.L_x_1656:
[----:B------:R-:W2:Y:S02]  /*1190*/  LDG.E.U16 R4, desc[UR36][R4.64] ;  /* 0x0000002404047981 */ /* 0x000ea4000c1e1500 */
[----:B--2---:R0:W2:Y:S01]  /*11a0*/  I2F.S16 R24, R4 ;  /* 0x0000000400187306 */ /* 0x0040a20000101400 */
[----:B------:R-:W-:Y:S05]  /*11b0*/  BRA `(.L_x_1655) ;  /* 0x0000000800ec7947 */ /* 0x000fea0003800000 */
.L_x_1651:
        /* <DEDUP_REMOVED lines=8> */
.L_x_1659:
[----:B------:R-:W2:Y:S02]  /*1240*/  LDG.E.U16 R4, desc[UR36][R4.64] ;  /* 0x0000002404047981 */ /* 0x000ea4000c1e1500 */
[----:B--2---:R-:W-:Y:S01]  /*1250*/  HADD2.F32 R24, -RZ, R4.H0_H0 ;  /* 0x20000004ff187230 */ /* 0x004fe20000004100 */
[----:B------:R-:W-:Y:S06]  /*1260*/  BRA `(.L_x_1655) ;  /* 0x0000000800c07947 */ /* 0x000fec0003800000 */
.L_x_1658:
        /* <DEDUP_REMOVED lines=8> */
.L_x_1661:
[----:B------:R-:W2:Y:S02]  /*12f0*/  LDG.E.U16 R4, desc[UR36][R4.64] ;  /* 0x0000002404047981 */ /* 0x000ea4000c1e1500 */
[----:B--2---:R-:W-:Y:S01]  /*1300*/  HADD2.F32 R24, -RZ, R4.H0_H0 ;  /* 0x20000004ff187230 */ /* 0x004fe20000004100 */
[----:B------:R-:W-:Y:S06]  /*1310*/  BRA `(.L_x_1655) ;  /* 0x0000000800947947 */ /* 0x000fec0003800000 */
.L_x_1660:
[----:B------:R-:W2:Y:S01]  /*1320*/  LDG.E.64 R4, desc[UR36][R4.64] ;  /* 0x0000002404047981 */ /* 0x000ea2000c1e1b00 */
[----:B------:R-:W-:Y:S01]  /*1330*/  UMOV UR4, 0xf0000000 ;  /* 0xf000000000047882 */ /* 0x000fe20000000000 */
[----:B------:R-:W-:Y:S01]  /*1340*/  UMOV UR5, 0x380fffff ;  /* 0x380fffff00057882 */ /* 0x000fe20000000000 */
[----:B--2---:R-:W0:Y:S01]  /*1350*/  F2F.F32.F64 R24, R4 ;  /* 0x0000000400187310 */ /* 0x004e220000301000 */
[----:B------:R-:W-:-:S14]  /*1360*/  DSETP.GEU.AND P0, PT, |R4|, UR4, PT ;  /* 0x0000000404007e2a */ /* 0x000fdc000bf0e200 */
[----:B0-----:R-:W-:Y:S01]  /*1370*/  @!P0 FMUL R24, R24, 1.175494350822287508e-38 ;  /* 0x0080000018188820 */ /* 0x001fe20000400000 */
[----:B------:R-:W-:Y:S06]  /*1380*/  BRA `(.L_x_1655) ;  /* 0x0000000800787947 */ /* 0x000fec0003800000 */
.L_x_1650:
        /* <DEDUP_REMOVED lines=12> */
.L_x_1664:
[----:B------:R-:W2:Y:S01]  /*1450*/  LDG.E.64 R4, desc[UR36][R4.64] ;  /* 0x0000002404047981 */ /* 0x000ea2000c1e1b00 */
[----:B------:R-:W-:Y:S01]  /*1460*/  UMOV UR4, 0xf0000000 ;  /* 0xf000000000047882 */ /* 0x000fe20000000000 */
[----:B------:R-:W-:Y:S01]  /*1470*/  UMOV UR5, 0x380fffff ;  /* 0x380fffff00057882 */ /* 0x000fe20000000000 */
[----:B--2---:R-:W0:Y:S01]  /*1480*/  F2F.F32.F64 R24, R4 ;  /* 0x0000000400187310 */ /* 0x004e220000301000 */
[----:B------:R-:W-:-:S14]  /*1490*/  DSETP.GEU.AND P0, PT, |R4|, UR4, PT ;  /* 0x0000000404007e2a */ /* 0x000fdc000bf0e200 */
[----:B0-----:R-:W-:Y:S01]  /*14a0*/  @!P0 FMUL R24, R24, 1.175494350822287508e-38 ;  /* 0x0080000018188820 */ /* 0x001fe20000400000 */
[----:B------:R-:W-:Y:S06]  /*14b0*/  BRA `(.L_x_1655) ;  /* 0x00000008002c7947 */ /* 0x000fec0003800000 */
.L_x_1663:
        /* <DEDUP_REMOVED lines=25> */
.L_x_1666:
        /* <DEDUP_REMOVED lines=11> */
[----:B------:R-:W-:Y:S01]  /*1700*/  LOP3.LUT R24, R0, 0x80000000, R3, 0xf8, !PT ;  /* 0x8000000000187812 */ /* 0x000fe200078ef803 */
[----:B------:R-:W-:Y:S06]  /*1710*/  BRA `(.L_x_1655) ;  /* 0x0000000400947947 */ /* 0x000fec0003800000 */
.L_x_1665:
[----:B------:R-:W2:Y:S02]  /*1720*/  LDG.E.U16 R4, desc[UR36][R4.64] ;  /* 0x0000002404047981 */ /* 0x000ea4000c1e1500 */
[----:B--2---:R-:W-:Y:S01]  /*1730*/  IMAD.U32 R24, R4, 0x10000, RZ ;  /* 0x0001000004187824 */ /* 0x004fe200078e00ff */
[----:B------:R-:W-:Y:S06]  /*1740*/  BRA `(.L_x_1655) ;  /* 0x0000000400887947 */ /* 0x000fec0003800000 */
.L_x_1662:
        /* <DEDUP_REMOVED lines=11> */
.L_x_1669:
        /* <DEDUP_REMOVED lines=20> */
.L_x_1671:
[----:B------:R-:W-:Y:S05]  /*1940*/  BSYNC.RECONVERGENT B0 ;  /* 0x0000000000007941 */ /* 0x000fea0003800200 */
.L_x_1670:
[----:B------:R-:W-:Y:S01]  /*1950*/  IMAD.SHL.U32 R0, R0, 0x100000, RZ ;  /* 0x0010000000007824 */ /* 0x000fe200078e00ff */
[----:B------:R-:W-:-:S04]  /*1960*/  LEA R3, R3, 0x3b800000, 0x17 ;  /* 0x3b80000003037811 */ /* 0x000fc800078eb8ff */
[----:B------:R-:W-:Y:S01]  /*1970*/  LOP3.LUT R24, R3, R0, R7, 0xfe, !PT ;  /* 0x0000000003187212 */ /* 0x000fe200078efe07 */
[----:B------:R-:W-:Y:S06]  /*1980*/  BRA `(.L_x_1655) ;  /* 0x0000000000f87947 */ /* 0x000fec0003800000 */
.L_x_1668:
        /* <DEDUP_REMOVED lines=20> */
.L_x_1673:
[----:B------:R-:W-:Y:S05]  /*1ad0*/  BSYNC.RECONVERGENT B0 ;  /* 0x0000000000007941 */ /* 0x000fea0003800200 */
.L_x_1672:
[----:B------:R-:W-:Y:S01]  /*1ae0*/  IMAD.SHL.U32 R0, R0, 0x200000, RZ ;  /* 0x0020000000007824 */ /* 0x000fe200078e00ff */
[----:B------:R-:W-:-:S04]  /*1af0*/  LEA R3, R3, 0x37800000, 0x17 ;  /* 0x3780000003037811 */ /* 0x000fc800078eb8ff */
[----:B------:R-:W-:Y:S01]  /*1b00*/  LOP3.LUT R24, R3, R0, R7, 0xfe, !PT ;  /* 0x0000000003187212 */ /* 0x000fe200078efe07 */
[----:B------:R-:W-:Y:S06]  /*1b10*/  BRA `(.L_x_1655) ;  /* 0x0000000000947947 */ /* 0x000fec0003800000 */
.L_x_1667:
        /* <DEDUP_REMOVED lines=14> */
.L_x_1654:
[----:B------:R-:W-:Y:S01]  /*1c00*/  MOV R14, 0x0 ;  /* 0x00000000000e7802 */ /* 0x000fe20000000f00 */
[----:B------:R-:W0:Y:S01]  /*1c10*/  LDCU.64 UR4, c[0x4][0x158] ;  /* 0x01002b00ff0477ac */ /* 0x000e220008000a00 */
[----:B------:R-:W-:Y:S02]  /*1c20*/  IMAD.MOV.U32 R8, RZ, RZ, 0x4e ;  /* 0x0000004eff087424 */ /* 0x000fe400078e00ff */
[----:B------:R-:W-:Y:S01]  /*1c30*/  IMAD.MOV.U32 R12, RZ, RZ, 0x1 ;  /* 0x00000001ff0c7424 */ /* 0x000fe200078e00ff */
[----:B------:R-:W2:Y:S01]  /*1c40*/  LDCU.64 UR6, c[0x4][0x160] ;  /* 0x01002c00ff0677ac */ /* 0x000ea20008000a00 */
[----:B------:R-:W4:Y:S01]  /*1c50*/  LDC.64 R14, c[0x4][R14] ;  /* 0x010000000e0e7b82 */ /* 0x000f220000000a00 */
[----:B------:R-:W-:Y:S01]  /*1c60*/  IMAD.MOV.U32 R13, RZ, RZ, RZ ;  /* 0x000000ffff0d7224 */ /* 0x000fe200078e00ff */
[----:B------:R-:W1:Y:S01]  /*1c70*/  LDCU.64 UR8, c[0x4][0x48] ;  /* 0x01000900ff0877ac */ /* 0x000e620008000a00 */
[----:B0-----:R-:W-:Y:S02]  /*1c80*/  IMAD.U32 R4, RZ, RZ, UR4 ;  /* 0x00000004ff047e24 */ /* 0x001fe4000f8e00ff */
[----:B------:R-:W-:-:S02]  /*1c90*/  IMAD.U32 R5, RZ, RZ, UR5 ;  /* 0x00000005ff057e24 */ /* 0x000fc4000f8e00ff */
[----:B--2---:R-:W-:Y:S02]  /*1ca0*/  IMAD.U32 R6, RZ, RZ, UR6 ;  /* 0x00000006ff067e24 */ /* 0x004fe4000f8e00ff */
[----:B------:R-:W-:Y:S02]  /*1cb0*/  IMAD.U32 R7, RZ, RZ, UR7 ;  /* 0x00000007ff077e24 */ /* 0x000fe4000f8e00ff */
[----:B-1----:R-:W-:Y:S02]  /*1cc0*/  IMAD.U32 R10, RZ, RZ, UR8 ;  /* 0x00000008ff0a7e24 */ /* 0x002fe4000f8e00ff */
[----:B------:R-:W-:-:S07]  /*1cd0*/  IMAD.U32 R11, RZ, RZ, UR9 ;  /* 0x00000009ff0b7e24 */ /* 0x000fce000f8e00ff */
[----:B------:R-:W-:-:S07]  /*1ce0*/  LEPC R20, `(.L_x_1676) ;  /* 0x000000001014794e */ /* 0x000fce0000000000 */
[----:B---345:R-:W-:Y:S05]  /*1cf0*/  CALL.ABS.NOINC R14 ;  /* 0x000000000e007343 */ /* 0x038fea0003c00000 */
.L_x_1676:
[----:B------:R-:W-:Y:S01]  /*1d00*/  IMAD.MOV.U32 R24, RZ, RZ, RZ ;  /* 0x000000ffff187224 */ /* 0x000fe200078e00ff */
[----:B------:R-:W-:Y:S06]  /*1d10*/  BRA `(.L_x_1655) ;  /* 0x0000000000147947 */ /* 0x000fec0003800000 */
.L_x_1675:
[----:B------:R-:W2:Y:S02]  /*1d20*/  LDG.E.64 R24, desc[UR36][R4.64] ;  /* 0x0000002404187981 */ /* 0x000ea4000c1e1b00 */
[----:B--2---:R0:W2:Y:S01]  /*1d30*/  I2F.U64 R24, R24 ;  /* 0x0000001800187312 */ /* 0x0040a20000301000 */
[----:B------:R-:W-:Y:S05]  /*1d40*/  BRA `(.L_x_1655) ;  /* 0x0000000000087947 */ /* 0x000fea0003800000 */
.L_x_1674:
[----:B------:R-:W2:Y:S02]  /*1d50*/  LDG.E R4, desc[UR36][R4.64] ;  /* 0x0000002404047981 */ /* 0x000ea4000c1e1900 */
[----:B--2---:R-:W-:-:S07]  /*1d60*/  I2FP.F32.U32 R24, R4 ;  /* 0x0000000400187245 */ /* 0x004fce0000201000 */
.L_x_1655:
[----:B------:R-:W-:Y:S05]  /*1d70*/  BSYNC.RECONVERGENT B6 ;  /* 0x0000000000067941 */ /* 0x000fea0003800200 */
.L_x_1649:
[----:B------:R-:W-:-:S07]  /*1d80*/  VIADD R16, R16, 0x80 ;  /* 0x0000008010107836 */ /* 0x000fce0000000000 */
.L_x_1648:
[----:B------:R-:W-:Y:S05]  /*1d90*/  BSYNC.RECONVERGENT B7 ;  /* 0x0000000000077941 */ /* 0x000fea0003800200 */
.L_x_1647:
[----:B------:R-:W-:Y:S01]  /*1da0*/  ISETP.GE.AND P0, PT, R16, R17, PT ;  /* 0x000000111000720c */ /* 0x000fe20003f06270 */
[----:B------:R-:W-:Y:S01]  /*1db0*/  BSSY.RECONVERGENT B7, `(.L_x_1677) ;  /* 0x00000e6000077945 */ /* 0x000fe20003800200 */
[----:B0-----:R-:W-:-:S11]  /*1dc0*/  IMAD.MOV.U32 R23, RZ, RZ, RZ ;  /* 0x000000ffff177224 */ /* 0x001fd600078e00ff */
[----:B------:R-:W-:Y:S05]  /*1dd0*/  @P0 BRA `(.L_x_1678) ;  /* 0x0000000c008c0947 */ /* 0x000fea0003800000 */
[----:B--2-4-:R-:W0:Y:S01]  /*1de0*/  LDC.64 R4, c[0x0][0x390] ;  /* 0x0000e400ff047b82 */ /* 0x014e220000000a00 */
        /* <DEDUP_REMOVED lines=18> */
[----:B--2---:R0:W2:Y:S01]  /*1f10*/  I2F.S16 R23, R4 ;  /* 0x0000000400177306 */ /* 0x0040a20000101400 */
[----:B------:R-:W-:Y:S05]  /*1f20*/  BRA `(.L_x_1685) ;  /* 0x0000000c00307947 */ /* 0x000fea0003800000 */
.L_x_1683:
[----:B------:R-:W2:Y:S02]  /*1f30*/  LDG.E.U8 R4, desc[UR36][R4.64] ;  /* 0x0000002404047981 */ /* 0x000ea4000c1e1100 */
[----:B--2---:R-:W-:Y:S01]  /*1f40*/  I2FP.F32.U32 R23, R4 ;  /* 0x0000000400177245 */ /* 0x004fe20000201000 */
[----:B------:R-:W-:Y:S06]  /*1f50*/  BRA `(.L_x_1685) ;  /* 0x0000000c00247947 */ /* 0x000fec0003800000 */
.L_x_1682:
        /* <DEDUP_REMOVED lines=9> */
.L_x_1687:
[----:B------:R-:W2:Y:S02]  /*1ff0*/  LDG.E R4, desc[UR36][R4.64] ;  /* 0x0000002404047981 */ /* 0x000ea4000c1e1900 */
[----:B--2---:R-:W-:Y:S01]  /*2000*/  I2FP.F32.S32 R23, R4 ;  /* 0x0000000400177245 */ /* 0x004fe20000201400 */
[----:B------:R-:W-:Y:S06]  /*2010*/  BRA `(.L_x_1685) ;  /* 0x0000000800f47947 */ /* 0x000fec0003800000 */
.L_x_1686:
[----:B------:R-:W2:Y:S02]  /*2020*/  LDG.E.U16 R4, desc[UR36][R4.64] ;  /* 0x0000002404047981 */ /* 0x000ea4000c1e1500 */
[----:B--2---:R4:W0:Y:S01]  /*2030*/  I2F.S16 R23, R4 ;  /* 0x0000000400177306 */ /* 0x0048220000101400 */
[----:B------:R-:W-:Y:S05]  /*2040*/  BRA `(.L_x_1685) ;  /* 0x0000000800e87947 */ /* 0x000fea0003800000 */
.L_x_1681:
        /* <DEDUP_REMOVED lines=8> */
.L_x_1689:
[----:B------:R-:W2:Y:S02]  /*20d0*/  LDG.E.U16 R4, desc[UR36][R4.64] ;  /* 0x0000002404047981 */ /* 0x000ea4000c1e1500 */
[----:B--2---:R-:W-:Y:S01]  /*20e0*/  HADD2.F32 R23, -RZ, R4.H0_H0 ;  /* 0x20000004ff177230 */ /* 0x004fe20000004100 */
[----:B------:R-:W-:Y:S06]  /*20f0*/  BRA `(.L_x_1685) ;  /* 0x0000000800bc7947 */ /* 0x000fec0003800000 */
.L_x_1688:
        /* <DEDUP_REMOVED lines=8> */
.L_x_1691:
[----:B------:R-:W2:Y:S02]  /*2180*/  LDG.E.U16 R4, desc[UR36][R4.64] ;  /* 0x0000002404047981 */ /* 0x000ea4000c1e1500 */
[----:B--2---:R-:W-:Y:S01]  /*2190*/  HADD2.F32 R23, -RZ, R4.H0_H0 ;  /* 0x20000004ff177230 */ /* 0x004fe20000004100 */
[----:B------:R-:W-:Y:S06]  /*21a0*/  BRA `(.L_x_1685) ;  /* 0x0000000800907947 */ /* 0x000fec0003800000 */
.L_x_1690:
[----:B------:R-:W2:Y:S01]  /*21b0*/  LDG.E.64 R4, desc[UR36][R4.64] ;  /* 0x0000002404047981 */ /* 0x000ea2000c1e1b00 */
[----:B------:R-:W-:Y:S01]  /*21c0*/  UMOV UR4, 0xf0000000 ;  /* 0xf000000000047882 */ /* 0x000fe20000000000 */
[----:B------:R-:W-:Y:S01]  /*21d0*/  UMOV UR5, 0x380fffff ;  /* 0x380fffff00057882 */ /* 0x000fe20000000000 */
[----:B--2---:R-:W0:Y:S01]  /*21e0*/  F2F.F32.F64 R23, R4 ;  /* 0x0000000400177310 */ /* 0x004e220000301000 */
[----:B------:R-:W-:-:S14]  /*21f0*/  DSETP.GEU.AND P0, PT, |R4|, UR4, PT ;  /* 0x0000000404007e2a */ /* 0x000fdc000bf0e200 */
[----:B0-----:R-:W-:Y:S01]  /*2200*/  @!P0 FMUL R23, R23, 1.175494350822287508e-38 ;  /* 0x0080000017178820 */ /* 0x001fe20000400000 */
[----:B------:R-:W-:Y:S06]  /*2210*/  BRA `(.L_x_1685) ;  /* 0x0000000800747947 */ /* 0x000fec0003800000 */
.L_x_1680:
        /* <DEDUP_REMOVED lines=12> */
.L_x_1694:
[----:B------:R-:W2:Y:S01]  /*22e0*/  LDG.E.64 R4, desc[UR36][R4.64] ;  /* 0x0000002404047981 */ /* 0x000ea2000c1e1b00 */
[----:B------:R-:W-:Y:S01]  /*22f0*/  UMOV UR4, 0xf0000000 ;  /* 0xf000000000047882 */ /* 0x000fe20000000000 */
[----:B------:R-:W-:Y:S01]  /*2300*/  UMOV UR5, 0x380fffff ;  /* 0x380fffff00057882 */ /* 0x000fe20000000000 */
[----:B--2---:R-:W0:Y:S01]  /*2310*/  F2F.F32.F64 R23, R4 ;  /* 0x0000000400177310 */ /* 0x004e220000301000 */
[----:B------:R-:W-:-:S14]  /*2320*/  DSETP.GEU.AND P0, PT, |R4|, UR4, PT ;  /* 0x0000000404007e2a */ /* 0x000fdc000bf0e200 */
[----:B0-----:R-:W-:Y:S01]  /*2330*/  @!P0 FMUL R23, R23, 1.175494350822287508e-38 ;  /* 0x0080000017178820 */ /* 0x001fe20000400000 */
[----:B------:R-:W-:Y:S06]  /*2340*/  BRA `(.L_x_1685) ;  /* 0x0000000800287947 */ /* 0x000fec0003800000 */
.L_x_1693:
        /* <DEDUP_REMOVED lines=25> */
.L_x_1696:
[----:B------:R-:W2:Y:S02]  /*24e0*/  LDG.E.U8 R4, desc[UR36][R4.64] ;  /* 0x0000002404047981 */ /* 0x000ea4000c1e1100 */
[C---:B--2---:R-:W-:Y:S02]  /*24f0*/  IMAD.SHL.U32 R0, R4.reuse, 0x2000000, RZ ;  /* 0x0200000004007824 */ /* 0x044fe400078e00ff */
[----:B------:R-:W-:-:S03]  /*2500*/  IMAD.SHL.U32 R6, R4, 0x100, RZ ;  /* 0x0000010004067824 */ /* 0x000fc600078e00ff */
[----:B------:R-:W-:Y:S02]  /*2510*/  ISETP.GE.U32.AND P0, PT, R0, 0x8000000, PT ;  /* 0x080000000000780c */ /* 0x000fe40003f06070 */
[----:B------:R-:W-:-:S11]  /*2520*/  PRMT R23, R6, 0x9910, RZ ;  /* 0x0000991006177816 */ /* 0x000fd600000000ff */
[----:B------:R-:W-:Y:S02]  /*2530*/  @!P0 LOP3.LUT R3, R6, 0x7f00, RZ, 0xc0, !PT ;  /* 0x00007f0006038812 */ /* 0x000fe400078ec0ff */
[----:B------:R-:W-:Y:S02]  /*2540*/  @P0 LEA.HI R0, R0, 0x70000000, RZ, 0x1c ;  /* 0x7000000000000811 */ /* 0x000fe400078fe0ff */
[----:B------:R-:W-:-:S03]  /*2550*/  @!P0 LOP3.LUT R3, R3, 0x3f000000, RZ, 0xfc, !PT ;  /* 0x3f00000003038812 */ /* 0x000fc600078efcff */
[----:B------:R-:W-:Y:S02]  /*2560*/  @P0 FMUL.FTZ R0, R0, 1.9259299443872358531e-34 ;  /* 0x0780000000000820 */ /* 0x000fe40000410000 */
[----:B------:R-:W-:-:S05]  /*2570*/  @!P0 FADD.FTZ R0, R3, -0.5 ;  /* 0xbf00000003008421 */ /* 0x000fca0000010000 */
[----:B------:R-:W-:Y:S01]  /*2580*/  LOP3.LUT R23, R0, 0x80000000, R23, 0xf8, !PT ;  /* 0x8000000000177812 */ /* 0x000fe200078ef817 */
[----:B------:R-:W-:Y:S06]  /*2590*/  BRA `(.L_x_1685) ;  /* 0x0000000400947947 */ /* 0x000fec0003800000 */
.L_x_1695:
[----:B------:R-:W2:Y:S02]  /*25a0*/  LDG.E.U16 R4, desc[UR36][R4.64] ;  /* 0x0000002404047981 */ /* 0x000ea4000c1e1500 */
[----:B--2---:R-:W-:Y:S01]  /*25b0*/  IMAD.U32 R23, R4, 0x10000, RZ ;  /* 0x0001000004177824 */ /* 0x004fe200078e00ff */
[----:B------:R-:W-:Y:S06]  /*25c0*/  BRA `(.L_x_1685) ;  /* 0x0000000400887947 */ /* 0x000fec0003800000 */
.L_x_1692:
        /* <DEDUP_REMOVED lines=11> */
.L_x_1699:
        /* <DEDUP_REMOVED lines=20> */
.L_x_1701:
[----:B------:R-:W-:Y:S05]  /*27c0*/  BSYNC.RECONVERGENT B0 ;  /* 0x0000000000007941 */ /* 0x000fea0003800200 */
.L_x_1700:
[----:B------:R-:W-:Y:S01]  /*27d0*/  IMAD.SHL.U32 R0, R0, 0x100000, RZ ;  /* 0x0010000000007824 */ /* 0x000fe200078e00ff */
[----:B------:R-:W-:-:S04]  /*27e0*/  LEA R3, R3, 0x3b800000, 0x17 ;  /* 0x3b80000003037811 */ /* 0x000fc800078eb8ff */
[----:B------:R-:W-:Y:S01]  /*27f0*/  LOP3.LUT R23, R3, R0, R23, 0xfe, !PT ;  /* 0x0000000003177212 */ /* 0x000fe200078efe17 */
[----:B------:R-:W-:Y:S06]  /*2800*/  BRA `(.L_x_1685) ;  /* 0x0000000000f87947 */ /* 0x000fec0003800000 */
.L_x_1698:
        /* <DEDUP_REMOVED lines=20> */
.L_x_1703:
[----:B------:R-:W-:Y:S05]  /*2950*/  BSYNC.RECONVERGENT B0 ;  /* 0x0000000000007941 */ /* 0x000fea0003800200 */
.L_x_1702:
[----:B------:R-:W-:Y:S01]  /*2960*/  IMAD.SHL.U32 R0, R0, 0x200000, RZ ;  /* 0x0020000000007824 */ /* 0x000fe200078e00ff */
[----:B------:R-:W-:-:S04]  /*2970*/  LEA R3, R3, 0x37800000, 0x17 ;  /* 0x3780000003037811 */ /* 0x000fc800078eb8ff */
[----:B------:R-:W-:Y:S01]  /*2980*/  LOP3.LUT R23, R3, R0, R23, 0xfe, !PT ;  /* 0x0000000003177212 */ /* 0x000fe200078efe17 */
[----:B------:R-:W-:Y:S06]  /*2990*/  BRA `(.L_x_1685) ;  /* 0x0000000000947947 */ /* 0x000fec0003800000 */
.L_x_1697:
        /* <DEDUP_REMOVED lines=14> */
.L_x_1684:
        /* <DEDUP_REMOVED lines=16> */
.L_x_1706:
[----:B------:R-:W-:Y:S01]  /*2b80*/  IMAD.MOV.U32 R23, RZ, RZ, RZ ;  /* 0x000000ffff177224 */ /* 0x000fe200078e00ff */
[----:B------:R-:W-:Y:S06]  /*2b90*/  BRA `(.L_x_1685) ;  /* 0x0000000000147947 */ /* 0x000fec0003800000 */
.L_x_1705:
[----:B------:R-:W2:Y:S02]  /*2ba0*/  LDG.E.64 R4, desc[UR36][R4.64] ;  /* 0x0000002404047981 */ /* 0x000ea4000c1e1b00 */
[----:B--2---:R0:W2:Y:S01]  /*2bb0*/  I2F.U64 R23, R4 ;  /* 0x0000000400177312 */ /* 0x0040a20000301000 */
[----:B------:R-:W-:Y:S05]  /*2bc0*/  BRA `(.L_x_1685) ;  /* 0x0000000000087947 */ /* 0x000fea0003800000 */
.L_x_1704:
[----:B------:R-:W2:Y:S02]  /*2bd0*/  LDG.E R4, desc[UR36][R4.64] ;  /* 0x0000002404047981 */ /* 0x000ea4000c1e1900 */
[----:B--2---:R-:W-:-:S07]  /*2be0*/  I2FP.F32.U32 R23, R4 ;  /* 0x0000000400177245 */ /* 0x004fce0000201000 */
.L_x_1685:
[----:B------:R-:W-:Y:S05]  /*2bf0*/  BSYNC.RECONVERGENT B6 ;  /* 0x0000000000067941 */ /* 0x000fea0003800200 */
.L_x_1679:
[----:B------:R-:W-:-:S07]  /*2c00*/  VIADD R16, R16, 0x80 ;  /* 0x0000008010107836 */ /* 0x000fce0000000000 */
.L_x_1678:
[----:B------:R-:W-:Y:S05]  /*2c10*/  BSYNC.RECONVERGENT B7 ;  /* 0x0000000000077941 */ /* 0x000fea0003800200 */
.L_x_1677:
[----:B------:R-:W-:Y:S01]  /*2c20*/  ISETP.GE.AND P0, PT, R16, R17, PT ;  /* 0x000000111000720c */ /* 0x000fe20003f06270 */
[----:B------:R-:W-:Y:S01]  /*2c30*/  BSSY.RECONVERGENT B6, `(.L_x_1707) ;  /* 0x00000e1000067945 */ /* 0x000fe20003800200 */
[----:B------:R-:W-:-:S11]  /*2c40*/  IMAD.MOV.U32 R18, RZ, RZ, RZ ;  /* 0x000000ffff127224 */ /* 0x000fd600078e00ff */
[----:B------:R-:W-:Y:S05]  /*2c50*/  @P0 BRA `(.L_x_1708) ;  /* 0x0000000c00780947 */ /* 0x000fea0003800000 */
[----:B0-2-4-:R-:W0:Y:S01]  /*2c60*/  LDC.64 R4, c[0x0][0x390] ;  /* 0x0000e400ff047b82 */ /* 0x015e220000000a00 */
[----:B------:R-:W2:Y:S01]  /*2c70*/  LDCU UR5, c[0x0][0x3a0] ;  /* 0x00007400ff0577ac */ /* 0x000ea20008000800 */
[----:B------:R-:W-:Y:S01]  /*2c80*/  IMAD R0, R2, 0x200, R16 ;  /* 0x0000020002007824 */ /* 0x000fe200078e0210 */
        /* <DEDUP_REMOVED lines=17> */
.L_x_1712:
[----:B------:R-:W2:Y:S02]  /*2da0*/  LDG.E.U8 R4, desc[UR36][R4.64] ;  /* 0x0000002404047981 */ /* 0x000ea4000c1e1100 */
[----:B--2---:R-:W-:Y:S01]  /*2db0*/  I2FP.F32.U32 R18, R4 ;  /* 0x0000000400127245 */ /* 0x004fe20000201000 */
[----:B------:R-:W-:Y:S06]  /*2dc0*/  BRA `(.L_x_1708) ;  /* 0x0000000c001c7947 */ /* 0x000fec0003800000 */
.L_x_1711:
        /* <DEDUP_REMOVED lines=9> */
.L_x_1715:
[----:B------:R-:W2:Y:S02]  /*2e60*/  LDG.E R4, desc[UR36][R4.64] ;  /* 0x0000002404047981 */ /* 0x000ea4000c1e1900 */
[----:B--2---:R-:W-:Y:S01]  /*2e70*/  I2FP.F32.S32 R18, R4 ;  /* 0x0000000400127245 */ /* 0x004fe20000201400 */
[----:B------:R-:W-:Y:S06]  /*2e80*/  BRA `(.L_x_1708) ;  /* 0x0000000800ec7947 */ /* 0x000fec0003800000 */
.L_x_1714:
[----:B------:R-:W2:Y:S02]  /*2e90*/  LDG.E.U16 R4, desc[UR36][R4.64] ;  /* 0x0000002404047981 */ /* 0x000ea4000c1e1500 */
[----:B--2---:R0:W2:Y:S01]  /*2ea0*/  I2F.S16 R18, R4 ;  /* 0x0000000400127306 */ /* 0x0040a20000101400 */
[----:B------:R-:W-:Y:S05]  /*2eb0*/  BRA `(.L_x_1708) ;  /* 0x0000000800e07947 */ /* 0x000fea0003800000 */
.L_x_1710:
        /* <DEDUP_REMOVED lines=8> */
.L_x_1717:
[----:B------:R-:W2:Y:S02]  /*2f40*/  LDG.E.U16 R4, desc[UR36][R4.64] ;  /* 0x0000002404047981 */ /* 0x000ea4000c1e1500 */
[----:B--2---:R-:W-:Y:S01]  /*2f50*/  HADD2.F32 R18, -RZ, R4.H0_H0 ;  /* 0x20000004ff127230 */ /* 0x004fe20000004100 */
[----:B------:R-:W-:Y:S06]  /*2f60*/  BRA `(.L_x_1708) ;  /* 0x0000000800b47947 */ /* 0x000fec0003800000 */
.L_x_1716:
        /* <DEDUP_REMOVED lines=8> */
.L_x_1719:
[----:B------:R-:W2:Y:S02]  /*2ff0*/  LDG.E.U16 R4, desc[UR36][R4.64] ;  /* 0x0000002404047981 */ /* 0x000ea4000c1e1500 */
[----:B--2---:R-:W-:Y:S01]  /*3000*/  HADD2.F32 R18, -RZ, R4.H0_H0 ;  /* 0x20000004ff127230 */ /* 0x004fe20000004100 */
[----:B------:R-:W-:Y:S06]  /*3010*/  BRA `(.L_x_1708) ;  /* 0x0000000800887947 */ /* 0x000fec0003800000 */
.L_x_1718:
[----:B------:R-:W2:Y:S01]  /*3020*/  LDG.E.64 R4, desc[UR36][R4.64] ;  /* 0x0000002404047981 */ /* 0x000ea2000c1e1b00 */
[----:B------:R-:W-:Y:S01]  /*3030*/  UMOV UR4, 0xf0000000 ;  /* 0xf000000000047882 */ /* 0x000fe20000000000 */
[----:B------:R-:W-:Y:S01]  /*3040*/  UMOV UR5, 0x380fffff ;  /* 0x380fffff00057882 */ /* 0x000fe20000000000 */
[----:B--2---:R-:W0:Y:S01]  /*3050*/  F2F.F32.F64 R18, R4 ;  /* 0x0000000400127310 */ /* 0x004e220000301000 */
[----:B------:R-:W-:-:S14]  /*3060*/  DSETP.GEU.AND P0, PT, |R4|, UR4, PT ;  /* 0x0000000404007e2a */ /* 0x000fdc000bf0e200 */
[----:B0-----:R-:W-:Y:S01]  /*3070*/  @!P0 FMUL R18, R18, 1.175494350822287508e-38 ;  /* 0x0080000012128820 */ /* 0x001fe20000400000 */
[----:B------:R-:W-:Y:S06]  /*3080*/  BRA `(.L_x_1708) ;  /* 0x00000008006c7947 */ /* 0x000fec0003800000 */
.L_x_1709:
        /* <DEDUP_REMOVED lines=12> */
.L_x_1722:
[----:B------:R-:W2:Y:S01]  /*3150*/  LDG.E.64 R4, desc[UR36][R4.64] ;  /* 0x0000002404047981 */ /* 0x000ea2000c1e1b00 */
[----:B------:R-:W-:Y:S01]  /*3160*/  UMOV UR4, 0xf0000000 ;  /* 0xf000000000047882 */ /* 0x000fe20000000000 */
[----:B------:R-:W-:Y:S01]  /*3170*/  UMOV UR5, 0x380fffff ;  /* 0x380fffff00057882 */ /* 0x000fe20000000000 */
[----:B--2---:R-:W0:Y:S01]  /*3180*/  F2F.F32.F64 R18, R4 ;  /* 0x0000000400127310 */ /* 0x004e220000301000 */
[----:B------:R-:W-:-:S14]  /*3190*/  DSETP.GEU.AND P0, PT, |R4|, UR4, PT ;  /* 0x0000000404007e2a */ /* 0x000fdc000bf0e200 */
[----:B0-----:R-:W-:Y:S01]  /*31a0*/  @!P0 FMUL R18, R18, 1.175494350822287508e-38 ;  /* 0x0080000012128820 */ /* 0x001fe20000400000 */
[----:B------:R-:W-:Y:S06]  /*31b0*/  BRA `(.L_x_1708) ;  /* 0x0000000800207947 */ /* 0x000fec0003800000 */
.L_x_1721:
        /* <DEDUP_REMOVED lines=25> */
.L_x_1724:
        /* <DEDUP_REMOVED lines=13> */
.L_x_1723:
[----:B------:R-:W2:Y:S02]  /*3420*/  LDG.E.U16 R4, desc[UR36][R4.64] ;  /* 0x0000002404047981 */ /* 0x000ea4000c1e1500 */
[----:B--2---:R-:W-:Y:S01]  /*3430*/  IMAD.U32 R18, R4, 0x10000, RZ ;  /* 0x0001000004127824 */ /* 0x004fe200078e00ff */
[----:B------:R-:W-:Y:S06]  /*3440*/  BRA `(.L_x_1708) ;  /* 0x00000004007c7947 */ /* 0x000fec0003800000 */
.L_x_1720:
        /* <DEDUP_REMOVED lines=11> */
.L_x_1727:
[----:B------:R-:W2:Y:S02]  /*3500*/  LDG.E.U8 R4, desc[UR36][R4.64] ;  /* 0x0000002404047981 */ /* 0x000ea4000c1e1100 */
        /* <DEDUP_REMOVED lines=18> */
.L_x_1729:
[----:B------:R-:W-:Y:S05]  /*3630*/  BSYNC.RECONVERGENT B0 ;  /* 0x0000000000007941 */ /* 0x000fea0003800200 */
.L_x_1728:
[----:B------:R-:W-:Y:S01]  /*3640*/  IMAD.SHL.U32 R0, R0, 0x100000, RZ ;  /* 0x0010000000007824 */ /* 0x000fe200078e00ff */
[----:B------:R-:W-:-:S04]  /*3650*/  LEA R3, R3, 0x3b800000, 0x17 ;  /* 0x3b80000003037811 */ /* 0x000fc800078eb8ff */
[----:B------:R-:W-:Y:S01]  /*3660*/  LOP3.LUT R18, R3, R0, R7, 0xfe, !PT ;  /* 0x0000000003127212 */ /* 0x000fe200078efe07 */
[----:B------:R-:W-:Y:S06]  /*3670*/  BRA `(.L_x_1708) ;  /* 0x0000000000f07947 */ /* 0x000fec0003800000 */
.L_x_1726:
        /* <DEDUP_REMOVED lines=19> */
.L_x_1731:
[----:B------:R-:W-:Y:S05]  /*37b0*/  BSYNC.RECONVERGENT B0 ;  /* 0x0000000000007941 */ /* 0x000fea0003800200 */
.L_x_1730:
[----:B------:R-:W-:Y:S01]  /*37c0*/  IMAD.SHL.U32 R0, R0, 0x200000, RZ ;  /* 0x0020000000007824 */ /* 0x000fe200078e00ff */
[----:B------:R-:W-:-:S04]  /*37d0*/  LEA R3, R3, 0x37800000, 0x17 ;  /* 0x3780000003037811 */ /* 0x000fc800078eb8ff */
[----:B------:R-:W-:Y:S01]  /*37e0*/  LOP3.LUT R18, R3, R0, R7, 0xfe, !PT ;  /* 0x0000000003127212 */ /* 0x000fe200078efe07 */
[----:B------:R-:W-:Y:S06]  /*37f0*/  BRA `(.L_x_1708) ;  /* 0x0000000000907947 */ /* 0x000fec0003800000 */
.L_x_1725:
        /* <DEDUP_REMOVED lines=14> */
.L_x_1713:
        /* <DEDUP_REMOVED lines=16> */
.L_x_1734:
[----:B------:R-:W-:Y:S05]  /*39e0*/  BRA `(.L_x_1708) ;  /* 0x0000000000147947 */ /* 0x000fea0003800000 */
.L_x_1733:
[----:B------:R-:W2:Y:S02]  /*39f0*/  LDG.E.64 R4, desc[UR36][R4.64] ;  /* 0x0000002404047981 */ /* 0x000ea4000c1e1b00 */
[----:B--2---:R0:W2:Y:S01]  /*3a00*/  I2F.U64 R18, R4 ;  /* 0x0000000400127312 */ /* 0x0040a20000301000 */
[----:B------:R-:W-:Y:S05]  /*3a10*/  BRA `(.L_x_1708) ;  /* 0x0000000000087947 */ /* 0x000fea0003800000 */
.L_x_1732:
[----:B------:R-:W2:Y:S02]  /*3a20*/  LDG.E R4, desc[UR36][R4.64] ;  /* 0x0000002404047981 */ /* 0x000ea4000c1e1900 */
[----:B--2---:R-:W-:-:S07]  /*3a30*/  I2FP.F32.U32 R18, R4 ;  /* 0x0000000400127245 */ /* 0x004fce0000201000 */
.L_x_1708:
[----:B------:R-:W-:Y:S05]  /*3a40*/  BSYNC.RECONVERGENT B6 ;  /* 0x0000000000067941 */ /* 0x000fea0003800200 */
.L_x_1707:
[----:B------:R-:W1:Y:S01]  /*3a50*/  LDC.U8 R16, c[0x0][0x3a4] ;  /* 0x0000e900ff107b82 */ /* 0x000e620000000000 */
[CC--:B------:R-:W-:Y:S01]  /*3a60*/  ISETP.GE.AND P1, PT, R19.reuse, R17.reuse, PT ;  /* 0x000000111300720c */ /* 0x0c0fe20003f26270 */
[C---:B------:R-:W-:Y:S01]  /*3a70*/  VIADD R0, R19.reuse, 0x100 ;  /* 0x0000010013007836 */ /* 0x040fe20000000000 */
[----:B------:R-:W-:Y:S01]  /*3a80*/  BSSY.RECONVERGENT B0, `(.L_x_1735) ;  /* 0x0000030000007945 */ /* 0x000fe20003800200 */
[C---:B0-2-4-:R-:W-:Y:S02]  /*3a90*/  VIADD R4, R19.reuse, 0x180 ;  /* 0x0000018013047836 */ /* 0x055fe40000000000 */
[----:B------:R-:W-:Y:S01]  /*3aa0*/  VIADD R26, R19, 0x80 ;  /* 0x00000080131a7836 */ /* 0x000fe20000000000 */
[-C--:B------:R-:W-:Y:S02]  /*3ab0*/  ISETP.GE.AND P2, PT, R0, R17.reuse, PT ;  /* 0x000000110000720c */ /* 0x080fe40003f46270 */
[-C--:B------:R-:W-:Y:S02]  /*3ac0*/  ISETP.GE.AND P0, PT, R4, R17.reuse, PT ;  /* 0x000000110400720c */ /* 0x080fe40003f06270 */
[----:B------:R-:W-:-:S03]  /*3ad0*/  ISETP.GE.AND P3, PT, R26, R17, PT ;  /* 0x000000111a00720c */ /* 0x000fc60003f66270 */
[----:B------:R-:W-:Y:S10]  /*3ae0*/  @P1 BRA `(.L_x_1736) ;  /* 0x0000000000a41947 */ /* 0x000ff40003800000 */
[C---:B-1-3-5:R-:W-:Y:S01]  /*3af0*/  FFMA.FTZ R3, R22.reuse, R22, -1 ;  /* 0xbf80000016037423 */ /* 0x06afe20000010016 */
[----:B------:R-:W-:Y:S01]  /*3b00*/  FADD.FTZ R7, R22, -1 ;  /* 0xbf80000016077421 */ /* 0x000fe20000010000 */
[----:B------:R-:W-:Y:S02]  /*3b10*/  IMAD.MOV.U32 R6, RZ, RZ, 0x3e800000 ;  /* 0x3e800000ff067424 */ /* 0x000fe400078e00ff */
        /* <DEDUP_REMOVED lines=37> */
[----:B------:R-:W-:-:S07]  /*3d70*/  @P4 FADD.FTZ R4, R4, 0.69314718246459960938 ;  /* 0x3f31721804044421 */ /* 0x000fce0000010000 */
.L_x_1736:
[----:B------:R-:W-:Y:S05]  /*3d80*/  BSYNC.RECONVERGENT B0 ;  /* 0x0000000000007941 */ /* 0x000fea0003800200 */
.L_x_1735:
[----:B------:R-:W-:Y:S04]  /*3d90*/  BSSY.RECONVERGENT B0, `(.L_x_1737) ;  /* 0x000002b000007945 */ /* 0x000fe80003800200 */
[----:B------:R-:W-:Y:S05]  /*3da0*/  @P3 BRA `(.L_x_1738) ;  /* 0x0000000000a43947 */ /* 0x000fea0003800000 */
[C---:B-----5:R-:W-:Y:S01]  /*3db0*/  FFMA.FTZ R3, R24.reuse, R24, -1 ;  /* 0xbf80000018037423 */ /* 0x060fe20000010018 */
        /* <DEDUP_REMOVED lines=35> */
[----:B-1-3--:R-:W-:Y:S01]  /*3ff0*/  FFMA.FTZ R22, R3, 0.69314718246459960938, R6 ;  /* 0x3f31721803167823 */ /* 0x00afe20000010006 */
[C---:B------:R-:W-:Y:S01]  /*4000*/  @P5 FFMA.FTZ R22, R0.reuse, R5, +INF ;  /* 0x7f80000000165423 */ /* 0x040fe20000010005 */
[----:B------:R-:W-:-:S04]  /*4010*/  @P4 FSETP.NEU.FTZ.AND P5, PT, R0, RZ, PT ;  /* 0x000000ff0000420b */ /* 0x000fc80003fbd000 */
[----:B------:R-:W-:-:S05]  /*4020*/  @P4 FSEL R22, R22, -RZ, P5 ;  /* 0x800000ff16164208 */ /* 0x000fca0002800000 */
[----:B------:R-:W-:-:S07]  /*4030*/  @P3 FADD.FTZ R22, R22, 0.69314718246459960938 ;  /* 0x3f31721816163421 */ /* 0x000fce0000010000 */
.L_x_1738:
[----:B------:R-:W-:Y:S05]  /*4040*/  BSYNC.RECONVERGENT B0 ;  /* 0x0000000000007941 */ /* 0x000fea0003800200 */
.L_x_1737:
[----:B------:R-:W-:Y:S04]  /*4050*/  BSSY.RECONVERGENT B0, `(.L_x_1739) ;  /* 0x000002b000007945 */ /* 0x000fe80003800200 */
[----:B------:R-:W-:Y:S05]  /*4060*/  @P2 BRA `(.L_x_1740) ;  /* 0x0000000000a42947 */ /* 0x000fea0003800000 */
[C---:B-----5:R-:W-:Y:S01]  /*4070*/  FFMA.FTZ R3, R23.reuse, R23, -1 ;  /* 0xbf80000017037423 */ /* 0x060fe20000010017 */
[----:B------:R-:W-:Y:S01]  /*4080*/  FADD.FTZ R23, R23, -1 ;  /* 0xbf80000017177421 */ /* 0x000fe20000010000 */
[----:B------:R-:W-:Y:S02]  /*4090*/  IMAD.MOV.U32 R7, RZ, RZ, 0x3e800000 ;  /* 0x3e800000ff077424 */ /* 0x000fe400078e00ff */
[----:B------:R-:W0:Y:S01]  /*40a0*/  MUFU.RSQ R0, R3 ;  /* 0x0000000300007308 */ /* 0x000e220000001400 */
[----:B------:R-:W-:Y:S01]  /*40b0*/  FSETP.NEU.FTZ.AND P3, PT, R3, RZ, PT ;  /* 0x000000ff0300720b */ /* 0x000fe20003f7d000 */
[----:B------:R-:W-:Y:S01]  /*40c0*/  IMAD.MOV.U32 R8, RZ, RZ, 0x3d39bf78 ;  /* 0x3d39bf78ff087424 */ /* 0x000fe200078e00ff */
        /* <DEDUP_REMOVED lines=35> */
.L_x_1740:
[----:B------:R-:W-:Y:S05]  /*4300*/  BSYNC.RECONVERGENT B0 ;  /* 0x0000000000007941 */ /* 0x000fea0003800200 */
.L_x_1739:
        /* <DEDUP_REMOVED lines=43> */
.L_x_1742:
[----:B------:R-:W-:Y:S05]  /*45c0*/  BSYNC.RECONVERGENT B0 ;  /* 0x0000000000007941 */ /* 0x000fea0003800200 */
.L_x_1741:
[----:B------:R-:W-:Y:S04]  /*45d0*/  BSSY.RECONVERGENT B6, `(.L_x_1743) ;  /* 0x00000fc000067945 */ /* 0x000fe80003800200 */
[----:B------:R-:W-:Y:S05]  /*45e0*/  @P1 BRA `(.L_x_1744) ;  /* 0x0000000c00e81947 */ /* 0x000fea0003800000 */
[----:B------:R-:W0:Y:S01]  /*45f0*/  LDCU UR4, c[0x0][0x3a8] ;  /* 0x00007500ff0477ac */ /* 0x000e220008000800 */
[----:B------:R-:W2:Y:S01]  /*4600*/  LDC.64 R8, c[0x0][0x388] ;  /* 0x0000e200ff087b82 */ /* 0x000ea20000000a00 */
[----:B------:R-:W-:Y:S01]  /*4610*/  IMAD R0, R2, 0x200, R19 ;  /* 0x0000020002007824 */ /* 0x000fe200078e0213 */
[----:B-1----:R-:W-:-:S03]  /*4620*/  PRMT R5, R16, 0x9910, RZ ;  /* 0x0000991010057816 */ /* 0x002fc600000000ff */
[----:B0-----:R-:W-:Y:S02]  /*4630*/  IMAD R3, R0, UR4, RZ ;  /* 0x0000000400037c24 */ /* 0x001fe4000f8e02ff */
[----:B------:R-:W-:-:S05]  /*4640*/  IMAD.MOV.U32 R0, RZ, RZ, R5 ;  /* 0x000000ffff007224 */ /* 0x000fca00078e0005 */
[----:B------:R-:W-:Y:S02]  /*4650*/  ISETP.GT.AND P0, PT, R0, 0x9, PT ;  /* 0x000000090000780c */ /* 0x000fe40003f04270 */
[----:B--2---:R-:W-:-:S05]  /*4660*/  IADD3 R8, P1, PT, R3, R8, RZ ;  /* 0x0000000803087210 */ /* 0x004fca0007f3e0ff */
        /* <DEDUP_REMOVED lines=10> */
[----:B------:R-:W0:Y:S01]  /*4710*/  F2I.FTZ.TRUNC.NTZ R3, R4 ;  /* 0x0000000400037305 */ /* 0x000e22000021f100 */
[----:B------:R-:W-:Y:S01]  /*4720*/  IMAD.MOV.U32 R19, RZ, RZ, R26 ;  /* 0x000000ffff137224 */ /* 0x000fe200078e001a */
[----:B0-----:R0:W-:Y:S01]  /*4730*/  STG.E.U8 desc[UR36][R8.64], R3 ;  /* 0x0000000308007986 */ /* 0x0011e2000c101124 */
[----:B------:R-:W-:Y:S05]  /*4740*/  BRA `(.L_x_1744) ;  /* 0x0000000c00907947 */ /* 0x000fea0003800000 */
.L_x_1748:
[----:B------:R-:W0:Y:S01]  /*4750*/  F2I.S64.TRUNC R4, R4 ;  /* 0x0000000400047311 */ /* 0x000e22000020d900 */
[----:B------:R-:W-:Y:S02]  /*4760*/  IMAD.MOV.U32 R19, RZ, RZ, R26 ;  /* 0x000000ffff137224 */ /* 0x000fe400078e001a */
[----:B0-----:R-:W-:-:S05]  /*4770*/  IMAD.MOV.U32 R3, RZ, RZ, R4 ;  /* 0x000000ffff037224 */ /* 0x001fca00078e0004 */
[----:B------:R0:W-:Y:S01]  /*4780*/  STG.E.U8 desc[UR36][R8.64], R3 ;  /* 0x0000000308007986 */ /* 0x0001e2000c101124 */
[----:B------:R-:W-:Y:S05]  /*4790*/  BRA `(.L_x_1744) ;  /* 0x0000000c007c7947 */ /* 0x000fea0003800000 */
.L_x_1747:
[----:B------:R-:W-:-:S13]  /*47a0*/  ISETP.NE.AND P0, PT, R0, 0x2, PT ;  /* 0x000000020000780c */ /* 0x000fda0003f05270 */
[----:B------:R-:W-:Y:S05]  /*47b0*/  @!P0 BRA `(.L_x_1750) ;  /* 0x0000000000308947 */ /* 0x000fea0003800000 */
[----:B------:R-:W-:-:S13]  /*47c0*/  ISETP.NE.AND P0, PT, R0, 0x3, PT ;  /* 0x000000030000780c */ /* 0x000fda0003f05270 */
[----:B------:R-:W-:Y:S05]  /*47d0*/  @!P0 BRA `(.L_x_1751) ;  /* 0x0000000000188947 */ /* 0x000fea0003800000 */
[----:B------:R-:W-:-:S13]  /*47e0*/  ISETP.NE.AND P0, PT, R0, 0x4, PT ;  /* 0x000000040000780c */ /* 0x000fda0003f05270 */
[----:B------:R-:W-:Y:S05]  /*47f0*/  @P0 BRA `(.L_x_1749) ;  /* 0x0000000800c00947 */ /* 0x000fea0003800000 */
[----:B------:R-:W0:Y:S01]  /*4800*/  F2I.S64.TRUNC R4, R4 ;  /* 0x0000000400047311 */ /* 0x000e22000020d900 */
[----:B------:R-:W-:Y:S01]  /*4810*/  IMAD.MOV.U32 R19, RZ, RZ, R26 ;  /* 0x000000ffff137224 */ /* 0x000fe200078e001a */
[----:B0-----:R2:W-:Y:S01]  /*4820*/  STG.E.64 desc[UR36][R8.64], R4 ;  /* 0x0000000408007986 */ /* 0x0015e2000c101b24 */
[----:B------:R-:W-:Y:S05]  /*4830*/  BRA `(.L_x_1744) ;  /* 0x0000000c00547947 */ /* 0x000fea0003800000 */
.L_x_1751:
[----:B------:R-:W0:Y:S01]  /*4840*/  F2I.FTZ.TRUNC.NTZ R3, R4 ;  /* 0x0000000400037305 */ /* 0x000e22000021f100 */
[----:B------:R-:W-:Y:S01]  /*4850*/  IMAD.MOV.U32 R19, RZ, RZ, R26 ;  /* 0x000000ffff137224 */ /* 0x000fe200078e001a */
[----:B0-----:R4:W-:Y:S01]  /*4860*/  STG.E desc[UR36][R8.64], R3 ;  /* 0x0000000308007986 */ /* 0x0019e2000c101924 */
[----:B------:R-:W-:Y:S05]  /*4870*/  BRA `(.L_x_1744) ;  /* 0x0000000c00447947 */ /* 0x000fea0003800000 */
.L_x_1750:
[----:B------:R-:W0:Y:S01]  /*4880*/  F2I.FTZ.TRUNC.NTZ R3, R4 ;  /* 0x0000000400037305 */ /* 0x000e22000021f100 */
[----:B------:R-:W-:Y:S01]  /*4890*/  IMAD.MOV.U32 R19, RZ, RZ, R26 ;  /* 0x000000ffff137224 */ /* 0x000fe200078e001a */
[----:B0-----:R0:W-:Y:S01]  /*48a0*/  STG.E.U16 desc[UR36][R8.64], R3 ;  /* 0x0000000308007986 */ /* 0x0011e2000c101524 */
[----:B------:R-:W-:Y:S05]  /*48b0*/  BRA `(.L_x_1744) ;  /* 0x0000000c00347947 */ /* 0x000fea0003800000 */
.L_x_1746:
[----:B------:R-:W-:-:S13]  /*48c0*/  ISETP.GT.AND P0, PT, R0, 0x6, PT ;  /* 0x000000060000780c */ /* 0x000fda0003f04270 */
[----:B------:R-:W-:Y:S05]  /*48d0*/  @P0 BRA `(.L_x_1752) ;  /* 0x00000000002c0947 */ /* 0x000fea0003800000 */
[----:B------:R-:W-:-:S13]  /*48e0*/  ISETP.NE.AND P0, PT, R0, 0x5, PT ;  /* 0x000000050000780c */ /* 0x000fda0003f05270 */
[----:B------:R-:W-:Y:S05]  /*48f0*/  @!P0 BRA `(.L_x_1753) ;  /* 0x0000000000148947 */ /* 0x000fea0003800000 */
[----:B------:R-:W-:-:S13]  /*4900*/  ISETP.NE.AND P0, PT, R0, 0x6, PT ;  /* 0x000000060000780c */ /* 0x000fda0003f05270 */
[----:B------:R-:W-:Y:S05]  /*4910*/  @P0 BRA `(.L_x_1749) ;  /* 0x0000000800780947 */ /* 0x000fea0003800000 */
[----:B------:R0:W-:Y:S01]  /*4920*/  STG.E desc[UR36][R8.64], R4 ;  /* 0x0000000408007986 */ /* 0x0001e2000c101924 */
[----:B------:R-:W-:Y:S01]  /*4930*/  IMAD.MOV.U32 R19, RZ, RZ, R26 ;  /* 0x000000ffff137224 */ /* 0x000fe200078e001a */
[----:B------:R-:W-:Y:S06]  /*4940*/  BRA `(.L_x_1744) ;  /* 0x0000000c00107947 */ /* 0x000fec0003800000 */
.L_x_1753:
[----:B------:R-:W-:Y:S01]  /*4950*/  F2FP.F16.F32.PACK_AB R4, RZ, R4 ;  /* 0x00000004ff04723e */ /* 0x000fe200000000ff */
[----:B------:R-:W-:-:S04]  /*4960*/  IMAD.MOV.U32 R19, RZ, RZ, R26 ;  /* 0x000000ffff137224 */ /* 0x000fc800078e001a */
[----:B------:R0:W-:Y:S01]  /*4970*/  STG.E.U16 desc[UR36][R8.64], R4 ;  /* 0x0000000408007986 */ /* 0x0001e2000c101524 */
[----:B------:R-:W-:Y:S05]  /*4980*/  BRA `(.L_x_1744) ;  /* 0x0000000c00007947 */ /* 0x000fea0003800000 */
.L_x_1752:
[----:B------:R-:W-:-:S13]  /*4990*/  ISETP.NE.AND P0, PT, R0, 0x7, PT ;  /* 0x000000070000780c */ /* 0x000fda0003f05270 */
[----:B------:R-:W-:Y:S05]  /*49a0*/  @!P0 BRA `(.L_x_1754) ;  /* 0x0000000000348947 */ /* 0x000fea0003800000 */
[----:B------:R-:W-:-:S13]  /*49b0*/  ISETP.NE.AND P0, PT, R0, 0x8, PT ;  /* 0x000000080000780c */ /* 0x000fda0003f05270 */
[----:B------:R-:W-:Y:S05]  /*49c0*/  @!P0 BRA `(.L_x_1755) ;  /* 0x0000000000188947 */ /* 0x000fea0003800000 */
[----:B------:R-:W-:-:S13]  /*49d0*/  ISETP.NE.AND P0, PT, R0, 0x9, PT ;  /* 0x000000090000780c */ /* 0x000fda0003f05270 */
[----:B------:R-:W-:Y:S05]  /*49e0*/  @P0 BRA `(.L_x_1749) ;  /* 0x0000000800440947 */ /* 0x000fea0003800000 */
[----:B------:R-:W-:Y:S02]  /*49f0*/  IMAD.MOV.U32 R5, RZ, RZ, RZ ;  /* 0x000000ffff057224 */ /* 0x000fe400078e00ff */
[----:B------:R-:W-:-:S03]  /*4a00*/  IMAD.MOV.U32 R19, RZ, RZ, R26 ;  /* 0x000000ffff137224 */ /* 0x000fc600078e001a */
[----:B------:R0:W-:Y:S01]  /*4a10*/  STG.E.64 desc[UR36][R8.64], R4 ;  /* 0x0000000408007986 */ /* 0x0001e2000c101b24 */
[----:B------:R-:W-:Y:S05]  /*4a20*/  BRA `(.L_x_1744) ;  /* 0x0000000800d87947 */ /* 0x000fea0003800000 */
.L_x_1755:
[----:B------:R-:W-:Y:S01]  /*4a30*/  F2FP.F16.F32.PACK_AB R3, RZ, R4 ;  /* 0x00000004ff03723e */ /* 0x000fe200000000ff */
[----:B------:R-:W-:-:S03]  /*4a40*/  IMAD.MOV.U32 R19, RZ, RZ, R26 ;  /* 0x000000ffff137224 */ /* 0x000fc600078e001a */
[----:B------:R-:W-:-:S05]  /*4a50*/  PRMT R3, R3, 0x5410, RZ ;  /* 0x0000541003037816 */ /* 0x000fca00000000ff */
[----:B------:R0:W-:Y:S01]  /*4a60*/  STG.E desc[UR36][R8.64], R3 ;  /* 0x0000000308007986 */ /* 0x0001e2000c101924 */
[----:B------:R-:W-:Y:S05]  /*4a70*/  BRA `(.L_x_1744) ;  /* 0x0000000800c47947 */ /* 0x000fea0003800000 */
.L_x_1754:
[----:B------:R-:W-:Y:S01]  /*4a80*/  FMUL.FTZ R4, R4, 1 ;  /* 0x3f80000004047820 */ /* 0x000fe20000410000 */
[----:B------:R-:W-:-:S05]  /*4a90*/  IMAD.MOV.U32 R19, RZ, RZ, R26 ;  /* 0x000000ffff137224 */ /* 0x000fca00078e001a */
[----:B------:R-:W0:Y:S02]  /*4aa0*/  F2F.F64.F32 R4, R4 ;  /* 0x0000000400047310 */ /* 0x000e240000201800 */
[----:B0-----:R0:W-:Y:S01]  /*4ab0*/  STG.E.64 desc[UR36][R8.64], R4 ;  /* 0x0000000408007986 */ /* 0x0011e2000c101b24 */
[----:B------:R-:W-:Y:S05]  /*4ac0*/  BRA `(.L_x_1744) ;  /* 0x0000000800b07947 */ /* 0x000fea0003800000 */
.L_x_1745:
        /* <DEDUP_REMOVED lines=8> */
[----:B------:R-:W-:Y:S01]  /*4b50*/  FSETP.NEU.FTZ.AND P0, PT, R4, RZ, PT ;  /* 0x000000ff0400720b */ /* 0x000fe20003f1d000 */
[----:B------:R-:W-:-:S03]  /*4b60*/  IMAD.MOV.U32 R19, RZ, RZ, R26 ;  /* 0x000000ffff137224 */ /* 0x000fc600078e001a */
[----:B------:R-:W-:-:S05]  /*4b70*/  SEL R3, RZ, 0x1, !P0 ;  /* 0x00000001ff037807 */ /* 0x000fca0004000000 */
[----:B------:R0:W-:Y:S01]  /*4b80*/  STG.E.U8 desc[UR36][R8.64], R3 ;  /* 0x0000000308007986 */ /* 0x0001e2000c101124 */
[----:B------:R-:W-:Y:S05]  /*4b90*/  BRA `(.L_x_1744) ;  /* 0x00000008007c7947 */ /* 0x000fea0003800000 */
.L_x_1758:
[----:B------:R-:W-:Y:S01]  /*4ba0*/  FMUL.FTZ R4, R4, 1 ;  /* 0x3f80000004047820 */ /* 0x000fe20000410000 */
[----:B------:R-:W-:Y:S01]  /*4bb0*/  CS2R R6, SRZ ;  /* 0x0000000000067805 */ /* 0x000fe2000001ff00 */
[----:B------:R-:W-:-:S04]  /*4bc0*/  IMAD.MOV.U32 R19, RZ, RZ, R26 ;  /* 0x000000ffff137224 */ /* 0x000fc800078e001a */
[----:B------:R-:W0:Y:S02]  /*4bd0*/  F2F.F64.F32 R4, R4 ;  /* 0x0000000400047310 */ /* 0x000e240000201800 */
[----:B0-----:R0:W-:Y:S01]  /*4be0*/  STG.E.128 desc[UR36][R8.64], R4 ;  /* 0x0000000408007986 */ /* 0x0011e2000c101d24 */
[----:B------:R-:W-:Y:S05]  /*4bf0*/  BRA `(.L_x_1744) ;  /* 0x0000000800647947 */ /* 0x000fea0003800000 */
.L_x_1757:
[----:B------:R-:W-:-:S13]  /*4c00*/  ISETP.NE.AND P0, PT, R0, 0xf, PT ;  /* 0x0000000f0000780c */ /* 0x000fda0003f05270 */
[----:B------:R-:W-:Y:S05]  /*4c10*/  @!P0 BRA `(.L_x_1759) ;  /* 0x0000000000a08947 */ /* 0x000fea0003800000 */
[----:B------:R-:W-:-:S13]  /*4c20*/  ISETP.NE.AND P0, PT, R0, 0x17, PT ;  /* 0x000000170000780c */ /* 0x000fda0003f05270 */
[----:B------:R-:W-:Y:S05]  /*4c30*/  @!P0 BRA `(.L_x_1760) ;  /* 0x00000000004c8947 */ /* 0x000fea0003800000 */
[----:B------:R-:W-:-:S13]  /*4c40*/  ISETP.NE.AND P0, PT, R0, 0x18, PT ;  /* 0x000000180000780c */ /* 0x000fda0003f05270 */
[----:B------:R-:W-:Y:S05]  /*4c50*/  @P0 BRA `(.L_x_1749) ;  /* 0x0000000400a80947 */ /* 0x000fea0003800000 */
        /* <DEDUP_REMOVED lines=12> */
.L_x_1762:
[----:B------:R-:W-:Y:S05]  /*4d20*/  BSYNC.RECONVERGENT B0 ;  /* 0x0000000000007941 */ /* 0x000fea0003800200 */
.L_x_1761:
[----:B------:R-:W-:Y:S01]  /*4d30*/  LOP3.LUT R5, R0, 0x80, R5, 0xf8, !PT ;  /* 0x0000008000057812 */ /* 0x000fe200078ef805 */
[----:B------:R-:W-:-:S04]  /*4d40*/  IMAD.MOV.U32 R19, RZ, RZ, R26 ;  /* 0x000000ffff137224 */ /* 0x000fc800078e001a */
[----:B------:R0:W-:Y:S01]  /*4d50*/  STG.E.U8 desc[UR36][R8.64], R5 ;  /* 0x0000000508007986 */ /* 0x0001e2000c101124 */
[----:B------:R-:W-:Y:S05]  /*4d60*/  BRA `(.L_x_1744) ;  /* 0x0000000800087947 */ /* 0x000fea0003800000 */
.L_x_1760:
[----:B------:R-:W-:Y:S01]  /*4d70*/  LOP3.LUT R5, R4, 0x7fffffff, RZ, 0xc0, !PT ;  /* 0x7fffffff04057812 */ /* 0x000fe200078ec0ff */
[----:B------:R-:W-:Y:S01]  /*4d80*/  BSSY.RECONVERGENT B0, `(.L_x_1763) ;  /* 0x000000d000007945 */ /* 0x000fe20003800200 */
        /* <DEDUP_REMOVED lines=12> */
.L_x_1764:
[----:B------:R-:W-:Y:S05]  /*4e50*/  BSYNC.RECONVERGENT B0 ;  /* 0x0000000000007941 */ /* 0x000fea0003800200 */
.L_x_1763:
[----:B------:R-:W-:Y:S01]  /*4e60*/  LOP3.LUT R3, R0, 0x80, R7, 0xf8, !PT ;  /* 0x0000008000037812 */ /* 0x000fe200078ef807 */
[----:B------:R-:W-:-:S04]  /*4e70*/  IMAD.MOV.U32 R19, RZ, RZ, R26 ;  /* 0x000000ffff137224 */ /* 0x000fc800078e001a */
[----:B------:R0:W-:Y:S01]  /*4e80*/  STG.E.U8 desc[UR36][R8.64], R3 ;  /* 0x0000000308007986 */ /* 0x0001e2000c101124 */
[----:B------:R-:W-:Y:S05]  /*4e90*/  BRA `(.L_x_1744) ;  /* 0x0000000400bc7947 */ /* 0x000fea0003800000 */
.L_x_1759:
[----:B------:R-:W-:Y:S01]  /*4ea0*/  F2FP.BF16.F32.PACK_AB R4, RZ, R4 ;  /* 0x00000004ff04723e */ /* 0x000fe200000010ff */
[----:B------:R-:W-:-:S04]  /*4eb0*/  IMAD.MOV.U32 R19, RZ, RZ, R26 ;  /* 0x000000ffff137224 */ /* 0x000fc800078e001a */
[----:B------:R0:W-:Y:S01]  /*4ec0*/  STG.E.U16 desc[UR36][R8.64], R4 ;  /* 0x0000000408007986 */ /* 0x0001e2000c101524 */
[----:B------:R-:W-:Y:S05]  /*4ed0*/  BRA `(.L_x_1744) ;  /* 0x0000000400ac7947 */ /* 0x000fea0003800000 */
.L_x_1756:
        /* <DEDUP_REMOVED lines=8> */
[----:B------:R-:W0:Y:S01]  /*4f60*/  F2I.FTZ.U32.TRUNC.NTZ R3, R4 ;  /* 0x0000000400037305 */ /* 0x000e22000021f000 */
[----:B------:R-:W-:Y:S01]  /*4f70*/  IMAD.MOV.U32 R19, RZ, RZ, R26 ;  /* 0x000000ffff137224 */ /* 0x000fe200078e001a */
[----:B0-----:R0:W-:Y:S01]  /*4f80*/  STG.E.U16 desc[UR36][R8.64], R3 ;  /* 0x0000000308007986 */ /* 0x0011e2000c101524 */
[----:B------:R-:W-:Y:S05]  /*4f90*/  BRA `(.L_x_1744) ;  /* 0x00000004007c7947 */ /* 0x000fea0003800000 */
.L_x_1767:
        /* <DEDUP_REMOVED lines=12> */
.L_x_1770:
[----:B------:R-:W-:-:S04]  /*5060*/  SHF.R.U32.HI R0, RZ, 0x14, R4 ;  /* 0x00000014ff007819 */ /* 0x000fc80000011604 */
[----:B------:R-:W-:-:S04]  /*5070*/  LOP3.LUT R3, R0, 0x1, RZ, 0xc0, !PT ;  /* 0x0000000100037812 */ /* 0x000fc800078ec0ff */
[----:B------:R-:W-:-:S04]  /*5080*/  IADD3 R0, PT, PT, R4, 0x487ffff, R3 ;  /* 0x0487ffff04007810 */ /* 0x000fc80007ffe003 */
[----:B------:R-:W-:-:S04]  /*5090*/  SHF.R.U32.HI R0, RZ, 0x14, R0 ;  /* 0x00000014ff007819 */ /* 0x000fc80000011600 */
[----:B------:R-:W-:-:S07]  /*50a0*/  LOP3.LUT R3, R0, 0xff, RZ, 0xc0, !PT ;  /* 0x000000ff00037812 */ /* 0x000fce00078ec0ff */
.L_x_1771:
[----:B------:R-:W-:-:S04]  /*50b0*/  SHF.R.U32.HI R4, RZ, 0x18, R4 ;  /* 0x00000018ff047819 */ /* 0x000fc80000011604 */
[----:B------:R-:W-:-:S04]  /*50c0*/  LOP3.LUT R3, R3, 0x80, R4, 0xf8, !PT ;  /* 0x0000008003037812 */ /* 0x000fc800078ef804 */
[----:B------:R-:W-:-:S07]  /*50d0*/  PRMT R0, R3, 0x7610, R0 ;  /* 0x0000761003007816 */ /* 0x000fce0000000000 */
.L_x_1769:
[----:B------:R-:W-:Y:S05]  /*50e0*/  BSYNC.RECONVERGENT B0 ;  /* 0x0000000000007941 */ /* 0x000fea0003800200 */
.L_x_1768:
[----:B------:R0:W-:Y:S01]  /*50f0*/  STG.E.U8 desc[UR36][R8.64], R0 ;  /* 0x0000000008007986 */ /* 0x0001e2000c101124 */
[----:B------:R-:W-:Y:S01]  /*5100*/  IMAD.MOV.U32 R19, RZ, RZ, R26 ;  /* 0x000000ffff137224 */ /* 0x000fe200078e001a */
[----:B------:R-:W-:Y:S06]  /*5110*/  BRA `(.L_x_1744) ;  /* 0x00000004001c7947 */ /* 0x000fec0003800000 */
.L_x_1766:
        /* <DEDUP_REMOVED lines=12> */
.L_x_1774:
[----:B------:R-:W-:-:S04]  /*51e0*/  SHF.R.U32.HI R0, RZ, 0x15, R4 ;  /* 0x00000015ff007819 */ /* 0x000fc80000011604 */
[----:B------:R-:W-:-:S04]  /*51f0*/  LOP3.LUT R3, R0, 0x1, RZ, 0xc0, !PT ;  /* 0x0000000100037812 */ /* 0x000fc800078ec0ff */
[----:B------:R-:W-:-:S04]  /*5200*/  IADD3 R0, PT, PT, R4, 0x88fffff, R3 ;  /* 0x088fffff04007810 */ /* 0x000fc80007ffe003 */
[----:B------:R-:W-:-:S04]  /*5210*/  SHF.R.U32.HI R0, RZ, 0x15, R0 ;  /* 0x00000015ff007819 */ /* 0x000fc80000011600 */
[----:B------:R-:W-:-:S07]  /*5220*/  LOP3.LUT R3, R0, 0xff, RZ, 0xc0, !PT ;  /* 0x000000ff00037812 */ /* 0x000fce00078ec0ff */
.L_x_1775:
[----:B------:R-:W-:-:S04]  /*5230*/  SHF.R.U32.HI R4, RZ, 0x18, R4 ;  /* 0x00000018ff047819 */ /* 0x000fc80000011604 */
[----:B------:R-:W-:-:S04]  /*5240*/  LOP3.LUT R3, R3, 0x80, R4, 0xf8, !PT ;  /* 0x0000008003037812 */ /* 0x000fc800078ef804 */
[----:B------:R-:W-:-:S07]  /*5250*/  PRMT R0, R3, 0x7610, R0 ;  /* 0x0000761003007816 */ /* 0x000fce0000000000 */
.L_x_1773:
[----:B------:R-:W-:Y:S05]  /*5260*/  BSYNC.RECONVERGENT B0 ;  /* 0x0000000000007941 */ /* 0x000fea0003800200 */
.L_x_1772:
[----:B------:R0:W-:Y:S01]  /*5270*/  STG.E.U8 desc[UR36][R8.64], R0 ;  /* 0x0000000008007986 */ /* 0x0001e2000c101124 */
[----:B------:R-:W-:Y:S01]  /*5280*/  IMAD.MOV.U32 R19, RZ, RZ, R26 ;  /* 0x000000ffff137224 */ /* 0x000fe200078e001a */
[----:B------:R-:W-:Y:S06]  /*5290*/  BRA `(.L_x_1744) ;  /* 0x0000000000bc7947 */ /* 0x000fec0003800000 */
.L_x_1765:
[----:B------:R-:W-:-:S13]  /*52a0*/  ISETP.NE.AND P0, PT, R0, 0x1c, PT ;  /* 0x0000001c0000780c */ /* 0x000fda0003f05270 */
[----:B------:R-:W-:Y:S05]  /*52b0*/  @!P0 BRA `(.L_x_1776) ;  /* 0x0000000000a88947 */ /* 0x000fea0003800000 */
[----:B------:R-:W-:-:S13]  /*52c0*/  ISETP.NE.AND P0, PT, R0, 0x1d, PT ;  /* 0x0000001d0000780c */ /* 0x000fda0003f05270 */
[----:B------:R-:W-:Y:S05]  /*52d0*/  @!P0 BRA `(.L_x_1777) ;  /* 0x0000000000908947 */ /* 0x000fea0003800000 */
[----:B------:R-:W-:-:S13]  /*52e0*/  ISETP.NE.AND P0, PT, R0, 0x2c, PT ;  /* 0x0000002c0000780c */ /* 0x000fda0003f05270 */
[----:B------:R-:W-:Y:S05]  /*52f0*/  @!P0 BRA `(.L_x_1778) ;  /* 0x0000000000488947 */ /* 0x000fea0003800000 */
.L_x_1749:
        /* <DEDUP_REMOVED lines=9> */
[----:B------:R-:W-:-:S02]  /*5390*/  IMAD.U32 R5, RZ, RZ, UR7 ;  /* 0x00000007ff057e24 */ /* 0x000fc4000f8e00ff */
[----:B-1----:R-:W-:Y:S02]  /*53a0*/  IMAD.U32 R6, RZ, RZ, UR8 ;  /* 0x00000008ff067e24 */ /* 0x002fe4000f8e00ff */
[----:B------:R-:W-:Y:S02]  /*53b0*/  IMAD.U32 R7, RZ, RZ, UR9 ;  /* 0x00000009ff077e24 */ /* 0x000fe4000f8e00ff */
[----:B----4-:R-:W-:Y:S02]  /*53c0*/  IMAD.U32 R10, RZ, RZ, UR4 ;  /* 0x00000004ff0a7e24 */ /* 0x010fe4000f8e00ff */
[----:B------:R-:W-:-:S07]  /*53d0*/  IMAD.U32 R11, RZ, RZ, UR5 ;  /* 0x00000005ff0b7e24 */ /* 0x000fce000f8e00ff */
[----:B------:R-:W-:-:S07]  /*53e0*/  LEPC R20, `(.L_x_1779) ;  /* 0x000000001014794e */ /* 0x000fce0000000000 */
[----:B--23-5:R-:W-:Y:S05]  /*53f0*/  CALL.ABS.NOINC R14 ;  /* 0x000000000e007343 */ /* 0x02cfea0003c00000 */
.L_x_1779:
[----:B------:R-:W-:Y:S01]  /*5400*/  IMAD.MOV.U32 R19, RZ, RZ, R26 ;  /* 0x000000ffff137224 */ /* 0x000fe200078e001a */
[----:B------:R-:W-:Y:S06]  /*5410*/  BRA `(.L_x_1744) ;  /* 0x00000000005c7947 */ /* 0x000fec0003800000 */
.L_x_1778:
[----:B------:R-:W-:Y:S01]  /*5420*/  SHF.R.U32.HI R5, RZ, 0x17, R4 ;  /* 0x00000017ff057819 */ /* 0x000fe20000011604 */
[----:B------:R-:W-:-:S03]  /*5430*/  IMAD.MOV.U32 R19, RZ, RZ, R26 ;  /* 0x000000ffff137224 */ /* 0x000fc600078e001a */
        /* <DEDUP_REMOVED lines=14> */
.L_x_1777:
[----:B------:R-:W0:Y:S01]  /*5520*/  F2I.U64.TRUNC R4, R4 ;  /* 0x0000000400047311 */ /* 0x000e22000020d800 */
[----:B------:R-:W-:Y:S01]  /*5530*/  IMAD.MOV.U32 R19, RZ, RZ, R26 ;  /* 0x000000ffff137224 */ /* 0x000fe200078e001a */
[----:B0-----:R0:W-:Y:S01]  /*5540*/  STG.E.64 desc[UR36][R8.64], R4 ;  /* 0x0000000408007986 */ /* 0x0011e2000c101b24 */
[----:B------:R-:W-:Y:S05]  /*5550*/  BRA `(.L_x_1744) ;  /* 0x00000000000c7947 */ /* 0x000fea0003800000 */
.L_x_1776:
[----:B------:R-:W0:Y:S01]  /*5560*/  F2I.FTZ.U32.TRUNC.NTZ R3, R4 ;  /* 0x0000000400037305 */ /* 0x000e22000021f000 */
[----:B------:R-:W-:Y:S01]  /*5570*/  IMAD.MOV.U32 R19, RZ, RZ, R26 ;  /* 0x000000ffff137224 */ /* 0x000fe200078e001a */
[----:B0-----:R0:W-:Y:S06]  /*5580*/  STG.E desc[UR36][R8.64], R3 ;  /* 0x0000000308007986 */ /* 0x0011ec000c101924 */
.L_x_1744:
[----:B------:R-:W-:Y:S05]  /*5590*/  BSYNC.RECONVERGENT B6 ;  /* 0x0000000000067941 */ /* 0x000fea0003800200 */
.L_x_1743:
[----:B------:R-:W-:Y:S01]  /*55a0*/  ISETP.GE.AND P0, PT, R19, R17, PT ;  /* 0x000000111300720c */ /* 0x000fe20003f06270 */
[----:B------:R-:W-:-:S12]  /*55b0*/  BSSY.RECONVERGENT B6, `(.L_x_1780) ;  /* 0x00001cc000067945 */ /* 0x000fd80003800200 */
[----:B------:R-:W-:Y:S05]  /*55c0*/  @P0 BRA `(.L_x_1781) ;  /* 0x0000001c00280947 */ /* 0x000fea0003800000 */
[----:B------:R-:W3:Y:S01]  /*55d0*/  LDCU UR4, c[0x0][0x3a8] ;  /* 0x00007500ff0477ac */ /* 0x000ee20008000800 */
[----:B0-2-4-:R-:W0:Y:S01]  /*55e0*/  LDC.64 R8, c[0x0][0x388] ;  /* 0x0000e200ff087b82 */ /* 0x015e220000000a00 */
[----:B------:R-:W-:Y:S01]  /*55f0*/  IMAD R0, R2, 0x200, R19 ;  /* 0x0000020002007824 */ /* 0x000fe200078e0213 */
[----:B-1----:R-:W-:-:S03]  /*5600*/  PRMT R4, R16, 0x9910, RZ ;  /* 0x0000991010047816 */ /* 0x002fc600000000ff */
[----:B---3--:R-:W-:Y:S02]  /*5610*/  IMAD R3, R0, UR4, RZ ;  /* 0x0000000400037c24 */ /* 0x008fe4000f8e02ff */
        /* <DEDUP_REMOVED lines=13> */
[----:B-----5:R-:W0:Y:S02]  /*56f0*/  F2I.FTZ.TRUNC.NTZ R3, R22 ;  /* 0x0000001600037305 */ /* 0x020e24000021f100 */
[----:B0-----:R1:W-:Y:S01]  /*5700*/  STG.E.U8 desc[UR36][R8.64], R3 ;  /* 0x0000000308007986 */ /* 0x0013e2000c101124 */
[----:B------:R-:W-:Y:S05]  /*5710*/  BRA `(.L_x_1787) ;  /* 0x0000000c00387947 */ /* 0x000fea0003800000 */
.L_x_1785:
[----:B-----5:R-:W0:Y:S02]  /*5720*/  F2I.S64.TRUNC R22, R22 ;  /* 0x0000001600167311 */ /* 0x020e24000020d900 */
[----:B0-----:R-:W-:-:S05]  /*5730*/  IMAD.MOV.U32 R3, RZ, RZ, R22 ;  /* 0x000000ffff037224 */ /* 0x001fca00078e0016 */
[----:B------:R0:W-:Y:S01]  /*5740*/  STG.E.U8 desc[UR36][R8.64], R3 ;  /* 0x0000000308007986 */ /* 0x0001e2000c101124 */
[----:B------:R-:W-:Y:S05]  /*5750*/  BRA `(.L_x_1787) ;  /* 0x0000000c00287947 */ /* 0x000fea0003800000 */
.L_x_1784:
[----:B------:R-:W-:-:S13]  /*5760*/  ISETP.NE.AND P0, PT, R0, 0x2, PT ;  /* 0x000000020000780c */ /* 0x000fda0003f05270 */
[----:B------:R-:W-:Y:S05]  /*5770*/  @!P0 BRA `(.L_x_1788) ;  /* 0x0000000000288947 */ /* 0x000fea0003800000 */
[----:B------:R-:W-:-:S13]  /*5780*/  ISETP.NE.AND P0, PT, R0, 0x3, PT ;  /* 0x000000030000780c */ /* 0x000fda0003f05270 */
[----:B------:R-:W-:Y:S05]  /*5790*/  @!P0 BRA `(.L_x_1789) ;  /* 0x0000000000148947 */ /* 0x000fea0003800000 */
[----:B------:R-:W-:-:S13]  /*57a0*/  ISETP.NE.AND P0, PT, R0, 0x4, PT ;  /* 0x000000040000780c */ /* 0x000fda0003f05270 */
[----:B------:R-:W-:Y:S05]  /*57b0*/  @P0 BRA `(.L_x_1786) ;  /* 0x0000000800380947 */ /* 0x000fea0003800000 */
[----:B-----5:R-:W0:Y:S02]  /*57c0*/  F2I.S64.TRUNC R22, R22 ;  /* 0x0000001600167311 */ /* 0x020e24000020d900 */
[----:B0-----:R4:W-:Y:S01]  /*57d0*/  STG.E.64 desc[UR36][R8.64], R22 ;  /* 0x0000001608007986 */ /* 0x0019e2000c101b24 */
[----:B------:R-:W-:Y:S05]  /*57e0*/  BRA `(.L_x_1787) ;  /* 0x0000000c00047947 */ /* 0x000fea0003800000 */
.L_x_1789:
[----:B-----5:R-:W0:Y:S02]  /*57f0*/  F2I.FTZ.TRUNC.NTZ R3, R22 ;  /* 0x0000001600037305 */ /* 0x020e24000021f100 */
[----:B0-----:R3:W-:Y:S01]  /*5800*/  STG.E desc[UR36][R8.64], R3 ;  /* 0x0000000308007986 */ /* 0x0017e2000c101924 */
[----:B------:R-:W-:Y:S05]  /*5810*/  BRA `(.L_x_1787) ;  /* 0x0000000800f87947 */ /* 0x000fea0003800000 */
.L_x_1788:
[----:B-----5:R-:W0:Y:S02]  /*5820*/  F2I.FTZ.TRUNC.NTZ R3, R22 ;  /* 0x0000001600037305 */ /* 0x020e24000021f100 */
[----:B0-----:R2:W-:Y:S01]  /*5830*/  STG.E.U16 desc[UR36][R8.64], R3 ;  /* 0x0000000308007986 */ /* 0x0015e2000c101524 */
[----:B------:R-:W-:Y:S05]  /*5840*/  BRA `(.L_x_1787) ;  /* 0x0000000800ec7947 */ /* 0x000fea0003800000 */
.L_x_1783:
[----:B------:R-:W-:-:S13]  /*5850*/  ISETP.GT.AND P0, PT, R0, 0x6, PT ;  /* 0x000000060000780c */ /* 0x000fda0003f04270 */
[----:B------:R-:W-:Y:S05]  /*5860*/  @P0 BRA `(.L_x_1790) ;  /* 0x0000000000240947 */ /* 0x000fea0003800000 */
[----:B------:R-:W-:-:S13]  /*5870*/  ISETP.NE.AND P0, PT, R0, 0x5, PT ;  /* 0x000000050000780c */ /* 0x000fda0003f05270 */
[----:B------:R-:W-:Y:S05]  /*5880*/  @!P0 BRA `(.L_x_1791) ;  /* 0x0000000000108947 */ /* 0x000fea0003800000 */
[----:B------:R-:W-:-:S13]  /*5890*/  ISETP.NE.AND P0, PT, R0, 0x6, PT ;  /* 0x000000060000780c */ /* 0x000fda0003f05270 */
[----:B------:R-:W-:Y:S05]  /*58a0*/  @P0 BRA `(.L_x_1786) ;  /* 0x0000000400fc0947 */ /* 0x000fea0003800000 */
[----:B-----5:R0:W-:Y:S01]  /*58b0*/  STG.E desc[UR36][R8.64], R22 ;  /* 0x0000001608007986 */ /* 0x0201e2000c101924 */
[----:B------:R-:W-:Y:S05]  /*58c0*/  BRA `(.L_x_1787) ;  /* 0x0000000800cc7947 */ /* 0x000fea0003800000 */
.L_x_1791:
[----:B-----5:R-:W-:-:S05]  /*58d0*/  F2FP.F16.F32.PACK_AB R22, RZ, R22 ;  /* 0x00000016ff16723e */ /* 0x020fca00000000ff */
[----:B------:R0:W-:Y:S01]  /*58e0*/  STG.E.U16 desc[UR36][R8.64], R22 ;  /* 0x0000001608007986 */ /* 0x0001e2000c101524 */
[----:B------:R-:W-:Y:S05]  /*58f0*/  BRA `(.L_x_1787) ;  /* 0x0000000800c07947 */ /* 0x000fea0003800000 */
.L_x_1790:
[----:B------:R-:W-:-:S13]  /*5900*/  ISETP.NE.AND P0, PT, R0, 0x7, PT ;  /* 0x000000070000780c */ /* 0x000fda0003f05270 */
[----:B------:R-:W-:Y:S05]  /*5910*/  @!P0 BRA `(.L_x_1792) ;  /* 0x00000000002c8947 */ /* 0x000fea0003800000 */
[----:B------:R-:W-:-:S13]  /*5920*/  ISETP.NE.AND P0, PT, R0, 0x8, PT ;  /* 0x000000080000780c */ /* 0x000fda0003f05270 */
[----:B------:R-:W-:Y:S05]  /*5930*/  @!P0 BRA `(.L_x_1793) ;  /* 0x0000000000148947 */ /* 0x000fea0003800000 */
[----:B------:R-:W-:-:S13]  /*5940*/  ISETP.NE.AND P0, PT, R0, 0x9, PT ;  /* 0x000000090000780c */ /* 0x000fda0003f05270 */
[----:B------:R-:W-:Y:S05]  /*5950*/  @P0 BRA `(.L_x_1786) ;  /* 0x0000000400d00947 */ /* 0x000fea0003800000 */
[----:B-----5:R-:W-:-:S05]  /*5960*/  IMAD.MOV.U32 R23, RZ, RZ, RZ ;  /* 0x000000ffff177224 */ /* 0x020fca00078e00ff */
[----:B------:R0:W-:Y:S01]  /*5970*/  STG.E.64 desc[UR36][R8.64], R22 ;  /* 0x0000001608007986 */ /* 0x0001e2000c101b24 */
[----:B------:R-:W-:Y:S05]  /*5980*/  BRA `(.L_x_1787) ;  /* 0x00000008009c7947 */ /* 0x000fea0003800000 */
.L_x_1793:
[----:B-----5:R-:W-:-:S04]  /*5990*/  F2FP.F16.F32.PACK_AB R3, RZ, R22 ;  /* 0x00000016ff03723e */ /* 0x020fc800000000ff */
[----:B------:R-:W-:-:S05]  /*59a0*/  PRMT R3, R3, 0x5410, RZ ;  /* 0x0000541003037816 */ /* 0x000fca00000000ff */
[----:B------:R0:W-:Y:S01]  /*59b0*/  STG.E desc[UR36][R8.64], R3 ;  /* 0x0000000308007986 */ /* 0x0001e2000c101924 */
[----:B------:R-:W-:Y:S05]  /*59c0*/  BRA `(.L_x_1787) ;  /* 0x00000008008c7947 */ /* 0x000fea0003800000 */
.L_x_1792:
[----:B-----5:R-:W-:-:S06]  /*59d0*/  FMUL.FTZ R4, R22, 1 ;  /* 0x3f80000016047820 */ /* 0x020fcc0000410000 */
[----:B------:R-:W0:Y:S02]  /*59e0*/  F2F.F64.F32 R4, R4 ;  /* 0x0000000400047310 */ /* 0x000e240000201800 */
[----:B0-----:R0:W-:Y:S01]  /*59f0*/  STG.E.64 desc[UR36][R8.64], R4 ;  /* 0x0000000408007986 */ /* 0x0011e2000c101b24 */
[----:B------:R-:W-:Y:S05]  /*5a00*/  BRA `(.L_x_1787) ;  /* 0x00000008007c7947 */ /* 0x000fea0003800000 */
.L_x_1782:
        /* <DEDUP_REMOVED lines=10> */
[----:B-----5:R-:W0:Y:S02]  /*5ab0*/  F2I.FTZ.U32.TRUNC.NTZ R3, R22 ;  /* 0x0000001600037305 */ /* 0x020e24000021f000 */
[----:B0-----:R0:W-:Y:S01]  /*5ac0*/  STG.E.U16 desc[UR36][R8.64], R3 ;  /* 0x0000000308007986 */ /* 0x0011e2000c101524 */
[----:B------:R-:W-:Y:S05]  /*5ad0*/  BRA `(.L_x_1787) ;  /* 0x0000000800487947 */ /* 0x000fea0003800000 */
.L_x_1797:
[----:B-----5:R-:W-:Y:S01]  /*5ae0*/  LOP3.LUT R5, R22, 0x7fffffff, RZ, 0xc0, !PT ;  /* 0x7fffffff16057812 */ /* 0x020fe200078ec0ff */
        /* <DEDUP_REMOVED lines=15> */
.L_x_1800:
[----:B------:R-:W-:-:S04]  /*5be0*/  SHF.R.U32.HI R22, RZ, 0x18, R22 ;  /* 0x00000018ff167819 */ /* 0x000fc80000011616 */
[----:B------:R-:W-:-:S04]  /*5bf0*/  LOP3.LUT R3, R3, 0x80, R22, 0xf8, !PT ;  /* 0x0000008003037812 */ /* 0x000fc800078ef816 */
[----:B------:R-:W-:-:S07]  /*5c00*/  PRMT R4, R3, 0x7610, R4 ;  /* 0x0000761003047816 */ /* 0x000fce0000000004 */
.L_x_1799:
[----:B------:R-:W-:Y:S05]  /*5c10*/  BSYNC.RECONVERGENT B0 ;  /* 0x0000000000007941 */ /* 0x000fea0003800200 */
.L_x_1798:
[----:B------:R0:W-:Y:S01]  /*5c20*/  STG.E.U8 desc[UR36][R8.64], R4 ;  /* 0x0000000408007986 */ /* 0x0001e2000c101124 */
[----:B------:R-:W-:Y:S05]  /*5c30*/  BRA `(.L_x_1787) ;  /* 0x0000000400f07947 */ /* 0x000fea0003800000 */
.L_x_1796:
        /* <DEDUP_REMOVED lines=16> */
.L_x_1803:
[----:B------:R-:W-:-:S04]  /*5d40*/  SHF.R.U32.HI R22, RZ, 0x18, R22 ;  /* 0x00000018ff167819 */ /* 0x000fc80000011616 */
[----:B------:R-:W-:-:S04]  /*5d50*/  LOP3.LUT R3, R3, 0x80, R22, 0xf8, !PT ;  /* 0x0000008003037812 */ /* 0x000fc800078ef816 */
[----:B------:R-:W-:-:S07]  /*5d60*/  PRMT R4, R3, 0x7610, R4 ;  /* 0x0000761003047816 */ /* 0x000fce0000000004 */
.L_x_1802:
[----:B------:R-:W-:Y:S05]  /*5d70*/  BSYNC.RECONVERGENT B0 ;  /* 0x0000000000007941 */ /* 0x000fea0003800200 */
.L_x_1801:
[----:B------:R0:W-:Y:S01]  /*5d80*/  STG.E.U8 desc[UR36][R8.64], R4 ;  /* 0x0000000408007986 */ /* 0x0001e2000c101124 */
[----:B------:R-:W-:Y:S05]  /*5d90*/  BRA `(.L_x_1787) ;  /* 0x0000000400987947 */ /* 0x000fea0003800000 */
.L_x_1795:
[----:B------:R-:W-:-:S13]  /*5da0*/  ISETP.NE.AND P0, PT, R0, 0x1c, PT ;  /* 0x0000001c0000780c */ /* 0x000fda0003f05270 */
[----:B------:R-:W-:Y:S05]  /*5db0*/  @!P0 BRA `(.L_x_1804) ;  /* 0x0000000000588947 */ /* 0x000fea0003800000 */
[----:B------:R-:W-:-:S13]  /*5dc0*/  ISETP.NE.AND P0, PT, R0, 0x1d, PT ;  /* 0x0000001d0000780c */ /* 0x000fda0003f05270 */
[----:B------:R-:W-:Y:S05]  /*5dd0*/  @!P0 BRA `(.L_x_1805) ;  /* 0x0000000000448947 */ /* 0x000fea0003800000 */
[----:B------:R-:W-:-:S13]  /*5de0*/  ISETP.NE.AND P0, PT, R0, 0x2c, PT ;  /* 0x0000002c0000780c */ /* 0x000fda0003f05270 */
[----:B------:R-:W-:Y:S05]  /*5df0*/  @P0 BRA `(.L_x_1786) ;  /* 0x0000000000a80947 */ /* 0x000fea0003800000 */
[----:B-----5:R-:W-:-:S04]  /*5e00*/  SHF.R.U32.HI R4, RZ, 0x17, R22 ;  /* 0x00000017ff047819 */ /* 0x020fc80000011616 */
        /* <DEDUP_REMOVED lines=14> */
.L_x_1805:
[----:B-----5:R-:W0:Y:S02]  /*5ef0*/  F2I.U64.TRUNC R22, R22 ;  /* 0x0000001600167311 */ /* 0x020e24000020d800 */
[----:B0-----:R0:W-:Y:S01]  /*5f00*/  STG.E.64 desc[UR36][R8.64], R22 ;  /* 0x0000001608007986 */ /* 0x0011e2000c101b24 */
[----:B------:R-:W-:Y:S05]  /*5f10*/  BRA `(.L_x_1787) ;  /* 0x0000000400387947 */ /* 0x000fea0003800000 */
.L_x_1804:
[----:B-----5:R-:W0:Y:S02]  /*5f20*/  F2I.FTZ.U32.TRUNC.NTZ R3, R22 ;  /* 0x0000001600037305 */ /* 0x020e24000021f000 */
[----:B0-----:R0:W-:Y:S01]  /*5f30*/  STG.E desc[UR36][R8.64], R3 ;  /* 0x0000000308007986 */ /* 0x0011e2000c101924 */
[----:B------:R-:W-:Y:S05]  /*5f40*/  BRA `(.L_x_1787) ;  /* 0x00000004002c7947 */ /* 0x000fea0003800000 */
.L_x_1794:
[----:B------:R-:W-:-:S13]  /*5f50*/  ISETP.GT.AND P0, PT, R0, 0xe, PT ;  /* 0x0000000e0000780c */ /* 0x000fda0003f04270 */
[----:B------:R-:W-:Y:S05]  /*5f60*/  @P0 BRA `(.L_x_1806) ;  /* 0x0000000000340947 */ /* 0x000fea0003800000 */
[----:B------:R-:W-:-:S13]  /*5f70*/  ISETP.NE.AND P0, PT, R0, 0xa, PT ;  /* 0x0000000a0000780c */ /* 0x000fda0003f05270 */
[----:B------:R-:W-:Y:S05]  /*5f80*/  @!P0 BRA `(.L_x_1807) ;  /* 0x0000000000188947 */ /* 0x000fea0003800000 */
[----:B------:R-:W-:-:S13]  /*5f90*/  ISETP.NE.AND P0, PT, R0, 0xb, PT ;  /* 0x0000000b0000780c */ /* 0x000fda0003f05270 */
[----:B------:R-:W-:Y:S05]  /*5fa0*/  @P0 BRA `(.L_x_1786) ;  /* 0x00000000003c0947 */ /* 0x000fea0003800000 */
[----:B-----5:R-:W-:-:S04]  /*5fb0*/  FSETP.NEU.FTZ.AND P0, PT, R22, RZ, PT ;  /* 0x000000ff1600720b */ /* 0x020fc80003f1d000 */
[----:B------:R-:W-:-:S05]  /*5fc0*/  SEL R3, RZ, 0x1, !P0 ;  /* 0x00000001ff037807 */ /* 0x000fca0004000000 */
[----:B------:R0:W-:Y:S01]  /*5fd0*/  STG.E.U8 desc[UR36][R8.64], R3 ;  /* 0x0000000308007986 */ /* 0x0001e2000c101124 */
[----:B------:R-:W-:Y:S05]  /*5fe0*/  BRA `(.L_x_1787) ;  /* 0x0000000400047947 */ /* 0x000fea0003800000 */
.L_x_1807:
[----:B-----5:R-:W-:Y:S01]  /*5ff0*/  FMUL.FTZ R4, R22, 1 ;  /* 0x3f80000016047820 */ /* 0x020fe20000410000 */
[----:B------:R-:W-:-:S05]  /*6000*/  CS2R R6, SRZ ;  /* 0x0000000000067805 */ /* 0x000fca000001ff00 */
[----:B------:R-:W0:Y:S02]  /*6010*/  F2F.F64.F32 R4, R4 ;  /* 0x0000000400047310 */ /* 0x000e240000201800 */
[----:B0-----:R0:W-:Y:S01]  /*6020*/  STG.E.128 desc[UR36][R8.64], R4 ;  /* 0x0000000408007986 */ /* 0x0011e2000c101d24 */
[----:B------:R-:W-:Y:S05]  /*6030*/  BRA `(.L_x_1787) ;  /* 0x0000000000f07947 */ /* 0x000fea0003800000 */
.L_x_1806:
[----:B------:R-:W-:-:S13]  /*6040*/  ISETP.NE.AND P0, PT, R0, 0xf, PT ;  /* 0x0000000f0000780c */ /* 0x000fda0003f05270 */
[----:B------:R-:W-:Y:S05]  /*6050*/  @!P0 BRA `(.L_x_1808) ;  /* 0x0000000000e08947 */ /* 0x000fea0003800000 */
[----:B------:R-:W-:-:S13]  /*6060*/  ISETP.NE.AND P0, PT, R0, 0x17, PT ;  /* 0x000000170000780c */ /* 0x000fda0003f05270 */
[----:B------:R-:W-:Y:S05]  /*6070*/  @!P0 BRA `(.L_x_1809) ;  /* 0x00000000008c8947 */ /* 0x000fea0003800000 */
[----:B------:R-:W-:-:S13]  /*6080*/  ISETP.NE.AND P0, PT, R0, 0x18, PT ;  /* 0x000000180000780c */ /* 0x000fda0003f05270 */
[----:B------:R-:W-:Y:S05]  /*6090*/  @!P0 BRA `(.L_x_1810) ;  /* 0x0000000000448947 */ /* 0x000fea0003800000 */
.L_x_1786:
        /* <DEDUP_REMOVED lines=16> */
.L_x_1811:
[----:B------:R-:W-:Y:S05]  /*61a0*/  BRA `(.L_x_1787) ;  /* 0x0000000000947947 */ /* 0x000fea0003800000 */
.L_x_1810:
[----:B-----5:R-:W-:Y:S01]  /*61b0*/  LOP3.LUT R4, R22, 0x7fffffff, RZ, 0xc0, !PT ;  /* 0x7fffffff16047812 */ /* 0x020fe200078ec0ff */
        /* <DEDUP_REMOVED lines=11> */
.L_x_1813:
[----:B------:R-:W-:Y:S05]  /*6270*/  BSYNC.RECONVERGENT B0 ;  /* 0x0000000000007941 */ /* 0x000fea0003800200 */
.L_x_1812:
[----:B------:R-:W-:-:S05]  /*6280*/  LOP3.LUT R3, R0, 0x80, R5, 0xf8, !PT ;  /* 0x0000008000037812 */ /* 0x000fca00078ef805 */
[----:B------:R0:W-:Y:S01]  /*6290*/  STG.E.U8 desc[UR36][R8.64], R3 ;  /* 0x0000000308007986 */ /* 0x0001e2000c101124 */
[----:B------:R-:W-:Y:S05]  /*62a0*/  BRA `(.L_x_1787) ;  /* 0x0000000000547947 */ /* 0x000fea0003800000 */
.L_x_1809:
[----:B-----5:R-:W-:Y:S01]  /*62b0*/  LOP3.LUT R4, R22, 0x7fffffff, RZ, 0xc0, !PT ;  /* 0x7fffffff16047812 */ /* 0x020fe200078ec0ff */
        /* <DEDUP_REMOVED lines=10> */
.L_x_1815:
[----:B------:R-:W-:Y:S01]  /*6360*/  IMAD.MOV.U32 R0, RZ, RZ, 0x7f ;  /* 0x0000007fff007424 */ /* 0x000fe200078e00ff */
[----:B------:R-:W-:-:S04]  /*6370*/  ISETP.GT.U32.AND P0, PT, R4, 0x7f800000, PT ;  /* 0x7f8000000400780c */ /* 0x000fc80003f04070 */
[----:B------:R-:W-:-:S09]  /*6380*/  SEL R0, R0, 0x7c, P0 ;  /* 0x0000007c00007807 */ /* 0x000fd20000000000 */
.L_x_1816:
[----:B------:R-:W-:Y:S05]  /*6390*/  BSYNC.RECONVERGENT B0 ;  /* 0x0000000000007941 */ /* 0x000fea0003800200 */
.L_x_1814:
[----:B------:R-:W-:-:S04]  /*63a0*/  SHF.R.U32.HI R3, RZ, 0x18, R22 ;  /* 0x00000018ff037819 */ /* 0x000fc80000011616 */
[----:B------:R-:W-:-:S05]  /*63b0*/  LOP3.LUT R3, R0, 0x80, R3, 0xf8, !PT ;  /* 0x0000008000037812 */ /* 0x000fca00078ef803 */
[----:B------:R0:W-:Y:S01]  /*63c0*/  STG.E.U8 desc[UR36][R8.64], R3 ;  /* 0x0000000308007986 */ /* 0x0001e2000c101124 */
[----:B------:R-:W-:Y:S05]  /*63d0*/  BRA `(.L_x_1787) ;  /* 0x0000000000087947 */ /* 0x000fea0003800000 */
.L_x_1808:
[----:B-----5:R-:W-:-:S05]  /*63e0*/  F2FP.BF16.F32.PACK_AB R22, RZ, R22 ;  /* 0x00000016ff16723e */ /* 0x020fca00000010ff */
[----:B------:R0:W-:Y:S02]  /*63f0*/  STG.E.U16 desc[UR36][R8.64], R22 ;  /* 0x0000001608007986 */ /* 0x0001e4000c101524 */
.L_x_1787:
        /* <DEDUP_REMOVED lines=21> */
[----:B------:R-:W0:Y:S02]  /*6550*/  F2I.FTZ.TRUNC.NTZ R3, R24 ;  /* 0x0000001800037305 */ /* 0x000e24000021f100 */
[----:B0-----:R0:W-:Y:S01]  /*6560*/  STG.E.U8 desc[UR36][R8.64], R3 ;  /* 0x0000000308007986 */ /* 0x0011e2000c101124 */
[----:B------:R-:W-:Y:S05]  /*6570*/  BRA `(.L_x_1822) ;  /* 0x0000000c00387947 */ /* 0x000fea0003800000 */
.L_x_1820:
[----:B------:R-:W0:Y:S02]  /*6580*/  F2I.S64.TRUNC R24, R24 ;  /* 0x0000001800187311 */ /* 0x000e24000020d900 */
[----:B0-----:R-:W-:-:S05]  /*6590*/  IMAD.MOV.U32 R3, RZ, RZ, R24 ;  /* 0x000000ffff037224 */ /* 0x001fca00078e0018 */
[----:B------:R0:W-:Y:S01]  /*65a0*/  STG.E.U8 desc[UR36][R8.64], R3 ;  /* 0x0000000308007986 */ /* 0x0001e2000c101124 */
[----:B------:R-:W-:Y:S05]  /*65b0*/  BRA `(.L_x_1822) ;  /* 0x0000000c00287947 */ /* 0x000fea0003800000 */
.L_x_1819:
[----:B------:R-:W-:-:S13]  /*65c0*/  ISETP.NE.AND P0, PT, R0, 0x2, PT ;  /* 0x000000020000780c */ /* 0x000fda0003f05270 */
[----:B------:R-:W-:Y:S05]  /*65d0*/  @!P0 BRA `(.L_x_1823) ;  /* 0x0000000000288947 */ /* 0x000fea0003800000 */
[----:B------:R-:W-:-:S13]  /*65e0*/  ISETP.NE.AND P0, PT, R0, 0x3, PT ;  /* 0x000000030000780c */ /* 0x000fda0003f05270 */
[----:B------:R-:W-:Y:S05]  /*65f0*/  @!P0 BRA `(.L_x_1824) ;  /* 0x0000000000148947 */ /* 0x000fea0003800000 */
[----:B------:R-:W-:-:S13]  /*6600*/  ISETP.NE.AND P0, PT, R0, 0x4, PT ;  /* 0x000000040000780c */ /* 0x000fda0003f05270 */
[----:B------:R-:W-:Y:S05]  /*6610*/  @P0 BRA `(.L_x_1821) ;  /* 0x0000000800380947 */ /* 0x000fea0003800000 */
[----:B------:R-:W0:Y:S02]  /*6620*/  F2I.S64.TRUNC R24, R24 ;  /* 0x0000001800187311 */ /* 0x000e24000020d900 */
[----:B0-----:R0:W-:Y:S01]  /*6630*/  STG.E.64 desc[UR36][R8.64], R24 ;  /* 0x0000001808007986 */ /* 0x0011e2000c101b24 */
[----:B------:R-:W-:Y:S05]  /*6640*/  BRA `(.L_x_1822) ;  /* 0x0000000c00047947 */ /* 0x000fea0003800000 */
.L_x_1824:
[----:B------:R-:W0:Y:S02]  /*6650*/  F2I.FTZ.TRUNC.NTZ R3, R24 ;  /* 0x0000001800037305 */ /* 0x000e24000021f100 */
[----:B0-----:R0:W-:Y:S01]  /*6660*/  STG.E desc[UR36][R8.64], R3 ;  /* 0x0000000308007986 */ /* 0x0011e2000c101924 */
[----:B------:R-:W-:Y:S05]  /*6670*/  BRA `(.L_x_1822) ;  /* 0x0000000800f87947 */ /* 0x000fea0003800000 */
.L_x_1823:
[----:B------:R-:W0:Y:S02]  /*6680*/  F2I.FTZ.TRUNC.NTZ R3, R24 ;  /* 0x0000001800037305 */ /* 0x000e24000021f100 */
[----:B0-----:R0:W-:Y:S01]  /*6690*/  STG.E.U16 desc[UR36][R8.64], R3 ;  /* 0x0000000308007986 */ /* 0x0011e2000c101524 */
[----:B------:R-:W-:Y:S05]  /*66a0*/  BRA `(.L_x_1822) ;  /* 0x0000000800ec7947 */ /* 0x000fea0003800000 */
.L_x_1818:
[----:B------:R-:W-:-:S13]  /*66b0*/  ISETP.GT.AND P0, PT, R0, 0x6, PT ;  /* 0x000000060000780c */ /* 0x000fda0003f04270 */
[----:B------:R-:W-:Y:S05]  /*66c0*/  @P0 BRA `(.L_x_1825) ;  /* 0x0000000000240947 */ /* 0x000fea0003800000 */
[----:B------:R-:W-:-:S13]  /*66d0*/  ISETP.NE.AND P0, PT, R0, 0x5, PT ;  /* 0x000000050000780c */ /* 0x000fda0003f05270 */
[----:B------:R-:W-:Y:S05]  /*66e0*/  @!P0 BRA `(.L_x_1826) ;  /* 0x0000000000108947 */ /* 0x000fea0003800000 */
[----:B------:R-:W-:-:S13]  /*66f0*/  ISETP.NE.AND P0, PT, R0, 0x6, PT ;  /* 0x000000060000780c */ /* 0x000fda0003f05270 */
[----:B------:R-:W-:Y:S05]  /*6700*/  @P0 BRA `(.L_x_1821) ;  /* 0x0000000400fc0947 */ /* 0x000fea0003800000 */
[----:B------:R0:W-:Y:S01]  /*6710*/  STG.E desc[UR36][R8.64], R24 ;  /* 0x0000001808007986 */ /* 0x0001e2000c101924 */
[----:B------:R-:W-:Y:S05]  /*6720*/  BRA `(.L_x_1822) ;  /* 0x0000000800cc7947 */ /* 0x000fea0003800000 */
.L_x_1826:
[----:B------:R-:W-:-:S05]  /*6730*/  F2FP.F16.F32.PACK_AB R24, RZ, R24 ;  /* 0x00000018ff18723e */ /* 0x000fca00000000ff */
[----:B------:R0:W-:Y:S01]  /*6740*/  STG.E.U16 desc[UR36][R8.64], R24 ;  /* 0x0000001808007986 */ /* 0x0001e2000c101524 */
[----:B------:R-:W-:Y:S05]  /*6750*/  BRA `(.L_x_1822) ;  /* 0x0000000800c07947 */ /* 0x000fea0003800000 */
.L_x_1825:
[----:B------:R-:W-:-:S13]  /*6760*/  ISETP.NE.AND P0, PT, R0, 0x7, PT ;  /* 0x000000070000780c */ /* 0x000fda0003f05270 */
[----:B------:R-:W-:Y:S05]  /*6770*/  @!P0 BRA `(.L_x_1827) ;  /* 0x00000000002c8947 */ /* 0x000fea0003800000 */
[----:B------:R-:W-:-:S13]  /*6780*/  ISETP.NE.AND P0, PT, R0, 0x8, PT ;  /* 0x000000080000780c */ /* 0x000fda0003f05270 */
[----:B------:R-:W-:Y:S05]  /*6790*/  @!P0 BRA `(.L_x_1828) ;  /* 0x0000000000148947 */ /* 0x000fea0003800000 */
[----:B------:R-:W-:-:S13]  /*67a0*/  ISETP.NE.AND P0, PT, R0, 0x9, PT ;  /* 0x000000090000780c */ /* 0x000fda0003f05270 */
[----:B------:R-:W-:Y:S05]  /*67b0*/  @P0 BRA `(.L_x_1821) ;  /* 0x0000000400d00947 */ /* 0x000fea0003800000 */
[----:B------:R-:W-:-:S05]  /*67c0*/  IMAD.MOV.U32 R25, RZ, RZ, RZ ;  /* 0x000000ffff197224 */ /* 0x000fca00078e00ff */
[----:B------:R0:W-:Y:S01]  /*67d0*/  STG.E.64 desc[UR36][R8.64], R24 ;  /* 0x0000001808007986 */ /* 0x0001e2000c101b24 */
[----:B------:R-:W-:Y:S05]  /*67e0*/  BRA `(.L_x_1822) ;  /* 0x00000008009c7947 */ /* 0x000fea0003800000 */
.L_x_1828:
[----:B------:R-:W-:-:S04]  /*67f0*/  F2FP.F16.F32.PACK_AB R3, RZ, R24 ;  /* 0x00000018ff03723e */ /* 0x000fc800000000ff */
[----:B------:R-:W-:-:S05]  /*6800*/  PRMT R3, R3, 0x5410, RZ ;  /* 0x0000541003037816 */ /* 0x000fca00000000ff */
[----:B------:R0:W-:Y:S01]  /*6810*/  STG.E desc[UR36][R8.64], R3 ;  /* 0x0000000308007986 */ /* 0x0001e2000c101924 */
[----:B------:R-:W-:Y:S05]  /*6820*/  BRA `(.L_x_1822) ;  /* 0x00000008008c7947 */ /* 0x000fea0003800000 */
.L_x_1827:
[----:B------:R-:W-:-:S06]  /*6830*/  FMUL.FTZ R4, R24, 1 ;  /* 0x3f80000018047820 */ /* 0x000fcc0000410000 */
[----:B------:R-:W0:Y:S02]  /*6840*/  F2F.F64.F32 R4, R4 ;  /* 0x0000000400047310 */ /* 0x000e240000201800 */
[----:B0-----:R0:W-:Y:S01]  /*6850*/  STG.E.64 desc[UR36][R8.64], R4 ;  /* 0x0000000408007986 */ /* 0x0011e2000c101b24 */
[----:B------:R-:W-:Y:S05]  /*6860*/  BRA `(.L_x_1822) ;  /* 0x00000008007c7947 */ /* 0x000fea0003800000 */
.L_x_1817:
        /* <DEDUP_REMOVED lines=10> */
[----:B------:R-:W0:Y:S02]  /*6910*/  F2I.FTZ.U32.TRUNC.NTZ R3, R24 ;  /* 0x0000001800037305 */ /* 0x000e24000021f000 */
[----:B0-----:R0:W-:Y:S01]  /*6920*/  STG.E.U16 desc[UR36][R8.64], R3 ;  /* 0x0000000308007986 */ /* 0x0011e2000c101524 */
[----:B------:R-:W-:Y:S05]  /*6930*/  BRA `(.L_x_1822) ;  /* 0x0000000800487947 */ /* 0x000fea0003800000 */
.L_x_1832:
        /* <DEDUP_REMOVED lines=16> */
.L_x_1835:
[----:B------:R-:W-:-:S04]  /*6a40*/  SHF.R.U32.HI R24, RZ, 0x18, R24 ;  /* 0x00000018ff187819 */ /* 0x000fc80000011618 */
[----:B------:R-:W-:-:S04]  /*6a50*/  LOP3.LUT R3, R3, 0x80, R24, 0xf8, !PT ;  /* 0x0000008003037812 */ /* 0x000fc800078ef818 */
[----:B------:R-:W-:-:S07]  /*6a60*/  PRMT R4, R3, 0x7610, R4 ;  /* 0x0000761003047816 */ /* 0x000fce0000000004 */
.L_x_1834:
[----:B------:R-:W-:Y:S05]  /*6a70*/  BSYNC.RECONVERGENT B0 ;  /* 0x0000000000007941 */ /* 0x000fea0003800200 */
.L_x_1833:
[----:B------:R0:W-:Y:S01]  /*6a80*/  STG.E.U8 desc[UR36][R8.64], R4 ;  /* 0x0000000408007986 */ /* 0x0001e2000c101124 */
[----:B------:R-:W-:Y:S05]  /*6a90*/  BRA `(.L_x_1822) ;  /* 0x0000000400f07947 */ /* 0x000fea0003800000 */
.L_x_1831:
        /* <DEDUP_REMOVED lines=16> */
.L_x_1838:
[----:B------:R-:W-:-:S04]  /*6ba0*/  SHF.R.U32.HI R24, RZ, 0x18, R24 ;  /* 0x00000018ff187819 */ /* 0x000fc80000011618 */
[----:B------:R-:W-:-:S04]  /*6bb0*/  LOP3.LUT R3, R3, 0x80, R24, 0xf8, !PT ;  /* 0x0000008003037812 */ /* 0x000fc800078ef818 */
[----:B------:R-:W-:-:S07]  /*6bc0*/  PRMT R4, R3, 0x7610, R4 ;  /* 0x0000761003047816 */ /* 0x000fce0000000004 */
.L_x_1837:
[----:B------:R-:W-:Y:S05]  /*6bd0*/  BSYNC.RECONVERGENT B0 ;  /* 0x0000000000007941 */ /* 0x000fea0003800200 */
.L_x_1836:
[----:B------:R0:W-:Y:S01]  /*6be0*/  STG.E.U8 desc[UR36][R8.64], R4 ;  /* 0x0000000408007986 */ /* 0x0001e2000c101124 */
[----:B------:R-:W-:Y:S05]  /*6bf0*/  BRA `(.L_x_1822) ;  /* 0x0000000400987947 */ /* 0x000fea0003800000 */
.L_x_1830:
[----:B------:R-:W-:-:S13]  /*6c00*/  ISETP.NE.AND P0, PT, R0, 0x1c, PT ;  /* 0x0000001c0000780c */ /* 0x000fda0003f05270 */
[----:B------:R-:W-:Y:S05]  /*6c10*/  @!P0 BRA `(.L_x_1839) ;  /* 0x0000000000588947 */ /* 0x000fea0003800000 */
[----:B------:R-:W-:-:S13]  /*6c20*/  ISETP.NE.AND P0, PT, R0, 0x1d, PT ;  /* 0x0000001d0000780c */ /* 0x000fda0003f05270 */
[----:B------:R-:W-:Y:S05]  /*6c30*/  @!P0 BRA `(.L_x_1840) ;  /* 0x0000000000448947 */ /* 0x000fea0003800000 */
[----:B------:R-:W-:-:S13]  /*6c40*/  ISETP.NE.AND P0, PT, R0, 0x2c, PT ;  /* 0x0000002c0000780c */ /* 0x000fda0003f05270 */
[----:B------:R-:W-:Y:S05]  /*6c50*/  @P0 BRA `(.L_x_1821) ;  /* 0x0000000000a80947 */ /* 0x000fea0003800000 */
        /* <DEDUP_REMOVED lines=15> */
.L_x_1840:
[----:B------:R-:W0:Y:S02]  /*6d50*/  F2I.U64.TRUNC R24, R24 ;  /* 0x0000001800187311 */ /* 0x000e24000020d800 */
[----:B0-----:R0:W-:Y:S01]  /*6d60*/  STG.E.64 desc[UR36][R8.64], R24 ;  /* 0x0000001808007986 */ /* 0x0011e2000c101b24 */
[----:B------:R-:W-:Y:S05]  /*6d70*/  BRA `(.L_x_1822) ;  /* 0x0000000400387947 */ /* 0x000fea0003800000 */
.L_x_1839:
[----:B------:R-:W0:Y:S02]  /*6d80*/  F2I.FTZ.U32.TRUNC.NTZ R3, R24 ;  /* 0x0000001800037305 */ /* 0x000e24000021f000 */
[----:B0-----:R0:W-:Y:S01]  /*6d90*/  STG.E desc[UR36][R8.64], R3 ;  /* 0x0000000308007986 */ /* 0x0011e2000c101924 */
[----:B------:R-:W-:Y:S05]  /*6da0*/  BRA `(.L_x_1822) ;  /* 0x00000004002c7947 */ /* 0x000fea0003800000 */
.L_x_1829:
[----:B------:R-:W-:-:S13]  /*6db0*/  ISETP.GT.AND P0, PT, R0, 0xe, PT ;  /* 0x0000000e0000780c */ /* 0x000fda0003f04270 */
[----:B------:R-:W-:Y:S05]  /*6dc0*/  @P0 BRA `(.L_x_1841) ;  /* 0x0000000000340947 */ /* 0x000fea0003800000 */
[----:B------:R-:W-:-:S13]  /*6dd0*/  ISETP.NE.AND P0, PT, R0, 0xa, PT ;  /* 0x0000000a0000780c */ /* 0x000fda0003f05270 */
[----:B------:R-:W-:Y:S05]  /*6de0*/  @!P0 BRA `(.L_x_1842) ;  /* 0x0000000000188947 */ /* 0x000fea0003800000 */
[----:B------:R-:W-:-:S13]  /*6df0*/  ISETP.NE.AND P0, PT, R0, 0xb, PT ;  /* 0x0000000b0000780c */ /* 0x000fda0003f05270 */
[----:B------:R-:W-:Y:S05]  /*6e00*/  @P0 BRA `(.L_x_1821) ;  /* 0x00000000003c0947 */ /* 0x000fea0003800000 */
[----:B------:R-:W-:-:S04]  /*6e10*/  FSETP.NEU.FTZ.AND P0, PT, R24, RZ, PT ;  /* 0x000000ff1800720b */ /* 0x000fc80003f1d000 */
[----:B------:R-:W-:-:S05]  /*6e20*/  SEL R3, RZ, 0x1, !P0 ;  /* 0x00000001ff037807 */ /* 0x000fca0004000000 */
[----:B------:R4:W-:Y:S01]  /*6e30*/  STG.E.U8 desc[UR36][R8.64], R3 ;  /* 0x0000000308007986 */ /* 0x0009e2000c101124 */
[----:B------:R-:W-:Y:S05]  /*6e40*/  BRA `(.L_x_1822) ;  /* 0x0000000400047947 */ /* 0x000fea0003800000 */
.L_x_1842:
[----:B------:R-:W-:Y:S01]  /*6e50*/  FMUL.FTZ R4, R24, 1 ;  /* 0x3f80000018047820 */ /* 0x000fe20000410000 */
[----:B------:R-:W-:-:S05]  /*6e60*/  CS2R R6, SRZ ;  /* 0x0000000000067805 */ /* 0x000fca000001ff00 */
[----:B------:R-:W0:Y:S02]  /*6e70*/  F2F.F64.F32 R4, R4 ;  /* 0x0000000400047310 */ /* 0x000e240000201800 */
[----:B0-----:R3:W-:Y:S01]  /*6e80*/  STG.E.128 desc[UR36][R8.64], R4 ;  /* 0x0000000408007986 */ /* 0x0017e2000c101d24 */
[----:B------:R-:W-:Y:S05]  /*6e90*/  BRA `(.L_x_1822) ;  /* 0x0000000000f07947 */ /* 0x000fea0003800000 */
.L_x_1841:
[----:B------:R-:W-:-:S13]  /*6ea0*/  ISETP.NE.AND P0, PT, R0, 0xf, PT ;  /* 0x0000000f0000780c */ /* 0x000fda0003f05270 */
[----:B------:R-:W-:Y:S05]  /*6eb0*/  @!P0 BRA `(.L_x_1843) ;  /* 0x0000000000e08947 */ /* 0x000fea0003800000 */
[----:B------:R-:W-:-:S13]  /*6ec0*/  ISETP.NE.AND P0, PT, R0, 0x17, PT ;  /* 0x000000170000780c */ /* 0x000fda0003f05270 */
[----:B------:R-:W-:Y:S05]  /*6ed0*/  @!P0 BRA `(.L_x_1844) ;  /* 0x00000000008c8947 */ /* 0x000fea0003800000 */
[----:B------:R-:W-:-:S13]  /*6ee0*/  ISETP.NE.AND P0, PT, R0, 0x18, PT ;  /* 0x000000180000780c */ /* 0x000fda0003f05270 */
[----:B------:R-:W-:Y:S05]  /*6ef0*/  @!P0 BRA `(.L_x_1845) ;  /* 0x0000000000448947 */ /* 0x000fea0003800000 */
.L_x_1821:
        /* <DEDUP_REMOVED lines=16> */
.L_x_1846:
[----:B------:R-:W-:Y:S05]  /*7000*/  BRA `(.L_x_1822) ;  /* 0x0000000000947947 */ /* 0x000fea0003800000 */
.L_x_1845:
        /* <DEDUP_REMOVED lines=12> */
.L_x_1848:
[----:B------:R-:W-:Y:S05]  /*70d0*/  BSYNC.RECONVERGENT B0 ;  /* 0x0000000000007941 */ /* 0x000fea0003800200 */
.L_x_1847:
[----:B------:R-:W-:-:S05]  /*70e0*/  LOP3.LUT R3, R0, 0x80, R5, 0xf8, !PT ;  /* 0x0000008000037812 */ /* 0x000fca00078ef805 */
[----:B------:R1:W-:Y:S01]  /*70f0*/  STG.E.U8 desc[UR36][R8.64], R3 ;  /* 0x0000000308007986 */ /* 0x0003e2000c101124 */
[----:B------:R-:W-:Y:S05]  /*7100*/  BRA `(.L_x_1822) ;  /* 0x0000000000547947 */ /* 0x000fea0003800000 */
.L_x_1844:
        /* <DEDUP_REMOVED lines=11> */
.L_x_1850:
[----:B------:R-:W-:Y:S01]  /*71c0*/  IMAD.MOV.U32 R0, RZ, RZ, 0x7f ;  /* 0x0000007fff007424 */ /* 0x000fe200078e00ff */
[----:B------:R-:W-:-:S04]  /*71d0*/  ISETP.GT.U32.AND P0, PT, R4, 0x7f800000, PT ;  /* 0x7f8000000400780c */ /* 0x000fc80003f04070 */
[----:B------:R-:W-:-:S09]  /*71e0*/  SEL R0, R0, 0x7c, P0 ;  /* 0x0000007c00007807 */ /* 0x000fd20000000000 */
.L_x_1851:
[----:B------:R-:W-:Y:S05]  /*71f0*/  BSYNC.RECONVERGENT B0 ;  /* 0x0000000000007941 */ /* 0x000fea0003800200 */
.L_x_1849:
[----:B------:R-:W-:-:S04]  /*7200*/  SHF.R.U32.HI R3, RZ, 0x18, R24 ;  /* 0x00000018ff037819 */ /* 0x000fc80000011618 */
[----:B------:R-:W-:-:S05]  /*7210*/  LOP3.LUT R3, R0, 0x80, R3, 0xf8, !PT ;  /* 0x0000008000037812 */ /* 0x000fca00078ef803 */
[----:B------:R2:W-:Y:S01]  /*7220*/  STG.E.U8 desc[UR36][R8.64], R3 ;  /* 0x0000000308007986 */ /* 0x0005e2000c101124 */
[----:B------:R-:W-:Y:S05]  /*7230*/  BRA `(.L_x_1822) ;  /* 0x0000000000087947 */ /* 0x000fea0003800000 */
.L_x_1843:
[----:B------:R-:W-:-:S05]  /*7240*/  F2FP.BF16.F32.PACK_AB R24, RZ, R24 ;  /* 0x00000018ff18723e */ /* 0x000fca00000010ff */
[----:B------:R0:W-:Y:S02]  /*7250*/  STG.E.U16 desc[UR36][R8.64], R24 ;  /* 0x0000001808007986 */ /* 0x0001e4000c101524 */
.L_x_1822:
[----:B------:R-:W-:-:S07]  /*7260*/  VIADD R19, R19, 0x80 ;  /* 0x0000008013137836 */ /* 0x000fce0000000000 */
.L_x_1781:
[----:B------:R-:W-:Y:S05]  /*7270*/  BSYNC.RECONVERGENT B6 ;  /* 0x0000000000067941 */ /* 0x000fea0003800200 */
.L_x_1780:
[----:B------:R-:W-:-:S13]  /*7280*/  ISETP.GE.AND P0, PT, R19, R17, PT ;  /* 0x000000111300720c */ /* 0x000fda0003f06270 */
[----:B------:R-:W-:Y:S05]  /*7290*/  @P0 EXIT ;  /* 0x000000000000094d */ /* 0x000fea0003800000 */
[----:B0-23--:R-:W0:Y:S01]  /*72a0*/  LDC.64 R4, c[0x0][0x388] ;  /* 0x0000e200ff047b82 */ /* 0x00de220000000a00 */
[----:B------:R-:W4:Y:S01]  /*72b0*/  LDCU UR4, c[0x0][0x3a8] ;  /* 0x00007500ff0477ac */ /* 0x000f220008000800 */
[----:B-1----:R-:W-:Y:S01]  /*72c0*/  PRMT R0, R16, 0x9910, RZ ;  /* 0x0000991010007816 */ /* 0x002fe200000000ff */
[----:B------:R-:W-:-:S03]  /*72d0*/  IMAD R2, R2, 0x200, R19 ;  /* 0x0000020002027824 */ /* 0x000fc600078e0213 */
[----:B------:R-:W-:Y:S01]  /*72e0*/  ISETP.GT.AND P1, PT, R0, 0x9, PT ;  /* 0x000000090000780c */ /* 0x000fe20003f24270 */
[----:B----4-:R-:W-:-:S05]  /*72f0*/  IMAD R3, R2, UR4, RZ ;  /* 0x0000000402037c24 */ /* 0x010fca000f8e02ff */
        /* <DEDUP_REMOVED lines=12> */
[----:B0-----:R-:W-:Y:S01]  /*73c0*/  STG.E.U8 desc[UR36][R2.64], R5 ;  /* 0x0000000502007986 */ /* 0x001fe2000c101124 */
[----:B------:R-:W-:Y:S05]  /*73d0*/  EXIT ;  /* 0x000000000000794d */ /* 0x000fea0003800000 */
.L_x_1855:
[----:B-----5:R-:W0:Y:S02]  /*73e0*/  F2I.S64.TRUNC R18, R18 ;  /* 0x0000001200127311 */ /* 0x020e24000020d900 */
[----:B0-----:R-:W-:-:S05]  /*73f0*/  IMAD.MOV.U32 R5, RZ, RZ, R18 ;  /* 0x000000ffff057224 */ /* 0x001fca00078e0012 */
[----:B------:R-:W-:Y:S01]  /*7400*/  STG.E.U8 desc[UR36][R2.64], R5 ;  /* 0x0000000502007986 */ /* 0x000fe2000c101124 */
[----:B------:R-:W-:Y:S05]  /*7410*/  EXIT ;  /* 0x000000000000794d */ /* 0x000fea0003800000 */
.L_x_1854:
[----:B------:R-:W-:-:S13]  /*7420*/  ISETP.NE.AND P0, PT, R0, 0x2, PT ;  /* 0x000000020000780c */ /* 0x000fda0003f05270 */
[----:B------:R-:W-:Y:S05]  /*7430*/  @!P0 BRA `(.L_x_1857) ;  /* 0x0000000000288947 */ /* 0x000fea0003800000 */
[----:B------:R-:W-:-:S13]  /*7440*/  ISETP.NE.AND P0, PT, R0, 0x3, PT ;  /* 0x000000030000780c */ /* 0x000fda0003f05270 */
[----:B------:R-:W-:Y:S05]  /*7450*/  @!P0 BRA `(.L_x_1858) ;  /* 0x0000000000148947 */ /* 0x000fea0003800000 */
[----:B------:R-:W-:-:S13]  /*7460*/  ISETP.NE.AND P0, PT, R0, 0x4, PT ;  /* 0x000000040000780c */ /* 0x000fda0003f05270 */
[----:B------:R-:W-:Y:S05]  /*7470*/  @P0 BRA `(.L_x_1856) ;  /* 0x0000000800380947 */ /* 0x000fea0003800000 */
[----:B-----5:R-:W0:Y:S02]  /*7480*/  F2I.S64.TRUNC R18, R18 ;  /* 0x0000001200127311 */ /* 0x020e24000020d900 */
[----:B0-----:R-:W-:Y:S01]  /*7490*/  STG.E.64 desc[UR36][R2.64], R18 ;  /* 0x0000001202007986 */ /* 0x001fe2000c101b24 */
[----:B------:R-:W-:Y:S05]  /*74a0*/  EXIT ;  /* 0x000000000000794d */ /* 0x000fea0003800000 */
.L_x_1858:
[----:B-----5:R-:W0:Y:S02]  /*74b0*/  F2I.FTZ.TRUNC.NTZ R5, R18 ;  /* 0x0000001200057305 */ /* 0x020e24000021f100 */
[----:B0-----:R-:W-:Y:S01]  /*74c0*/  STG.E desc[UR36][R2.64], R5 ;  /* 0x0000000502007986 */ /* 0x001fe2000c101924 */
[----:B------:R-:W-:Y:S05]  /*74d0*/  EXIT ;  /* 0x000000000000794d */ /* 0x000fea0003800000 */
.L_x_1857:
[----:B-----5:R-:W0:Y:S02]  /*74e0*/  F2I.FTZ.TRUNC.NTZ R5, R18 ;  /* 0x0000001200057305 */ /* 0x020e24000021f100 */
[----:B0-----:R-:W-:Y:S01]  /*74f0*/  STG.E.U16 desc[UR36][R2.64], R5 ;  /* 0x0000000502007986 */ /* 0x001fe2000c101524 */
[----:B------:R-:W-:Y:S05]  /*7500*/  EXIT ;  /* 0x000000000000794d */ /* 0x000fea0003800000 */
.L_x_1853:
[----:B------:R-:W-:-:S13]  /*7510*/  ISETP.GT.AND P0, PT, R0, 0x6, PT ;  /* 0x000000060000780c */ /* 0x000fda0003f04270 */
[----:B------:R-:W-:Y:S05]  /*7520*/  @P0 BRA `(.L_x_1859) ;  /* 0x0000000000240947 */ /* 0x000fea0003800000 */
[----:B------:R-:W-:-:S13]  /*7530*/  ISETP.NE.AND P0, PT, R0, 0x5, PT ;  /* 0x000000050000780c */ /* 0x000fda0003f05270 */
[----:B------:R-:W-:Y:S05]  /*7540*/  @!P0 BRA `(.L_x_1860) ;  /* 0x0000000000108947 */ /* 0x000fea0003800000 */
[----:B------:R-:W-:-:S13]  /*7550*/  ISETP.NE.AND P0, PT, R0, 0x6, PT ;  /* 0x000000060000780c */ /* 0x000fda0003f05270 */
[----:B------:R-:W-:Y:S05]  /*7560*/  @P0 BRA `(.L_x_1856) ;  /* 0x0000000400fc0947 */ /* 0x000fea0003800000 */
[----:B-----5:R-:W-:Y:S01]  /*7570*/  STG.E desc[UR36][R2.64], R18 ;  /* 0x0000001202007986 */ /* 0x020fe2000c101924 */
[----:B------:R-:W-:Y:S05]  /*7580*/  EXIT ;  /* 0x000000000000794d */ /* 0x000fea0003800000 */
.L_x_1860:
[----:B-----5:R-:W-:-:S05]  /*7590*/  F2FP.F16.F32.PACK_AB R18, RZ, R18 ;  /* 0x00000012ff12723e */ /* 0x020fca00000000ff */
[----:B------:R-:W-:Y:S01]  /*75a0*/  STG.E.U16 desc[UR36][R2.64], R18 ;  /* 0x0000001202007986 */ /* 0x000fe2000c101524 */
[----:B------:R-:W-:Y:S05]  /*75b0*/  EXIT ;  /* 0x000000000000794d */ /* 0x000fea0003800000 */
.L_x_1859:
[----:B------:R-:W-:-:S13]  /*75c0*/  ISETP.NE.AND P0, PT, R0, 0x7, PT ;  /* 0x000000070000780c */ /* 0x000fda0003f05270 */
[----:B------:R-:W-:Y:S05]  /*75d0*/  @!P0 BRA `(.L_x_1861) ;  /* 0x00000000002c8947 */ /* 0x000fea0003800000 */
[----:B------:R-:W-:-:S13]  /*75e0*/  ISETP.NE.AND P0, PT, R0, 0x8, PT ;  /* 0x000000080000780c */ /* 0x000fda0003f05270 */
[----:B------:R-:W-:Y:S05]  /*75f0*/  @!P0 BRA `(.L_x_1862) ;  /* 0x0000000000148947 */ /* 0x000fea0003800000 */
[----:B------:R-:W-:-:S13]  /*7600*/  ISETP.NE.AND P0, PT, R0, 0x9, PT ;  /* 0x000000090000780c */ /* 0x000fda0003f05270 */
[----:B------:R-:W-:Y:S05]  /*7610*/  @P0 BRA `(.L_x_1856) ;  /* 0x0000000400d00947 */ /* 0x000fea0003800000 */
[----:B------:R-:W-:-:S05]  /*7620*/  IMAD.MOV.U32 R19, RZ, RZ, RZ ;  /* 0x000000ffff137224 */ /* 0x000fca00078e00ff */
[----:B-----5:R-:W-:Y:S01]  /*7630*/  STG.E.64 desc[UR36][R2.64], R18 ;  /* 0x0000001202007986 */ /* 0x020fe2000c101b24 */
[----:B------:R-:W-:Y:S05]  /*7640*/  EXIT ;  /* 0x000000000000794d */ /* 0x000fea0003800000 */
.L_x_1862:
[----:B-----5:R-:W-:-:S04]  /*7650*/  F2FP.F16.F32.PACK_AB R5, RZ, R18 ;  /* 0x00000012ff05723e */ /* 0x020fc800000000ff */
[----:B------:R-:W-:-:S05]  /*7660*/  PRMT R5, R5, 0x5410, RZ ;  /* 0x0000541005057816 */ /* 0x000fca00000000ff */
[----:B------:R-:W-:Y:S01]  /*7670*/  STG.E desc[UR36][R2.64], R5 ;  /* 0x0000000502007986 */ /* 0x000fe2000c101924 */
[----:B------:R-:W-:Y:S05]  /*7680*/  EXIT ;  /* 0x000000000000794d */ /* 0x000fea0003800000 */
.L_x_1861:
[----:B-----5:R-:W-:-:S06]  /*7690*/  FMUL.FTZ R4, R18, 1 ;  /* 0x3f80000012047820 */ /* 0x020fcc0000410000 */
[----:B------:R-:W0:Y:S02]  /*76a0*/  F2F.F64.F32 R4, R4 ;  /* 0x0000000400047310 */ /* 0x000e240000201800 */
[----:B0-----:R-:W-:Y:S01]  /*76b0*/  STG.E.64 desc[UR36][R2.64], R4 ;  /* 0x0000000402007986 */ /* 0x001fe2000c101b24 */
[----:B------:R-:W-:Y:S05]  /*76c0*/  EXIT ;  /* 0x000000000000794d */ /* 0x000fea0003800000 */
.L_x_1852:
        /* <DEDUP_REMOVED lines=11> */
[----:B0-----:R-:W-:Y:S01]  /*7780*/  STG.E.U16 desc[UR36][R2.64], R5 ;  /* 0x0000000502007986 */ /* 0x001fe2000c101524 */
[----:B------:R-:W-:Y:S05]  /*7790*/  EXIT ;  /* 0x000000000000794d */ /* 0x000fea0003800000 */
.L_x_1866:
        /* <DEDUP_REMOVED lines=16> */
.L_x_1869:
[----:B------:R-:W-:-:S04]  /*78a0*/  SHF.R.U32.HI R18, RZ, 0x18, R18 ;  /* 0x00000018ff127819 */ /* 0x000fc80000011612 */
[----:B------:R-:W-:-:S04]  /*78b0*/  LOP3.LUT R5, R5, 0x80, R18, 0xf8, !PT ;  /* 0x0000008005057812 */ /* 0x000fc800078ef812 */
[----:B------:R-:W-:-:S07]  /*78c0*/  PRMT R0, R5, 0x7610, R0 ;  /* 0x0000761005007816 */ /* 0x000fce0000000000 */
.L_x_1868:
[----:B------:R-:W-:Y:S05]  /*78d0*/  BSYNC.RECONVERGENT B0 ;  /* 0x0000000000007941 */ /* 0x000fea0003800200 */
.L_x_1867:
[----:B------:R-:W-:Y:S01]  /*78e0*/  STG.E.U8 desc[UR36][R2.64], R0 ;  /* 0x0000000002007986 */ /* 0x000fe2000c101124 */
[----:B------:R-:W-:Y:S05]  /*78f0*/  EXIT ;  /* 0x000000000000794d */ /* 0x000fea0003800000 */
.L_x_1865:
        /* <DEDUP_REMOVED lines=16> */
.L_x_1872:
[----:B------:R-:W-:-:S04]  /*7a00*/  SHF.R.U32.HI R18, RZ, 0x18, R18 ;  /* 0x00000018ff127819 */ /* 0x000fc80000011612 */
[----:B------:R-:W-:-:S04]  /*7a10*/  LOP3.LUT R5, R5, 0x80, R18, 0xf8, !PT ;  /* 0x0000008005057812 */ /* 0x000fc800078ef812 */
[----:B------:R-:W-:-:S07]  /*7a20*/  PRMT R0, R5, 0x7610, R0 ;  /* 0x0000761005007816 */ /* 0x000fce0000000000 */
.L_x_1871:
[----:B------:R-:W-:Y:S05]  /*7a30*/  BSYNC.RECONVERGENT B0 ;  /* 0x0000000000007941 */ /* 0x000fea0003800200 */
.L_x_1870:
[----:B------:R-:W-:Y:S01]  /*7a40*/  STG.E.U8 desc[UR36][R2.64], R0 ;  /* 0x0000000002007986 */ /* 0x000fe2000c101124 */
[----:B------:R-:W-:Y:S05]  /*7a50*/  EXIT ;  /* 0x000000000000794d */ /* 0x000fea0003800000 */
.L_x_1864:
        /* <DEDUP_REMOVED lines=21> */
.L_x_1874:
[----:B-----5:R-:W0:Y:S02]  /*7bb0*/  F2I.U64.TRUNC R18, R18 ;  /* 0x0000001200127311 */ /* 0x020e24000020d800 */
[----:B0-----:R-:W-:Y:S01]  /*7bc0*/  STG.E.64 desc[UR36][R2.64], R18 ;  /* 0x0000001202007986 */ /* 0x001fe2000c101b24 */
[----:B------:R-:W-:Y:S05]  /*7bd0*/  EXIT ;  /* 0x000000000000794d */ /* 0x000fea0003800000 */
.L_x_1873:
[----:B-----5:R-:W0:Y:S02]  /*7be0*/  F2I.FTZ.U32.TRUNC.NTZ R5, R18 ;  /* 0x0000001200057305 */ /* 0x020e24000021f000 */
[----:B0-----:R-:W-:Y:S01]  /*7bf0*/  STG.E desc[UR36][R2.64], R5 ;  /* 0x0000000502007986 */ /* 0x001fe2000c101924 */
[----:B------:R-:W-:Y:S05]  /*7c00*/  EXIT ;  /* 0x000000000000794d */ /* 0x000fea0003800000 */
.L_x_1863:
        /* <DEDUP_REMOVED lines=8> */
[----:B------:R-:W-:Y:S01]  /*7c90*/  STG.E.U8 desc[UR36][R2.64], R5 ;  /* 0x0000000502007986 */ /* 0x000fe2000c101124 */
[----:B------:R-:W-:Y:S05]  /*7ca0*/  EXIT ;  /* 0x000000000000794d */ /* 0x000fea0003800000 */
.L_x_1876:
[----:B-----5:R-:W-:Y:S01]  /*7cb0*/  FMUL.FTZ R4, R18, 1 ;  /* 0x3f80000012047820 */ /* 0x020fe20000410000 */
[----:B------:R-:W-:-:S05]  /*7cc0*/  CS2R R6, SRZ ;  /* 0x0000000000067805 */ /* 0x000fca000001ff00 */
[----:B------:R-:W0:Y:S02]  /*7cd0*/  F2F.F64.F32 R4, R4 ;  /* 0x0000000400047310 */ /* 0x000e240000201800 */
[----:B0-----:R-:W-:Y:S01]  /*7ce0*/  STG.E.128 desc[UR36][R2.64], R4 ;  /* 0x0000000402007986 */ /* 0x001fe2000c101d24 */
[----:B------:R-:W-:Y:S05]  /*7cf0*/  EXIT ;  /* 0x000000000000794d */ /* 0x000fea0003800000 */
.L_x_1875:
[----:B------:R-:W-:-:S13]  /*7d00*/  ISETP.NE.AND P0, PT, R0, 0xf, PT ;  /* 0x0000000f0000780c */ /* 0x000fda0003f05270 */
[----:B------:R-:W-:Y:S05]  /*7d10*/  @!P0 BRA `(.L_x_1877) ;  /* 0x0000000000e08947 */ /* 0x000fea0003800000 */
[----:B------:R-:W-:-:S13]  /*7d20*/  ISETP.NE.AND P0, PT, R0, 0x17, PT ;  /* 0x000000170000780c */ /* 0x000fda0003f05270 */
[----:B------:R-:W-:Y:S05]  /*7d30*/  @!P0 BRA `(.L_x_1878) ;  /* 0x00000000008c8947 */ /* 0x000fea0003800000 */
[----:B------:R-:W-:-:S13]  /*7d40*/  ISETP.NE.AND P0, PT, R0, 0x18, PT ;  /* 0x000000180000780c */ /* 0x000fda0003f05270 */
[----:B------:R-:W-:Y:S05]  /*7d50*/  @!P0 BRA `(.L_x_1879) ;  /* 0x0000000000448947 */ /* 0x000fea0003800000 */
.L_x_1856:
        /* <DEDUP_REMOVED lines=15> */
[----:B--2--5:R-:W-:Y:S05]  /*7e50*/  CALL.ABS.NOINC R2 ;  /* 0x0000000002007343 */ /* 0x024fea0003c00000 */
.L_x_1880:
[----:B------:R-:W-:Y:S05]  /*7e60*/  EXIT ;  /* 0x000000000000794d */ /* 0x000fea0003800000 */
.L_x_1879:
        /* <DEDUP_REMOVED lines=12> */
.L_x_1882:
[----:B------:R-:W-:Y:S05]  /*7f30*/  BSYNC.RECONVERGENT B0 ;  /* 0x0000000000007941 */ /* 0x000fea0003800200 */
.L_x_1881:
[----:B------:R-:W-:-:S05]  /*7f40*/  LOP3.LUT R5, R0, 0x80, R7, 0xf8, !PT ;  /* 0x0000008000057812 */ /* 0x000fca00078ef807 */
[----:B------:R-:W-:Y:S01]  /*7f50*/  STG.E.U8 desc[UR36][R2.64], R5 ;  /* 0x0000000502007986 */ /* 0x000fe2000c101124 */
[----:B------:R-:W-:Y:S05]  /*7f60*/  EXIT ;  /* 0x000000000000794d */ /* 0x000fea0003800000 */
.L_x_1878:
        /* <DEDUP_REMOVED lines=11> */
.L_x_1884:
[----:B------:R-:W-:Y:S01]  /*8020*/  IMAD.MOV.U32 R0, RZ, RZ, 0x7f ;  /* 0x0000007fff007424 */ /* 0x000fe200078e00ff */
[----:B------:R-:W-:-:S04]  /*8030*/  ISETP.GT.U32.AND P0, PT, R4, 0x7f800000, PT ;  /* 0x7f8000000400780c */ /* 0x000fc80003f04070 */
[----:B------:R-:W-:-:S09]  /*8040*/  SEL R0, R0, 0x7c, P0 ;  /* 0x0000007c00007807 */ /* 0x000fd20000000000 */
.L_x_1885:
[----:B------:R-:W-:Y:S05]  /*8050*/  BSYNC.RECONVERGENT B0 ;  /* 0x0000000000007941 */ /* 0x000fea0003800200 */
.L_x_1883:
[----:B------:R-:W-:-:S04]  /*8060*/  SHF.R.U32.HI R5, RZ, 0x18, R18 ;  /* 0x00000018ff057819 */ /* 0x000fc80000011612 */
[----:B------:R-:W-:-:S05]  /*8070*/  LOP3.LUT R5, R0, 0x80, R5, 0xf8, !PT ;  /* 0x0000008000057812 */ /* 0x000fca00078ef805 */
[----:B------:R-:W-:Y:S01]  /*8080*/  STG.E.U8 desc[UR36][R2.64], R5 ;  /* 0x0000000502007986 */ /* 0x000fe2000c101124 */
[----:B------:R-:W-:Y:S05]  /*8090*/  EXIT ;  /* 0x000000000000794d */ /* 0x000fea0003800000 */
.L_x_1877:
[----:B-----5:R-:W-:-:S05]  /*80a0*/  F2FP.BF16.F32.PACK_AB R18, RZ, R18 ;  /* 0x00000012ff12723e */ /* 0x020fca00000010ff */
[----:B------:R-:W-:Y:S01]  /*80b0*/  STG.E.U16 desc[UR36][R2.64], R18 ;  /* 0x0000001202007986 */ /* 0x000fe2000c101524 */
[----:B------:R-:W-:Y:S05]  /*80c0*/  EXIT ;  /* 0x000000000000794d */ /* 0x000fea0003800000 */
.L_x_1886:
        /* <DEDUP_REMOVED lines=11> */
.L_x_17885:


//--------------------- .text._ZN2at6native18elementwise_kernelILi128ELi2EZNS0_22gpu_kernel_impl_nocastIZZZNS0_17acosh_kernel_cudaERNS_18TensorIteratorBaseEENKUlvE0_clEvENKUlvE0_clEvEUlfE_EEvS4_RKT_EUliE_EEviT1_ --------------------------
	.section	.text._ZN2at6native18elementwise_kernelILi128ELi2EZNS0_22gpu_kernel_impl_nocastIZZZNS0_17acosh_kernel_cudaERNS_18TensorIteratorBaseEENKUlvE0_clEvENKUlvE0_clEvEUlfE_EEvS4_RKT_EUliE_EEviT1_,"ax",@progbits
	.align	128
        .global         _ZN2at6native18elementwise_kernelILi128ELi2EZNS0_22gpu_kernel_impl_nocastIZZZNS0_17acosh_kernel_cudaERNS_18TensorIteratorBaseEENKUlvE0_clEvENKUlvE0_clEvEUlfE_EEvS4_RKT_EUliE_EEviT1_
        .type           _ZN2at6native18elementwise_kernelILi128ELi2EZNS0_22gpu_kernel_impl_nocastIZZZNS0_17acosh_kernel_cudaERNS_18TensorIteratorBaseEENKUlvE0_clEvENKUlvE0_clEvEUlfE_EEvS4_RKT_EUliE_EEviT1_,@function
        .size           _ZN2at6native18elementwise_kernelILi128ELi2EZNS0_22gpu_kernel_impl_nocastIZZZNS0_17acosh_kernel_cudaERNS_18TensorIteratorBaseEENKUlvE0_clEvENKUlvE0_clEvEUlfE_EEvS4_RKT_EUliE_EEviT1_,(.L_x_17886 - _ZN2at6native18elementwise_kernelILi128ELi2EZNS0_22gpu_kernel_impl_nocastIZZZNS0_17acosh_kernel_cudaERNS_18TensorIteratorBaseEENKUlvE0_clEvENKUlvE0_clEvEUlfE_EEvS4_RKT_EUliE_EEviT1_)
        .other          _ZN2at6native18elementwise_kernelILi128ELi2EZNS0_22gpu_kernel_impl_nocastIZZZNS0_17acosh_kernel_cudaERNS_18TensorIteratorBaseEENKUlvE0_clEvENKUlvE0_clEvEUlfE_EEvS4_RKT_EUliE_EEviT1_,@"STO_CUDA_ENTRY STV_DEFAULT"
_ZN2at6native18elementwise_kernelILi128ELi2EZNS0_22gpu_kernel_impl_nocastIZZZNS0_17acosh_kernel_cudaERNS_18TensorIteratorBaseEENKUlvE0_clEvENKUlvE0_clEvEUlfE_EEvS4_RKT_EUliE_EEviT1_:
.text._ZN2at6native18elementwise_kernelILi128ELi2EZNS0_22gpu_kernel_impl_nocastIZZZNS0_17acosh_kernel_cudaERNS_18TensorIteratorBaseEENKUlvE0_clEvENKUlvE0_clEvEUlfE_EEvS4_RKT_EUliE_EEviT1_:
        /* <DEDUP_REMOVED lines=10> */
[----:B------:R-:W-:Y:S01]  /*00a0*/  BSSY.RECONVERGENT B0, `(.L_x_1888) ;  /* 0x0000031000007945 */ /* 0x000fe20003800200 */
[----:B0-----:R-:W-:-:S13]  /*00b0*/  ISETP.GE.AND P0, PT, R3, UR4, PT ;  /* 0x0000000403007c0c */ /* 0x001fda000bf06270 */
[----:B------:R-:W-:Y:S05]  /*00c0*/  @P0 BRA `(.L_x_1889) ;  /* 0x0000000000b80947 */ /* 0x000fea0003800000 */
[----:B------:R-:W0:Y:S02]  /*00d0*/  LDC.64 R4, c[0x0][0x588] ;  /* 0x00016200ff047b82 */ /* 0x000e240000000a00 */
[----:B0-----:R-:W2:Y:S01]  /*00e0*/  LDG.E R4, desc[UR6][R4.64] ;  /* 0x0000000604047981 */ /* 0x001ea2000c1e1900 */
[----:B------:R-:W-:Y:S01]  /*00f0*/  IADD3 R3, PT, PT, R3, 0x80, RZ ;  /* 0x0000008003037810 */ /* 0x000fe20007ffe0ff */
[C---:B--2---:R-:W-:Y:S01]  /*0100*/  FFMA.FTZ R2, R4.reuse, R4, -1 ;  /* 0xbf80000004027423 */ /* 0x044fe20000010004 */
        /* <DEDUP_REMOVED lines=23> */
[----:B------:R-:W-:Y:S02]  /*0280*/  FMUL.FTZ R6, R5, 1.1920928955078125e-07 ;  /* 0x3400000005067820 */ /* 0x000fe40000410000 */
[----:B------:R-:W0:Y:S01]  /*0290*/  LDC.64 R4, c[0x0][0x580] ;  /* 0x00016000ff047b82 */ /* 0x000e220000000a00 */
[----:B------:R-:W-:Y:S01]  /*02a0*/  FFMA.FTZ R7, R2, -R9, 0.10546888411045074463 ;  /* 0x3dd8001202077423 */ /* 0x000fe20000010809 */
[----:B------:R-:W-:-:S03]  /*02b0*/  @P1 MOV R9, 0x7f800000 ;  /* 0x7f80000000091802 */ /* 0x000fc60000000f00 */
        /* <DEDUP_REMOVED lines=13> */
[----:B------:R-:W-:-:S05]  /*0390*/  @P0 FADD.FTZ R6, R6, 0.69314718246459960938 ;  /* 0x3f31721806060421 */ /* 0x000fca0000010000 */
[----:B0-----:R0:W-:Y:S02]  /*03a0*/  STG.E desc[UR6][R4.64], R6 ;  /* 0x0000000604007986 */ /* 0x0011e4000c101906 */
.L_x_1889:
[----:B------:R-:W-:Y:S05]  /*03b0*/  BSYNC.RECONVERGENT B0 ;  /* 0x0000000000007941 */ /* 0x000fea0003800200 */
.L_x_1888:
[----:B------:R-:W-:-:S13]  /*03c0*/  ISETP.GE.AND P0, PT, R3, UR4, PT ;  /* 0x0000000403007c0c */ /* 0x000fda000bf06270 */
[----:B------:R-:W-:Y:S05]  /*03d0*/  @P0 EXIT ;  /* 0x000000000000094d */ /* 0x000fea0003800000 */
[----:B------:R-:W1:Y:S02]  /*03e0*/  LDC.64 R2, c[0x0][0x588] ;  /* 0x00016200ff027b82 */ /* 0x000e640000000a00 */
[----:B-1----:R-:W0:Y:S02]  /*03f0*/  LDG.E R2, desc[UR6][R2.64] ;  /* 0x0000000602027981 */ /* 0x002e24000c1e1900 */
[C---:B0-----:R-:W-:Y:S01]  /*0400*/  FFMA.FTZ R4, R2.reuse, R2, -1 ;  /* 0xbf80000002047423 */ /* 0x041fe20000010002 */
        /* <DEDUP_REMOVED lines=22> */
[----:B------:R-:W-:-:S03]  /*0570*/  @P1 MOV R4, 0x7f800000 ;  /* 0x7f80000000041802 */ /* 0x000fc60000000f00 */
        /* <DEDUP_REMOVED lines=11> */
[----:B------:R-:W-:Y:S02]  /*0630*/  FFMA.FTZ R7, R2, R3, R2 ;  /* 0x0000000302077223 */ /* 0x000fe40000010002 */
[----:B------:R-:W0:Y:S02]  /*0640*/  LDC.64 R2, c[0x0][0x580] ;  /* 0x00016000ff027b82 */ /* 0x000e240000000a00 */
[----:B------:R-:W-:Y:S01]  /*0650*/  FFMA.FTZ R0, R0, 0.69314718246459960938, R7 ;  /* 0x3f31721800007823 */ /* 0x000fe20000010007 */
[C---:B------:R-:W-:Y:S01]  /*0660*/  @P2 FFMA.FTZ R0, R5.reuse, R4, +INF ;  /* 0x7f80000005002423 */ /* 0x040fe20000010004 */
[----:B------:R-:W-:-:S04]  /*0670*/  @P1 FSETP.NEU.FTZ.AND P2, PT, R5, RZ, PT ;  /* 0x000000ff0500120b */ /* 0x000fc80003f5d000 */
[----:B------:R-:W-:-:S05]  /*0680*/  @P1 FSEL R0, R0, -RZ, P2 ;  /* 0x800000ff00001208 */ /* 0x000fca0001000000 */
[----:B------:R-:W-:-:S05]  /*0690*/  @P0 FADD.FTZ R0, R0, 0.69314718246459960938 ;  /* 0x3f31721800000421 */ /* 0x000fca0000010000 */
[----:B0-----:R-:W-:Y:S01]  /*06a0*/  STG.E desc[UR6][R2.64], R0 ;  /* 0x0000000002007986 */ /* 0x001fe2000c101906 */
[----:B------:R-:W-:Y:S05]  /*06b0*/  EXIT ;  /* 0x000000000000794d */ /* 0x000fea0003800000 */
.L_x_1887:
[----:B------:R-:W0:Y:S01]  /*06c0*/  LDCU UR4, c[0x0][0x380] ;  /* 0x00007000ff0477ac */ /* 0x000e220008000800 */
[----:B------:R-:W-:Y:S01]  /*06d0*/  IADD3 R2, PT, PT, R2, -0x1, RZ ;  /* 0xffffffff02027810 */ /* 0x000fe20007ffe0ff */
[----:B------:R-:W-:Y:S03]  /*06e0*/  BSSY.RECONVERGENT B0, `(.L_x_1890) ;  /* 0x0000161000007945 */ /* 0x000fe60003800200 */
        /* <DEDUP_REMOVED lines=302> */
.L_x_1892:
[----:B------:R-:W0:Y:S02]  /*19d0*/  LDCU.64 UR8, c[0x0][0x588] ;  /* 0x0000b100ff0877ac */ /* 0x000e240008000a00 */
[----:B0-----:R-:W-:-:S04]  /*19e0*/  IADD3 R6, P0, PT, R4, UR8, RZ ;  /* 0x0000000804067c10 */ /* 0x001fc8000ff1e0ff */
[----:B------:R-:W-:Y:S01]  /*19f0*/  IADD3.X R7, PT, PT, RZ, UR9, RZ, P0, !PT ;  /* 0x00000009ff077c10 */ /* 0x000fe200087fe4ff */
[----:B------:R-:W0:Y:S04]  /*1a00*/  LDCU.64 UR8, c[0x0][0x580] ;  /* 0x0000b000ff0877ac */ /* 0x000e280008000a00 */
[----:B------:R-:W2:Y:S01]  /*1a10*/  LDG.E R6, desc[UR6][R6.64] ;  /* 0x0000000606067981 */ /* 0x000ea2000c1e1900 */
[----:B------:R-:W-:Y:S01]  /*1a20*/  IADD3 R3, PT, PT, R3, 0x80, RZ ;  /* 0x0000008003037810 */ /* 0x000fe20007ffe0ff */
[C---:B--2---:R-:W-:Y:S01]  /*1a30*/  FFMA.FTZ R4, R6.reuse, R6, -1 ;  /* 0xbf80000006047423 */ /* 0x044fe20000010006 */
        /* <DEDUP_REMOVED lines=39> */
[----:B0-----:R-:W-:-:S03]  /*1cb0*/  IADD3 R4, P1, PT, R5, UR8, RZ ;  /* 0x0000000805047c10 */ /* 0x001fc6000ff3e0ff */
[----:B------:R-:W-:Y:S01]  /*1cc0*/  @P0 FADD.FTZ R7, R7, 0.69314718246459960938 ;  /* 0x3f31721807070421 */ /* 0x000fe20000010000 */
[----:B------:R-:W-:-:S05]  /*1cd0*/  IADD3.X R5, PT, PT, RZ, UR9, RZ, P1, !PT ;  /* 0x00000009ff057c10 */ /* 0x000fca0008ffe4ff */
[----:B------:R0:W-:Y:S04]  /*1ce0*/  STG.E desc[UR6][R4.64], R7 ;  /* 0x0000000704007986 */ /* 0x0001e8000c101906 */
.L_x_1891:
[----:B------:R-:W-:Y:S05]  /*1cf0*/  BSYNC.RECONVERGENT B0 ;  /* 0x0000000000007941 */ /* 0x000fea0003800200 */
.L_x_1890:
[----:B------:R-:W-:-:S13]  /*1d00*/  ISETP.GE.AND P0, PT, R3, UR4, PT ;  /* 0x0000000403007c0c */ /* 0x000fda000bf06270 */
[----:B------:R-:W-:Y:S05]  /*1d10*/  @P0 EXIT ;  /* 0x000000000000094d */ /* 0x000fea0003800000 */
        /* <DEDUP_REMOVED lines=298> */
.L_x_1893:
[----:B------:R-:W0:Y:S02]  /*2fc0*/  LDCU.128 UR8, c[0x0][0x580] ;  /* 0x0000b000ff0877ac */ /* 0x000e240008000c00 */
[----:B0-----:R-:W-:-:S04]  /*2fd0*/  IADD3 R4, P0, PT, R2, UR10, RZ ;  /* 0x0000000a02047c10 */ /* 0x001fc8000ff1e0ff */
[----:B------:R-:W-:-:S05]  /*2fe0*/  IADD3.X R5, PT, PT, RZ, UR11, RZ, P0, !PT ;  /* 0x0000000bff057c10 */ /* 0x000fca00087fe4ff */
[----:B------:R0:W2:Y:S02]  /*2ff0*/  LDG.E R4, desc[UR6][R4.64] ;  /* 0x0000000604047981 */ /* 0x0000a4000c1e1900 */
[----:B0-----:R-:W-:Y:S01]  /*3000*/  MOV R5, 0x3e800000 ;  /* 0x3e80000000057802 */ /* 0x001fe20000000f00 */
[----:B--2---:R-:W-:-:S04]  /*3010*/  FFMA.FTZ R0, R4, R4, -1 ;  /* 0xbf80000004007423 */ /* 0x004fc80000010004 */
[----:B------:R-:W0:Y:S01]  /*3020*/  MUFU.RSQ R7, R0 ;  /* 0x0000000000077308 */ /* 0x000e220000001400 */
[C---:B------:R-:W-:Y:S01]  /*3030*/  FSETP.NEU.FTZ.AND P1, PT, R0.reuse, RZ, PT ;  /* 0x000000ff0000720b */ /* 0x040fe20003f3d000 */
[----:B0-----:R-:W-:Y:S01]  /*3040*/  FMUL.FTZ R9, R0, R7 ;  /* 0x0000000700097220 */ /* 0x001fe20000410000 */
[----:B------:R-:W-:Y:S01]  /*3050*/  FMUL.FTZ R2, R7, 0.5 ;  /* 0x3f00000007027820 */ /* 0x000fe20000410000 */
[----:B------:R-:W-:Y:S02]  /*3060*/  FADD.FTZ R7, R4, -1 ;  /* 0xbf80000004077421 */ /* 0x000fe40000010000 */
[----:B------:R-:W-:-:S03]  /*3070*/  FFMA.FTZ R6, -R9, R9, R0 ;  /* 0x0000000909067223 */ /* 0x000fc60000010100 */
[----:B------:R-:W-:Y:S01]  /*3080*/  ISETP.GT.U32.AND P0, PT, R7, 0x4b000000, PT ;  /* 0x4b0000000700780c */ /* 0x000fe20003f04070 */
        /* <DEDUP_REMOVED lines=31> */
[----:B------:R-:W-:-:S03]  /*3280*/  IADD3 R2, P1, PT, R3, UR8, RZ ;  /* 0x0000000803027c10 */ /* 0x000fc6000ff3e0ff */
[----:B------:R-:W-:Y:S01]  /*3290*/  @P0 FADD.FTZ R0, R0, 0.69314718246459960938 ;  /* 0x3f31721800000421 */ /* 0x000fe20000010000 */
[----:B------:R-:W-:-:S05]  /*32a0*/  IADD3.X R3, PT, PT, RZ, UR9, RZ, P1, !PT ;  /* 0x00000009ff037c10 */ /* 0x000fca0008ffe4ff */
[----:B------:R-:W-:Y:S01]  /*32b0*/  STG.E desc[UR6][R2.64], R0 ;  /* 0x0000000002007986 */ /* 0x000fe2000c101906 */
[----:B------:R-:W-:Y:S05]  /*32c0*/  EXIT ;  /* 0x000000000000794d */ /* 0x000fea0003800000 */
.L_x_1894:
        /* <DEDUP_REMOVED lines=11> */
.L_x_17886:


//--------------------- .text._ZN2at6native27unrolled_elementwise_kernelIZZZNS0_17acosh_kernel_cudaERNS_18TensorIteratorBaseEENKUlvE0_clEvENKUlvE0_clEvEUlfE_St5arrayIPcLm2EELi4E23TrivialOffsetCalculatorILi1EjESB_NS0_6memory15LoadWithoutCastENSC_16StoreWithoutCastEEEviT_T0_T2_T3_T4_T5_ --------------------------
	.section	.text._ZN2at6native27unrolled_elementwise_kernelIZZZNS0_17acosh_kernel_cudaERNS_18TensorIteratorBaseEENKUlvE0_clEvENKUlvE0_clEvEUlfE_St5arrayIPcLm2EELi4E23TrivialOffsetCalculatorILi1EjESB_NS0_6memory15LoadWithoutCastENSC_16StoreWithoutCastEEEviT_T0_T2_T3_T4_T5_,"ax",@progbits
	.align	128
        .global         _ZN2at6native27unrolled_elementwise_kernelIZZZNS0_17acosh_kernel_cudaERNS_18TensorIteratorBaseEENKUlvE0_clEvENKUlvE0_clEvEUlfE_St5arrayIPcLm2EELi4E23TrivialOffsetCalculatorILi1EjESB_NS0_6memory15LoadWithoutCastENSC_16StoreWithoutCastEEEviT_T0_T2_T3_T4_T5_
        .type           _ZN2at6native27unrolled_elementwise_kernelIZZZNS0_17acosh_kernel_cudaERNS_18TensorIteratorBaseEENKUlvE0_clEvENKUlvE0_clEvEUlfE_St5arrayIPcLm2EELi4E23TrivialOffsetCalculatorILi1EjESB_NS0_6memory15LoadWithoutCastENSC_16StoreWithoutCastEEEviT_T0_T2_T3_T4_T5_,@function
        .size           _ZN2at6native27unrolled_elementwise_kernelIZZZNS0_17acosh_kernel_cudaERNS_18TensorIteratorBaseEENKUlvE0_clEvENKUlvE0_clEvEUlfE_St5arrayIPcLm2EELi4E23TrivialOffsetCalculatorILi1EjESB_NS0_6memory15LoadWithoutCastENSC_16StoreWithoutCastEEEviT_T0_T2_T3_T4_T5_,(.L_x_17887 - _ZN2at6native27unrolled_elementwise_kernelIZZZNS0_17acosh_kernel_cudaERNS_18TensorIteratorBaseEENKUlvE0_clEvENKUlvE0_clEvEUlfE_St5arrayIPcLm2EELi4E23TrivialOffsetCalculatorILi1EjESB_NS0_6memory15LoadWithoutCastENSC_16StoreWithoutCastEEEviT_T0_T2_T3_T4_T5_)
        .other          _ZN2at6native27unrolled_elementwise_kernelIZZZNS0_17acosh_kernel_cudaERNS_18TensorIteratorBaseEENKUlvE0_clEvENKUlvE0_clEvEUlfE_St5arrayIPcLm2EELi4E23TrivialOffsetCalculatorILi1EjESB_NS0_6memory15LoadWithoutCastENSC_16StoreWithoutCastEEEviT_T0_T2_T3_T4_T5_,@"STO_CUDA_ENTRY STV_DEFAULT"
_ZN2at6native27unrolled_elementwise_kernelIZZZNS0_17acosh_kernel_cudaERNS_18TensorIteratorBaseEENKUlvE0_clEvENKUlvE0_clEvEUlfE_St5arrayIPcLm2EELi4E23TrivialOffsetCalculatorILi1EjESB_NS0_6memory15LoadWithoutCastENSC_16StoreWithoutCastEEEviT_T0_T2_T3_T4_T5_:
.text._ZN2at6native27unrolled_elementwise_kernelIZZZNS0_17acosh_kernel_cudaERNS_18TensorIteratorBaseEENKUlvE0_clEvENKUlvE0_clEvEUlfE_St5arrayIPcLm2EELi4E23TrivialOffsetCalculatorILi1EjESB_NS0_6memory15LoadWithoutCastENSC_16StoreWithoutCastEEEviT_T0_T2_T3_T4_T5_:
[----:B------:R-:W-:Y:S01]  /*0000*/  LDC R1, c[0x0][0x37c] ;  /* 0x0000df00ff017b82 */ /* 0x000fe20000000800 */
[----:B------:R-:W0:Y:S07]  /*0010*/  S2R R0, SR_CTAID.X ;  /* 0x0000000000007919 */ /* 0x000e2e0000002500 */
[----:B------:R-:W0:Y:S01]  /*0020*/  LDC R3, c[0x0][0x380] ;  /* 0x0000e000ff037b82 */ /* 0x000e220000000800 */
[----:B------:R-:W1:Y:S01]  /*0030*/  LDCU.64 UR4, c[0x0][0x358] ;  /* 0x00006b00ff0477ac */ /* 0x000e620008000a00 */
[----:B------:R-:W-:Y:S01]  /*0040*/  HFMA2 R8, -RZ, RZ, 0, 0 ;  /* 0x00000000ff087431 */ /* 0x000fe200000001ff */
        /* <DEDUP_REMOVED lines=17> */
[----:B------:R-:W-:Y:S01]  /*0160*/  @!P2 LEA R7, R0, R7, 0x9 ;  /* 0x000000070007a211 */ /* 0x000fe200078e48ff */
[----:B-1----:R1:W5:Y:S01]  /*0170*/  @!P1 LDG.E R8, desc[UR4][R12.64] ;  /* 0x000000040c089981 */ /* 0x002362000c1e1900 */
[----:B------:R-:W-:Y:S01]  /*0180*/  MOV R18, RZ ;  /* 0x000000ff00127202 */ /* 0x000fe20000000f00 */
[----:B---3--:R-:W-:Y:S01]  /*0190*/  @!P3 IMAD.WIDE.U32 R16, R17, 0x4, R4 ;  /* 0x000000041110b825 */ /* 0x008fe200078e0004 */
[----:B------:R-:W-:-:S03]  /*01a0*/  CS2R R4, SRZ ;  /* 0x0000000000047805 */ /* 0x000fc6000001ff00 */
[----:B--2---:R-:W-:Y:S01]  /*01b0*/  @!P2 IMAD.WIDE.U32 R14, R7, 0x4, R14 ;  /* 0x00000004070ea825 */ /* 0x004fe200078e000e */
[----:B------:R-:W-:Y:S02]  /*01c0*/  @!P0 LEA R7, R0, R3, 0x9 ;  /* 0x0000000300078211 */ /* 0x000fe400078e48ff */
[----:B------:R2:W5:Y:S03]  /*01d0*/  @!P3 LDG.E R5, desc[UR4][R16.64] ;  /* 0x000000041005b981 */ /* 0x000566000c1e1900 */
[----:B0-----:R-:W-:Y:S01]  /*01e0*/  @!P0 IMAD.WIDE.U32 R10, R7, 0x4, R10 ;  /* 0x00000004070a8825 */ /* 0x001fe200078e000a */
[C---:B------:R-:W-:Y:S01]  /*01f0*/  IADD3 R9, PT, PT, R3.reuse, 0x100, RZ ;  /* 0x0000010003097810 */ /* 0x040fe20007ffe0ff */
[----:B------:R-:W-:Y:S01]  /*0200*/  BSSY.RECONVERGENT B0, `(.L_x_1895) ;  /* 0x0000036000007945 */ /* 0x000fe20003800200 */
[C---:B-1----:R-:W-:Y:S01]  /*0210*/  IADD3 R13, PT, PT, R3.reuse, 0x180, RZ ;  /* 0x00000180030d7810 */ /* 0x042fe20007ffe0ff */
[----:B------:R0:W5:Y:S04]  /*0220*/  @!P2 LDG.E R4, desc[UR4][R14.64] ;  /* 0x000000040e04a981 */ /* 0x000168000c1e1900 */
[----:B------:R0:W5:Y:S01]  /*0230*/  @!P0 LDG.E R18, desc[UR4][R10.64] ;  /* 0x000000040a128981 */ /* 0x000162000c1e1900 */
        /* <DEDUP_REMOVED lines=9> */
[C---:B-----5:R-:W-:Y:S01]  /*02d0*/  FFMA.FTZ R11, R18.reuse, R18, -1 ;  /* 0xbf800000120b7423 */ /* 0x060fe20000010012 */
[----:B------:R-:W-:Y:S01]  /*02e0*/  FADD.FTZ R15, R18, -1 ;  /* 0xbf800000120f7421 */ /* 0x000fe20000010000 */
[----:B------:R-:W-:Y:S02]  /*02f0*/  MOV R14, 0x3e800000 ;  /* 0x3e800000000e7802 */ /* 0x000fe40000000f00 */
        /* <DEDUP_REMOVED lines=37> */
[----:B------:R-:W-:-:S07]  /*0550*/  @P3 FADD.FTZ R11, R11, 0.69314718246459960938 ;  /* 0x3f3172180b0b3421 */ /* 0x000fce0000010000 */
.L_x_1896:
[----:B------:R-:W-:Y:S05]  /*0560*/  BSYNC.RECONVERGENT B0 ;  /* 0x0000000000007941 */ /* 0x000fea0003800200 */
.L_x_1895:
[----:B------:R-:W-:Y:S01]  /*0570*/  BSSY.RECONVERGENT B0, `(.L_x_1897) ;  /* 0x000002e000007945 */ /* 0x000fe20003800200 */
[----:B------:R-:W-:Y:S01]  /*0580*/  ISETP.GE.AND P3, PT, R3, R2, PT ;  /* 0x000000020300720c */ /* 0x000fe20003f66270 */
[----:B-1----:R-:W-:Y:S02]  /*0590*/  @!P0 IMAD.WIDE.U32 R6, R9, 0x4, R6 ;  /* 0x0000000409068825 */ /* 0x002fe400078e0006 */
[----:B------:R-:W-:Y:S10]  /*05a0*/  @P4 BRA `(.L_x_1898) ;  /* 0x0000000000a84947 */ /* 0x000ff40003800000 */
[C---:B-----5:R-:W-:Y:S01]  /*05b0*/  FFMA.FTZ R9, R8.reuse, R8, -1 ;  /* 0xbf80000008097423 */ /* 0x060fe20000010008 */
        /* <DEDUP_REMOVED lines=40> */
[----:B------:R-:W-:-:S07]  /*0840*/  @P4 FADD.FTZ R8, R8, 0.69314718246459960938 ;  /* 0x3f31721808084421 */ /* 0x000fce0000010000 */
.L_x_1898:
[----:B------:R-:W-:Y:S05]  /*0850*/  BSYNC.RECONVERGENT B0 ;  /* 0x0000000000007941 */ /* 0x000fea0003800200 */
.L_x_1897:
[----:B------:R-:W-:Y:S04]  /*0860*/  BSSY.RECONVERGENT B0, `(.L_x_1899) ;  /* 0x000002c000007945 */ /* 0x000fe80003800200 */
[----:B------:R-:W-:Y:S05]  /*0870*/  @P1 BRA `(.L_x_1900) ;  /* 0x0000000000a81947 */ /* 0x000fea0003800000 */
[C---:B-----5:R-:W-:Y:S01]  /*0880*/  FFMA.FTZ R9, R5.reuse, R5, -1 ;  /* 0xbf80000005097423 */ /* 0x060fe20000010005 */
        /* <DEDUP_REMOVED lines=41> */
.L_x_1900:
[----:B------:R-:W-:Y:S05]  /*0b20*/  BSYNC.RECONVERGENT B0 ;  /* 0x0000000000007941 */ /* 0x000fea0003800200 */
.L_x_1899:
[----:B------:R-:W-:Y:S04]  /*0b30*/  BSSY.RECONVERGENT B0, `(.L_x_1901) ;  /* 0x000002b000007945 */ /* 0x000fe80003800200 */
[----:B------:R-:W-:Y:S05]  /*0b40*/  @P2 BRA `(.L_x_1902) ;  /* 0x0000000000a42947 */ /* 0x000fea0003800000 */
        /* <DEDUP_REMOVED lines=41> */
.L_x_1902:
[----:B------:R-:W-:Y:S05]  /*0de0*/  BSYNC.RECONVERGENT B0 ;  /* 0x0000000000007941 */ /* 0x000fea0003800200 */
.L_x_1901:
[----:B------:R0:W-:Y:S01]  /*0df0*/  @!P0 STG.E desc[UR4][R6.64], R11 ;  /* 0x0000000b06008986 */ /* 0x0001e2000c101904 */
[----:B------:R-:W-:Y:S04]  /*0e00*/  BSSY.RECONVERGENT B0, `(.L_x_1903) ;  /* 0x000000c000007945 */ /* 0x000fe80003800200 */
[----:B------:R-:W-:Y:S05]  /*0e10*/  @P3 BRA `(.L_x_1904) ;  /* 0x0000000000283947 */ /* 0x000fea0003800000 */
[----:B0-----:R-:W0:Y:S01]  /*0e20*/  LDC.64 R6, c[0x0][0x388] ;  /* 0x0000e200ff067b82 */ /* 0x001e220000000a00 */
[----:B------:R-:W-:Y:S02]  /*0e30*/  LEA R11, R0, R3, 0x9 ;  /* 0x00000003000b7211 */ /* 0x000fe400078e48ff */
[----:B------:R-:W-:-:S04]  /*0e40*/  IADD3 R3, PT, PT, R3, 0x80, RZ ;  /* 0x0000008003037810 */ /* 0x000fc80007ffe0ff */
[----:B------:R-:W-:-:S13]  /*0e50*/  ISETP.GE.AND P0, PT, R3, R2, PT ;  /* 0x000000020300720c */ /* 0x000fda0003f06270 */
[----:B------:R-:W-:Y:S02]  /*0e60*/  @!P0 LEA R13, R0, R3, 0x9 ;  /* 0x00000003000d8211 */ /* 0x000fe400078e48ff */
[----:B------:R-:W-:Y:S01]  /*0e70*/  @!P0 IADD3 R3, PT, PT, R3, 0x80, RZ ;  /* 0x0000008003038810 */ /* 0x000fe20007ffe0ff */
[----:B0-----:R-:W-:-:S04]  /*0e80*/  IMAD.WIDE.U32 R10, R11, 0x4, R6 ;  /* 0x000000040b0a7825 */ /* 0x001fc800078e0006 */
[----:B------:R-:W-:Y:S01]  /*0e90*/  @!P0 IMAD.WIDE.U32 R6, R13, 0x4, R6 ;  /* 0x000000040d068825 */ /* 0x000fe200078e0006 */
[----:B-----5:R1:W-:Y:S04]  /*0ea0*/  STG.E desc[UR4][R10.64], R8 ;  /* 0x000000080a007986 */ /* 0x0203e8000c101904 */
[----:B------:R1:W-:Y:S02]  /*0eb0*/  @!P0 STG.E desc[UR4][R6.64], R5 ;  /* 0x0000000506008986 */ /* 0x0003e4000c101904 */
.L_x_1904:
[----:B------:R-:W-:Y:S05]  /*0ec0*/  BSYNC.RECONVERGENT B0 ;  /* 0x0000000000007941 */ /* 0x000fea0003800200 */
.L_x_1903:
[----:B------:R-:W-:-:S13]  /*0ed0*/  ISETP.GE.AND P0, PT, R3, R2, PT ;  /* 0x000000020300720c */ /* 0x000fda0003f06270 */
[----:B------:R-:W-:Y:S05]  /*0ee0*/  @P0 EXIT ;  /* 0x000000000000094d */ /* 0x000fea0003800000 */
[----:B-1---5:R-:W1:Y:S01]  /*0ef0*/  LDC.64 R4, c[0x0][0x388] ;  /* 0x0000e200ff047b82 */ /* 0x022e620000000a00 */
[----:B------:R-:W-:-:S05]  /*0f00*/  LEA R3, R0, R3, 0x9 ;  /* 0x0000000300037211 */ /* 0x000fca00078e48ff */
[----:B-1----:R-:W-:-:S05]  /*0f10*/  IMAD.WIDE.U32 R2, R3, 0x4, R4 ;  /* 0x0000000403027825 */ /* 0x002fca00078e0004 */
[----:B------:R-:W-:Y:S01]  /*0f20*/  STG.E desc[UR4][R2.64], R9 ;  /* 0x0000000902007986 */ /* 0x000fe2000c101904 */
[----:B------:R-:W-:Y:S05]  /*0f30*/  EXIT ;  /* 0x000000000000794d */ /* 0x000fea0003800000 */
.L_x_1905:
        /* <DEDUP_REMOVED lines=12> */
.L_x_17887:


//--------------------- .text._ZN2at6native29vectorized_elementwise_kernelILi2EZZZNS0_17acosh_kernel_cudaERNS_18TensorIteratorBaseEENKUlvE0_clEvENKUlvE0_clEvEUlfE_St5arrayIPcLm2EEEEviT0_T1_ --------------------------
	.section	.text._ZN2at6native29vectorized_elementwise_kernelILi2EZZZNS0_17acosh_kernel_cudaERNS_18TensorIteratorBaseEENKUlvE0_clEvENKUlvE0_clEvEUlfE_St5arrayIPcLm2EEEEviT0_T1_,"ax",@progbits
	.align	128
        .global         _ZN2at6native29vectorized_elementwise_kernelILi2EZZZNS0_17acosh_kernel_cudaERNS_18TensorIteratorBaseEENKUlvE0_clEvENKUlvE0_clEvEUlfE_St5arrayIPcLm2EEEEviT0_T1_
        .type           _ZN2at6native29vectorized_elementwise_kernelILi2EZZZNS0_17acosh_kernel_cudaERNS_18TensorIteratorBaseEENKUlvE0_clEvENKUlvE0_clEvEUlfE_St5arrayIPcLm2EEEEviT0_T1_,@function
        .size           _ZN2at6native29vectorized_elementwise_kernelILi2EZZZNS0_17acosh_kernel_cudaERNS_18TensorIteratorBaseEENKUlvE0_clEvENKUlvE0_clEvEUlfE_St5arrayIPcLm2EEEEviT0_T1_,(.L_x_17888 - _ZN2at6native29vectorized_elementwise_kernelILi2EZZZNS0_17acosh_kernel_cudaERNS_18TensorIteratorBaseEENKUlvE0_clEvENKUlvE0_clEvEUlfE_St5arrayIPcLm2EEEEviT0_T1_)
        .other          _ZN2at6native29vectorized_elementwise_kernelILi2EZZZNS0_17acosh_kernel_cudaERNS_18TensorIteratorBaseEENKUlvE0_clEvENKUlvE0_clEvEUlfE_St5arrayIPcLm2EEEEviT0_T1_,@"STO_CUDA_ENTRY STV_DEFAULT"
_ZN2at6native29vectorized_elementwise_kernelILi2EZZZNS0_17acosh_kernel_cudaERNS_18TensorIteratorBaseEENKUlvE0_clEvENKUlvE0_clEvEUlfE_St5arrayIPcLm2EEEEviT0_T1_:
.text._ZN2at6native29vectorized_elementwise_kernelILi2EZZZNS0_17acosh_kernel_cudaERNS_18TensorIteratorBaseEENKUlvE0_clEvENKUlvE0_clEvEUlfE_St5arrayIPcLm2EEEEviT0_T1_:
        /* <DEDUP_REMOVED lines=9> */
[----:B------:R-:W-:Y:S02]  /*0090*/  CS2R R12, SRZ ;  /* 0x00000000000c7805 */ /* 0x000fe4000001ff00 */
        /* <DEDUP_REMOVED lines=13> */
[----:B------:R0:W5:Y:S07]  /*0170*/  @!P6 LDG.E R12, desc[UR4][R24.64] ;  /* 0x00000004180ce981 */ /* 0x00016e000c1e1900 */
[----:B------:R-:W-:Y:S01]  /*0180*/  @!P4 IADD3 R27, PT, PT, R0, R17, RZ ;  /* 0x00000011001bc210 */ /* 0x000fe20007ffe0ff */
[----:B------:R-:W2:Y:S01]  /*0190*/  @!P4 LDC.64 R4, c[0x0][0x390] ;  /* 0x0000e400ff04cb82 */ /* 0x000ea20000000a00 */
[----:B------:R-:W-:-:S04]  /*01a0*/  @!P4 IADD3 R17, PT, PT, R17, 0x80, RZ ;  /* 0x000000801111c810 */ /* 0x000fc80007ffe0ff */
[----:B------:R-:W-:-:S13]  /*01b0*/  ISETP.GE.U32.AND P3, PT, R17, R2, PT ;  /* 0x000000021100720c */ /* 0x000fda0003f66070 */
[----:B------:R-:W-:Y:S01]  /*01c0*/  @!P3 IADD3 R11, PT, PT, R0, R17, RZ ;  /* 0x00000011000bb210 */ /* 0x000fe20007ffe0ff */
[----:B------:R-:W0:Y:S01]  /*01d0*/  @!P3 LDC.64 R14, c[0x0][0x390] ;  /* 0x0000e400ff0ebb82 */ /* 0x000e220000000a00 */
[----:B------:R-:W-:-:S04]  /*01e0*/  @!P3 IADD3 R17, PT, PT, R17, 0x80, RZ ;  /* 0x000000801111b810 */ /* 0x000fc80007ffe0ff */
[----:B------:R-:W-:-:S13]  /*01f0*/  ISETP.GE.U32.AND P2, PT, R17, R2, PT ;  /* 0x000000021100720c */ /* 0x000fda0003f46070 */
[----:B------:R-:W-:Y:S01]  /*0200*/  @!P2 IADD3 R19, PT, PT, R0, R17, RZ ;  /* 0x000000110013a210 */ /* 0x000fe20007ffe0ff */
[----:B--2---:R-:W-:Y:S01]  /*0210*/  @!P4 IMAD.WIDE.U32 R26, R27, 0x4, R4 ;  /* 0x000000041b1ac825 */ /* 0x004fe200078e0004 */
[----:B------:R-:W-:Y:S01]  /*0220*/  @!P2 IADD3 R17, PT, PT, R17, 0x80, RZ ;  /* 0x000000801111a810 */ /* 0x000fe20007ffe0ff */
[----:B------:R-:W2:Y:S03]  /*0230*/  @!P2 LDC.64 R8, c[0x0][0x390] ;  /* 0x0000e400ff08ab82 */ /* 0x000ea60000000a00 */
[----:B------:R-:W-:-:S13]  /*0240*/  ISETP.GE.U32.AND P1, PT, R17, R2, PT ;  /* 0x000000021100720c */ /* 0x000fda0003f26070 */
[----:B------:R-:W-:Y:S01]  /*0250*/  @!P1 IADD3 R21, PT, PT, R0, R17, RZ ;  /* 0x0000001100159210 */ /* 0x000fe20007ffe0ff */
[----:B-1----:R-:W-:Y:S01]  /*0260*/  @!P5 IMAD.WIDE.U32 R22, R23, 0x4, R6 ;  /* 0x000000041716d825 */ /* 0x002fe200078e0006 */
[----:B------:R-:W-:Y:S01]  /*0270*/  @!P1 IADD3 R17, PT, PT, R17, 0x80, RZ ;  /* 0x0000008011119810 */ /* 0x000fe20007ffe0ff */
[----:B------:R-:W1:Y:S03]  /*0280*/  @!P1 LDC.64 R4, c[0x0][0x390] ;  /* 0x0000e400ff049b82 */ /* 0x000e660000000a00 */
[----:B------:R-:W-:Y:S01]  /*0290*/  ISETP.GE.U32.AND P6, PT, R17, R2, PT ;  /* 0x000000021100720c */ /* 0x000fe20003fc6070 */
[----:B0-----:R-:W-:-:S04]  /*02a0*/  @!P3 IMAD.WIDE.U32 R24, R11, 0x4, R14 ;  /* 0x000000040b18b825 */ /* 0x001fc800078e000e */
[----:B------:R-:W-:Y:S01]  /*02b0*/  HFMA2 R10, -RZ, RZ, 0, 0 ;  /* 0x00000000ff0a7431 */ /* 0x000fe200000001ff */
[----:B------:R0:W5:Y:S07]  /*02c0*/  @!P5 LDG.E R13, desc[UR4][R22.64] ;  /* 0x00000004160dd981 */ /* 0x00016e000c1e1900 */
[----:B------:R-:W3:Y:S01]  /*02d0*/  @!P6 LDC.64 R6, c[0x0][0x390] ;  /* 0x0000e400ff06eb82 */ /* 0x000ee20000000a00 */
[----:B------:R-:W-:Y:S01]  /*02e0*/  @!P6 IADD3 R15, PT, PT, R0, R17, RZ ;  /* 0x00000011000fe210 */ /* 0x000fe20007ffe0ff */
[----:B--2---:R-:W-:Y:S01]  /*02f0*/  @!P2 IMAD.WIDE.U32 R8, R19, 0x4, R8 ;  /* 0x000000041308a825 */ /* 0x004fe200078e0008 */
[----:B------:R-:W-:Y:S01]  /*0300*/  MOV R11, RZ ;  /* 0x000000ff000b7202 */ /* 0x000fe20000000f00 */
[----:B------:R-:W-:Y:S01]  /*0310*/  BSSY.RECONVERGENT B0, `(.L_x_1907) ;  /* 0x0000040000007945 */ /* 0x000fe20003800200 */
[----:B------:R-:W5:Y:S01]  /*0320*/  @!P4 LDG.E R10, desc[UR4][R26.64] ;  /* 0x000000041a0ac981 */ /* 0x000f62000c1e1900 */
[----:B-1----:R-:W-:-:S03]  /*0330*/  @!P1 IMAD.WIDE.U32 R16, R21, 0x4, R4 ;  /* 0x0000000415109825 */ /* 0x002fc600078e0004 */
[----:B------:R-:W5:Y:S01]  /*0340*/  @!P3 LDG.E R11, desc[UR4][R24.64] ;  /* 0x00000004180bb981 */ /* 0x000f62000c1e1900 */
[----:B------:R-:W1:Y:S01]  /*0350*/  @!P0 LDC.64 R18, c[0x0][0x390] ;  /* 0x0000e400ff128b82 */ /* 0x000e620000000a00 */
[----:B---3--:R-:W-:Y:S01]  /*0360*/  @!P6 IMAD.WIDE.U32 R20, R15, 0x4, R6 ;  /* 0x000000040f14e825 */ /* 0x008fe200078e0006 */
[----:B------:R-:W-:-:S06]  /*0370*/  CS2R R6, SRZ ;  /* 0x0000000000067805 */ /* 0x000fcc000001ff00 */
[----:B------:R-:W5:Y:S01]  /*0380*/  @!P6 LDG.E R6, desc[UR4][R20.64] ;  /* 0x000000041406e981 */ /* 0x000f62000c1e1900 */
[----:B------:R-:W-:Y:S02]  /*0390*/  @!P0 IADD3 R5, PT, PT, R0, R3, RZ ;  /* 0x0000000300058210 */ /* 0x000fe40007ffe0ff */
[----:B------:R-:W-:Y:S02]  /*03a0*/  CS2R R14, SRZ ;  /* 0x00000000000e7805 */ /* 0x000fe4000001ff00 */
[----:B0-----:R-:W-:Y:S01]  /*03b0*/  IADD3 R23, PT, PT, R3, 0x100, RZ ;  /* 0x0000010003177810 */ /* 0x001fe20007ffe0ff */
[----:B------:R-:W5:Y:S01]  /*03c0*/  @!P1 LDG.E R7, desc[UR4][R16.64] ;  /* 0x0000000410079981 */ /* 0x000f62000c1e1900 */
[----:B-1----:R-:W-:-:S03]  /*03d0*/  @!P0 IMAD.WIDE.U32 R18, R5, 0x4, R18 ;  /* 0x0000000405128825 */ /* 0x002fc600078e0012 */
[----:B------:R0:W5:Y:S04]  /*03e0*/  @!P2 LDG.E R14, desc[UR4][R8.64] ;  /* 0x00000004080ea981 */ /* 0x000168000c1e1900 */
[----:B------:R1:W5:Y:S01]  /*03f0*/  @!P0 LDG.E R15, desc[UR4][R18.64] ;  /* 0x00000004120f8981 */ /* 0x000362000c1e1900 */
[----:B------:R-:W-:-:S13]  /*0400*/  ISETP.GE.U32.AND P0, PT, R3, R2, PT ;  /* 0x000000020300720c */ /* 0x000fda0003f06070 */
[----:B------:R-:W2:Y:S01]  /*0410*/  @!P0 LDC.64 R4, c[0x0][0x388] ;  /* 0x0000e200ff048b82 */ /* 0x000ea20000000a00 */
[----:B0-----:R-:W-:Y:S02]  /*0420*/  IADD3 R9, PT, PT, R3, 0x180, RZ ;  /* 0x0000018003097810 */ /* 0x001fe40007ffe0ff */
[-C--:B------:R-:W-:Y:S02]  /*0430*/  ISETP.GE.U32.AND P4, PT, R23, R2.reuse, PT ;  /* 0x000000021700720c */ /* 0x080fe40003f86070 */
[----:B------:R-:W-:Y:S02]  /*0440*/  ISETP.GE.U32.AND P2, PT, R9, R2, PT ;  /* 0x000000020900720c */ /* 0x000fe40003f46070 */
[C---:B------:R-:W-:Y:S02]  /*0450*/  IADD3 R9, PT, PT, R3.reuse, 0x80, RZ ;  /* 0x0000008003097810 */ /* 0x040fe40007ffe0ff */
[----:B------:R-:W-:Y:S01]  /*0460*/  IADD3 R17, PT, PT, R3, 0x200, RZ ;  /* 0x0000020003117810 */ /* 0x000fe20007ffe0ff */
[----:B-1----:R-:W-:Y:S08]  /*0470*/  @P0 BRA `(.L_x_1908) ;  /* 0x0000000000a40947 */ /* 0x002ff00003800000 */
[C---:B-----5:R-:W-:Y:S01]  /*0480*/  FFMA.FTZ R16, R15.reuse, R15, -1 ;  /* 0xbf8000000f107423 */ /* 0x060fe2000001000f */
[----:B------:R-:W-:-:S03]  /*0490*/  FADD.FTZ R15, R15, -1 ;  /* 0xbf8000000f0f7421 */ /* 0x000fc60000010000 */
[----:B------:R-:W0:Y:S01]  /*04a0*/  MUFU.RSQ R19, R16 ;  /* 0x0000001000137308 */ /* 0x000e220000001400 */
[C---:B------:R-:W-:Y:S02]  /*04b0*/  FSETP.NEU.FTZ.AND P3, PT, R16.reuse, RZ, PT ;  /* 0x000000ff1000720b */ /* 0x040fe40003f7d000 */
[----:B------:R-:W-:Y:S01]  /*04c0*/  ISETP.GT.U32.AND P1, PT, R15, 0x4b000000, PT ;  /* 0x4b0000000f00780c */ /* 0x000fe20003f24070 */
[----:B0-----:R-:W-:Y:S01]  /*04d0*/  FMUL.FTZ R21, R16, R19 ;  /* 0x0000001310157220 */ /* 0x001fe20000410000 */
[----:B------:R-:W-:Y:S01]  /*04e0*/  FMUL.FTZ R8, R19, 0.5 ;  /* 0x3f00000013087820 */ /* 0x000fe20000410000 */
[----:B------:R-:W-:Y:S02]  /*04f0*/  MOV R19, 0x3e800000 ;  /* 0x3e80000000137802 */ /* 0x000fe40000000f00 */
        /* <DEDUP_REMOVED lines=10> */
[----:B------:R-:W-:-:S05]  /*05a0*/  IADD3 R16, PT, PT, -R15, 0x40800000, RZ ;  /* 0x408000000f107810 */ /* 0x000fca0007ffe1ff */
[----:B------:R-:W-:Y:S01]  /*05b0*/  FFMA.FTZ R19, R16, R19, -1 ;  /* 0xbf80000010137423 */ /* 0x000fe20000010013 */
[-C--:B------:R-:W-:Y:S02]  /*05c0*/  IADD3 R16, PT, PT, R8, -R15.reuse, RZ ;  /* 0x8000000f08107210 */ /* 0x080fe40007ffe0ff */
[----:B------:R-:W-:-:S03]  /*05d0*/  I2FP.F32.S32 R15, R15 ;  /* 0x0000000f000f7245 */ /* 0x000fc60000201400 */
[----:B------:R-:W-:Y:S01]  /*05e0*/  FADD.FTZ R16, R16, R19 ;  /* 0x0000001310107221 */ /* 0x000fe20000010000 */
[----:B------:R-:W-:Y:S01]  /*05f0*/  MOV R19, 0x3d39bf78 ;  /* 0x3d39bf7800137802 */ /* 0x000fe20000000f00 */
[----:B------:R-:W-:-:S04]  /*0600*/  FMUL.FTZ R15, R15, 1.1920928955078125e-07 ;  /* 0x340000000f0f7820 */ /* 0x000fc80000410000 */
        /* <DEDUP_REMOVED lines=16> */
.L_x_1908:
[----:B------:R-:W-:Y:S05]  /*0710*/  BSYNC.RECONVERGENT B0 ;  /* 0x0000000000007941 */ /* 0x000fea0003800200 */
.L_x_1907:
[-C--:B------:R-:W-:Y:S01]  /*0720*/  ISETP.GE.U32.AND P3, PT, R9, R2.reuse, PT ;  /* 0x000000020900720c */ /* 0x080fe20003f66070 */
[----:B------:R-:W-:Y:S01]  /*0730*/  BSSY.RECONVERGENT B0, `(.L_x_1909) ;  /* 0x000002e000007945 */ /* 0x000fe20003800200 */
[----:B------:R-:W-:Y:S02]  /*0740*/  ISETP.GE.U32.AND P1, PT, R17, R2, PT ;  /* 0x000000021100720c */ /* 0x000fe40003f26070 */
[----:B------:R-:W-:-:S09]  /*0750*/  IADD3 R17, PT, PT, R3, 0x280, RZ ;  /* 0x0000028003117810 */ /* 0x000fd20007ffe0ff */
[----:B------:R-:W-:Y:S05]  /*0760*/  @P3 BRA `(.L_x_1910) ;  /* 0x0000000000a83947 */ /* 0x000fea0003800000 */
[----:B-----5:R-:W-:Y:S01]  /*0770*/  FFMA.FTZ R16, R12, R12, -1 ;  /* 0xbf8000000c107423 */ /* 0x020fe2000001000c */
[----:B------:R-:W-:-:S03]  /*0780*/  MOV R23, 0x3d39bf78 ;  /* 0x3d39bf7800177802 */ /* 0x000fc60000000f00 */
        /* <DEDUP_REMOVED lines=40> */
.L_x_1910:
[----:B------:R-:W-:Y:S05]  /*0a10*/  BSYNC.RECONVERGENT B0 ;  /* 0x0000000000007941 */ /* 0x000fea0003800200 */
.L_x_1909:
[----:B------:R-:W-:Y:S01]  /*0a20*/  BSSY.RECONVERGENT B0, `(.L_x_1911) ;  /* 0x000002e000007945 */ /* 0x000fe20003800200 */
[----:B------:R-:W-:Y:S02]  /*0a30*/  ISETP.GE.U32.AND P3, PT, R17, R2, PT ;  /* 0x000000021100720c */ /* 0x000fe40003f66070 */
[----:B------:R-:W-:Y:S01]  /*0a40*/  IADD3 R17, PT, PT, R3, 0x300, RZ ;  /* 0x0000030003117810 */ /* 0x000fe20007ffe0ff */
[----:B------:R-:W-:Y:S10]  /*0a50*/  @P4 BRA `(.L_x_1912) ;  /* 0x0000000000a84947 */ /* 0x000ff40003800000 */
[C---:B-----5:R-:W-:Y:S01]  /*0a60*/  FFMA.FTZ R16, R13.reuse, R13, -1 ;  /* 0xbf8000000d107423 */ /* 0x060fe2000001000d */
[----:B------:R-:W-:-:S03]  /*0a70*/  FADD.FTZ R13, R13, -1 ;  /* 0xbf8000000d0d7421 */ /* 0x000fc60000010000 */
[----:B------:R-:W0:Y:S01]  /*0a80*/  MUFU.RSQ R19, R16 ;  /* 0x0000001000137308 */ /* 0x000e220000001400 */
[C---:B------:R-:W-:Y:S02]  /*0a90*/  FSETP.NEU.FTZ.AND P5, PT, R16.reuse, RZ, PT ;  /* 0x000000ff1000720b */ /* 0x040fe40003fbd000 */
[----:B------:R-:W-:Y:S01]  /*0aa0*/  ISETP.GT.U32.AND P4, PT, R13, 0x4b000000, PT ;  /* 0x4b0000000d00780c */ /* 0x000fe20003f84070 */
[----:B0-----:R-:W-:Y:S01]  /*0ab0*/  FMUL.FTZ R21, R16, R19 ;  /* 0x0000001310157220 */ /* 0x001fe20000410000 */
[----:B------:R-:W-:Y:S01]  /*0ac0*/  FMUL.FTZ R12, R19, 0.5 ;  /* 0x3f000000130c7820 */ /* 0x000fe20000410000 */
[----:B------:R-:W-:Y:S02]  /*0ad0*/  HFMA2 R19, -RZ, RZ, 1.625, 0 ;  /* 0x3e800000ff137431 */ /* 0x000fe400000001ff */
        /* <DEDUP_REMOVED lines=34> */
.L_x_1912:
[----:B------:R-:W-:Y:S05]  /*0d00*/  BSYNC.RECONVERGENT B0 ;  /* 0x0000000000007941 */ /* 0x000fea0003800200 */
.L_x_1911:
[----:B------:R-:W-:Y:S01]  /*0d10*/  BSSY.RECONVERGENT B0, `(.L_x_1913) ;  /* 0x000002e000007945 */ /* 0x000fe20003800200 */
[----:B------:R-:W-:Y:S02]  /*0d20*/  ISETP.GE.U32.AND P4, PT, R17, R2, PT ;  /* 0x000000021100720c */ /* 0x000fe40003f86070 */
[----:B-----5:R-:W-:Y:S01]  /*0d30*/  IADD3 R13, PT, PT, R3, 0x380, RZ ;  /* 0x00000380030d7810 */ /* 0x020fe20007ffe0ff */
[----:B------:R-:W-:Y:S10]  /*0d40*/  @P2 BRA `(.L_x_1914) ;  /* 0x0000000000a82947 */ /* 0x000ff40003800000 */
        /* <DEDUP_REMOVED lines=42> */
.L_x_1914:
[----:B------:R-:W-:Y:S05]  /*0ff0*/  BSYNC.RECONVERGENT B0 ;  /* 0x0000000000007941 */ /* 0x000fea0003800200 */
.L_x_1913:
[----:B------:R-:W-:Y:S01]  /*1000*/  ISETP.GE.U32.AND P2, PT, R13, R2, PT ;  /* 0x000000020d00720c */ /* 0x000fe20003f46070 */
[----:B------:R-:W-:Y:S01]  /*1010*/  BSSY.RECONVERGENT B0, `(.L_x_1915) ;  /* 0x000002e000007945 */ /* 0x000fe20003800200 */
[----:B------:R-:W-:-:S05]  /*1020*/  @!P0 IADD3 R13, PT, PT, R0, R3, RZ ;  /* 0x00000003000d8210 */ /* 0x000fca0007ffe0ff */
[----:B--2---:R-:W-:Y:S01]  /*1030*/  @!P0 IMAD.WIDE.U32 R4, R13, 0x4, R4 ;  /* 0x000000040d048825 */ /* 0x004fe200078e0004 */
[----:B------:R-:W-:Y:S06]  /*1040*/  @P1 BRA `(.L_x_1916) ;  /* 0x0000000000a81947 */ /* 0x000fec0003800000 */
        /* <DEDUP_REMOVED lines=42> */
.L_x_1916:
[----:B------:R-:W-:Y:S05]  /*12f0*/  BSYNC.RECONVERGENT B0 ;  /* 0x0000000000007941 */ /* 0x000fea0003800200 */
.L_x_1915:
[----:B------:R-:W-:Y:S04]  /*1300*/  BSSY.RECONVERGENT B0, `(.L_x_1917) ;  /* 0x000002c000007945 */ /* 0x000fe80003800200 */
[----:B------:R-:W-:Y:S05]  /*1310*/  @P3 BRA `(.L_x_1918) ;  /* 0x0000000000a83947 */ /* 0x000fea0003800000 */
[C---:B------:R-:W-:Y:S01]  /*1320*/  FFMA.FTZ R16, R14.reuse, R14, -1 ;  /* 0xbf8000000e107423 */ /* 0x040fe2000001000e */
        /* <DEDUP_REMOVED lines=41> */
.L_x_1918:
[----:B------:R-:W-:Y:S05]  /*15c0*/  BSYNC.RECONVERGENT B0 ;  /* 0x0000000000007941 */ /* 0x000fea0003800200 */
.L_x_1917:
[----:B------:R-:W-:Y:S04]  /*15d0*/  BSSY.RECONVERGENT B0, `(.L_x_1919) ;  /* 0x000002c000007945 */ /* 0x000fe80003800200 */
[----:B------:R-:W-:Y:S05]  /*15e0*/  @P4 BRA `(.L_x_1920) ;  /* 0x0000000000a84947 */ /* 0x000fea0003800000 */
        /* <DEDUP_REMOVED lines=42> */
.L_x_1920:
[----:B------:R-:W-:Y:S05]  /*1890*/  BSYNC.RECONVERGENT B0 ;  /* 0x0000000000007941 */ /* 0x000fea0003800200 */
.L_x_1919:
[----:B------:R-:W-:Y:S04]  /*18a0*/  BSSY.RECONVERGENT B0, `(.L_x_1921) ;  /* 0x000002c000007945 */ /* 0x000fe80003800200 */
[----:B------:R-:W-:Y:S05]  /*18b0*/  @P2 BRA `(.L_x_1922) ;  /* 0x0000000000a82947 */ /* 0x000fea0003800000 */
        /* <DEDUP_REMOVED lines=42> */
.L_x_1922:
[----:B------:R-:W-:Y:S05]  /*1b60*/  BSYNC.RECONVERGENT B0 ;  /* 0x0000000000007941 */ /* 0x000fea0003800200 */
.L_x_1921:
[----:B------:R-:W-:Y:S01]  /*1b70*/  @!P0 MOV R3, R9 ;  /* 0x0000000900038202 */ /* 0x000fe20000000f00 */
[----:B------:R0:W-:Y:S01]  /*1b80*/  @!P0 STG.E desc[UR4][R4.64], R15 ;  /* 0x0000000f04008986 */ /* 0x0001e2000c101904 */
        /* <DEDUP_REMOVED lines=9> */
[----:B------:R0:W-:Y:S07]  /*1c20*/  STG.E desc[UR4][R4.64], R8 ;  /* 0x0000000804007986 */ /* 0x0001ee000c101904 */
[----:B------:R-:W-:Y:S05]  /*1c30*/  @P0 BRA `(.L_x_1926) ;  /* 0x0000000000300947 */ /* 0x000fea0003800000 */
[----:B0-----:R-:W0:Y:S01]  /*1c40*/  LDC.64 R4, c[0x0][0x388] ;  /* 0x0000e200ff047b82 */ /* 0x001e220000000a00 */
[----:B------:R-:W-:Y:S02]  /*1c50*/  IADD3 R9, PT, PT, R0, R3, RZ ;  /* 0x0000000300097210 */ /* 0x000fe40007ffe0ff */
[----:B------:R-:W-:-:S03]  /*1c60*/  IADD3 R3, PT, PT, R3, 0x80, RZ ;  /* 0x0000008003037810 */ /* 0x000fc60007ffe0ff */
[----:B0-----:R-:W-:-:S05]  /*1c70*/  IMAD.WIDE.U32 R4, R9, 0x4, R4 ;  /* 0x0000000409047825 */ /* 0x001fca00078e0004 */
[----:B------:R0:W-:Y:S02]  /*1c80*/  STG.E desc[UR4][R4.64], R12 ;  /* 0x0000000c04007986 */ /* 0x0001e4000c101904 */
.L_x_1925:
[----:B------:R-:W-:-:S13]  /*1c90*/  ISETP.GE.U32.AND P0, PT, R3, R2, PT ;  /* 0x000000020300720c */ /* 0x000fda0003f06070 */
[----:B------:R-:W-:Y:S05]  /*1ca0*/  @P0 BRA `(.L_x_1927) ;  /* 0x0000000000300947 */ /* 0x000fea0003800000 */
[----:B0-----:R-:W0:Y:S01]  /*1cb0*/  LDC.64 R4, c[0x0][0x388] ;  /* 0x0000e200ff047b82 */ /* 0x001e220000000a00 */
[----:B------:R-:W-:Y:S02]  /*1cc0*/  IADD3 R9, PT, PT, R0, R3, RZ ;  /* 0x0000000300097210 */ /* 0x000fe40007ffe0ff */
[----:B------:R-:W-:-:S03]  /*1cd0*/  IADD3 R3, PT, PT, R3, 0x80, RZ ;  /* 0x0000008003037810 */ /* 0x000fc60007ffe0ff */
[----:B0-----:R-:W-:-:S05]  /*1ce0*/  IMAD.WIDE.U32 R4, R9, 0x4, R4 ;  /* 0x0000000409047825 */ /* 0x001fca00078e0004 */
[----:B------:R1:W-:Y:S02]  /*1cf0*/  STG.E desc[UR4][R4.64], R10 ;  /* 0x0000000a04007986 */ /* 0x0003e4000c101904 */
.L_x_1926:
[----:B------:R-:W-:-:S13]  /*1d00*/  ISETP.GE.U32.AND P0, PT, R3, R2, PT ;  /* 0x000000020300720c */ /* 0x000fda0003f06070 */
[----:B------:R-:W-:Y:S05]  /*1d10*/  @P0 BRA `(.L_x_1928) ;  /* 0x0000000000340947 */ /* 0x000fea0003800000 */
[----:B01----:R-:W0:Y:S01]  /*1d20*/  LDC.64 R4, c[0x0][0x388] ;  /* 0x0000e200ff047b82 */ /* 0x003e220000000a00 */
[----:B------:R-:W-:Y:S02]  /*1d30*/  IADD3 R9, PT, PT, R0, R3, RZ ;  /* 0x0000000300097210 */ /* 0x000fe40007ffe0ff */
[----:B------:R-:W-:-:S03]  /*1d40*/  IADD3 R3, PT, PT, R3, 0x80, RZ ;  /* 0x0000008003037810 */ /* 0x000fc60007ffe0ff */
[----:B0-----:R-:W-:-:S05]  /*1d50*/  IMAD.WIDE.U32 R4, R9, 0x4, R4 ;  /* 0x0000000409047825 */ /* 0x001fca00078e0004 */
[----:B------:R1:W-:Y:S02]  /*1d60*/  STG.E desc[UR4][R4.64], R11 ;  /* 0x0000000b04007986 */ /* 0x0003e4000c101904 */
.L_x_1927:
[----:B------:R-:W-:-:S13]  /*1d70*/  ISETP.GE.U32.AND P0, PT, R3, R2, PT ;  /* 0x000000020300720c */ /* 0x000fda0003f06070 */
[----:B------:R-:W-:Y:S05]  /*1d80*/  @P0 BREAK.RELIABLE B1 ;  /* 0x0000000000010942 */ /* 0x000fea0003800100 */
[----:B------:R-:W-:Y:S05]  /*1d90*/  @P0 BRA `(.L_x_1929) ;  /* 0x0000000000300947 */ /* 0x000fea0003800000 */
[----:B01----:R-:W0:Y:S01]  /*1da0*/  LDC.64 R4, c[0x0][0x388] ;  /* 0x0000e200ff047b82 */ /* 0x003e220000000a00 */
[----:B------:R-:W-:Y:S02]  /*1db0*/  IADD3 R9, PT, PT, R0, R3, RZ ;  /* 0x0000000300097210 */ /* 0x000fe40007ffe0ff */
[----:B------:R-:W-:-:S03]  /*1dc0*/  IADD3 R3, PT, PT, R3, 0x80, RZ ;  /* 0x0000008003037810 */ /* 0x000fc60007ffe0ff */
[----:B0-----:R-:W-:-:S05]  /*1dd0*/  IMAD.WIDE.U32 R4, R9, 0x4, R4 ;  /* 0x0000000409047825 */ /* 0x001fca00078e0004 */
[----:B------:R2:W-:Y:S02]  /*1de0*/  STG.E desc[UR4][R4.64], R13 ;  /* 0x0000000d04007986 */ /* 0x0005e4000c101904 */
.L_x_1928:
[----:B------:R-:W-:Y:S05]  /*1df0*/  BSYNC.RELIABLE B1 ;  /* 0x0000000000017941 */ /* 0x000fea0003800100 */
.L_x_1924:
[----:B------:R-:W-:-:S13]  /*1e00*/  ISETP.GE.U32.AND P0, PT, R3, R2, PT ;  /* 0x000000020300720c */ /* 0x000fda0003f06070 */
[----:B012---:R-:W0:Y:S01]  /*1e10*/  @!P0 LDC.64 R4, c[0x0][0x388] ;  /* 0x0000e200ff048b82 */ /* 0x007e220000000a00 */
[----:B------:R-:W-:Y:S02]  /*1e20*/  @!P0 IADD3 R9, PT, PT, R0, R3, RZ ;  /* 0x0000000300098210 */ /* 0x000fe40007ffe0ff */
[----:B------:R-:W-:-:S03]  /*1e30*/  @!P0 IADD3 R3, PT, PT, R3, 0x80, RZ ;  /* 0x0000008003038810 */ /* 0x000fc60007ffe0ff */
[----:B0-----:R-:W-:-:S05]  /*1e40*/  @!P0 IMAD.WIDE.U32 R4, R9, 0x4, R4 ;  /* 0x0000000409048825 */ /* 0x001fca00078e0004 */
[----:B------:R2:W-:Y:S02]  /*1e50*/  @!P0 STG.E desc[UR4][R4.64], R7 ;  /* 0x0000000704008986 */ /* 0x0005e4000c101904 */
.L_x_1929:
[----:B------:R-:W-:Y:S05]  /*1e60*/  BSYNC.RECONVERGENT B0 ;  /* 0x0000000000007941 */ /* 0x000fea0003800200 */
.L_x_1923:
[----:B------:R-:W-:Y:S05]  /*1e70*/  WARPSYNC.ALL ;  /* 0x0000000000007948 */ /* 0x000fea0003800000 */
[----:B------:R-:W-:-:S13]  /*1e80*/  ISETP.GE.U32.AND P0, PT, R3, R2, PT ;  /* 0x000000020300720c */ /* 0x000fda0003f06070 */
[----:B------:R-:W-:Y:S05]  /*1e90*/  @P0 EXIT ;  /* 0x000000000000094d */ /* 0x000fea0003800000 */
[----:B012---:R-:W0:Y:S01]  /*1ea0*/  LDC.64 R4, c[0x0][0x388] ;  /* 0x0000e200ff047b82 */ /* 0x007e220000000a00 */
[----:B------:R-:W-:-:S05]  /*1eb0*/  IADD3 R3, PT, PT, R0, R3, RZ ;  /* 0x0000000300037210 */ /* 0x000fca0007ffe0ff */
[----:B0-----:R-:W-:-:S05]  /*1ec0*/  IMAD.WIDE.U32 R2, R3, 0x4, R4 ;  /* 0x0000000403027825 */ /* 0x001fca00078e0004 */
[----:B------:R-:W-:Y:S01]  /*1ed0*/  STG.E desc[UR4][R2.64], R6 ;  /* 0x0000000602007986 */ /* 0x000fe2000c101904 */
[----:B------:R-:W-:Y:S05]  /*1ee0*/  EXIT ;  /* 0x000000000000794d */ /* 0x000fea0003800000 */
.L_x_1906:
[----:B------:R-:W0:Y:S01]  /*1ef0*/  S2R R8, SR_TID.X ;  /* 0x0000000000087919 */ /* 0x000e220000002100 */
[----:B------:R-:W1:Y:S02]  /*1f00*/  LDC.64 R2, c[0x0][0x390] ;  /* 0x0000e400ff027b82 */ /* 0x000e640000000a00 */
[----:B-1----:R-:W-:-:S04]  /*1f10*/  IMAD.WIDE.U32 R2, R0, 0x4, R2 ;  /* 0x0000000400027825 */ /* 0x002fc800078e0002 */
[----:B0-----:R-:W-:-:S05]  /*1f20*/  IMAD.WIDE.U32 R2, R8, 0x8, R2 ;  /* 0x0000000808027825 */ /* 0x001fca00078e0002 */
[----:B------:R-:W2:Y:S04]  /*1f30*/  LDG.E.64 R10, desc[UR4][R2.64] ;  /* 0x00000004020a7981 */ /* 0x000ea8000c1e1b00 */
[----:B------:R-:W3:Y:S04]  /*1f40*/  LDG.E.64 R6, desc[UR4][R2.64+0x400] ;  /* 0x0004000402067981 */ /* 0x000ee8000c1e1b00 */
[----:B------:R-:W4:Y:S04]  /*1f50*/  LDG.E.64 R4, desc[UR4][R2.64+0x800] ;  /* 0x0008000402047981 */ /* 0x000f28000c1e1b00 */
[----:B------:R-:W5:Y:S01]  /*1f60*/  LDG.E.64 R2, desc[UR4][R2.64+0xc00] ;  /* 0x000c000402027981 */ /* 0x000f62000c1e1b00 */
[----:B--2---:R-:W-:Y:S01]  /*1f70*/  FFMA.FTZ R12, R10, R10, -1 ;  /* 0xbf8000000a0c7423 */ /* 0x004fe2000001000a */
[----:B------:R-:W-:-:S03]  /*1f80*/  FFMA.FTZ R16, R11, R11, -1 ;  /* 0xbf8000000b107423 */ /* 0x000fc6000001000b */
[----:B------:R-:W0:Y:S01]  /*1f90*/  MUFU.RSQ R9, R12 ;  /* 0x0000000c00097308 */ /* 0x000e220000001400 */
[----:B------:R-:W-:-:S07]  /*1fa0*/  FSETP.NEU.FTZ.AND P0, PT, R12, RZ, PT ;  /* 0x000000ff0c00720b */ /* 0x000fce0003f1d000 */
[----:B------:R-:W1:Y:S01]  /*1fb0*/  MUFU.RSQ R17, R16 ;  /* 0x0000001000117308 */ /* 0x000e620000001400 */
[----:B0-----:R-:W-:Y:S01]  /*1fc0*/  FMUL.FTZ R13, R12, R9 ;  /* 0x000000090c0d7220 */ /* 0x001fe20000410000 */
[----:B------:R-:W-:Y:S01]  /*1fd0*/  FMUL.FTZ R14, R9, 0.5 ;  /* 0x3f000000090e7820 */ /* 0x000fe20000410000 */
[----:B------:R-:W-:Y:S02]  /*1fe0*/  FADD.FTZ R9, R10, -1 ;  /* 0xbf8000000a097421 */ /* 0x000fe40000010000 */
[----:B------:R-:W-:Y:S01]  /*1ff0*/  FFMA.FTZ R15, -R13, R13, R12 ;  /* 0x0000000d0d0f7223 */ /* 0x000fe2000001010c */
[----:B------:R-:W-:Y:S01]  /*2000*/  FADD.FTZ R12, R11, -1 ;  /* 0xbf8000000b0c7421 */ /* 0x000fe20000010000 */
[----:B------:R-:W-:Y:S02]  /*2010*/  MOV R11, 0x3d39bf78 ;  /* 0x3d39bf78000b7802 */ /* 0x000fe40000000f00 */
[----:B------:R-:W-:Y:S01]  /*2020*/  FFMA.FTZ R14, R14, R15, R13 ;  /* 0x0000000f0e0e7223 */ /* 0x000fe2000001000d */
[----:B------:R-:W-:Y:S01]  /*2030*/  ISETP.GT.U32.AND P1, PT, R9, 0x4b000000, PT ;  /* 0x4b0000000900780c */ /* 0x000fe20003f24070 */
[----:B-1----:R-:W-:-:S03]  /*2040*/  FMUL.FTZ R19, R16, R17 ;  /* 0x0000001110137220 */ /* 0x002fc60000410000 */
[----:B------:R-:W-:Y:S02]  /*2050*/  FSEL R14, R14, RZ, P0 ;  /* 0x000000ff0e0e7208 */ /* 0x000fe40000000000 */
[----:B------:R-:W-:Y:S02]  /*2060*/  FSETP.NEU.FTZ.AND P0, PT, R16, RZ, PT ;  /* 0x000000ff1000720b */ /* 0x000fe40003f1d000 */
[----:B------:R-:W-:Y:S02]  /*2070*/  FSEL R14, R14, -1.0000001192092895508, !P1 ;  /* 0xbf8000010e0e7808 */ /* 0x000fe40004800000 */
[----:B------:R-:W-:-:S03]  /*2080*/  ISETP.GT.U32.AND P1, PT, R12, 0x4b000000, PT ;  /* 0x4b0000000c00780c */ /* 0x000fc60003f24070 */
[----:B------:R-:W-:Y:S01]  /*2090*/  FADD.FTZ R15, R9, R14 ;  /* 0x0000000e090f7221 */ /* 0x000fe20000010000 */
[----:B------:R-:W-:Y:S01]  /*20a0*/  FMUL.FTZ R14, R17, 0.5 ;  /* 0x3f000000110e7820 */ /* 0x000fe20000410000 */
[----:B------:R-:W-:Y:S02]  /*20b0*/  FFMA.FTZ R17, -R19, R19, R16 ;  /* 0x0000001313117223 */ /* 0x000fe40000010110 */
[----:B------:R-:W-:Y:S02]  /*20c0*/  FADD.FTZ.RZ R10, R15, 1 ;  /* 0x3f8000000f0a7421 */ /* 0x000fe4000001c000 */
[----:B------:R-:W-:Y:S01]  /*20d0*/  FFMA.FTZ R14, R14, R17, R19 ;  /* 0x000000110e0e7223 */ /* 0x000fe20000010013 */
[----:B---3--:R-:W-:Y:S02]  /*20e0*/  FFMA.FTZ R17, R6, R6, -1 ;  /* 0xbf80000006117423 */ /* 0x008fe40000010006 */
[----:B------:R-:W-:Y:S02]  /*20f0*/  IADD3 R10, PT, PT, R10, -0x3f400000, RZ ;  /* 0xc0c000000a0a7810 */ /* 0x000fe40007ffe0ff */
[----:B------:R-:W-:Y:S01]  /*2100*/  FSEL R14, R14, RZ, P0 ;  /* 0x000000ff0e0e7208 */ /* 0x000fe20000000000 */
[----:B------:R-:W0:Y:S01]  /*2110*/  MUFU.RSQ R16, R17 ;  /* 0x0000001100107308 */ /* 0x000e220000001400 */
[----:B------:R-:W-:Y:S01]  /*2120*/  LOP3.LUT R20, R10, 0xff800000, RZ, 0xc0, !PT ;  /* 0xff8000000a147812 */ /* 0x000fe200078ec0ff */
[----:B------:R-:W-:Y:S01]  /*2130*/  HFMA2 R10, -RZ, RZ, 1.625, 0 ;  /* 0x3e800000ff0a7431 */ /* 0x000fe200000001ff */
[----:B------:R-:W-:-:S02]  /*2140*/  FSEL R21, R14, -1.0000001192092895508, !P1 ;  /* 0xbf8000010e157808 */ /* 0x000fc40004800000 */
[----:B------:R-:W-:Y:S02]  /*2150*/  IADD3 R13, PT, PT, -R20, 0x40800000, RZ ;  /* 0x40800000140d7810 */ /* 0x000fe40007ffe1ff */
[C---:B------:R-:W-:Y:S02]  /*2160*/  IADD3 R18, PT, PT, R15.reuse, -R20, RZ ;  /* 0x800000140f127210 */ /* 0x040fe40007ffe0ff */
[----:B------:R-:W-:Y:S02]  /*2170*/  ISETP.GE.U32.AND P0, PT, R15, 0x7f800000, PT ;  /* 0x7f8000000f00780c */ /* 0x000fe40003f06070 */
[----:B------:R-:W-:Y:S01]  /*2180*/  FSETP.NEU.FTZ.AND P1, PT, R17, RZ, PT ;  /* 0x000000ff1100720b */ /* 0x000fe20003f3d000 */
[----:B------:R-:W-:Y:S01]  /*2190*/  FFMA.FTZ R13, R13, R10, -1 ;  /* 0xbf8000000d0d7423 */ /* 0x000fe2000001000a */
[----:B------:R-:W-:Y:S02]  /*21a0*/  ISETP.GT.AND P2, PT, R15, -0x40800000, P0 ;  /* 0xbf8000000f00780c */ /* 0x000fe40000744270 */
[----:B------:R-:W-:Y:S01]  /*21b0*/  I2FP.F32.S32 R20, R20 ;  /* 0x0000001400147245 */ /* 0x000fe20000201400 */
[----:B------:R-:W-:Y:S01]  /*21c0*/  FADD.FTZ R18, R18, R13 ;  /* 0x0000000d12127221 */ /* 0x000fe20000010000 */
[----:B0-----:R-:W-:Y:S01]  /*21d0*/  FMUL.FTZ R22, R17, R16 ;  /* 0x0000001011167220 */ /* 0x001fe20000410000 */
[----:B------:R-:W-:-:S02]  /*21e0*/  FMUL.FTZ R25, R16, 0.5 ;  /* 0x3f00000010197820 */ /* 0x000fc40000410000 */
[----:B------:R-:W-:Y:S01]  /*21f0*/  FFMA.FTZ R13, R18, -R11, 0.10546888411045074463 ;  /* 0x3dd80012120d7423 */ /* 0x000fe2000001080b */
[----:B------:R-:W-:Y:S01]  /*2200*/  FFMA.FTZ R24, -R22, R22, R17 ;  /* 0x0000001616187223 */ /* 0x000fe20000010111 */
[----:B------:R-:W-:Y:S01]  /*2210*/  FMUL.FTZ R20, R20, 1.1920928955078125e-07 ;  /* 0x3400000014147820 */ /* 0x000fe20000410000 */
[----:B----4-:R-:W-:Y:S01]  /*2220*/  FFMA.FTZ R17, R4, R4, -1 ;  /* 0xbf80000004117423 */ /* 0x010fe20000010004 */
[C---:B------:R-:W-:Y:S01]  /*2230*/  FFMA.FTZ R13, R18.reuse, R13, -0.13229703903198242188 ;  /* 0xbe0778e0120d7423 */ /* 0x040fe2000001000d */
[----:B------:R-:W-:Y:S01]  /*2240*/  FFMA.FTZ R24, R25, R24, R22 ;  /* 0x0000001819187223 */ /* 0x000fe20000010016 */
[----:B------:R-:W-:Y:S02]  /*2250*/  @P0 MOV R22, 0x7f800000 ;  /* 0x7f80000000160802 */ /* 0x000fe40000000f00 */
[----:B------:R-:W-:Y:S01]  /*2260*/  FFMA.FTZ R19, R18, R13, 0.14491446316242218018 ;  /* 0x3e14647512137423 */ /* 0x000fe2000001000d */
[----:B------:R-:W-:Y:S01]  /*2270*/  FADD.FTZ R13, R12, R21 ;  /* 0x000000150c0d7221 */ /* 0x000fe20000010000 */
[----:B------:R-:W-:-:S02]  /*2280*/  FSEL R24, R24, RZ, P1 ;  /* 0x000000ff18187208 */ /* 0x000fc40000800000 */
[C---:B------:R-:W-:Y:S01]  /*2290*/  FFMA.FTZ R19, R18.reuse, R19, -0.16641564667224884033 ;  /* 0xbe2a68dd12137423 */ /* 0x040fe20000010013 */
[----:B------:R-:W-:Y:S01]  /*22a0*/  FADD.FTZ.RZ R14, R13, 1 ;  /* 0x3f8000000d0e7421 */ /* 0x000fe2000001c000 */
[----:B------:R-:W-:Y:S02]  /*22b0*/  @P0 FSETP.NEU.FTZ.AND P1, PT, R15, RZ, PT ;  /* 0x000000ff0f00020b */ /* 0x000fe40003f3d000 */
[----:B------:R-:W-:Y:S02]  /*22c0*/  FFMA.FTZ R19, R18, R19, 0.19988867640495300293 ;  /* 0x3e4caf9e12137423 */ /* 0x000fe40000010013 */
[----:B------:R-:W-:Y:S02]  /*22d0*/  IADD3 R14, PT, PT, R14, -0x3f400000, RZ ;  /* 0xc0c000000e0e7810 */ /* 0x000fe40007ffe0ff */
[----:B------:R-:W-:Y:S02]  /*22e0*/  FFMA.FTZ R19, R18, R19, -0.25000196695327758789 ;  /* 0xbe80004212137423 */ /* 0x000fe40000010013 */
[----:B------:R-:W-:-:S02]  /*22f0*/  LOP3.LUT R14, R14, 0xff800000, RZ, 0xc0, !PT ;  /* 0xff8000000e0e7812 */ /* 0x000fc400078ec0ff */
[----:B------:R-:W-:Y:S02]  /*2300*/  FFMA.FTZ R19, R18, R19, 0.33333510160446166992 ;  /* 0x3eaaaae612137423 */ /* 0x000fe40000010013 */
[----:B------:R-:W-:Y:S02]  /*2310*/  IADD3 R21, PT, PT, -R14, 0x40800000, RZ ;  /* 0x408000000e157810 */ /* 0x000fe40007ffe1ff */
[C---:B------:R-:W-:Y:S01]  /*2320*/  FFMA.FTZ R19, R18.reuse, R19, -0.5 ;  /* 0xbf00000012137423 */ /* 0x040fe20000010013 */
[----:B------:R-:W-:Y:S02]  /*2330*/  IADD3 R16, PT, PT, R13, -R14, RZ ;  /* 0x8000000e0d107210 */ /* 0x000fe40007ffe0ff */
[----:B------:R-:W-:Y:S01]  /*2340*/  FFMA.FTZ R21, R21, R10, -1 ;  /* 0xbf80000015157423 */ /* 0x000fe2000001000a */
[----:B------:R-:W-:Y:S01]  /*2350*/  FMUL.FTZ R19, R18, R19 ;  /* 0x0000001312137220 */ /* 0x000fe20000410000 */
[----:B------:R-:W-:Y:S02]  /*2360*/  I2FP.F32.S32 R14, R14 ;  /* 0x0000000e000e7245 */ /* 0x000fe40000201400 */
[----:B------:R-:W-:Y:S01]  /*2370*/  FADD.FTZ R16, R16, R21 ;  /* 0x0000001510107221 */ /* 0x000fe20000010000 */
[----:B------:R-:W-:Y:S01]  /*2380*/  FFMA.FTZ R23, R18, R19, R18 ;  /* 0x0000001312177223 */ /* 0x000fe20000010012 */
[----:B------:R-:W-:Y:S01]  /*2390*/  FFMA.FTZ R18, R7, R7, -1 ;  /* 0xbf80000007127423 */ /* 0x000fe20000010007 */
[----:B------:R-:W-:Y:S01]  /*23a0*/  FADD.FTZ R21, R6, -1 ;  /* 0xbf80000006157421 */ /* 0x000fe20000010000 */
[----:B------:R-:W-:Y:S01]  /*23b0*/  FFMA.FTZ R25, R16, -R11, 0.10546888411045074463 ;  /* 0x3dd8001210197423 */ /* 0x000fe2000001080b */
[----:B------:R-:W-:Y:S01]  /*23c0*/  FFMA.FTZ R6, R20, 0.69314718246459960938, R23 ;  /* 0x3f31721814067823 */ /* 0x000fe20000010017 */
[----:B------:R-:W0:Y:S01]  /*23d0*/  MUFU.RSQ R19, R18 ;  /* 0x0000001200137308 */ /* 0x000e220000001400 */
[----:B------:R-:W-:Y:S01]  /*23e0*/  @P2 FFMA.FTZ R6, R15, R22, +INF ;  /* 0x7f8000000f062423 */ /* 0x000fe20000010016 */
[----:B------:R-:W-:Y:S01]  /*23f0*/  ISETP.GT.U32.AND P5, PT, R21, 0x4b000000, PT ;  /* 0x4b0000001500780c */ /* 0x000fe20003fa4070 */
[----:B------:R-:W-:Y:S01]  /*2400*/  FFMA.FTZ R25, R16, R25, -0.13229703903198242188 ;  /* 0xbe0778e010197423 */ /* 0x000fe20000010019 */
[----:B------:R-:W-:Y:S01]  /*2410*/  FADD.FTZ R7, R7, -1 ;  /* 0xbf80000007077421 */ /* 0x000fe20000010000 */
[----:B------:R-:W-:-:S02]  /*2420*/  FSETP.NEU.FTZ.AND P2, PT, R18, RZ, PT ;  /* 0x000000ff1200720b */ /* 0x000fc40003f5d000 */
[----:B------:R-:W-:Y:S01]  /*2430*/  FSEL R24, R24, -1.0000001192092895508, !P5 ;  /* 0xbf80000118187808 */ /* 0x000fe20006800000 */
[----:B------:R-:W1:Y:S01]  /*2440*/  MUFU.RSQ R22, R17 ;  /* 0x0000001100167308 */ /* 0x000e620000001400 */
[C---:B------:R-:W-:Y:S01]  /*2450*/  FFMA.FTZ R25, R16.reuse, R25, 0.14491446316242218018 ;  /* 0x3e14647510197423 */ /* 0x040fe20000010019 */
[----:B------:R-:W-:Y:S02]  /*2460*/  ISETP.GT.U32.AND P4, PT, R7, 0x4b000000, PT ;  /* 0x4b0000000700780c */ /* 0x000fe40003f84070 */
[----:B------:R-:W-:Y:S01]  /*2470*/  FADD.FTZ R15, R21, R24 ;  /* 0x00000018150f7221 */ /* 0x000fe20000010000 */
[----:B------:R-:W-:Y:S01]  /*2480*/  FFMA.FTZ R25, R16, R25, -0.16641564667224884033 ;  /* 0xbe2a68dd10197423 */ /* 0x000fe20000010019 */
[----:B------:R-:W-:Y:S02]  /*2490*/  @P0 FSEL R6, R6, -RZ, P1 ;  /* 0x800000ff06060208 */ /* 0x000fe40000800000 */
[----:B------:R-:W-:Y:S01]  /*24a0*/  FADD.FTZ.RZ R23, R15, 1 ;  /* 0x3f8000000f177421 */ /* 0x000fe2000001c000 */
[----:B0-----:R-:W-:Y:S01]  /*24b0*/  FMUL.FTZ R21, R18, R19 ;  /* 0x0000001312157220 */ /* 0x001fe20000410000 */
[----:B------:R-:W-:Y:S01]  /*24c0*/  FMUL.FTZ R24, R19, 0.5 ;  /* 0x3f00000013187820 */ /* 0x000fe20000410000 */
[C---:B------:R-:W-:Y:S01]  /*24d0*/  FFMA.FTZ R25, R16.reuse, R25, 0.19988867640495300293 ;  /* 0x3e4caf9e10197423 */ /* 0x040fe20000010019 */
[----:B------:R-:W-:Y:S01]  /*24e0*/  ISETP.GE.U32.AND P0, PT, R13, 0x7f800000, PT ;  /* 0x7f8000000d00780c */ /* 0x000fe20003f06070 */
[----:B------:R-:W-:Y:S01]  /*24f0*/  FFMA.FTZ R19, -R21, R21, R18 ;  /* 0x0000001515137223 */ /* 0x000fe20000010112 */
[----:B------:R-:W-:Y:S01]  /*2500*/  IADD3 R23, PT, PT, R23, -0x3f400000, RZ ;  /* 0xc0c0000017177810 */ /* 0x000fe20007ffe0ff */
[----:B------:R-:W-:Y:S01]  /*2510*/  FFMA.FTZ R25, R16, R25, -0.25000196695327758789 ;  /* 0xbe80004210197423 */ /* 0x000fe20000010019 */
[----:B------:R-:W-:Y:S01]  /*2520*/  ISETP.GT.AND P1, PT, R13, -0x40800000, P0 ;  /* 0xbf8000000d00780c */ /* 0x000fe20000724270 */
[----:B------:R-:W-:Y:S01]  /*2530*/  FFMA.FTZ R19, R24, R19, R21 ;  /* 0x0000001318137223 */ /* 0x000fe20000010015 */
[----:B------:R-:W-:Y:S01]  /*2540*/  LOP3.LUT R18, R23, 0xff800000, RZ, 0xc0, !PT ;  /* 0xff80000017127812 */ /* 0x000fe200078ec0ff */
[----:B-1----:R-:W-:Y:S01]  /*2550*/  FMUL.FTZ R24, R17, R22 ;  /* 0x0000001611187220 */ /* 0x002fe20000410000 */
[----:B------:R-:W-:Y:S01]  /*2560*/  FFMA.FTZ R25, R16, R25, 0.33333510160446166992 ;  /* 0x3eaaaae610197423 */ /* 0x000fe20000010019 */
[----:B------:R-:W-:-:S02]  /*2570*/  P2R R20, PR, RZ, 0x20 ;  /* 0x00000020ff147803 */ /* 0x000fc40000000000 */
[----:B------:R-:W-:Y:S01]  /*2580*/  FSEL R19, R19, RZ, P2 ;  /* 0x000000ff13137208 */ /* 0x000fe20001000000 */
[----:B------:R-:W-:Y:S01]  /*2590*/  FFMA.FTZ R23, -R24, R24, R17 ;  /* 0x0000001818177223 */ /* 0x000fe20000010111 */
[----:B------:R-:W-:Y:S01]  /*25a0*/  IADD3 R21, PT, PT, -R18, 0x40800000, RZ ;  /* 0x4080000012157810 */ /* 0x000fe20007ffe1ff */
[----:B------:R-:W-:Y:S01]  /*25b0*/  FFMA.FTZ R25, R16, R25, -0.5 ;  /* 0xbf00000010197423 */ /* 0x000fe20000010019 */
[----:B------:R-:W-:Y:S02]  /*25c0*/  FSEL R28, R19, -1.0000001192092895508, !P4 ;  /* 0xbf800001131c7808 */ /* 0x000fe40006000000 */
[----:B------:R-:W-:Y:S01]  /*25d0*/  IADD3 R19, PT, PT, R15, -R18, RZ ;  /* 0x800000120f137210 */ /* 0x000fe20007ffe0ff */
[----:B------:R-:W-:Y:S01]  /*25e0*/  FFMA.FTZ R26, R21, R10, -1 ;  /* 0xbf800000151a7423 */ /* 0x000fe2000001000a */
[----:B------:R-:W-:Y:S01]  /*25f0*/  FMUL.FTZ R21, R22, 0.5 ;  /* 0x3f00000016157820 */ /* 0x000fe20000410000 */
[----:B------:R-:W-:Y:S01]  /*2600*/  FADD.FTZ R7, R7, R28 ;  /* 0x0000001c07077221 */ /* 0x000fe20000010000 */
[----:B------:R-:W-:Y:S01]  /*2610*/  FMUL.FTZ R25, R16, R25 ;  /* 0x0000001910197220 */ /* 0x000fe20000410000 */
[----:B------:R-:W-:Y:S01]  /*2620*/  FADD.FTZ R22, R19, R26 ;  /* 0x0000001a13167221 */ /* 0x000fe20000010000 */
[----:B------:R-:W-:Y:S01]  /*2630*/  FFMA.FTZ R19, R21, R23, R24 ;  /* 0x0000001715137223 */ /* 0x000fe20000010018 */
[----:B------:R-:W-:Y:S01]  /*2640*/  FADD.FTZ.RZ R24, R7, 1 ;  /* 0x3f80000007187421 */ /* 0x000fe2000001c000 */
[----:B------:R-:W-:Y:S01]  /*2650*/  FMUL.FTZ R21, R14, 1.1920928955078125e-07 ;  /* 0x340000000e157820 */ /* 0x000fe20000410000 */
[----:B------:R-:W-:Y:S01]  /*2660*/  FFMA.FTZ R23, R22, -R11, 0.10546888411045074463 ;  /* 0x3dd8001216177423 */ /* 0x000fe2000001080b */
[----:B------:R-:W-:Y:S01]  /*2670*/  FSETP.NEU.FTZ.AND P2, PT, R17, RZ, PT ;  /* 0x000000ff1100720b */ /* 0x000fe20003f5d000 */
[----:B------:R-:W-:Y:S01]  /*2680*/  FFMA.FTZ R16, R16, R25, R16 ;  /* 0x0000001910107223 */ /* 0x000fe20000010010 */
[----:B------:R-:W-:Y:S01]  /*2690*/  IADD3 R14, PT, PT, R24, -0x3f400000, RZ ;  /* 0xc0c00000180e7810 */ /* 0x000fe20007ffe0ff */
[----:B------:R-:W-:Y:S01]  /*26a0*/  FADD.FTZ R17, R4, -1 ;  /* 0xbf80000004117421 */ /* 0x000fe20000010000 */
[----:B------:R-:W-:Y:S01]  /*26b0*/  FFMA.FTZ R23, R22, R23, -0.13229703903198242188 ;  /* 0xbe0778e016177423 */ /* 0x000fe20000010017 */
[----:B------:R-:W-:Y:S01]  /*26c0*/  FFMA.FTZ R4, R21, 0.69314718246459960938, R16 ;  /* 0x3f31721815047823 */ /* 0x000fe20000010010 */
[----:B------:R-:W-:-:S02]  /*26d0*/  LOP3.LUT R14, R14, 0xff800000, RZ, 0xc0, !PT ;  /* 0xff8000000e0e7812 */ /* 0x000fc400078ec0ff */
[C---:B------:R-:W-:Y:S01]  /*26e0*/  FFMA.FTZ R23, R22.reuse, R23, 0.14491446316242218018 ;  /* 0x3e14647516177423 */ /* 0x040fe20000010017 */
[----:B------:R-:W-:Y:S02]  /*26f0*/  FSEL R16, R19, RZ, P2 ;  /* 0x000000ff13107208 */ /* 0x000fe40001000000 */
[----:B------:R-:W-:Y:S01]  /*2700*/  ISETP.GT.U32.AND P3, PT, R17, 0x4b000000, PT ;  /* 0x4b0000001100780c */ /* 0x000fe20003f64070 */
[----:B------:R-:W-:Y:S01]  /*2710*/  FFMA.FTZ R23, R22, R23, -0.16641564667224884033 ;  /* 0xbe2a68dd16177423 */ /* 0x000fe20000010017 */
[----:B------:R-:W-:Y:S02]  /*2720*/  IADD3 R19, PT, PT, -R14, 0x40800000, RZ ;  /* 0x408000000e137810 */ /* 0x000fe40007ffe1ff */
[----:B------:R-:W-:Y:S01]  /*2730*/  FSEL R24, R16, -1.0000001192092895508, !P3 ;  /* 0xbf80000110187808 */ /* 0x000fe20005800000 */
[C---:B------:R-:W-:Y:S01]  /*2740*/  FFMA.FTZ R23, R22.reuse, R23, 0.19988867640495300293 ;  /* 0x3e4caf9e16177423 */ /* 0x040fe20000010017 */
[----:B------:R-:W-:Y:S01]  /*2750*/  @P0 MOV R26, 0x7f800000 ;  /* 0x7f800000001a0802 */ /* 0x000fe20000000f00 */
[----:B------:R-:W-:Y:S01]  /*2760*/  FFMA.FTZ R19, R19, R10, -1 ;  /* 0xbf80000013137423 */ /* 0x000fe2000001000a */
[----:B------:R-:W-:Y:S01]  /*2770*/  IADD3 R16, PT, PT, R7, -R14, RZ ;  /* 0x8000000e07107210 */ /* 0x000fe20007ffe0ff */
[----:B------:R-:W-:Y:S01]  /*2780*/  FFMA.FTZ R23, R22, R23, -0.25000196695327758789 ;  /* 0xbe80004216177423 */ /* 0x000fe20000010017 */
[----:B------:R-:W-:Y:S01]  /*2790*/  FADD.FTZ R17, R17, R24 ;  /* 0x0000001811117221 */ /* 0x000fe20000010000 */
[C---:B------:R-:W-:Y:S01]  /*27a0*/  @P1 FFMA.FTZ R4, R13.reuse, R26, +INF ;  /* 0x7f8000000d041423 */ /* 0x040fe2000001001a */
[----:B------:R-:W-:Y:S01]  /*27b0*/  @P0 FSETP.NEU.FTZ.AND P1, PT, R13, RZ, PT ;  /* 0x000000ff0d00020b */ /* 0x000fe20003f3d000 */
[----:B------:R-:W-:Y:S01]  /*27c0*/  FADD.FTZ R16, R16, R19 ;  /* 0x0000001310107221 */ /* 0x000fe20000010000 */
[----:B------:R-:W-:Y:S01]  /*27d0*/  FFMA.FTZ R23, R22, R23, 0.33333510160446166992 ;  /* 0x3eaaaae616177423 */ /* 0x000fe20000010017 */
[----:B------:R-:W-:Y:S01]  /*27e0*/  FADD.FTZ.RZ R19, R17, 1 ;  /* 0x3f80000011137421 */ /* 0x000fe2000001c000 */
[----:B------:R-:W-:Y:S01]  /*27f0*/  @P0 FSEL R4, R4, -RZ, P1 ;  /* 0x800000ff04040208 */ /* 0x000fe20000800000 */
[----:B------:R-:W-:Y:S01]  /*2800*/  FFMA.FTZ R13, R16, -R11, 0.10546888411045074463 ;  /* 0x3dd80012100d7423 */ /* 0x000fe2000001080b */
[----:B------:R-:W-:Y:S01]  /*2810*/  ISETP.GE.U32.AND P0, PT, R15, 0x7f800000, PT ;  /* 0x7f8000000f00780c */ /* 0x000fe20003f06070 */
[----:B------:R-:W-:Y:S01]  /*2820*/  FFMA.FTZ R23, R22, R23, -0.5 ;  /* 0xbf00000016177423 */ /* 0x000fe20000010017 */
[----:B------:R-:W-:Y:S01]  /*2830*/  I2FP.F32.S32 R18, R18 ;  /* 0x0000001200127245 */ /* 0x000fe20000201400 */
[----:B------:R-:W-:Y:S01]  /*2840*/  FFMA.FTZ R13, R16, R13, -0.13229703903198242188 ;  /* 0xbe0778e0100d7423 */ /* 0x000fe2000001000d */
[----:B------:R-:W-:Y:S01]  /*2850*/  IADD3 R21, PT, PT, R19, -0x3f400000, RZ ;  /* 0xc0c0000013157810 */ /* 0x000fe20007ffe0ff */
[----:B------:R-:W-:Y:S01]  /*2860*/  FMUL.FTZ R23, R22, R23 ;  /* 0x0000001716177220 */ /* 0x000fe20000410000 */
[----:B------:R-:W-:Y:S01]  /*2870*/  ISETP.GT.AND P1, PT, R15, -0x40800000, P0 ;  /* 0xbf8000000f00780c */ /* 0x000fe20000724270 */
[----:B------:R-:W-:Y:S01]  /*2880*/  FFMA.FTZ R19, R16, R13, 0.14491446316242218018 ;  /* 0x3e14647510137423 */ /* 0x000fe2000001000d */
[----:B------:R-:W-:Y:S01]  /*2890*/  FMUL.FTZ R13, R18, 1.1920928955078125e-07 ;  /* 0x34000000120d7820 */ /* 0x000fe20000410000 */
[----:B------:R-:W-:Y:S01]  /*28a0*/  LOP3.LUT R18, R21, 0xff800000, RZ, 0xc0, !PT ;  /* 0xff80000015127812 */ /* 0x000fe200078ec0ff */
[----:B------:R-:W-:Y:S01]  /*28b0*/  FFMA.FTZ R22, R22, R23, R22 ;  /* 0x0000001716167223 */ /* 0x000fe20000010016 */
[----:B------:R-:W-:Y:S01]  /*28c0*/  FFMA.FTZ R19, R16, R19, -0.16641564667224884033 ;  /* 0xbe2a68dd10137423 */ /* 0x000fe20000010013 */
        /* <DEDUP_REMOVED lines=20> */
[----:B------:R-:W-:Y:S02]  /*2a10*/  FFMA.FTZ R15, R22, R15, -0.13229703903198242188 ;  /* 0xbe0778e0160f7423 */ /* 0x000fe4000001000f */
[----:B------:R-:W-:Y:S02]  /*2a20*/  FMUL.FTZ R19, R16, R19 ;  /* 0x0000001310137220 */ /* 0x000fe40000410000 */
[----:B------:R-:W-:-:S02]  /*2a30*/  FFMA.FTZ R15, R22, R15, 0.14491446316242218018 ;  /* 0x3e146475160f7423 */ /* 0x000fc4000001000f */
[----:B------:R-:W-:Y:S02]  /*2a40*/  FFMA.FTZ R19, R16, R19, R16 ;  /* 0x0000001310137223 */ /* 0x000fe40000010010 */
[----:B------:R-:W-:Y:S01]  /*2a50*/  FFMA.FTZ R15, R22, R15, -0.16641564667224884033 ;  /* 0xbe2a68dd160f7423 */ /* 0x000fe2000001000f */
[----:B------:R-:W-:Y:S01]  /*2a60*/  @P0 MOV R16, 0x7f800000 ;  /* 0x7f80000000100802 */ /* 0x000fe20000000f00 */
[----:B------:R-:W-:Y:S02]  /*2a70*/  FFMA.FTZ R14, R14, 0.69314718246459960938, R19 ;  /* 0x3f3172180e0e7823 */ /* 0x000fe40000010013 */
[C---:B------:R-:W-:Y:S01]  /*2a80*/  FFMA.FTZ R19, R22.reuse, R15, 0.19988867640495300293 ;  /* 0x3e4caf9e16137423 */ /* 0x040fe2000001000f */
        /* <DEDUP_REMOVED lines=23> */
[----:B------:R-:W-:-:S04]  /*2c00*/  FSETP.NEU.FTZ.AND P0, PT, R15, RZ, PT ;  /* 0x000000ff0f00720b */ /* 0x000fc80003f1d000 */
        /* <DEDUP_REMOVED lines=27> */
[----:B-----5:R-:W-:Y:S01]  /*2dc0*/  FFMA.FTZ R16, R2, R2, -1 ;  /* 0xbf80000002107423 */ /* 0x020fe20000010002 */
[----:B------:R-:W-:-:S03]  /*2dd0*/  @P0 FSETP.NEU.FTZ.AND P1, PT, R5, RZ, PT ;  /* 0x000000ff0500020b */ /* 0x000fc60003f3d000 */
[----:B------:R-:W0:Y:S01]  /*2de0*/  MUFU.RSQ R5, R16 ;  /* 0x0000001000057308 */ /* 0x000e220000001400 */
[----:B------:R-:W-:Y:S02]  /*2df0*/  @P0 FSEL R15, R15, -RZ, P1 ;  /* 0x800000ff0f0f0208 */ /* 0x000fe40000800000 */
[C---:B------:R-:W-:Y:S01]  /*2e00*/  FSETP.NEU.FTZ.AND P0, PT, R16.reuse, RZ, PT ;  /* 0x000000ff1000720b */ /* 0x040fe20003f1d000 */
[----:B0-----:R-:W-:Y:S01]  /*2e10*/  FMUL.FTZ R17, R16, R5 ;  /* 0x0000000510117220 */ /* 0x001fe20000410000 */
[----:B------:R-:W-:-:S03]  /*2e20*/  FMUL.FTZ R18, R5, 0.5 ;  /* 0x3f00000005127820 */ /* 0x000fc60000410000 */
[----:B------:R-:W-:-:S04]  /*2e30*/  FFMA.FTZ R5, -R17, R17, R16 ;  /* 0x0000001111057223 */ /* 0x000fc80000010110 */
[----:B------:R-:W-:Y:S01]  /*2e40*/  FFMA.FTZ R18, R18, R5, R17 ;  /* 0x0000000512127223 */ /* 0x000fe20000010011 */
[----:B------:R-:W-:-:S04]  /*2e50*/  FADD.FTZ R5, R2, -1 ;  /* 0xbf80000002057421 */ /* 0x000fc80000010000 */
        /* <DEDUP_REMOVED lines=19> */
[----:B------:R-:W-:-:S03]  /*2f90*/  I2FP.F32.S32 R5, R5 ;  /* 0x0000000500057245 */ /* 0x000fc60000201400 */
[----:B------:R-:W-:Y:S01]  /*2fa0*/  FFMA.FTZ R17, R16, R17, -0.5 ;  /* 0xbf00000010117423 */ /* 0x000fe20000010011 */
[----:B------:R-:W-:-:S03]  /*2fb0*/  ISETP.GT.AND P6, PT, R2, -0x40800000, P0 ;  /* 0xbf8000000200780c */ /* 0x000fc600007c4270 */
[----:B------:R-:W-:Y:S01]  /*2fc0*/  FMUL.FTZ R17, R16, R17 ;  /* 0x0000001110117220 */ /* 0x000fe20000410000 */
[----:B------:R-:W-:-:S03]  /*2fd0*/  FMUL.FTZ R5, R5, 1.1920928955078125e-07 ;  /* 0x3400000005057820 */ /* 0x000fc60000410000 */
[----:B------:R-:W-:Y:S01]  /*2fe0*/  FFMA.FTZ R16, R16, R17, R16 ;  /* 0x0000001110107223 */ /* 0x000fe20000010010 */
[----:B------:R-:W-:-:S03]  /*2ff0*/  @P0 MOV R17, 0x7f800000 ;  /* 0x7f80000000110802 */ /* 0x000fc60000000f00 */
[----:B------:R-:W-:Y:S01]  /*3000*/  FFMA.FTZ R5, R5, 0.69314718246459960938, R16 ;  /* 0x3f31721805057823 */ /* 0x000fe20000010010 */
[----:B------:R-:W-:Y:S01]  /*3010*/  FFMA.FTZ R16, R3, R3, -1 ;  /* 0xbf80000003107423 */ /* 0x000fe20000010003 */
[----:B------:R-:W-:-:S03]  /*3020*/  @P6 FFMA.FTZ R5, R2, R17, +INF ;  /* 0x7f80000002056423 */ /* 0x000fc60000010011 */
[----:B------:R-:W0:Y:S01]  /*3030*/  MUFU.RSQ R17, R16 ;  /* 0x0000001000117308 */ /* 0x000e220000001400 */
[----:B------:R-:W-:-:S04]  /*3040*/  @P0 FSETP.NEU.FTZ.AND P6, PT, R2, RZ, PT ;  /* 0x000000ff0200020b */ /* 0x000fc80003fdd000 */
[----:B------:R-:W-:Y:S02]  /*3050*/  @P0 FSEL R5, R5, -RZ, P6 ;  /* 0x800000ff05050208 */ /* 0x000fe40003000000 */
[C---:B------:R-:W-:Y:S01]  /*3060*/  FSETP.NEU.FTZ.AND P0, PT, R16.reuse, RZ, PT ;  /* 0x000000ff1000720b */ /* 0x040fe20003f1d000 */
[----:B0-----:R-:W-:Y:S01]  /*3070*/  FMUL.FTZ R19, R16, R17 ;  /* 0x0000001110137220 */ /* 0x001fe20000410000 */
[----:B------:R-:W-:-:S03]  /*3080*/  FMUL.FTZ R2, R17, 0.5 ;  /* 0x3f00000011027820 */ /* 0x000fc60000410000 */
[----:B------:R-:W-:-:S04]  /*3090*/  FFMA.FTZ R17, -R19, R19, R16 ;  /* 0x0000001313117223 */ /* 0x000fc80000010110 */
[----:B------:R-:W-:-:S05]  /*30a0*/  FFMA.FTZ R2, R2, R17, R19 ;  /* 0x0000001102027223 */ /* 0x000fca0000010013 */
[----:B------:R-:W-:Y:S01]  /*30b0*/  FSEL R17, R2, RZ, P0 ;  /* 0x000000ff02117208 */ /* 0x000fe20000000000 */
[----:B------:R-:W-:-:S05]  /*30c0*/  FADD.FTZ R2, R3, -1 ;  /* 0xbf80000003027421 */ /* 0x000fca0000010000 */
        /* <DEDUP_REMOVED lines=23> */
[----:B------:R-:W-:Y:S02]  /*3240*/  FFMA.FTZ R16, R16, R11, R16 ;  /* 0x0000000b10107223 */ /* 0x000fe40000010010 */
[----:B------:R-:W0:Y:S02]  /*3250*/  LDC.64 R10, c[0x0][0x388] ;  /* 0x0000e200ff0a7b82 */ /* 0x000e240000000a00 */
[----:B------:R-:W-:Y:S01]  /*3260*/  FFMA.FTZ R16, R3, 0.69314718246459960938, R16 ;  /* 0x3f31721803107823 */ /* 0x000fe20000010010 */
[----:B------:R-:W-:-:S05]  /*3270*/  @P6 MOV R3, 0x7f800000 ;  /* 0x7f80000000036802 */ /* 0x000fca0000000f00 */
[C---:B------:R-:W-:Y:S01]  /*3280*/  @P5 FFMA.FTZ R16, R2.reuse, R3, +INF ;  /* 0x7f80000002105423 */ /* 0x040fe20000010003 */
[----:B------:R-:W-:-:S04]  /*3290*/  @P6 FSETP.NEU.FTZ.AND P5, PT, R2, RZ, PT ;  /* 0x000000ff0200620b */ /* 0x000fc80003fbd000 */
[----:B------:R-:W-:Y:S02]  /*32a0*/  @P6 FSEL R16, R16, -RZ, P5 ;  /* 0x800000ff10106208 */ /* 0x000fe40002800000 */
[----:B------:R-:W-:Y:S02]  /*32b0*/  ISETP.GT.U32.AND P6, PT, R9, 0x4b000000, PT ;  /* 0x4b0000000900780c */ /* 0x000fe40003fc4070 */
[----:B------:R-:W-:Y:S02]  /*32c0*/  MOV R2, R6 ;  /* 0x0000000600027202 */ /* 0x000fe40000000f00 */
[----:B------:R-:W-:Y:S01]  /*32d0*/  ISETP.NE.AND P5, PT, R20, RZ, PT ;  /* 0x000000ff1400720c */ /* 0x000fe20003fa5270 */
[----:B0-----:R-:W-:-:S08]  /*32e0*/  IMAD.WIDE.U32 R10, R0, 0x4, R10 ;  /* 0x00000004000a7825 */ /* 0x001fd000078e000a */
[----:B------:R-:W-:Y:S01]  /*32f0*/  @P6 FADD.FTZ R2, R2, 0.69314718246459960938 ;  /* 0x3f31721802026421 */ /* 0x000fe20000010000 */
[----:B------:R-:W-:Y:S01]  /*3300*/  ISETP.GT.U32.AND P6, PT, R12, 0x4b000000, PT ;  /* 0x4b0000000c00780c */ /* 0x000fe20003fc4070 */
[----:B------:R-:W-:Y:S01]  /*3310*/  IMAD.WIDE.U32 R10, R8, 0x8, R10 ;  /* 0x00000008080a7825 */ /* 0x000fe200078e000a */
[----:B------:R-:W-:Y:S02]  /*3320*/  MOV R3, R4 ;  /* 0x0000000400037202 */ /* 0x000fe40000000f00 */
[----:B------:R-:W-:Y:S02]  /*3330*/  MOV R9, R14 ;  /* 0x0000000e00097202 */ /* 0x000fe40000000f00 */
[----:B------:R-:W-:Y:S02]  /*3340*/  MOV R4, R5 ;  /* 0x0000000500047202 */ /* 0x000fe40000000f00 */
[----:B------:R-:W-:Y:S02]  /*3350*/  MOV R8, R13 ;  /* 0x0000000d00087202 */ /* 0x000fe40000000f00 */
[----:B------:R-:W-:-:S02]  /*3360*/  MOV R14, R7 ;  /* 0x00000007000e7202 */ /* 0x000fc40000000f00 */
[----:B------:R-:W-:Y:S01]  /*3370*/  MOV R5, R16 ;  /* 0x0000001000057202 */ /* 0x000fe20000000f00 */
[----:B------:R-:W-:Y:S01]  /*3380*/  @P6 FADD.FTZ R3, R3, 0.69314718246459960938 ;  /* 0x3f31721803036421 */ /* 0x000fe20000010000 */
[----:B------:R-:W-:Y:S01]  /*3390*/  @P5 FADD.FTZ R8, R8, 0.69314718246459960938 ;  /* 0x3f31721808085421 */ /* 0x000fe20000010000 */
[----:B------:R-:W-:Y:S01]  /*33a0*/  @P4 FADD.FTZ R9, R9, 0.69314718246459960938 ;  /* 0x3f31721809094421 */ /* 0x000fe20000010000 */
[----:B------:R-:W-:Y:S01]  /*33b0*/  @P3 FADD.FTZ R14, R14, 0.69314718246459960938 ;  /* 0x3f3172180e0e3421 */ /* 0x000fe20000010000 */
[----:B------:R-:W-:Y:S01]  /*33c0*/  @P2 FADD.FTZ R15, R15, 0.69314718246459960938 ;  /* 0x3f3172180f0f2421 */ /* 0x000fe20000010000 */
[----:B------:R-:W-:Y:S01]  /*33d0*/  @P1 FADD.FTZ R4, R4, 0.69314718246459960938 ;  /* 0x3f31721804041421 */ /* 0x000fe20000010000 */
[----:B------:R-:W-:Y:S01]  /*33e0*/  @P0 FADD.FTZ R5, R5, 0.69314718246459960938 ;  /* 0x3f31721805050421 */ /* 0x000fe20000010000 */
[----:B------:R-:W-:Y:S04]  /*33f0*/  STG.E.64 desc[UR4][R10.64], R2 ;  /* 0x000000020a007986 */ /* 0x000fe8000c101b04 */
[----:B------:R-:W-:Y:S04]  /*3400*/  STG.E.64 desc[UR4][R10.64+0x400], R8 ;  /* 0x000400080a007986 */ /* 0x000fe8000c101b04 */
[----:B------:R-:W-:Y:S04]  /*3410*/  STG.E.64 desc[UR4][R10.64+0x800], R14 ;  /* 0x0008000e0a007986 */ /* 0x000fe8000c101b04 */
[----:B------:R-:W-:Y:S01]  /*3420*/  STG.E.64 desc[UR4][R10.64+0xc00], R4 ;  /* 0x000c00040a007986 */ /* 0x000fe2000c101b04 */
[----:B------:R-:W-:Y:S05]  /*3430*/  EXIT ;  /* 0x000000000000794d */ /* 0x000fea0003800000 */
.L_x_1930:
        /* <DEDUP_REMOVED lines=12> */
.L_x_17888:


//--------------------- .text._ZN2at6native29vectorized_elementwise_kernelILi4EZZZNS0_17acosh_kernel_cudaERNS_18TensorIteratorBaseEENKUlvE0_clEvENKUlvE0_clEvEUlfE_St5arrayIPcLm2EEEEviT0_T1_ --------------------------
	.section	.text._ZN2at6native29vectorized_elementwise_kernelILi4EZZZNS0_17acosh_kernel_cudaERNS_18TensorIteratorBaseEENKUlvE0_clEvENKUlvE0_clEvEUlfE_St5arrayIPcLm2EEEEviT0_T1_,"ax",@progbits
	.align	128
        .global         _ZN2at6native29vectorized_elementwise_kernelILi4EZZZNS0_17acosh_kernel_cudaERNS_18TensorIteratorBaseEENKUlvE0_clEvENKUlvE0_clEvEUlfE_St5arrayIPcLm2EEEEviT0_T1_
        .type           _ZN2at6native29vectorized_elementwise_kernelILi4EZZZNS0_17acosh_kernel_cudaERNS_18TensorIteratorBaseEENKUlvE0_clEvENKUlvE0_clEvEUlfE_St5arrayIPcLm2EEEEviT0_T1_,@function
        .size           _ZN2at6native29vectorized_elementwise_kernelILi4EZZZNS0_17acosh_kernel_cudaERNS_18TensorIteratorBaseEENKUlvE0_clEvENKUlvE0_clEvEUlfE_St5arrayIPcLm2EEEEviT0_T1_,(.L_x_17889 - _ZN2at6native29vectorized_elementwise_kernelILi4EZZZNS0_17acosh_kernel_cudaERNS_18TensorIteratorBaseEENKUlvE0_clEvENKUlvE0_clEvEUlfE_St5arrayIPcLm2EEEEviT0_T1_)
        .other          _ZN2at6native29vectorized_elementwise_kernelILi4EZZZNS0_17acosh_kernel_cudaERNS_18TensorIteratorBaseEENKUlvE0_clEvENKUlvE0_clEvEUlfE_St5arrayIPcLm2EEEEviT0_T1_,@"STO_CUDA_ENTRY STV_DEFAULT"
_ZN2at6native29vectorized_elementwise_kernelILi4EZZZNS0_17acosh_kernel_cudaERNS_18TensorIteratorBaseEENKUlvE0_clEvENKUlvE0_clEvEUlfE_St5arrayIPcLm2EEEEviT0_T1_:
.text._ZN2at6native29vectorized_elementwise_kernelILi4EZZZNS0_17acosh_kernel_cudaERNS_18TensorIteratorBaseEENKUlvE0_clEvENKUlvE0_clEvEUlfE_St5arrayIPcLm2EEEEviT0_T1_:
        /* <DEDUP_REMOVED lines=113> */
.L_x_1933:
[----:B------:R-:W-:Y:S05]  /*0710*/  BSYNC.RECONVERGENT B0 ;  /* 0x0000000000007941 */ /* 0x000fea0003800200 */
.L_x_1932:
        /* <DEDUP_REMOVED lines=47> */
.L_x_1935:
[----:B------:R-:W-:Y:S05]  /*0a10*/  BSYNC.RECONVERGENT B0 ;  /* 0x0000000000007941 */ /* 0x000fea0003800200 */
.L_x_1934:
        /* <DEDUP_REMOVED lines=46> */
.L_x_1937:
[----:B------:R-:W-:Y:S05]  /*0d00*/  BSYNC.RECONVERGENT B0 ;  /* 0x0000000000007941 */ /* 0x000fea0003800200 */
.L_x_1936:
        /* <DEDUP_REMOVED lines=46> */
.L_x_1939:
[----:B------:R-:W-:Y:S05]  /*0ff0*/  BSYNC.RECONVERGENT B0 ;  /* 0x0000000000007941 */ /* 0x000fea0003800200 */
.L_x_1938:
        /* <DEDUP_REMOVED lines=47> */
.L_x_1941:
[----:B------:R-:W-:Y:S05]  /*12f0*/  BSYNC.RECONVERGENT B0 ;  /* 0x0000000000007941 */ /* 0x000fea0003800200 */
.L_x_1940:
        /* <DEDUP_REMOVED lines=44> */
.L_x_1943:
[----:B------:R-:W-:Y:S05]  /*15c0*/  BSYNC.RECONVERGENT B0 ;  /* 0x0000000000007941 */ /* 0x000fea0003800200 */
.L_x_1942:
        /* <DEDUP_REMOVED lines=44> */
.L_x_1945:
[----:B------:R-:W-:Y:S05]  /*1890*/  BSYNC.RECONVERGENT B0 ;  /* 0x0000000000007941 */ /* 0x000fea0003800200 */
.L_x_1944:
        /* <DEDUP_REMOVED lines=44> */
.L_x_1947:
[----:B------:R-:W-:Y:S05]  /*1b60*/  BSYNC.RECONVERGENT B0 ;  /* 0x0000000000007941 */ /* 0x000fea0003800200 */
.L_x_1946:
        /* <DEDUP_REMOVED lines=18> */
.L_x_1950:
[----:B------:R-:W-:-:S13]  /*1c90*/  ISETP.GE.U32.AND P0, PT, R3, R2, PT ;  /* 0x000000020300720c */ /* 0x000fda0003f06070 */
[----:B------:R-:W-:Y:S05]  /*1ca0*/  @P0 BRA `(.L_x_1952) ;  /* 0x0000000000300947 */ /* 0x000fea0003800000 */
[----:B0-----:R-:W0:Y:S01]  /*1cb0*/  LDC.64 R4, c[0x0][0x388] ;  /* 0x0000e200ff047b82 */ /* 0x001e220000000a00 */
[----:B------:R-:W-:Y:S02]  /*1cc0*/  IADD3 R9, PT, PT, R0, R3, RZ ;  /* 0x0000000300097210 */ /* 0x000fe40007ffe0ff */
[----:B------:R-:W-:-:S03]  /*1cd0*/  IADD3 R3, PT, PT, R3, 0x80, RZ ;  /* 0x0000008003037810 */ /* 0x000fc60007ffe0ff */
[----:B0-----:R-:W-:-:S05]  /*1ce0*/  IMAD.WIDE.U32 R4, R9, 0x4, R4 ;  /* 0x0000000409047825 */ /* 0x001fca00078e0004 */
[----:B------:R1:W-:Y:S02]  /*1cf0*/  STG.E desc[UR4][R4.64], R10 ;  /* 0x0000000a04007986 */ /* 0x0003e4000c101904 */
.L_x_1951:
[----:B------:R-:W-:-:S13]  /*1d00*/  ISETP.GE.U32.AND P0, PT, R3, R2, PT ;  /* 0x000000020300720c */ /* 0x000fda0003f06070 */
[----:B------:R-:W-:Y:S05]  /*1d10*/  @P0 BRA `(.L_x_1953) ;  /* 0x0000000000340947 */ /* 0x000fea0003800000 */
[----:B01----:R-:W0:Y:S01]  /*1d20*/  LDC.64 R4, c[0x0][0x388] ;  /* 0x0000e200ff047b82 */ /* 0x003e220000000a00 */
[----:B------:R-:W-:Y:S02]  /*1d30*/  IADD3 R9, PT, PT, R0, R3, RZ ;  /* 0x0000000300097210 */ /* 0x000fe40007ffe0ff */
[----:B------:R-:W-:-:S03]  /*1d40*/  IADD3 R3, PT, PT, R3, 0x80, RZ ;  /* 0x0000008003037810 */ /* 0x000fc60007ffe0ff */
[----:B0-----:R-:W-:-:S05]  /*1d50*/  IMAD.WIDE.U32 R4, R9, 0x4, R4 ;  /* 0x0000000409047825 */ /* 0x001fca00078e0004 */
[----:B------:R1:W-:Y:S02]  /*1d60*/  STG.E desc[UR4][R4.64], R11 ;  /* 0x0000000b04007986 */ /* 0x0003e4000c101904 */
.L_x_1952:
        /* <DEDUP_REMOVED lines=8> */
.L_x_1953:
[----:B------:R-:W-:Y:S05]  /*1df0*/  BSYNC.RELIABLE B1 ;  /* 0x0000000000017941 */ /* 0x000fea0003800100 */
.L_x_1949:
[----:B------:R-:W-:-:S13]  /*1e00*/  ISETP.GE.U32.AND P0, PT, R3, R2, PT ;  /* 0x000000020300720c */ /* 0x000fda0003f06070 */
[----:B012---:R-:W0:Y:S01]  /*1e10*/  @!P0 LDC.64 R4, c[0x0][0x388] ;  /* 0x0000e200ff048b82 */ /* 0x007e220000000a00 */
[----:B------:R-:W-:Y:S02]  /*1e20*/  @!P0 IADD3 R9, PT, PT, R0, R3, RZ ;  /* 0x0000000300098210 */ /* 0x000fe40007ffe0ff */
[----:B------:R-:W-:-:S03]  /*1e30*/  @!P0 IADD3 R3, PT, PT, R3, 0x80, RZ ;  /* 0x0000008003038810 */ /* 0x000fc60007ffe0ff */
[----:B0-----:R-:W-:-:S05]  /*1e40*/  @!P0 IMAD.WIDE.U32 R4, R9, 0x4, R4 ;  /* 0x0000000409048825 */ /* 0x001fca00078e0004 */
[----:B------:R2:W-:Y:S02]  /*1e50*/  @!P0 STG.E desc[UR4][R4.64], R7 ;  /* 0x0000000704008986 */ /* 0x0005e4000c101904 */
.L_x_1954:
[----:B------:R-:W-:Y:S05]  /*1e60*/  BSYNC.RECONVERGENT B0 ;  /* 0x0000000000007941 */ /* 0x000fea0003800200 */
.L_x_1948:
        /* <DEDUP_REMOVED lines=8> */
.L_x_1931:
[----:B------:R-:W0:Y:S01]  /*1ef0*/  S2R R2, SR_TID.X ;  /* 0x0000000000027919 */ /* 0x000e220000002100 */
[----:B------:R-:W1:Y:S02]  /*1f00*/  LDC.64 R4, c[0x0][0x390] ;  /* 0x0000e400ff047b82 */ /* 0x000e640000000a00 */
[----:B-1----:R-:W-:-:S04]  /*1f10*/  IMAD.WIDE.U32 R4, R0, 0x4, R4 ;  /* 0x0000000400047825 */ /* 0x002fc800078e0004 */
[----:B0-----:R-:W-:-:S05]  /*1f20*/  IMAD.WIDE.U32 R12, R2, 0x10, R4 ;  /* 0x00000010020c7825 */ /* 0x001fca00078e0004 */
[----:B------:R-:W2:Y:S04]  /*1f30*/  LDG.E.128 R8, desc[UR4][R12.64] ;  /* 0x000000040c087981 */ /* 0x000ea8000c1e1d00 */
[----:B------:R0:W3:Y:S01]  /*1f40*/  LDG.E.128 R4, desc[UR4][R12.64+0x800] ;  /* 0x000800040c047981 */ /* 0x0000e2000c1e1d00 */
[C---:B--2---:R-:W-:Y:S01]  /*1f50*/  FFMA.FTZ R17, R9.reuse, R9, -1 ;  /* 0xbf80000009117423 */ /* 0x044fe20000010009 */
[C---:B------:R-:W-:Y:S01]  /*1f60*/  FFMA.FTZ R3, R8.reuse, R8, -1 ;  /* 0xbf80000008037423 */ /* 0x040fe20000010008 */
[----:B------:R-:W-:Y:S01]  /*1f70*/  FADD.FTZ R9, R9, -1 ;  /* 0xbf80000009097421 */ /* 0x000fe20000010000 */
[----:B------:R-:W-:Y:S01]  /*1f80*/  FADD.FTZ R8, R8, -1 ;  /* 0xbf80000008087421 */ /* 0x000fe20000010000 */
[----:B------:R-:W1:Y:S01]  /*1f90*/  MUFU.RSQ R18, R17 ;  /* 0x0000001100127308 */ /* 0x000e620000001400 */
[----:B------:R-:W-:-:S02]  /*1fa0*/  FSETP.NEU.FTZ.AND P1, PT, R17, RZ, PT ;  /* 0x000000ff1100720b */ /* 0x000fc40003f3d000 */
[----:B------:R-:W-:Y:S02]  /*1fb0*/  FSETP.NEU.FTZ.AND P0, PT, R3, RZ, PT ;  /* 0x000000ff0300720b */ /* 0x000fe40003f1d000 */
[----:B------:R-:W-:Y:S02]  /*1fc0*/  ISETP.GT.U32.AND P2, PT, R9, 0x4b000000, PT ;  /* 0x4b0000000900780c */ /* 0x000fe40003f44070 */
[----:B------:R-:W-:Y:S01]  /*1fd0*/  ISETP.GT.U32.AND P3, PT, R8, 0x4b000000, PT ;  /* 0x4b0000000800780c */ /* 0x000fe20003f64070 */
[----:B------:R-:W2:Y:S01]  /*1fe0*/  MUFU.RSQ R14, R3 ;  /* 0x00000003000e7308 */ /* 0x000ea20000001400 */
[----:B-1----:R-:W-:Y:S01]  /*1ff0*/  FMUL.FTZ R20, R17, R18 ;  /* 0x0000001211147220 */ /* 0x002fe20000410000 */
[----:B------:R-:W-:Y:S01]  /*2000*/  FMUL.FTZ R19, R18, 0.5 ;  /* 0x3f00000012137820 */ /* 0x000fe20000410000 */
[----:B------:R-:W-:Y:S02]  /*2010*/  FADD.FTZ R18, R10, -1 ;  /* 0xbf8000000a127421 */ /* 0x000fe40000010000 */
[----:B0-----:R-:W-:-:S03]  /*2020*/  FFMA.FTZ R12, -R20, R20, R17 ;  /* 0x00000014140c7223 */ /* 0x001fc60000010111 */
[----:B------:R-:W-:Y:S01]  /*2030*/  ISETP.GT.U32.AND P5, PT, R18, 0x4b000000, PT ;  /* 0x4b0000001200780c */ /* 0x000fe20003fa4070 */
[----:B--2---:R-:W-:Y:S01]  /*2040*/  FMUL.FTZ R16, R3, R14 ;  /* 0x0000000e03107220 */ /* 0x004fe20000410000 */
[----:B------:R-:W-:Y:S01]  /*2050*/  FMUL.FTZ R15, R14, 0.5 ;  /* 0x3f0000000e0f7820 */ /* 0x000fe20000410000 */
[----:B------:R-:W-:Y:S02]  /*2060*/  FFMA.FTZ R12, R19, R12, R20 ;  /* 0x0000000c130c7223 */ /* 0x000fe40000010014 */
[----:B------:R-:W-:-:S03]  /*2070*/  FFMA.FTZ R14, -R16, R16, R3 ;  /* 0x00000010100e7223 */ /* 0x000fc60000010103 */
[----:B------:R-:W-:Y:S01]  /*2080*/  FSEL R12, R12, RZ, P1 ;  /* 0x000000ff0c0c7208 */ /* 0x000fe20000800000 */
[----:B------:R-:W-:Y:S01]  /*2090*/  FFMA.FTZ R14, R15, R14, R16 ;  /* 0x0000000e0f0e7223 */ /* 0x000fe20000010010 */
[C---:B------:R-:W-:Y:S01]  /*20a0*/  FADD.FTZ R16, R11.reuse, -1 ;  /* 0xbf8000000b107421 */ /* 0x040fe20000010000 */
[----:B------:R-:W-:Y:S01]  /*20b0*/  FFMA.FTZ R11, R11, R11, -1 ;  /* 0xbf8000000b0b7423 */ /* 0x000fe2000001000b */
[----:B------:R-:W-:Y:S02]  /*20c0*/  FSEL R12, R12, -1.0000001192092895508, !P2 ;  /* 0xbf8000010c0c7808 */ /* 0x000fe40005000000 */
[----:B------:R-:W-:Y:S01]  /*20d0*/  FSEL R3, R14, RZ, P0 ;  /* 0x000000ff0e037208 */ /* 0x000fe20000000000 */
[----:B------:R-:W-:Y:S01]  /*20e0*/  FFMA.FTZ R14, R10, R10, -1 ;  /* 0xbf8000000a0e7423 */ /* 0x000fe2000001000a */
[----:B------:R-:W-:Y:S01]  /*20f0*/  MUFU.RSQ R22, R11 ;  /* 0x0000000b00167308 */ /* 0x000fe20000001400 */
[----:B------:R-:W-:Y:S01]  /*2100*/  FADD.FTZ R12, R9, R12 ;  /* 0x0000000c090c7221 */ /* 0x000fe20000010000 */
[----:B------:R-:W-:-:S02]  /*2110*/  FSEL R3, R3, -1.0000001192092895508, !P3 ;  /* 0xbf80000103037808 */ /* 0x000fc40005800000 */
[----:B------:R-:W-:Y:S01]  /*2120*/  FSETP.NEU.FTZ.AND P0, PT, R14, RZ, PT ;  /* 0x000000ff0e00720b */ /* 0x000fe20003f1d000 */
[----:B------:R-:W-:Y:S01]  /*2130*/  FADD.FTZ.RZ R15, R12, 1 ;  /* 0x3f8000000c0f7421 */ /* 0x000fe2000001c000 */
[----:B------:R-:W-:Y:S01]  /*2140*/  ISETP.GT.U32.AND P4, PT, R16, 0x4b000000, PT ;  /* 0x4b0000001000780c */ /* 0x000fe20003f84070 */
[----:B------:R-:W-:Y:S01]  /*2150*/  FADD.FTZ R13, R8, R3 ;  /* 0x00000003080d7221 */ /* 0x000fe20000010000 */
[----:B------:R-:W0:Y:S02]  /*2160*/  MUFU.RSQ R17, R14 ;  /* 0x0000000e00117308 */ /* 0x000e240000001400 */
[----:B------:R-:W-:Y:S01]  /*2170*/  IADD3 R15, PT, PT, R15, -0x3f400000, RZ ;  /* 0xc0c000000f0f7810 */ /* 0x000fe20007ffe0ff */
[----:B------:R-:W-:-:S03]  /*2180*/  FADD.FTZ.RZ R3, R13, 1 ;  /* 0x3f8000000d037421 */ /* 0x000fc6000001c000 */
[----:B------:R-:W-:Y:S02]  /*2190*/  LOP3.LUT R15, R15, 0xff800000, RZ, 0xc0, !PT ;  /* 0xff8000000f0f7812 */ /* 0x000fe400078ec0ff */
[----:B------:R-:W-:Y:S01]  /*21a0*/  IADD3 R20, PT, PT, R3, -0x3f400000, RZ ;  /* 0xc0c0000003147810 */ /* 0x000fe20007ffe0ff */
[----:B------:R-:W-:Y:S01]  /*21b0*/  HFMA2 R3, -RZ, RZ, 1.625, 0 ;  /* 0x3e800000ff037431 */ /* 0x000fe200000001ff */
[----:B------:R-:W-:Y:S02]  /*21c0*/  IADD3 R24, PT, PT, -R15, 0x40800000, RZ ;  /* 0x408000000f187810 */ /* 0x000fe40007ffe1ff */
[----:B------:R-:W-:Y:S02]  /*21d0*/  LOP3.LUT R20, R20, 0xff800000, RZ, 0xc0, !PT ;  /* 0xff80000014147812 */ /* 0x000fe400078ec0ff */
[----:B------:R-:W-:Y:S02]  /*21e0*/  IADD3 R19, PT, PT, R12, -R15, RZ ;  /* 0x8000000f0c137210 */ /* 0x000fe40007ffe0ff */
[----:B------:R-:W-:Y:S01]  /*21f0*/  IADD3 R10, PT, PT, -R20, 0x40800000, RZ ;  /* 0x40800000140a7810 */ /* 0x000fe20007ffe1ff */
[----:B0-----:R-:W-:Y:S01]  /*2200*/  FMUL.FTZ R21, R14, R17 ;  /* 0x000000110e157220 */ /* 0x001fe20000410000 */
[----:B------:R-:W-:Y:S01]  /*2210*/  FMUL.FTZ R26, R17, 0.5 ;  /* 0x3f000000111a7820 */ /* 0x000fe20000410000 */
[----:B------:R-:W-:Y:S01]  /*2220*/  FFMA.FTZ R24, R24, R3, -1 ;  /* 0xbf80000018187423 */ /* 0x000fe20000010003 */
[----:B------:R-:W-:Y:S01]  /*2230*/  IADD3 R17, PT, PT, R13, -R20, RZ ;  /* 0x800000140d117210 */ /* 0x000fe20007ffe0ff */
[----:B------:R-:W-:Y:S01]  /*2240*/  FFMA.FTZ R23, -R21, R21, R14 ;  /* 0x0000001515177223 */ /* 0x000fe2000001010e */
[----:B------:R-:W-:Y:S01]  /*2250*/  FFMA.FTZ R10, R10, R3, -1 ;  /* 0xbf8000000a0a7423 */ /* 0x000fe20000010003 */
[----:B------:R-:W-:Y:S01]  /*2260*/  FADD.FTZ R19, R19, R24 ;  /* 0x0000001813137221 */ /* 0x000fe20000010000 */
[----:B------:R-:W-:Y:S01]  /*2270*/  FMUL.FTZ R24, R11, R22 ;  /* 0x000000160b187220 */ /* 0x000fe20000410000 */
[----:B------:R-:W-:Y:S01]  /*2280*/  FFMA.FTZ R23, R26, R23, R21 ;  /* 0x000000171a177223 */ /* 0x000fe20000010015 */
[----:B------:R-:W-:Y:S01]  /*2290*/  FADD.FTZ R17, R17, R10 ;  /* 0x0000000a11117221 */ /* 0x000fe20000010000 */
[----:B------:R-:W-:Y:S01]  /*22a0*/  MOV R10, 0x3d39bf78 ;  /* 0x3d39bf78000a7802 */ /* 0x000fe20000000f00 */
[----:B------:R-:W-:Y:S01]  /*22b0*/  FMUL.FTZ R21, R22, 0.5 ;  /* 0x3f00000016157820 */ /* 0x000fe20000410000 */
[----:B------:R-:W-:Y:S01]  /*22c0*/  FFMA.FTZ R25, -R24, R24, R11 ;  /* 0x0000001818197223 */ /* 0x000fe2000001010b */
[----:B------:R-:W-:-:S02]  /*22d0*/  FSEL R23, R23, RZ, P0 ;  /* 0x000000ff17177208 */ /* 0x000fc40000000000 */
[-C--:B------:R-:W-:Y:S01]  /*22e0*/  FFMA.FTZ R14, R17, -R10.reuse, 0.10546888411045074463 ;  /* 0x3dd80012110e7423 */ /* 0x080fe2000001080a */
[----:B------:R-:W-:Y:S01]  /*22f0*/  FFMA.FTZ R25, R21, R25, R24 ;  /* 0x0000001915197223 */ /* 0x000fe20000010018 */
[----:B------:R-:W-:Y:S01]  /*2300*/  FFMA.FTZ R24, R19, -R10, 0.10546888411045074463 ;  /* 0x3dd8001213187423 */ /* 0x000fe2000001080a */
[----:B------:R-:W-:Y:S01]  /*2310*/  FSEL R23, R23, -1.0000001192092895508, !P5 ;  /* 0xbf80000117177808 */ /* 0x000fe20006800000 */
[----:B------:R-:W-:Y:S01]  /*2320*/  FFMA.FTZ R14, R17, R14, -0.13229703903198242188 ;  /* 0xbe0778e0110e7423 */ /* 0x000fe2000001000e */
[----:B------:R-:W-:Y:S01]  /*2330*/  FSETP.NEU.FTZ.AND P0, PT, R11, RZ, PT ;  /* 0x000000ff0b00720b */ /* 0x000fe20003f1d000 */
[----:B------:R-:W-:Y:S01]  /*2340*/  FFMA.FTZ R24, R19, R24, -0.13229703903198242188 ;  /* 0xbe0778e013187423 */ /* 0x000fe20000010018 */
[----:B---3--:R-:W-:Y:S01]  /*2350*/  FFMA.FTZ R21, R4, R4, -1 ;  /* 0xbf80000004157423 */ /* 0x008fe20000010004 */
[----:B------:R-:W-:Y:S01]  /*2360*/  FADD.FTZ R11, R18, R23 ;  /* 0x00000017120b7221 */ /* 0x000fe20000010000 */
[----:B------:R-:W-:Y:S01]  /*2370*/  FFMA.FTZ R14, R17, R14, 0.14491446316242218018 ;  /* 0x3e146475110e7423 */ /* 0x000fe2000001000e */
[----:B------:R-:W-:Y:S01]  /*2380*/  FFMA.FTZ R24, R19, R24, 0.14491446316242218018 ;  /* 0x3e14647513187423 */ /* 0x000fe20000010018 */
[----:B------:R-:W-:Y:S01]  /*2390*/  FSEL R23, R25, RZ, P0 ;  /* 0x000000ff19177208 */ /* 0x000fe20000000000 */
[----:B------:R-:W-:Y:S01]  /*23a0*/  FADD.FTZ.RZ R25, R11, 1 ;  /* 0x3f8000000b197421 */ /* 0x000fe2000001c000 */
[----:B------:R-:W-:Y:S01]  /*23b0*/  FFMA.FTZ R14, R17, R14, -0.16641564667224884033 ;  /* 0xbe2a68dd110e7423 */ /* 0x000fe2000001000e */
[----:B------:R-:W-:Y:S01]  /*23c0*/  FFMA.FTZ R24, R19, R24, -0.16641564667224884033 ;  /* 0xbe2a68dd13187423 */ /* 0x000fe20000010018 */
[----:B------:R-:W0:Y:S01]  /*23d0*/  MUFU.RSQ R18, R21 ;  /* 0x0000001500127308 */ /* 0x000e220000001400 */
[----:B------:R-:W-:Y:S01]  /*23e0*/  ISETP.GE.U32.AND P0, PT, R13, 0x7f800000, PT ;  /* 0x7f8000000d00780c */ /* 0x000fe20003f06070 */
[----:B------:R-:W-:Y:S01]  /*23f0*/  FFMA.FTZ R14, R17, R14, 0.19988867640495300293 ;  /* 0x3e4caf9e110e7423 */ /* 0x000fe2000001000e */
[----:B------:R-:W-:Y:S01]  /*2400*/  IADD3 R25, PT, PT, R25, -0x3f400000, RZ ;  /* 0xc0c0000019197810 */ /* 0x000fe20007ffe0ff */
[----:B------:R-:W-:Y:S01]  /*2410*/  FFMA.FTZ R26, R19, R24, 0.19988867640495300293 ;  /* 0x3e4caf9e131a7423 */ /* 0x000fe20000010018 */
[----:B------:R-:W-:Y:S01]  /*2420*/  FSEL R23, R23, -1.0000001192092895508, !P4 ;  /* 0xbf80000117177808 */ /* 0x000fe20006000000 */
[----:B------:R-:W-:Y:S01]  /*2430*/  FFMA.FTZ R24, R17, R14, -0.25000196695327758789 ;  /* 0xbe80004211187423 */ /* 0x000fe2000001000e */
[----:B------:R-:W-:Y:S01]  /*2440*/  LOP3.LUT R14, R25, 0xff800000, RZ, 0xc0, !PT ;  /* 0xff800000190e7812 */ /* 0x000fe200078ec0ff */
[----:B------:R-:W-:Y:S01]  /*2450*/  FFMA.FTZ R26, R19, R26, -0.25000196695327758789 ;  /* 0xbe800042131a7423 */ /* 0x000fe2000001001a */
[----:B------:R-:W-:Y:S01]  /*2460*/  ISETP.GT.AND P2, PT, R13, -0x40800000, P0 ;  /* 0xbf8000000d00780c */ /* 0x000fe20000744270 */
[----:B------:R-:W-:Y:S01]  /*2470*/  FFMA.FTZ R24, R17, R24, 0.33333510160446166992 ;  /* 0x3eaaaae611187423 */ /* 0x000fe20000010018 */
[----:B------:R-:W-:Y:S01]  /*2480*/  IADD3 R28, PT, PT, -R14, 0x40800000, RZ ;  /* 0x408000000e1c7810 */ /* 0x000fe20007ffe1ff */
[----:B------:R-:W-:Y:S01]  /*2490*/  FFMA.FTZ R26, R19, R26, 0.33333510160446166992 ;  /* 0x3eaaaae6131a7423 */ /* 0x000fe2000001001a */
[----:B------:R-:W-:Y:S01]  /*24a0*/  FADD.FTZ R16, R16, R23 ;  /* 0x0000001710107221 */ /* 0x000fe20000010000 */
[----:B------:R-:W-:Y:S01]  /*24b0*/  FFMA.FTZ R27, R17, R24, -0.5 ;  /* 0xbf000000111b7423 */ /* 0x000fe20000010018 */
[----:B------:R-:W-:Y:S01]  /*24c0*/  IADD3 R24, PT, PT, R11, -R14, RZ ;  /* 0x8000000e0b187210 */ /* 0x000fe20007ffe0ff */
[----:B------:R-:W-:Y:S01]  /*24d0*/  FFMA.FTZ R26, R19, R26, -0.5 ;  /* 0xbf000000131a7423 */ /* 0x000fe2000001001a */
[----:B------:R-:W-:Y:S01]  /*24e0*/  FFMA.FTZ R25, R28, R3, -1 ;  /* 0xbf8000001c197423 */ /* 0x000fe20000010003 */
[----:B------:R-:W-:Y:S01]  /*24f0*/  I2FP.F32.S32 R20, R20 ;  /* 0x0000001400147245 */ /* 0x000fe20000201400 */
[----:B------:R-:W-:Y:S01]  /*2500*/  FMUL.FTZ R28, R17, R27 ;  /* 0x0000001b111c7220 */ /* 0x000fe20000410000 */
[----:B------:R-:W-:Y:S01]  /*2510*/  FMUL.FTZ R26, R19, R26 ;  /* 0x0000001a131a7220 */ /* 0x000fe20000410000 */
[----:B------:R-:W-:Y:S01]  /*2520*/  FADD.FTZ R23, R24, R25 ;  /* 0x0000001918177221 */ /* 0x000fe20000010000 */
[----:B0-----:R-:W-:Y:S01]  /*2530*/  FMUL.FTZ R24, R21, R18 ;  /* 0x0000001215187220 */ /* 0x001fe20000410000 */
[----:B------:R-:W-:Y:S01]  /*2540*/  FMUL.FTZ R25, R18, 0.5 ;  /* 0x3f00000012197820 */ /* 0x000fe20000410000 */
[----:B------:R-:W-:Y:S01]  /*2550*/  FFMA.FTZ R19, R19, R26, R19 ;  /* 0x0000001a13137223 */ /* 0x000fe20000010013 */
[----:B------:R-:W-:Y:S01]  /*2560*/  FFMA.FTZ R17, R17, R28, R17 ;  /* 0x0000001c11117223 */ /* 0x000fe20000010011 */
[----:B------:R-:W-:Y:S01]  /*2570*/  FMUL.FTZ R20, R20, 1.1920928955078125e-07 ;  /* 0x3400000014147820 */ /* 0x000fe20000410000 */
[----:B------:R-:W-:Y:S01]  /*2580*/  @P0 MOV R26, 0x7f800000 ;  /* 0x7f800000001a0802 */ /* 0x000fe20000000f00 */
[----:B------:R-:W-:Y:S01]  /*2590*/  FFMA.FTZ R18, -R24, R24, R21 ;  /* 0x0000001818127223 */ /* 0x000fe20000010115 */
[----:B------:R-:W-:Y:S01]  /*25a0*/  @P0 FSETP.NEU.FTZ.AND P1, PT, R13, RZ, PT ;  /* 0x000000ff0d00020b */ /* 0x000fe20003f3d000 */
[----:B------:R-:W-:Y:S01]  /*25b0*/  FFMA.FTZ R17, R20, 0.69314718246459960938, R17 ;  /* 0x3f31721814117823 */ /* 0x000fe20000010011 */
[----:B------:R-:W-:Y:S01]  /*25c0*/  I2FP.F32.S32 R15, R15 ;  /* 0x0000000f000f7245 */ /* 0x000fe20000201400 */
[----:B------:R-:W-:Y:S01]  /*25d0*/  FFMA.FTZ R18, R25, R18, R24 ;  /* 0x0000001219127223 */ /* 0x000fe20000010018 */
[----:B------:R-:W-:Y:S01]  /*25e0*/  @P2 FFMA.FTZ R17, R13, R26, +INF ;  /* 0x7f8000000d112423 */ /* 0x000fe2000001001a */
[----:B------:R-:W-:Y:S01]  /*25f0*/  FFMA.FTZ R24, R23, -R10, 0.10546888411045074463 ;  /* 0x3dd8001217187423 */ /* 0x000fe2000001080a */
[----:B------:R-:W-:Y:S01]  /*2600*/  FADD.FTZ.RZ R13, R16, 1 ;  /* 0x3f800000100d7421 */ /* 0x000fe2000001c000 */
[----:B------:R-:W-:Y:S01]  /*2610*/  FMUL.FTZ R20, R15, 1.1920928955078125e-07 ;  /* 0x340000000f147820 */ /* 0x000fe20000410000 */
[----:B------:R-:W-:Y:S01]  /*2620*/  FADD.FTZ R4, R4, -1 ;  /* 0xbf80000004047421 */ /* 0x000fe20000010000 */
[----:B------:R-:W-:Y:S01]  /*2630*/  FFMA.FTZ R24, R23, R24, -0.13229703903198242188 ;  /* 0xbe0778e017187423 */ /* 0x000fe20000010018 */
[----:B------:R-:W-:-:S02]  /*2640*/  @P0 FSEL R17, R17, -RZ, P1 ;  /* 0x800000ff11110208 */ /* 0x000fc40000800000 */
[----:B------:R-:W-:Y:S01]  /*2650*/  ISETP.GE.U32.AND P0, PT, R12, 0x7f800000, PT ;  /* 0x7f8000000c00780c */ /* 0x000fe20003f06070 */
[----:B------:R-:W-:Y:S01]  /*2660*/  FFMA.FTZ R24, R23, R24, 0.14491446316242218018 ;  /* 0x3e14647517187423 */ /* 0x000fe20000010018 */
[----:B------:R-:W-:Y:S01]  /*2670*/  IADD3 R15, PT, PT, R13, -0x3f400000, RZ ;  /* 0xc0c000000d0f7810 */ /* 0x000fe20007ffe0ff */
[----:B------:R-:W-:Y:S01]  /*2680*/  FFMA.FTZ R13, R20, 0.69314718246459960938, R19 ;  /* 0x3f317218140d7823 */ /* 0x000fe20000010013 */
[----:B------:R-:W-:Y:S01]  /*2690*/  FSETP.NEU.FTZ.AND P2, PT, R21, RZ, PT ;  /* 0x000000ff1500720b */ /* 0x000fe20003f5d000 */
[----:B------:R-:W-:Y:S01]  /*26a0*/  FFMA.FTZ R24, R23, R24, -0.16641564667224884033 ;  /* 0xbe2a68dd17187423 */ /* 0x000fe20000010018 */
[----:B------:R-:W-:Y:S02]  /*26b0*/  LOP3.LUT R15, R15, 0xff800000, RZ, 0xc0, !PT ;  /* 0xff8000000f0f7812 */ /* 0x000fe400078ec0ff */
[----:B------:R-:W-:Y:S01]  /*26c0*/  ISETP.GT.AND P1, PT, R12, -0x40800000, P0 ;  /* 0xbf8000000c00780c */ /* 0x000fe20000724270 */
[----:B------:R-:W-:Y:S01]  /*26d0*/  FFMA.FTZ R24, R23, R24, 0.19988867640495300293 ;  /* 0x3e4caf9e17187423 */ /* 0x000fe20000010018 */
[----:B------:R-:W-:-:S02]  /*26e0*/  FSEL R19, R18, RZ, P2 ;  /* 0x000000ff12137208 */ /* 0x000fc40001000000 */
[----:B------:R-:W-:Y:S01]  /*26f0*/  ISETP.GT.U32.AND P3, PT, R4, 0x4b000000, PT ;  /* 0x4b0000000400780c */ /* 0x000fe20003f64070 */
[----:B------:R-:W-:Y:S01]  /*2700*/  FFMA.FTZ R24, R23, R24, -0.25000196695327758789 ;  /* 0xbe80004217187423 */ /* 0x000fe20000010018 */
[----:B------:R-:W-:Y:S02]  /*2710*/  IADD3 R18, PT, PT, -R15, 0x40800000, RZ ;  /* 0x408000000f127810 */ /* 0x000fe40007ffe1ff */
[----:B------:R-:W-:Y:S01]  /*2720*/  FSEL R21, R19, -1.0000001192092895508, !P3 ;  /* 0xbf80000113157808 */ /* 0x000fe20005800000 */
[C---:B------:R-:W-:Y:S01]  /*2730*/  FFMA.FTZ R24, R23.reuse, R24, 0.33333510160446166992 ;  /* 0x3eaaaae617187423 */ /* 0x040fe20000010018 */
[----:B------:R-:W-:Y:S01]  /*2740*/  IADD3 R19, PT, PT, R16, -R15, RZ ;  /* 0x8000000f10137210 */ /* 0x000fe20007ffe0ff */
[----:B------:R-:W-:Y:S01]  /*2750*/  FFMA.FTZ R18, R18, R3, -1 ;  /* 0xbf80000012127423 */ /* 0x000fe20000010003 */
[----:B------:R-:W-:Y:S01]  /*2760*/  @P0 MOV R25, 0x7f800000 ;  /* 0x7f80000000190802 */ /* 0x000fe20000000f00 */
[----:B------:R-:W-:Y:S01]  /*2770*/  FADD.FTZ R4, R4, R21 ;  /* 0x0000001504047221 */ /* 0x000fe20000010000 */
[----:B------:R-:W-:Y:S01]  /*2780*/  FFMA.FTZ R24, R23, R24, -0.5 ;  /* 0xbf00000017187423 */ /* 0x000fe20000010018 */
[----:B------:R-:W-:Y:S01]  /*2790*/  FADD.FTZ R19, R19, R18 ;  /* 0x0000001213137221 */ /* 0x000fe20000010000 */
[----:B------:R-:W-:Y:S01]  /*27a0*/  I2FP.F32.S32 R14, R14 ;  /* 0x0000000e000e7245 */ /* 0x000fe20000201400 */
[C---:B------:R-:W-:Y:S01]  /*27b0*/  @P1 FFMA.FTZ R13, R12.reuse, R25, +INF ;  /* 0x7f8000000c0d1423 */ /* 0x040fe20000010019 */
[----:B------:R-:W-:Y:S01]  /*27c0*/  @P0 FSETP.NEU.FTZ.AND P1, PT, R12, RZ, PT ;  /* 0x000000ff0c00020b */ /* 0x000fe20003f3d000 */
[----:B------:R-:W-:Y:S01]  /*27d0*/  FFMA.FTZ R12, R19, -R10, 0.10546888411045074463 ;  /* 0x3dd80012130c7423 */ /* 0x000fe2000001080a */
[----:B------:R-:W-:Y:S01]  /*27e0*/  FADD.FTZ.RZ R18, R4, 1 ;  /* 0x3f80000004127421 */ /* 0x000fe2000001c000 */
[----:B------:R-:W-:Y:S01]  /*27f0*/  FMUL.FTZ R24, R23, R24 ;  /* 0x0000001817187220 */ /* 0x000fe20000410000 */
[----:B------:R-:W-:Y:S01]  /*2800*/  @P0 FSEL R13, R13, -RZ, P1 ;  /* 0x800000ff0d0d0208 */ /* 0x000fe20000800000 */
[----:B------:R-:W-:Y:S01]  /*2810*/  FFMA.FTZ R12, R19, R12, -0.13229703903198242188 ;  /* 0xbe0778e0130c7423 */ /* 0x000fe2000001000c */
[----:B------:R-:W-:Y:S01]  /*2820*/  ISETP.GE.U32.AND P0, PT, R11, 0x7f800000, PT ;  /* 0x7f8000000b00780c */ /* 0x000fe20003f06070 */
[----:B------:R-:W-:Y:S01]  /*2830*/  FFMA.FTZ R23, R23, R24, R23 ;  /* 0x0000001817177223 */ /* 0x000fe20000010017 */
[----:B------:R-:W-:Y:S01]  /*2840*/  IADD3 R18, PT, PT, R18, -0x3f400000, RZ ;  /* 0xc0c0000012127810 */ /* 0x000fe20007ffe0ff */
[----:B------:R-:W-:Y:S01]  /*2850*/  FFMA.FTZ R12, R19, R12, 0.14491446316242218018 ;  /* 0x3e146475130c7423 */ /* 0x000fe2000001000c */
[----:B------:R-:W-:Y:S01]  /*2860*/  ISETP.GT.AND P1, PT, R11, -0x40800000, P0 ;  /* 0xbf8000000b00780c */ /* 0x000fe20000724270 */
[----:B------:R-:W-:Y:S01]  /*2870*/  FMUL.FTZ R14, R14, 1.1920928955078125e-07 ;  /* 0x340000000e0e7820 */ /* 0x000fe20000410000 */
[----:B------:R-:W-:Y:S01]  /*2880*/  LOP3.LUT R21, R18, 0xff800000, RZ, 0xc0, !PT ;  /* 0xff80000012157812 */ /* 0x000fe200078ec0ff */
[----:B------:R-:W-:Y:S01]  /*2890*/  FFMA.FTZ R18, R19, R12, -0.16641564667224884033 ;  /* 0xbe2a68dd13127423 */ /* 0x000fe2000001000c */
[----:B------:R-:W-:Y:S01]  /*28a0*/  I2FP.F32.S32 R15, R15 ;  /* 0x0000000f000f7245 */ /* 0x000fe20000201400 */
[----:B------:R-:W-:Y:S01]  /*28b0*/  FFMA.FTZ R12, R14, 0.69314718246459960938, R23 ;  /* 0x3f3172180e0c7823 */ /* 0x000fe20000010017 */
[----:B------:R-:W-:Y:S01]  /*28c0*/  IADD3 R14, PT, PT, -R21, 0x40800000, RZ ;  /* 0x40800000150e7810 */ /* 0x000fe20007ffe1ff */
[----:B------:R-:W-:Y:S01]  /*28d0*/  FFMA.FTZ R18, R19, R18, 0.19988867640495300293 ;  /* 0x3e4caf9e13127423 */ /* 0x000fe20000010012 */
[----:B------:R-:W-:Y:S01]  /*28e0*/  IADD3 R23, PT, PT, R4, -R21, RZ ;  /* 0x8000001504177210 */ /* 0x000fe20007ffe0ff */
[----:B------:R-:W-:Y:S01]  /*28f0*/  FMUL.FTZ R15, R15, 1.1920928955078125e-07 ;  /* 0x340000000f0f7820 */ /* 0x000fe20000410000 */
[----:B------:R-:W-:Y:S01]  /*2900*/  @P0 MOV R20, 0x7f800000 ;  /* 0x7f80000000140802 */ /* 0x000fe20000000f00 */
[----:B------:R-:W-:Y:S01]  /*2910*/  FFMA.FTZ R14, R14, R3, -1 ;  /* 0xbf8000000e0e7423 */ /* 0x000fe20000010003 */
[----:B------:R-:W-:Y:S01]  /*2920*/  FFMA.FTZ R18, R19, R18, -0.25000196695327758789 ;  /* 0xbe80004213127423 */ /* 0x000fe20000010012 */
[----:B------:R-:W-:-:S02]  /*2930*/  I2FP.F32.S32 R21, R21 ;  /* 0x0000001500157245 */ /* 0x000fc40000201400 */
[C---:B------:R-:W-:Y:S01]  /*2940*/  @P1 FFMA.FTZ R12, R11.reuse, R20, +INF ;  /* 0x7f8000000b0c1423 */ /* 0x040fe20000010014 */
[----:B------:R-:W-:Y:S01]  /*2950*/  @P0 FSETP.NEU.FTZ.AND P1, PT, R11, RZ, PT ;  /* 0x000000ff0b00020b */ /* 0x000fe20003f3d000 */
[----:B------:R-:W-:Y:S01]  /*2960*/  FADD.FTZ R23, R23, R14 ;  /* 0x0000000e17177221 */ /* 0x000fe20000010000 */
[----:B------:R-:W-:Y:S01]  /*2970*/  FFMA.FTZ R18, R19, R18, 0.33333510160446166992 ;  /* 0x3eaaaae613127423 */ /* 0x000fe20000010012 */
[----:B------:R-:W-:Y:S01]  /*2980*/  FMUL.FTZ R21, R21, 1.1920928955078125e-07 ;  /* 0x3400000015157820 */ /* 0x000fe20000410000 */
[----:B------:R-:W-:Y:S01]  /*2990*/  @P0 FSEL R12, R12, -RZ, P1 ;  /* 0x800000ff0c0c0208 */ /* 0x000fe20000800000 */
[----:B------:R-:W-:Y:S01]  /*29a0*/  FFMA.FTZ R14, R23, -R10, 0.10546888411045074463 ;  /* 0x3dd80012170e7423 */ /* 0x000fe2000001080a */
[C---:B------:R-:W-:Y:S01]  /*29b0*/  ISETP.GE.U32.AND P0, PT, R16.reuse, 0x7f800000, PT ;  /* 0x7f8000001000780c */ /* 0x040fe20003f06070 */
[----:B------:R-:W-:Y:S01]  /*29c0*/  FFMA.FTZ R18, R19, R18, -0.5 ;  /* 0xbf00000013127423 */ /* 0x000fe20000010012 */
[----:B------:R-:W-:Y:S01]  /*29d0*/  P2R R22, PR, RZ, 0x20 ;  /* 0x00000020ff167803 */ /* 0x000fe20000000000 */
[----:B------:R-:W-:Y:S01]  /*29e0*/  FFMA.FTZ R14, R23, R14, -0.13229703903198242188 ;  /* 0xbe0778e0170e7423 */ /* 0x000fe2000001000e */
[----:B------:R-:W-:Y:S01]  /*29f0*/  ISETP.GT.AND P1, PT, R16, -0x40800000, P0 ;  /* 0xbf8000001000780c */ /* 0x000fe20000724270 */
[----:B------:R-:W-:-:S02]  /*2a00*/  FMUL.FTZ R18, R19, R18 ;  /* 0x0000001213127220 */ /* 0x000fc40000410000 */
[----:B------:R-:W-:Y:S02]  /*2a10*/  FFMA.FTZ R14, R23, R14, 0.14491446316242218018 ;  /* 0x3e146475170e7423 */ /* 0x000fe4000001000e */
[----:B------:R-:W-:Y:S02]  /*2a20*/  FFMA.FTZ R18, R19, R18, R19 ;  /* 0x0000001213127223 */ /* 0x000fe40000010013 */
[----:B------:R-:W-:Y:S02]  /*2a30*/  FFMA.FTZ R14, R23, R14, -0.16641564667224884033 ;  /* 0xbe2a68dd170e7423 */ /* 0x000fe4000001000e */
[----:B------:R-:W-:Y:S01]  /*2a40*/  @P0 MOV R19, 0x7f800000 ;  /* 0x7f80000000130802 */ /* 0x000fe20000000f00 */
[----:B------:R-:W-:Y:S01]  /*2a50*/  FFMA.FTZ R11, R15, 0.69314718246459960938, R18 ;  /* 0x3f3172180f0b7823 */ /* 0x000fe20000010012 */
[----:B------:R-:W-:Y:S01]  /*2a60*/  FFMA.FTZ R14, R23, R14, 0.19988867640495300293 ;  /* 0x3e4caf9e170e7423 */ /* 0x000fe2000001000e */
[----:B------:R-:W-:Y:S02]  /*2a70*/  FFMA.FTZ R15, R5, R5, -1 ;  /* 0xbf800000050f7423 */ /* 0x000fe40000010005 */
        /* <DEDUP_REMOVED lines=17> */
[----:B------:R-:W-:Y:S01]  /*2b90*/  @P0 FSETP.NEU.FTZ.AND P1, PT, R4, RZ, PT ;  /* 0x000000ff0400020b */ /* 0x000fe20003f3d000 */
[----:B------:R-:W-:-:S02]  /*2ba0*/  FADD.FTZ R4, R5, -1 ;  /* 0xbf80000005047421 */ /* 0x000fc40000010000 */
[----:B------:R-:W-:Y:S01]  /*2bb0*/  FFMA.FTZ R16, R19, R16, R18 ;  /* 0x0000001013107223 */ /* 0x000fe20000010012 */
[----:B------:R-:W-:Y:S02]  /*2bc0*/  @P0 FSEL R14, R14, -RZ, P1 ;  /* 0x800000ff0e0e0208 */ /* 0x000fe40000800000 */
        /* <DEDUP_REMOVED lines=28> */
[----:B------:R-:W-:Y:S01]  /*2d90*/  @P1 FFMA.FTZ R15, R4, R5, +INF ;  /* 0x7f800000040f1423 */ /* 0x000fe20000010005 */
[----:B------:R-:W-:Y:S01]  /*2da0*/  FFMA.FTZ R5, R6, R6, -1 ;  /* 0xbf80000006057423 */ /* 0x000fe20000010006 */
        /* <DEDUP_REMOVED lines=62> */
[----:B------:R-:W0:Y:S02]  /*3190*/  LDC.64 R6, c[0x0][0x388] ;  /* 0x0000e200ff067b82 */ /* 0x000e240000000a00 */
[----:B------:R-:W-:-:S04]  /*31a0*/  FFMA.FTZ R10, R3, -R10, 0.10546888411045074463 ;  /* 0x3dd80012030a7423 */ /* 0x000fc8000001080a */
[----:B------:R-:W-:-:S04]  /*31b0*/  FFMA.FTZ R10, R3, R10, -0.13229703903198242188 ;  /* 0xbe0778e0030a7423 */ /* 0x000fc8000001000a */
[----:B------:R-:W-:-:S04]  /*31c0*/  FFMA.FTZ R10, R3, R10, 0.14491446316242218018 ;  /* 0x3e146475030a7423 */ /* 0x000fc8000001000a */
[----:B------:R-:W-:-:S04]  /*31d0*/  FFMA.FTZ R10, R3, R10, -0.16641564667224884033 ;  /* 0xbe2a68dd030a7423 */ /* 0x000fc8000001000a */
[----:B------:R-:W-:-:S04]  /*31e0*/  FFMA.FTZ R10, R3, R10, 0.19988867640495300293 ;  /* 0x3e4caf9e030a7423 */ /* 0x000fc8000001000a */
[----:B------:R-:W-:Y:S01]  /*31f0*/  FFMA.FTZ R10, R3, R10, -0.25000196695327758789 ;  /* 0xbe800042030a7423 */ /* 0x000fe2000001000a */
[----:B0-----:R-:W-:-:S04]  /*3200*/  IMAD.WIDE.U32 R6, R0, 0x4, R6 ;  /* 0x0000000400067825 */ /* 0x001fc800078e0006 */
[----:B------:R-:W-:-:S04]  /*3210*/  FFMA.FTZ R10, R3, R10, 0.33333510160446166992 ;  /* 0x3eaaaae6030a7423 */ /* 0x000fc8000001000a */
[----:B------:R-:W-:-:S04]  /*3220*/  FFMA.FTZ R10, R3, R10, -0.5 ;  /* 0xbf000000030a7423 */ /* 0x000fc8000001000a */
[----:B------:R-:W-:-:S04]  /*3230*/  FMUL.FTZ R10, R3, R10 ;  /* 0x0000000a030a7220 */ /* 0x000fc80000410000 */
[----:B------:R-:W-:Y:S01]  /*3240*/  FFMA.FTZ R10, R3, R10, R3 ;  /* 0x0000000a030a7223 */ /* 0x000fe20000010003 */
[----:B------:R-:W-:-:S03]  /*3250*/  @P6 MOV R3, 0x7f800000 ;  /* 0x7f80000000036802 */ /* 0x000fc60000000f00 */
[----:B------:R-:W-:Y:S01]  /*3260*/  FFMA.FTZ R18, R5, 0.69314718246459960938, R10 ;  /* 0x3f31721805127823 */ /* 0x000fe2000001000a */
[----:B------:R-:W-:Y:S01]  /*3270*/  MOV R5, R13 ;  /* 0x0000000d00057202 */ /* 0x000fe20000000f00 */
[C---:B------:R-:W-:Y:S01]  /*3280*/  @P5 FFMA.FTZ R18, R4.reuse, R3, +INF ;  /* 0x7f80000004125423 */ /* 0x040fe20000010003 */
[----:B------:R-:W-:Y:S01]  /*3290*/  @P6 FSETP.NEU.FTZ.AND P5, PT, R4, RZ, PT ;  /* 0x000000ff0400620b */ /* 0x000fe20003fbd000 */
[----:B------:R-:W-:Y:S01]  /*32a0*/  IMAD.WIDE.U32 R2, R2, 0x10, R6 ;  /* 0x0000001002027825 */ /* 0x000fe200078e0006 */
[----:B------:R-:W-:Y:S02]  /*32b0*/  MOV R4, R17 ;  /* 0x0000001100047202 */ /* 0x000fe40000000f00 */
[----:B------:R-:W-:Y:S02]  /*32c0*/  @P6 FSEL R18, R18, -RZ, P5 ;  /* 0x800000ff12126208 */ /* 0x000fe40002800000 */
[----:B------:R-:W-:Y:S02]  /*32d0*/  ISETP.GT.U32.AND P6, PT, R8, 0x4b000000, PT ;  /* 0x4b0000000800780c */ /* 0x000fe40003fc4070 */
[----:B------:R-:W-:-:S02]  /*32e0*/  ISETP.NE.AND P5, PT, R22, RZ, PT ;  /* 0x000000ff1600720c */ /* 0x000fc40003fa5270 */
[----:B------:R-:W-:Y:S02]  /*32f0*/  MOV R7, R11 ;  /* 0x0000000b00077202 */ /* 0x000fe40000000f00 */
[----:B------:R-:W-:Y:S02]  /*3300*/  MOV R6, R12 ;  /* 0x0000000c00067202 */ /* 0x000fe40000000f00 */
[----:B------:R-:W-:Y:S01]  /*3310*/  MOV R8, R14 ;  /* 0x0000000e00087202 */ /* 0x000fe20000000f00 */
[----:B------:R-:W-:Y:S01]  /*3320*/  @P4 FADD.FTZ R7, R7, 0.69314718246459960938 ;  /* 0x3f31721807074421 */ /* 0x000fe20000010000 */
[----:B------:R-:W-:Y:S02]  /*3330*/  MOV R10, R16 ;  /* 0x00000010000a7202 */ /* 0x000fe40000000f00 */
[----:B------:R-:W-:Y:S01]  /*3340*/  MOV R11, R18 ;  /* 0x00000012000b7202 */ /* 0x000fe20000000f00 */
[----:B------:R-:W-:Y:S01]  /*3350*/  @P6 FADD.FTZ R4, R4, 0.69314718246459960938 ;  /* 0x3f31721804046421 */ /* 0x000fe20000010000 */
[----:B------:R-:W-:Y:S01]  /*3360*/  ISETP.GT.U32.AND P6, PT, R9, 0x4b000000, PT ;  /* 0x4b0000000900780c */ /* 0x000fe20003fc4070 */
[----:B------:R-:W-:Y:S01]  /*3370*/  @P5 FADD.FTZ R6, R6, 0.69314718246459960938 ;  /* 0x3f31721806065421 */ /* 0x000fe20000010000 */
[----:B------:R-:W-:Y:S01]  /*3380*/  MOV R9, R15 ;  /* 0x0000000f00097202 */ /* 0x000fe20000000f00 */
[----:B------:R-:W-:Y:S01]  /*3390*/  @P3 FADD.FTZ R8, R8, 0.69314718246459960938 ;  /* 0x3f31721808083421 */ /* 0x000fe20000010000 */
[----:B------:R-:W-:Y:S01]  /*33a0*/  @P1 FADD.FTZ R10, R10, 0.69314718246459960938 ;  /* 0x3f3172180a0a1421 */ /* 0x000fe20000010000 */
[----:B------:R-:W-:-:S02]  /*33b0*/  @P0 FADD.FTZ R11, R11, 0.69314718246459960938 ;  /* 0x3f3172180b0b0421 */ /* 0x000fc40000010000 */
[----:B------:R-:W-:-:S05]  /*33c0*/  @P2 FADD.FTZ R9, R9, 0.69314718246459960938 ;  /* 0x3f31721809092421 */ /* 0x000fca0000010000 */
[----:B------:R-:W-:Y:S01]  /*33d0*/  STG.E.128 desc[UR4][R2.64+0x800], R8 ;  /* 0x0008000802007986 */ /* 0x000fe2000c101d04 */
[----:B------:R-:W-:-:S05]  /*33e0*/  @P6 FADD.FTZ R5, R5, 0.69314718246459960938 ;  /* 0x3f31721805056421 */ /* 0x000fca0000010000 */
[----:B------:R-:W-:Y:S01]  /*33f0*/  STG.E.128 desc[UR4][R2.64], R4 ;  /* 0x0000000402007986 */ /* 0x000fe2000c101d04 */
[----:B------:R-:W-:Y:S05]  /*3400*/  EXIT ;  /* 0x000000000000794d */ /* 0x000fea0003800000 */
.L_x_1955:
        /* <DEDUP_REMOVED lines=15> */
.L_x_17889:


//--------------------- .text._ZN2at6native29vectorized_elementwise_kernelILi8EZZZNS0_17acosh_kernel_cudaERNS_18TensorIteratorBaseEENKUlvE0_clEvENKUlvE0_clEvEUlfE_St5arrayIPcLm2EEEEviT0_T1_ --------------------------
	.section	.text._ZN2at6native29vectorized_elementwise_kernelILi8EZZZNS0_17acosh_kernel_cudaERNS_18TensorIteratorBaseEENKUlvE0_clEvENKUlvE0_clEvEUlfE_St5arrayIPcLm2EEEEviT0_T1_,"ax",@progbits
	.align	128
        .global         _ZN2at6native29vectorized_elementwise_kernelILi8EZZZNS0_17acosh_kernel_cudaERNS_18TensorIteratorBaseEENKUlvE0_clEvENKUlvE0_clEvEUlfE_St5arrayIPcLm2EEEEviT0_T1_
        .type           _ZN2at6native29vectorized_elementwise_kernelILi8EZZZNS0_17acosh_kernel_cudaERNS_18TensorIteratorBaseEENKUlvE0_clEvENKUlvE0_clEvEUlfE_St5arrayIPcLm2EEEEviT0_T1_,@function
        .size           _ZN2at6native29vectorized_elementwise_kernelILi8EZZZNS0_17acosh_kernel_cudaERNS_18TensorIteratorBaseEENKUlvE0_clEvENKUlvE0_clEvEUlfE_St5arrayIPcLm2EEEEviT0_T1_,(.L_x_17890 - _ZN2at6native29vectorized_elementwise_kernelILi8EZZZNS0_17acosh_kernel_cudaERNS_18TensorIteratorBaseEENKUlvE0_clEvENKUlvE0_clEvEUlfE_St5arrayIPcLm2EEEEviT0_T1_)
        .other          _ZN2at6native29vectorized_elementwise_kernelILi8EZZZNS0_17acosh_kernel_cudaERNS_18TensorIteratorBaseEENKUlvE0_clEvENKUlvE0_clEvEUlfE_St5arrayIPcLm2EEEEviT0_T1_,@"STO_CUDA_ENTRY STV_DEFAULT"
_ZN2at6native29vectorized_elementwise_kernelILi8EZZZNS0_17acosh_kernel_cudaERNS_18TensorIteratorBaseEENKUlvE0_clEvENKUlvE0_clEvEUlfE_St5arrayIPcLm2EEEEviT0_T1_:
.text._ZN2at6native29vectorized_elementwise_kernelILi8EZZZNS0_17acosh_kernel_cudaERNS_18TensorIteratorBaseEENKUlvE0_clEvENKUlvE0_clEvEUlfE_St5arrayIPcLm2EEEEviT0_T1_:
        /* <DEDUP_REMOVED lines=113> */
.L_x_1958:
[----:B------:R-:W-:Y:S05]  /*0710*/  BSYNC.RECONVERGENT B0 ;  /* 0x0000000000007941 */ /* 0x000fea0003800200 */
.L_x_1957:
        /* <DEDUP_REMOVED lines=47> */
.L_x_1960:
[----:B------:R-:W-:Y:S05]  /*0a10*/  BSYNC.RECONVERGENT B0 ;  /* 0x0000000000007941 */ /* 0x000fea0003800200 */
.L_x_1959:
        /* <DEDUP_REMOVED lines=46> */
.L_x_1962:
[----:B------:R-:W-:Y:S05]  /*0d00*/  BSYNC.RECONVERGENT B0 ;  /* 0x0000000000007941 */ /* 0x000fea0003800200 */
.L_x_1961:
        /* <DEDUP_REMOVED lines=46> */
.L_x_1964:
[----:B------:R-:W-:Y:S05]  /*0ff0*/  BSYNC.RECONVERGENT B0 ;  /* 0x0000000000007941 */ /* 0x000fea0003800200 */
.L_x_1963:
        /* <DEDUP_REMOVED lines=47> */
.L_x_1966:
[----:B------:R-:W-:Y:S05]  /*12f0*/  BSYNC.RECONVERGENT B0 ;  /* 0x0000000000007941 */ /* 0x000fea0003800200 */
.L_x_1965:
        /* <DEDUP_REMOVED lines=44> */
.L_x_1968:
[----:B------:R-:W-:Y:S05]  /*15c0*/  BSYNC.RECONVERGENT B0 ;  /* 0x0000000000007941 */ /* 0x000fea0003800200 */
.L_x_1967:
        /* <DEDUP_REMOVED lines=44> */
.L_x_1970:
[----:B------:R-:W-:Y:S05]  /*1890*/  BSYNC.RECONVERGENT B0 ;  /* 0x0000000000007941 */ /* 0x000fea0003800200 */
.L_x_1969:
        /* <DEDUP_REMOVED lines=44> */
.L_x_1972:
[----:B------:R-:W-:Y:S05]  /*1b60*/  BSYNC.RECONVERGENT B0 ;  /* 0x0000000000007941 */ /* 0x000fea0003800200 */
.L_x_1971:
        /* <DEDUP_REMOVED lines=18> */
.L_x_1975:
[----:B------:R-:W-:-:S13]  /*1c90*/  ISETP.GE.U32.AND P0, PT, R3, R2, PT ;  /* 0x000000020300720c */ /* 0x000fda0003f06070 */
[----:B------:R-:W-:Y:S05]  /*1ca0*/  @P0 BRA `(.L_x_1977) ;  /* 0x0000000000300947 */ /* 0x000fea0003800000 */
[----:B0-----:R-:W0:Y:S01]  /*1cb0*/  LDC.64 R4, c[0x0][0x388] ;  /* 0x0000e200ff047b82 */ /* 0x001e220000000a00 */
[----:B------:R-:W-:Y:S02]  /*1cc0*/  IADD3 R9, PT, PT, R0, R3, RZ ;  /* 0x0000000300097210 */ /* 0x000fe40007ffe0ff */
[----:B------:R-:W-:-:S03]  /*1cd0*/  IADD3 R3, PT, PT, R3, 0x80, RZ ;  /* 0x0000008003037810 */ /* 0x000fc60007ffe0ff */
[----:B0-----:R-:W-:-:S05]  /*1ce0*/  IMAD.WIDE.U32 R4, R9, 0x4, R4 ;  /* 0x0000000409047825 */ /* 0x001fca00078e0004 */
[----:B------:R1:W-:Y:S02]  /*1cf0*/  STG.E desc[UR4][R4.64], R10 ;  /* 0x0000000a04007986 */ /* 0x0003e4000c101904 */
.L_x_1976:
[----:B------:R-:W-:-:S13]  /*1d00*/  ISETP.GE.U32.AND P0, PT, R3, R2, PT ;  /* 0x000000020300720c */ /* 0x000fda0003f06070 */
[----:B------:R-:W-:Y:S05]  /*1d10*/  @P0 BRA `(.L_x_1978) ;  /* 0x0000000000340947 */ /* 0x000fea0003800000 */
[----:B01----:R-:W0:Y:S01]  /*1d20*/  LDC.64 R4, c[0x0][0x388] ;  /* 0x0000e200ff047b82 */ /* 0x003e220000000a00 */
[----:B------:R-:W-:Y:S02]  /*1d30*/  IADD3 R9, PT, PT, R0, R3, RZ ;  /* 0x0000000300097210 */ /* 0x000fe40007ffe0ff */
[----:B------:R-:W-:-:S03]  /*1d40*/  IADD3 R3, PT, PT, R3, 0x80, RZ ;  /* 0x0000008003037810 */ /* 0x000fc60007ffe0ff */
[----:B0-----:R-:W-:-:S05]  /*1d50*/  IMAD.WIDE.U32 R4, R9, 0x4, R4 ;  /* 0x0000000409047825 */ /* 0x001fca00078e0004 */
[----:B------:R1:W-:Y:S02]  /*1d60*/  STG.E desc[UR4][R4.64], R11 ;  /* 0x0000000b04007986 */ /* 0x0003e4000c101904 */
.L_x_1977:
        /* <DEDUP_REMOVED lines=8> */
.L_x_1978:
[----:B------:R-:W-:Y:S05]  /*1df0*/  BSYNC.RELIABLE B1 ;  /* 0x0000000000017941 */ /* 0x000fea0003800100 */
.L_x_1974:
[----:B------:R-:W-:-:S13]  /*1e00*/  ISETP.GE.U32.AND P0, PT, R3, R2, PT ;  /* 0x000000020300720c */ /* 0x000fda0003f06070 */
[----:B012---:R-:W0:Y:S01]  /*1e10*/  @!P0 LDC.64 R4, c[0x0][0x388] ;  /* 0x0000e200ff048b82 */ /* 0x007e220000000a00 */
[----:B------:R-:W-:Y:S02]  /*1e20*/  @!P0 IADD3 R9, PT, PT, R0, R3, RZ ;  /* 0x0000000300098210 */ /* 0x000fe40007ffe0ff */
[----:B------:R-:W-:-:S03]  /*1e30*/  @!P0 IADD3 R3, PT, PT, R3, 0x80, RZ ;  /* 0x0000008003038810 */ /* 0x000fc60007ffe0ff */
[----:B0-----:R-:W-:-:S05]  /*1e40*/  @!P0 IMAD.WIDE.U32 R4, R9, 0x4, R4 ;  /* 0x0000000409048825 */ /* 0x001fca00078e0004 */
[----:B------:R2:W-:Y:S02]  /*1e50*/  @!P0 STG.E desc[UR4][R4.64], R7 ;  /* 0x0000000704008986 */ /* 0x0005e4000c101904 */
.L_x_1979:
[----:B------:R-:W-:Y:S05]  /*1e60*/  BSYNC.RECONVERGENT B0 ;  /* 0x0000000000007941 */ /* 0x000fea0003800200 */
.L_x_1973:
        /* <DEDUP_REMOVED lines=8> */
.L_x_1956:
[----:B------:R-:W0:Y:S01]  /*1ef0*/  S2R R2, SR_TID.X ;  /* 0x0000000000027919 */ /* 0x000e220000002100 */
[----:B------:R-:W1:Y:S02]  /*1f00*/  LDC.64 R4, c[0x0][0x390] ;  /* 0x0000e400ff047b82 */ /* 0x000e640000000a00 */
[----:B-1----:R-:W-:-:S04]  /*1f10*/  IMAD.WIDE.U32 R4, R0, 0x4, R4 ;  /* 0x0000000400047825 */ /* 0x002fc800078e0004 */
[----:B0-----:R-:W-:-:S06]  /*1f20*/  IMAD.WIDE.U32 R4, R2, 0x20, R4 ;  /* 0x0000002002047825 */ /* 0x001fcc00078e0004 */
[----:B------:R-:W2:Y:S02]  /*1f30*/  LDG.E.ENL2.256 R4, R8, desc[UR4][R4.64] ;  /* 0xfe0000040408797e */ /* 0x000ea40008121904 */
[C---:B--2---:R-:W-:Y:S01]  /*1f40*/  FFMA.FTZ R3, R8.reuse, R8, -1 ;  /* 0xbf80000008037423 */ /* 0x044fe20000010008 */
[C---:B------:R-:W-:Y:S01]  /*1f50*/  FFMA.FTZ R15, R9.reuse, R9, -1 ;  /* 0xbf800000090f7423 */ /* 0x040fe20000010009 */
[----:B------:R-:W-:Y:S01]  /*1f60*/  FADD.FTZ R8, R8, -1 ;  /* 0xbf80000008087421 */ /* 0x000fe20000010000 */
[----:B------:R-:W-:Y:S01]  /*1f70*/  FADD.FTZ R9, R9, -1 ;  /* 0xbf80000009097421 */ /* 0x000fe20000010000 */
[----:B------:R-:W0:Y:S01]  /*1f80*/  MUFU.RSQ R12, R3 ;  /* 0x00000003000c7308 */ /* 0x000e220000001400 */
[----:B------:R-:W-:Y:S01]  /*1f90*/  FSETP.NEU.FTZ.AND P0, PT, R3, RZ, PT ;  /* 0x000000ff0300720b */ /* 0x000fe20003f1d000 */
[----:B------:R-:W-:Y:S01]  /*1fa0*/  FFMA.FTZ R17, R10, R10, -1 ;  /* 0xbf8000000a117423 */ /* 0x000fe2000001000a */
[----:B------:R-:W-:Y:S01]  /*1fb0*/  ISETP.GT.U32.AND P1, PT, R8, 0x4b000000, PT ;  /* 0x4b0000000800780c */ /* 0x000fe20003f24070 */
[----:B------:R-:W-:-:S04]  /*1fc0*/  FADD.FTZ R10, R10, -1 ;  /* 0xbf8000000a0a7421 */ /* 0x000fc80000010000 */
[----:B------:R-:W1:Y:S01]  /*1fd0*/  MUFU.RSQ R16, R15 ;  /* 0x0000000f00107308 */ /* 0x000e620000001400 */
[----:B------:R-:W-:-:S07]  /*1fe0*/  ISETP.GT.U32.AND P5, PT, R10, 0x4b000000, PT ;  /* 0x4b0000000a00780c */ /* 0x000fce0003fa4070 */
[----:B------:R-:W2:Y:S01]  /*1ff0*/  MUFU.RSQ R18, R17 ;  /* 0x0000001100127308 */ /* 0x000ea20000001400 */
[----:B0-----:R-:W-:Y:S01]  /*2000*/  FMUL.FTZ R14, R3, R12 ;  /* 0x0000000c030e7220 */ /* 0x001fe20000410000 */
[----:B------:R-:W-:-:S03]  /*2010*/  FMUL.FTZ R13, R12, 0.5 ;  /* 0x3f0000000c0d7820 */ /* 0x000fc60000410000 */
[----:B------:R-:W-:-:S04]  /*2020*/  FFMA.FTZ R12, -R14, R14, R3 ;  /* 0x0000000e0e0c7223 */ /* 0x000fc80000010103 */
[----:B------:R-:W-:Y:S01]  /*2030*/  FFMA.FTZ R12, R13, R12, R14 ;  /* 0x0000000c0d0c7223 */ /* 0x000fe2000001000e */
[----:B-1----:R-:W-:Y:S01]  /*2040*/  FMUL.FTZ R14, R15, R16 ;  /* 0x000000100f0e7220 */ /* 0x002fe20000410000 */
[----:B------:R-:W-:-:S03]  /*2050*/  FMUL.FTZ R13, R16, 0.5 ;  /* 0x3f000000100d7820 */ /* 0x000fc60000410000 */
[----:B------:R-:W-:Y:S01]  /*2060*/  FSEL R12, R12, RZ, P0 ;  /* 0x000000ff0c0c7208 */ /* 0x000fe20000000000 */
[----:B------:R-:W-:Y:S01]  /*2070*/  FFMA.FTZ R16, -R14, R14, R15 ;  /* 0x0000000e0e107223 */ /* 0x000fe2000001010f */
[----:B------:R-:W-:Y:S01]  /*2080*/  FSETP.NEU.FTZ.AND P0, PT, R15, RZ, PT ;  /* 0x000000ff0f00720b */ /* 0x000fe20003f1d000 */
[----:B--2---:R-:W-:Y:S01]  /*2090*/  FMUL.FTZ R22, R17, R18 ;  /* 0x0000001211167220 */ /* 0x004fe20000410000 */
[----:B------:R-:W-:Y:S01]  /*20a0*/  FSEL R3, R12, -1.0000001192092895508, !P1 ;  /* 0xbf8000010c037808 */ /* 0x000fe20004800000 */
[----:B------:R-:W-:Y:S01]  /*20b0*/  FFMA.FTZ R13, R13, R16, R14 ;  /* 0x000000100d0d7223 */ /* 0x000fe2000001000e */
[----:B------:R-:W-:Y:S01]  /*20c0*/  ISETP.GT.U32.AND P1, PT, R9, 0x4b000000, PT ;  /* 0x4b0000000900780c */ /* 0x000fe20003f24070 */
[----:B------:R-:W-:Y:S01]  /*20d0*/  FMUL.FTZ R25, R18, 0.5 ;  /* 0x3f00000012197820 */ /* 0x000fe20000410000 */
[----:B------:R-:W-:Y:S01]  /*20e0*/  FFMA.FTZ R26, -R22, R22, R17 ;  /* 0x00000016161a7223 */ /* 0x000fe20000010111 */
[----:B------:R-:W-:Y:S01]  /*20f0*/  FADD.FTZ R14, R8, R3 ;  /* 0x00000003080e7221 */ /* 0x000fe20000010000 */
[----:B------:R-:W-:-:S02]  /*2100*/  FSEL R13, R13, RZ, P0 ;  /* 0x000000ff0d0d7208 */ /* 0x000fc40000000000 */
[----:B------:R-:W-:Y:S01]  /*2110*/  FSETP.NEU.FTZ.AND P0, PT, R17, RZ, PT ;  /* 0x000000ff1100720b */ /* 0x000fe20003f1d000 */
[C---:B------:R-:W-:Y:S01]  /*2120*/  FADD.FTZ.RZ R3, R14.reuse, 1 ;  /* 0x3f8000000e037421 */ /* 0x040fe2000001c000 */
[----:B------:R-:W-:Y:S01]  /*2130*/  FSEL R12, R13, -1.0000001192092895508, !P1 ;  /* 0xbf8000010d0c7808 */ /* 0x000fe20004800000 */
[----:B------:R-:W-:Y:S01]  /*2140*/  FADD.FTZ R17, R11, -1 ;  /* 0xbf8000000b117421 */ /* 0x000fe20000010000 */
[C---:B------:R-:W-:Y:S02]  /*2150*/  ISETP.GE.U32.AND P1, PT, R14.reuse, 0x7f800000, PT ;  /* 0x7f8000000e00780c */ /* 0x040fe40003f26070 */
[----:B------:R-:W-:Y:S01]  /*2160*/  IADD3 R3, PT, PT, R3, -0x3f400000, RZ ;  /* 0xc0c0000003037810 */ /* 0x000fe20007ffe0ff */
[----:B------:R-:W-:Y:S01]  /*2170*/  FADD.FTZ R13, R9, R12 ;  /* 0x0000000c090d7221 */ /* 0x000fe20000010000 */
[----:B------:R-:W-:Y:S01]  /*2180*/  HFMA2 R12, -RZ, RZ, 1.625, 0 ;  /* 0x3e800000ff0c7431 */ /* 0x000fe200000001ff */
[----:B------:R-:W-:Y:S02]  /*2190*/  ISETP.GT.AND P2, PT, R14, -0x40800000, P1 ;  /* 0xbf8000000e00780c */ /* 0x000fe40000f44270 */
[----:B------:R-:W-:Y:S01]  /*21a0*/  LOP3.LUT R15, R3, 0xff800000, RZ, 0xc0, !PT ;  /* 0xff800000030f7812 */ /* 0x000fe200078ec0ff */
[----:B------:R-:W-:Y:S01]  /*21b0*/  FADD.FTZ.RZ R16, R13, 1 ;  /* 0x3f8000000d107421 */ /* 0x000fe2000001c000 */
[----:B------:R-:W-:-:S02]  /*21c0*/  ISETP.GT.U32.AND P4, PT, R17, 0x4b000000, PT ;  /* 0x4b0000001100780c */ /* 0x000fc40003f84070 */
[----:B------:R-:W-:Y:S02]  /*21d0*/  IADD3 R3, PT, PT, -R15, 0x40800000, RZ ;  /* 0x408000000f037810 */ /* 0x000fe40007ffe1ff */
[----:B------:R-:W-:Y:S02]  /*21e0*/  IADD3 R20, PT, PT, R14, -R15, RZ ;  /* 0x8000000f0e147210 */ /* 0x000fe40007ffe0ff */
[----:B------:R-:W-:Y:S01]  /*21f0*/  IADD3 R16, PT, PT, R16, -0x3f400000, RZ ;  /* 0xc0c0000010107810 */ /* 0x000fe20007ffe0ff */
[----:B------:R-:W-:Y:S01]  /*2200*/  FFMA.FTZ R19, R3, R12, -1 ;  /* 0xbf80000003137423 */ /* 0x000fe2000001000c */
[----:B------:R-:W-:Y:S02]  /*2210*/  MOV R3, 0x3d39bf78 ;  /* 0x3d39bf7800037802 */ /* 0x000fe40000000f00 */
[----:B------:R-:W-:Y:S01]  /*2220*/  LOP3.LUT R16, R16, 0xff800000, RZ, 0xc0, !PT ;  /* 0xff80000010107812 */ /* 0x000fe200078ec0ff */
[----:B------:R-:W-:-:S03]  /*2230*/  FADD.FTZ R20, R20, R19 ;  /* 0x0000001314147221 */ /* 0x000fc60000010000 */
[----:B------:R-:W-:Y:S01]  /*2240*/  IADD3 R23, PT, PT, -R16, 0x40800000, RZ ;  /* 0x4080000010177810 */ /* 0x000fe20007ffe1ff */
[C---:B------:R-:W-:Y:S01]  /*2250*/  FFMA.FTZ R19, R20.reuse, -R3, 0.10546888411045074463 ;  /* 0x3dd8001214137423 */ /* 0x040fe20000010803 */
[-C--:B------:R-:W-:Y:S02]  /*2260*/  IADD3 R21, PT, PT, R13, -R16.reuse, RZ ;  /* 0x800000100d157210 */ /* 0x080fe40007ffe0ff */
[----:B------:R-:W-:Y:S01]  /*2270*/  I2FP.F32.S32 R16, R16 ;  /* 0x0000001000107245 */ /* 0x000fe20000201400 */
[----:B------:R-:W-:Y:S01]  /*2280*/  FFMA.FTZ R19, R20, R19, -0.13229703903198242188 ;  /* 0xbe0778e014137423 */ /* 0x000fe20000010013 */
[----:B------:R-:W-:-:S03]  /*2290*/  FFMA.FTZ R24, R23, R12, -1 ;  /* 0xbf80000017187423 */ /* 0x000fc6000001000c */
[C---:B------:R-:W-:Y:S01]  /*22a0*/  FFMA.FTZ R19, R20.reuse, R19, 0.14491446316242218018 ;  /* 0x3e14647514137423 */ /* 0x040fe20000010013 */
[----:B------:R-:W-:Y:S01]  /*22b0*/  FADD.FTZ R18, R21, R24 ;  /* 0x0000001815127221 */ /* 0x000fe20000010000 */
[----:B------:R-:W-:Y:S02]  /*22c0*/  FFMA.FTZ R21, R25, R26, R22 ;  /* 0x0000001a19157223 */ /* 0x000fe40000010016 */
[----:B------:R-:W-:Y:S01]  /*22d0*/  FFMA.FTZ R23, R20, R19, -0.16641564667224884033 ;  /* 0xbe2a68dd14177423 */ /* 0x000fe20000010013 */
[----:B------:R-:W-:Y:S01]  /*22e0*/  FFMA.FTZ R25, R18, -R3, 0.10546888411045074463 ;  /* 0x3dd8001212197423 */ /* 0x000fe20000010803 */
[----:B------:R-:W-:Y:S01]  /*22f0*/  FFMA.FTZ R19, R11, R11, -1 ;  /* 0xbf8000000b137423 */ /* 0x000fe2000001000b */
[----:B------:R-:W-:Y:S01]  /*2300*/  FSEL R21, R21, RZ, P0 ;  /* 0x000000ff15157208 */ /* 0x000fe20000000000 */
[----:B------:R-:W-:Y:S01]  /*2310*/  FFMA.FTZ R23, R20, R23, 0.19988867640495300293 ;  /* 0x3e4caf9e14177423 */ /* 0x000fe20000010017 */
[----:B------:R-:W-:Y:S01]  /*2320*/  FFMA.FTZ R25, R18, R25, -0.13229703903198242188 ;  /* 0xbe0778e012197423 */ /* 0x000fe20000010019 */
[----:B------:R-:W0:Y:S01]  /*2330*/  MUFU.RSQ R22, R19 ;  /* 0x0000001300167308 */ /* 0x000e220000001400 */
[----:B------:R-:W-:Y:S01]  /*2340*/  FSEL R27, R21, -1.0000001192092895508, !P5 ;  /* 0xbf800001151b7808 */ /* 0x000fe20006800000 */
[----:B------:R-:W-:Y:S01]  /*2350*/  FFMA.FTZ R23, R20, R23, -0.25000196695327758789 ;  /* 0xbe80004214177423 */ /* 0x000fe20000010017 */
[----:B------:R-:W-:Y:S01]  /*2360*/  FFMA.FTZ R25, R18, R25, 0.14491446316242218018 ;  /* 0x3e14647512197423 */ /* 0x000fe20000010019 */
[----:B------:R-:W-:-:S02]  /*2370*/  FSETP.NEU.FTZ.AND P0, PT, R19, RZ, PT ;  /* 0x000000ff1300720b */ /* 0x000fc40003f1d000 */
[----:B------:R-:W-:Y:S01]  /*2380*/  FFMA.FTZ R23, R20, R23, 0.33333510160446166992 ;  /* 0x3eaaaae614177423 */ /* 0x000fe20000010017 */
[----:B------:R-:W-:Y:S01]  /*2390*/  FFMA.FTZ R25, R18, R25, -0.16641564667224884033 ;  /* 0xbe2a68dd12197423 */ /* 0x000fe20000010019 */
[----:B------:R-:W-:Y:S01]  /*23a0*/  FADD.FTZ R10, R10, R27 ;  /* 0x0000001b0a0a7221 */ /* 0x000fe20000010000 */
[----:B------:R-:W-:Y:S01]  /*23b0*/  P2R R21, PR, RZ, 0x20 ;  /* 0x00000020ff157803 */ /* 0x000fe20000000000 */
[----:B------:R-:W-:Y:S01]  /*23c0*/  FFMA.FTZ R23, R20, R23, -0.5 ;  /* 0xbf00000014177423 */ /* 0x000fe20000010017 */
[----:B------:R-:W-:-:S03]  /*23d0*/  FFMA.FTZ R25, R18, R25, 0.19988867640495300293 ;  /* 0x3e4caf9e12197423 */ /* 0x000fc60000010019 */
[----:B------:R-:W-:Y:S01]  /*23e0*/  FMUL.FTZ R23, R20, R23 ;  /* 0x0000001714177220 */ /* 0x000fe20000410000 */
[----:B------:R-:W-:-:S03]  /*23f0*/  FFMA.FTZ R25, R18, R25, -0.25000196695327758789 ;  /* 0xbe80004212197423 */ /* 0x000fc60000010019 */
[----:B------:R-:W-:Y:S01]  /*2400*/  FFMA.FTZ R11, R20, R23, R20 ;  /* 0x00000017140b7223 */ /* 0x000fe20000010014 */
[----:B0-----:R-:W-:Y:S01]  /*2410*/  FMUL.FTZ R20, R19, R22 ;  /* 0x0000001613147220 */ /* 0x001fe20000410000 */
[----:B------:R-:W-:Y:S01]  /*2420*/  FMUL.FTZ R23, R22, 0.5 ;  /* 0x3f00000016177820 */ /* 0x000fe20000410000 */
[----:B------:R-:W-:Y:S01]  /*2430*/  FFMA.FTZ R25, R18, R25, 0.33333510160446166992 ;  /* 0x3eaaaae612197423 */ /* 0x000fe20000010019 */
[----:B------:R-:W-:Y:S01]  /*2440*/  I2FP.F32.S32 R22, R15 ;  /* 0x0000000f00167245 */ /* 0x000fe20000201400 */
[----:B------:R-:W-:Y:S01]  /*2450*/  FADD.FTZ.RZ R15, R10, 1 ;  /* 0x3f8000000a0f7421 */ /* 0x000fe2000001c000 */
[----:B------:R-:W-:Y:S01]  /*2460*/  FFMA.FTZ R24, -R20, R20, R19 ;  /* 0x0000001414187223 */ /* 0x000fe20000010113 */
[----:B------:R-:W-:Y:S01]  /*2470*/  FFMA.FTZ R19, R4, R4, -1 ;  /* 0xbf80000004137423 */ /* 0x000fe20000010004 */
[----:B------:R-:W-:Y:S01]  /*2480*/  FFMA.FTZ R25, R18, R25, -0.5 ;  /* 0xbf00000012197423 */ /* 0x000fe20000010019 */
[----:B------:R-:W-:Y:S01]  /*2490*/  FMUL.FTZ R22, R22, 1.1920928955078125e-07 ;  /* 0x3400000016167820 */ /* 0x000fe20000410000 */
[----:B------:R-:W-:Y:S01]  /*24a0*/  FFMA.FTZ R23, R23, R24, R20 ;  /* 0x0000001817177223 */ /* 0x000fe20000010014 */
[----:B------:R-:W-:Y:S01]  /*24b0*/  IADD3 R15, PT, PT, R15, -0x3f400000, RZ ;  /* 0xc0c000000f0f7810 */ /* 0x000fe20007ffe0ff */
[----:B------:R-:W0:Y:S01]  /*24c0*/  MUFU.RSQ R20, R19 ;  /* 0x0000001300147308 */ /* 0x000e220000001400 */
[----:B------:R-:W-:Y:S01]  /*24d0*/  FMUL.FTZ R25, R18, R25 ;  /* 0x0000001912197220 */ /* 0x000fe20000410000 */
[----:B------:R-:W-:Y:S01]  /*24e0*/  FFMA.FTZ R11, R22, 0.69314718246459960938, R11 ;  /* 0x3f317218160b7823 */ /* 0x000fe2000001000b */
[----:B------:R-:W-:-:S02]  /*24f0*/  LOP3.LUT R15, R15, 0xff800000, RZ, 0xc0, !PT ;  /* 0xff8000000f0f7812 */ /* 0x000fc400078ec0ff */
[----:B------:R-:W-:Y:S01]  /*2500*/  FFMA.FTZ R18, R18, R25, R18 ;  /* 0x0000001912127223 */ /* 0x000fe20000010012 */
[----:B------:R-:W-:Y:S02]  /*2510*/  FSEL R22, R23, RZ, P0 ;  /* 0x000000ff17167208 */ /* 0x000fe40000000000 */
[----:B------:R-:W-:Y:S02]  /*2520*/  @P1 MOV R25, 0x7f800000 ;  /* 0x7f80000000191802 */ /* 0x000fe40000000f00 */
[----:B------:R-:W-:Y:S02]  /*2530*/  IADD3 R23, PT, PT, -R15, 0x40800000, RZ ;  /* 0x408000000f177810 */ /* 0x000fe40007ffe1ff */
[----:B------:R-:W-:Y:S01]  /*2540*/  FSEL R24, R22, -1.0000001192092895508, !P4 ;  /* 0xbf80000116187808 */ /* 0x000fe20006000000 */
[----:B------:R-:W-:Y:S01]  /*2550*/  @P2 FFMA.FTZ R11, R14, R25, +INF ;  /* 0x7f8000000e0b2423 */ /* 0x000fe20000010019 */
[----:B------:R-:W-:Y:S01]  /*2560*/  IADD3 R22, PT, PT, R10, -R15, RZ ;  /* 0x8000000f0a167210 */ /* 0x000fe20007ffe0ff */
[----:B------:R-:W-:Y:S01]  /*2570*/  FFMA.FTZ R25, R23, R12, -1 ;  /* 0xbf80000017197423 */ /* 0x000fe2000001000c */
[----:B------:R-:W-:Y:S01]  /*2580*/  FMUL.FTZ R23, R16, 1.1920928955078125e-07 ;  /* 0x3400000010177820 */ /* 0x000fe20000410000 */
[----:B------:R-:W-:Y:S01]  /*2590*/  FADD.FTZ R17, R17, R24 ;  /* 0x0000001811117221 */ /* 0x000fe20000010000 */
[----:B------:R-:W-:Y:S01]  /*25a0*/  @P1 FSETP.NEU.FTZ.AND P2, PT, R14, RZ, PT ;  /* 0x000000ff0e00120b */ /* 0x000fe20003f5d000 */
[----:B------:R-:W-:Y:S01]  /*25b0*/  FADD.FTZ R16, R22, R25 ;  /* 0x0000001916107221 */ /* 0x000fe20000010000 */
[----:B0-----:R-:W-:Y:S01]  /*25c0*/  FMUL.FTZ R22, R19, R20 ;  /* 0x0000001413167220 */ /* 0x001fe20000410000 */
[----:B------:R-:W-:Y:S01]  /*25d0*/  FMUL.FTZ R25, R20, 0.5 ;  /* 0x3f00000014197820 */ /* 0x000fe20000410000 */
[----:B------:R-:W-:Y:S01]  /*25e0*/  FADD.FTZ.RZ R20, R17, 1 ;  /* 0x3f80000011147421 */ /* 0x000fe2000001c000 */
[----:B------:R-:W-:Y:S01]  /*25f0*/  @P1 FSEL R11, R11, -RZ, P2 ;  /* 0x800000ff0b0b1208 */ /* 0x000fe20001000000 */
[----:B------:R-:W-:Y:S01]  /*2600*/  FFMA.FTZ R14, R23, 0.69314718246459960938, R18 ;  /* 0x3f317218170e7823 */ /* 0x000fe20000010012 */
[----:B------:R-:W-:Y:S01]  /*2610*/  FSETP.NEU.FTZ.AND P1, PT, R19, RZ, PT ;  /* 0x000000ff1300720b */ /* 0x000fe20003f3d000 */
[----:B------:R-:W-:Y:S01]  /*2620*/  FFMA.FTZ R23, R16, -R3, 0.10546888411045074463 ;  /* 0x3dd8001210177423 */ /* 0x000fe20000010803 */
[----:B------:R-:W-:Y:S01]  /*2630*/  FFMA.FTZ R19, -R22, R22, R19 ;  /* 0x0000001616137223 */ /* 0x000fe20000010113 */
[----:B------:R-:W-:Y:S01]  /*2640*/  FADD.FTZ R18, R4, -1 ;  /* 0xbf80000004127421 */ /* 0x000fe20000010000 */
[----:B------:R-:W-:Y:S01]  /*2650*/  ISETP.GE.U32.AND P0, PT, R13, 0x7f800000, PT ;  /* 0x7f8000000d00780c */ /* 0x000fe20003f06070 */
[----:B------:R-:W-:Y:S01]  /*2660*/  FFMA.FTZ R23, R16, R23, -0.13229703903198242188 ;  /* 0xbe0778e010177423 */ /* 0x000fe20000010017 */
[----:B------:R-:W-:Y:S01]  /*2670*/  IADD3 R4, PT, PT, R20, -0x3f400000, RZ ;  /* 0xc0c0000014047810 */ /* 0x000fe20007ffe0ff */
[----:B------:R-:W-:Y:S01]  /*2680*/  FFMA.FTZ R19, R25, R19, R22 ;  /* 0x0000001319137223 */ /* 0x000fe20000010016 */
[----:B------:R-:W-:Y:S01]  /*2690*/  ISETP.GT.AND P2, PT, R13, -0x40800000, P0 ;  /* 0xbf8000000d00780c */ /* 0x000fe20000744270 */
[----:B------:R-:W-:Y:S01]  /*26a0*/  FFMA.FTZ R23, R16, R23, 0.14491446316242218018 ;  /* 0x3e14647510177423 */ /* 0x000fe20000010017 */
[----:B------:R-:W-:-:S02]  /*26b0*/  LOP3.LUT R4, R4, 0xff800000, RZ, 0xc0, !PT ;  /* 0xff80000004047812 */ /* 0x000fc400078ec0ff */
[----:B------:R-:W-:Y:S01]  /*26c0*/  ISETP.GT.U32.AND P3, PT, R18, 0x4b000000, PT ;  /* 0x4b0000001200780c */ /* 0x000fe20003f64070 */
[----:B------:R-:W-:Y:S01]  /*26d0*/  FFMA.FTZ R23, R16, R23, -0.16641564667224884033 ;  /* 0xbe2a68dd10177423 */ /* 0x000fe20000010017 */
[----:B------:R-:W-:Y:S02]  /*26e0*/  FSEL R20, R19, RZ, P1 ;  /* 0x000000ff13147208 */ /* 0x000fe40000800000 */
        /* <DEDUP_REMOVED lines=9> */
[C---:B------:R-:W-:Y:S01]  /*2780*/  @P0 FSETP.NEU.FTZ.AND P1, PT, R13.reuse, RZ, PT ;  /* 0x000000ff0d00020b */ /* 0x040fe20003f3d000 */
[----:B------:R-:W-:Y:S01]  /*2790*/  @P2 FFMA.FTZ R14, R13, R24, +INF ;  /* 0x7f8000000d0e2423 */ /* 0x000fe20000010018 */
[----:B------:R-:W-:Y:S01]  /*27a0*/  FFMA.FTZ R23, R16, R23, 0.33333510160446166992 ;  /* 0x3eaaaae610177423 */ /* 0x000fe20000010017 */
[----:B------:R-:W-:Y:S01]  /*27b0*/  FFMA.FTZ R13, R20, -R3, 0.10546888411045074463 ;  /* 0x3dd80012140d7423 */ /* 0x000fe20000010803 */
[----:B------:R-:W-:Y:S01]  /*27c0*/  FADD.FTZ.RZ R19, R18, 1 ;  /* 0x3f80000012137421 */ /* 0x000fe2000001c000 */
[----:B------:R-:W-:Y:S01]  /*27d0*/  I2FP.F32.S32 R15, R15 ;  /* 0x0000000f000f7245 */ /* 0x000fe20000201400 */
[----:B------:R-:W-:Y:S01]  /*27e0*/  FFMA.FTZ R23, R16, R23, -0.5 ;  /* 0xbf00000010177423 */ /* 0x000fe20000010017 */
[----:B------:R-:W-:Y:S01]  /*27f0*/  @P0 FSEL R14, R14, -RZ, P1 ;  /* 0x800000ff0e0e0208 */ /* 0x000fe20000800000 */
[----:B------:R-:W-:Y:S01]  /*2800*/  FFMA.FTZ R13, R20, R13, -0.13229703903198242188 ;  /* 0xbe0778e0140d7423 */ /* 0x000fe2000001000d */
[----:B------:R-:W-:Y:S01]  /*2810*/  ISETP.GE.U32.AND P0, PT, R10, 0x7f800000, PT ;  /* 0x7f8000000a00780c */ /* 0x000fe20003f06070 */
[----:B------:R-:W-:Y:S01]  /*2820*/  FMUL.FTZ R23, R16, R23 ;  /* 0x0000001710177220 */ /* 0x000fe20000410000 */
[----:B------:R-:W-:Y:S01]  /*2830*/  IADD3 R22, PT, PT, R19, -0x3f400000, RZ ;  /* 0xc0c0000013167810 */ /* 0x000fe20007ffe0ff */
[----:B------:R-:W-:Y:S01]  /*2840*/  FFMA.FTZ R19, R20, R13, 0.14491446316242218018 ;  /* 0x3e14647514137423 */ /* 0x000fe2000001000d */
[----:B------:R-:W-:Y:S01]  /*2850*/  ISETP.GT.AND P1, PT, R10, -0x40800000, P0 ;  /* 0xbf8000000a00780c */ /* 0x000fe20000724270 */
        /* <DEDUP_REMOVED lines=19> */
[----:B------:R-:W-:Y:S01]  /*2990*/  ISETP.GE.U32.AND P0, PT, R17, 0x7f800000, PT ;  /* 0x7f8000001100780c */ /* 0x000fe20003f06070 */
        /* <DEDUP_REMOVED lines=10> */
[----:B------:R-:W-:Y:S01]  /*2a40*/  FFMA.FTZ R10, R4, 0.69314718246459960938, R19 ;  /* 0x3f317218040a7823 */ /* 0x000fe20000010013 */
[C---:B------:R-:W-:Y:S01]  /*2a50*/  FFMA.FTZ R4, R7.reuse, R7, -1 ;  /* 0xbf80000007047423 */ /* 0x040fe20000010007 */
[C---:B------:R-:W-:Y:S01]  /*2a60*/  FFMA.FTZ R23, R16.reuse, R23, 0.19988867640495300293 ;  /* 0x3e4caf9e10177423 */ /* 0x040fe20000010017 */
[----:B------:R-:W-:Y:S01]  /*2a70*/  FADD.FTZ R7, R7, -1 ;  /* 0xbf80000007077421 */ /* 0x000fe20000010000 */
[C---:B------:R-:W-:Y:S01]  /*2a80*/  @P1 FFMA.FTZ R10, R17.reuse, R20, +INF ;  /* 0x7f800000110a1423 */ /* 0x040fe20000010014 */
[----:B------:R-:W-:Y:S01]  /*2a90*/  @P0 FSETP.NEU.FTZ.AND P1, PT, R17, RZ, PT ;  /* 0x000000ff1100020b */ /* 0x000fe20003f3d000 */
[----:B------:R-:W-:Y:S01]  /*2aa0*/  FFMA.FTZ R23, R16, R23, -0.25000196695327758789 ;  /* 0xbe80004210177423 */ /* 0x000fe20000010017 */
[----:B------:R-:W0:Y:S01]  /*2ab0*/  MUFU.RSQ R17, R4 ;  /* 0x0000000400117308 */ /* 0x000e220000001400 */
[----:B------:R-:W-:-:S02]  /*2ac0*/  ISETP.GT.U32.AND P2, PT, R7, 0x4b000000, PT ;  /* 0x4b0000000700780c */ /* 0x000fc40003f44070 */
        /* <DEDUP_REMOVED lines=13> */
[----:B------:R-:W-:Y:S02]  /*2ba0*/  @P0 FSETP.NEU.FTZ.AND P1, PT, R18, RZ, PT ;  /* 0x000000ff1200020b */ /* 0x000fe40003f3d000 */
[----:B------:R-:W-:-:S02]  /*2bb0*/  FFMA.FTZ R16, R16, R17, R19 ;  /* 0x0000001110107223 */ /* 0x000fc40000010013 */
        /* <DEDUP_REMOVED lines=103> */
[----:B------:R-:W-:Y:S01]  /*3230*/  FFMA.FTZ R12, R5, 0.69314718246459960938, R6 ;  /* 0x3f317218050c7823 */ /* 0x000fe20000010006 */
[----:B------:R-:W-:Y:S01]  /*3240*/  MOV R5, R14 ;  /* 0x0000000e00057202 */ /* 0x000fe20000000f00 */
[----:B------:R-:W0:Y:S01]  /*3250*/  LDC.64 R6, c[0x0][0x388] ;  /* 0x0000e200ff067b82 */ /* 0x000e220000000a00 */
[C---:B------:R-:W-:Y:S01]  /*3260*/  @P5 FFMA.FTZ R12, R4.reuse, R3, +INF ;  /* 0x7f800000040c5423 */ /* 0x040fe20000010003 */
[----:B------:R-:W-:Y:S02]  /*3270*/  @P6 FSETP.NEU.FTZ.AND P5, PT, R4, RZ, PT ;  /* 0x000000ff0400620b */ /* 0x000fe40003fbd000 */
[----:B------:R-:W-:Y:S02]  /*3280*/  MOV R4, R11 ;  /* 0x0000000b00047202 */ /* 0x000fe40000000f00 */
[----:B------:R-:W-:Y:S02]  /*3290*/  @P6 FSEL R12, R12, -RZ, P5 ;  /* 0x800000ff0c0c6208 */ /* 0x000fe40002800000 */
[----:B------:R-:W-:-:S02]  /*32a0*/  ISETP.GT.U32.AND P6, PT, R8, 0x4b000000, PT ;  /* 0x4b0000000800780c */ /* 0x000fc40003fc4070 */
[----:B------:R-:W-:Y:S02]  /*32b0*/  ISETP.NE.AND P5, PT, R21, RZ, PT ;  /* 0x000000ff1500720c */ /* 0x000fe40003fa5270 */
[----:B------:R-:W-:Y:S02]  /*32c0*/  MOV R8, R15 ;  /* 0x0000000f00087202 */ /* 0x000fe40000000f00 */
[----:B------:R-:W-:-:S03]  /*32d0*/  MOV R11, R16 ;  /* 0x00000010000b7202 */ /* 0x000fc60000000f00 */
[----:B------:R-:W-:Y:S02]  /*32e0*/  @P3 FADD.FTZ R8, R8, 0.69314718246459960938 ;  /* 0x3f31721808083421 */ /* 0x000fe40000010000 */
[----:B------:R-:W-:Y:S02]  /*32f0*/  @P2 FADD.FTZ R11, R11, 0.69314718246459960938 ;  /* 0x3f3172180b0b2421 */ /* 0x000fe40000010000 */
[----:B------:R-:W-:Y:S01]  /*3300*/  @P6 FADD.FTZ R4, R4, 0.69314718246459960938 ;  /* 0x3f31721804046421 */ /* 0x000fe20000010000 */
[----:B------:R-:W-:Y:S01]  /*3310*/  ISETP.GT.U32.AND P6, PT, R9, 0x4b000000, PT ;  /* 0x4b0000000900780c */ /* 0x000fe20003fc4070 */
[----:B0-----:R-:W-:Y:S01]  /*3320*/  IMAD.WIDE.U32 R6, R0, 0x4, R6 ;  /* 0x0000000400067825 */ /* 0x001fe200078e0006 */
[----:B------:R-:W-:-:S03]  /*3330*/  MOV R9, R17 ;  /* 0x0000001100097202 */ /* 0x000fc60000000f00 */
[----:B------:R-:W-:Y:S01]  /*3340*/  IMAD.WIDE.U32 R2, R2, 0x20, R6 ;  /* 0x0000002002027825 */ /* 0x000fe200078e0006 */
[----:B------:R-:W-:-:S03]  /*3350*/  MOV R7, R10 ;  /* 0x0000000a00077202 */ /* 0x000fc60000000f00 */
[----:B------:R-:W-:Y:S01]  /*3360*/  @P1 FADD.FTZ R9, R9, 0.69314718246459960938 ;  /* 0x3f31721809091421 */ /* 0x000fe20000010000 */
[----:B------:R-:W-:Y:S02]  /*3370*/  MOV R6, R13 ;  /* 0x0000000d00067202 */ /* 0x000fe40000000f00 */
[----:B------:R-:W-:Y:S01]  /*3380*/  MOV R10, R12 ;  /* 0x0000000c000a7202 */ /* 0x000fe20000000f00 */
[----:B------:R-:W-:Y:S01]  /*3390*/  @P6 FADD.FTZ R5, R5, 0.69314718246459960938 ;  /* 0x3f31721805056421 */ /* 0x000fe20000010000 */
[----:B------:R-:W-:Y:S01]  /*33a0*/  @P4 FADD.FTZ R7, R7, 0.69314718246459960938 ;  /* 0x3f31721807074421 */ /* 0x000fe20000010000 */
[----:B------:R-:W-:Y:S02]  /*33b0*/  @P5 FADD.FTZ R6, R6, 0.69314718246459960938 ;  /* 0x3f31721806065421 */ /* 0x000fe40000010000 */
[----:B------:R-:W-:-:S05]  /*33c0*/  @P0 FADD.FTZ R10, R10, 0.69314718246459960938 ;  /* 0x3f3172180a0a0421 */ /* 0x000fca0000010000 */
[----:B------:R-:W-:Y:S01]  /*33d0*/  STG.E.ENL2.256 desc[UR4][R2.64], R4, R8 ;  /* 0xf80000040208797f */ /* 0x000fe2000f121804 */
[----:B------:R-:W-:Y:S05]  /*33e0*/  EXIT ;  /* 0x000000000000794d */ /* 0x000fea0003800000 */
.L_x_1980:
        /* <DEDUP_REMOVED lines=9> */
.L_x_17890:


//--------------------- .text._ZN2at6native18elementwise_kernelILi128ELi4EZNS0_15gpu_kernel_implIZZZNS0_17acosh_kernel_cudaERNS_18TensorIteratorBaseEENKUlvE0_clEvENKUlvE_clEvEUldE_EEvS4_RKT_EUliE_EEviT1_ --------------------------
	.section	.text._ZN2at6native18elementwise_kernelILi128ELi4EZNS0_15gpu_kernel_implIZZZNS0_17acosh_kernel_cudaERNS_18TensorIteratorBaseEENKUlvE0_clEvENKUlvE_clEvEUldE_EEvS4_RKT_EUliE_EEviT1_,"ax",@progbits
	.align	128
        .global         _ZN2at6native18elementwise_kernelILi128ELi4EZNS0_15gpu_kernel_implIZZZNS0_17acosh_kernel_cudaERNS_18TensorIteratorBaseEENKUlvE0_clEvENKUlvE_clEvEUldE_EEvS4_RKT_EUliE_EEviT1_
        .type           _ZN2at6native18elementwise_kernelILi128ELi4EZNS0_15gpu_kernel_implIZZZNS0_17acosh_kernel_cudaERNS_18TensorIteratorBaseEENKUlvE0_clEvENKUlvE_clEvEUldE_EEvS4_RKT_EUliE_EEviT1_,@function
        .size           _ZN2at6native18elementwise_kernelILi128ELi4EZNS0_15gpu_kernel_implIZZZNS0_17acosh_kernel_cudaERNS_18TensorIteratorBaseEENKUlvE0_clEvENKUlvE_clEvEUldE_EEvS4_RKT_EUliE_EEviT1_,(.L_x_17835 - _ZN2at6native18elementwise_kernelILi128ELi4EZNS0_15gpu_kernel_implIZZZNS0_17acosh_kernel_cudaERNS_18TensorIteratorBaseEENKUlvE0_clEvENKUlvE_clEvEUldE_EEvS4_RKT_EUliE_EEviT1_)
        .other          _ZN2at6native18elementwise_kernelILi128ELi4EZNS0_15gpu_kernel_implIZZZNS0_17acosh_kernel_cudaERNS_18TensorIteratorBaseEENKUlvE0_clEvENKUlvE_clEvEUldE_EEvS4_RKT_EUliE_EEviT1_,@"STO_CUDA_ENTRY STV_DEFAULT"
_ZN2at6native18elementwise_kernelILi128ELi4EZNS0_15gpu_kernel_implIZZZNS0_17acosh_kernel_cudaERNS_18TensorIteratorBaseEENKUlvE0_clEvENKUlvE_clEvEUldE_EEvS4_RKT_EUliE_EEviT1_:
.text._ZN2at6native18elementwise_kernelILi128ELi4EZNS0_15gpu_kernel_implIZZZNS0_17acosh_kernel_cudaERNS_18TensorIteratorBaseEENKUlvE0_clEvENKUlvE_clEvEUldE_EEvS4_RKT_EUliE_EEviT1_:
        /* <DEDUP_REMOVED lines=319> */
.L_x_1983:
        /* <DEDUP_REMOVED lines=16> */
[----:B--2---:R0:W1:Y:S01]  /*14f0*/  I2F.F64.S16 R26, R4 ;  /* 0x00000004001a7312 */ /* 0x0040620000101c00 */
[----:B------:R-:W-:Y:S05]  /*1500*/  BRA `(.L_x_1990) ;  /* 0x0000000c00707947 */ /* 0x000fea0003800000 */
.L_x_1988:
[----:B------:R-:W2:Y:S02]  /*1510*/  LDG.E.U8 R4, desc[UR36][R4.64] ;  /* 0x0000002404047981 */ /* 0x000ea4000c1e1100 */
[----:B--2---:R0:W1:Y:S01]  /*1520*/  I2F.F64.U16 R26, R4 ;  /* 0x00000004001a7312 */ /* 0x0040620000101800 */
[----:B------:R-:W-:Y:S05]  /*1530*/  BRA `(.L_x_1990) ;  /* 0x0000000c00647947 */ /* 0x000fea0003800000 */
.L_x_1987:
[----:B------:R-:W-:-:S09]  /*1540*/  UISETP.NE.AND UP0, UPT, UR4, 0x2, UPT ;  /* 0x000000020400788c */ /* 0x000fd2000bf05270 */
[----:B------:R-:W-:Y:S05]  /*1550*/  BRA.U !UP0, `(.L_x_1991) ;  /* 0x0000000108287547 */ /* 0x000fea000b800000 */
[----:B------:R-:W-:-:S09]  /*1560*/  UISETP.NE.AND UP0, UPT, UR4, 0x3, UPT ;  /* 0x000000030400788c */ /* 0x000fd2000bf05270 */
[----:B------:R-:W-:Y:S05]  /*1570*/  BRA.U !UP0, `(.L_x_1992) ;  /* 0x0000000108147547 */ /* 0x000fea000b800000 */
[----:B------:R-:W-:-:S09]  /*1580*/  UISETP.NE.AND UP0, UPT, UR4, 0x4, UPT ;  /* 0x000000040400788c */ /* 0x000fd2000bf05270 */
[----:B------:R-:W-:Y:S05]  /*1590*/  BRA.U UP0, `(.L_x_1989) ;  /* 0x0000000900c07547 */ /* 0x000fea000b800000 */
[----:B------:R-:W2:Y:S02]  /*15a0*/  LDG.E.64 R26, desc[UR36][R4.64] ;  /* 0x00000024041a7981 */ /* 0x000ea4000c1e1b00 */
[----:B--2---:R-:W0:Y:S01]  /*15b0*/  I2F.F64.S64 R26, R26 ;  /* 0x0000001a001a7312 */ /* 0x004e220000301c00 */
[----:B------:R-:W-:Y:S05]  /*15c0*/  BRA `(.L_x_1990) ;  /* 0x0000000c00407947 */ /* 0x000fea0003800000 */
.L_x_1992:
[----:B------:R-:W2:Y:S02]  /*15d0*/  LDG.E R4, desc[UR36][R4.64] ;  /* 0x0000002404047981 */ /* 0x000ea4000c1e1900 */
[----:B--2---:R0:W1:Y:S01]  /*15e0*/  I2F.F64 R26, R4 ;  /* 0x00000004001a7312 */ /* 0x0040620000201c00 */
[----:B------:R-:W-:Y:S05]  /*15f0*/  BRA `(.L_x_1990) ;  /* 0x0000000c00347947 */ /* 0x000fea0003800000 */
.L_x_1991:
[----:B------:R-:W2:Y:S02]  /*1600*/  LDG.E.U16 R4, desc[UR36][R4.64] ;  /* 0x0000002404047981 */ /* 0x000ea4000c1e1500 */
[----:B--2---:R0:W1:Y:S01]  /*1610*/  I2F.F64.S16 R26, R4 ;  /* 0x00000004001a7312 */ /* 0x0040620000101c00 */
[----:B------:R-:W-:Y:S05]  /*1620*/  BRA `(.L_x_1990) ;  /* 0x0000000c00287947 */ /* 0x000fea0003800000 */
.L_x_1986:
[----:B------:R-:W-:-:S09]  /*1630*/  UISETP.GT.AND UP0, UPT, UR4, 0x6, UPT ;  /* 0x000000060400788c */ /* 0x000fd2000bf04270 */
[----:B------:R-:W-:Y:S05]  /*1640*/  BRA.U UP0, `(.L_x_1993) ;  /* 0x0000000100347547 */ /* 0x000fea000b800000 */
[----:B------:R-:W-:-:S09]  /*1650*/  UISETP.NE.AND UP0, UPT, UR4, 0x5, UPT ;  /* 0x000000050400788c */ /* 0x000fd2000bf05270 */
[----:B------:R-:W-:Y:S05]  /*1660*/  BRA.U !UP0, `(.L_x_1994) ;  /* 0x0000000108187547 */ /* 0x000fea000b800000 */
[----:B------:R-:W-:-:S09]  /*1670*/  UISETP.NE.AND UP0, UPT, UR4, 0x6, UPT ;  /* 0x000000060400788c */ /* 0x000fd2000bf05270 */
[----:B------:R-:W-:Y:S05]  /*1680*/  BRA.U UP0, `(.L_x_1989) ;  /* 0x0000000900847547 */ /* 0x000fea000b800000 */
[----:B------:R-:W2:Y:S02]  /*1690*/  LDG.E R26, desc[UR36][R4.64] ;  /* 0x00000024041a7981 */ /* 0x000ea4000c1e1900 */
[----:B--2---:R-:W-:-:S06]  /*16a0*/  FMUL.FTZ R26, R26, 1 ;  /* 0x3f8000001a1a7820 */ /* 0x004fcc0000410000 */
[----:B------:R-:W0:Y:S01]  /*16b0*/  F2F.F64.F32 R26, R26 ;  /* 0x0000001a001a7310 */ /* 0x000e220000201800 */
[----:B------:R-:W-:Y:S05]  /*16c0*/  BRA `(.L_x_1990) ;  /* 0x0000000c00007947 */ /* 0x000fea0003800000 */
.L_x_1994:
[----:B------:R-:W2:Y:S02]  /*16d0*/  LDG.E.U16 R0, desc[UR36][R4.64] ;  /* 0x0000002404007981 */ /* 0x000ea4000c1e1500 */
[----:B--2---:R-:W-:-:S05]  /*16e0*/  HADD2.F32 R0, -RZ, R0.H0_H0 ;  /* 0x20000000ff007230 */ /* 0x004fca0000004100 */
[----:B------:R-:W-:-:S04]  /*16f0*/  FMUL.FTZ R0, R0, 1 ;  /* 0x3f80000000007820 */ /* 0x000fc80000410000 */
[----:B------:R0:W1:Y:S01]  /*1700*/  F2F.F64.F32 R26, R0 ;  /* 0x00000000001a7310 */ /* 0x0000620000201800 */
[----:B------:R-:W-:Y:S05]  /*1710*/  BRA `(.L_x_1990) ;  /* 0x0000000800ec7947 */ /* 0x000fea0003800000 */
.L_x_1993:
[----:B------:R-:W-:-:S09]  /*1720*/  UISETP.NE.AND UP0, UPT, UR4, 0x7, UPT ;  /* 0x000000070400788c */ /* 0x000fd2000bf05270 */
[----:B------:R-:W-:Y:S05]  /*1730*/  BRA.U !UP0, `(.L_x_1995) ;  /* 0x0000000108347547 */ /* 0x000fea000b800000 */
        /* <DEDUP_REMOVED lines=8> */
.L_x_1996:
[----:B------:R-:W2:Y:S02]  /*17c0*/  LDG.E.U16 R4, desc[UR36][R4.64] ;  /* 0x0000002404047981 */ /* 0x000ea4000c1e1500 */
[----:B--2---:R-:W-:-:S05]  /*17d0*/  HADD2.F32 R0, -RZ, R4.H0_H0 ;  /* 0x20000004ff007230 */ /* 0x004fca0000004100 */
[----:B------:R-:W-:-:S04]  /*17e0*/  FMUL.FTZ R0, R0, 1 ;  /* 0x3f80000000007820 */ /* 0x000fc80000410000 */
[----:B------:R0:W1:Y:S01]  /*17f0*/  F2F.F64.F32 R26, R0 ;  /* 0x00000000001a7310 */ /* 0x0000620000201800 */
[----:B------:R-:W-:Y:S05]  /*1800*/  BRA `(.L_x_1990) ;  /* 0x0000000800b07947 */ /* 0x000fea0003800000 */
.L_x_1995:
[----:B------:R0:W5:Y:S01]  /*1810*/  LDG.E.64 R26, desc[UR36][R4.64] ;  /* 0x00000024041a7981 */ /* 0x000162000c1e1b00 */
[----:B------:R-:W-:Y:S05]  /*1820*/  BRA `(.L_x_1990) ;  /* 0x0000000800a87947 */ /* 0x000fea0003800000 */
.L_x_1985:
        /* <DEDUP_REMOVED lines=8> */
[----:B------:R-:W2:Y:S01]  /*18b0*/  LDG.E.U8 R4, desc[UR36][R4.64] ;  /* 0x0000002404047981 */ /* 0x000ea2000c1e1100 */
[----:B------:R-:W-:Y:S02]  /*18c0*/  MOV R26, RZ ;  /* 0x000000ff001a7202 */ /* 0x000fe40000000f00 */
[----:B--2---:R-:W-:-:S04]  /*18d0*/  ISETP.NE.AND P0, PT, R4, RZ, PT ;  /* 0x000000ff0400720c */ /* 0x004fc80003f05270 */
[----:B------:R-:W-:Y:S01]  /*18e0*/  FSEL R27, RZ, 1.875, !P0 ;  /* 0x3ff00000ff1b7808 */ /* 0x000fe20004000000 */
[----:B------:R-:W-:Y:S08]  /*18f0*/  BRA `(.L_x_1990) ;  /* 0x0000000800747947 */ /* 0x000ff00003800000 */
.L_x_1999:
[----:B------:R0:W5:Y:S01]  /*1900*/  LDG.E.64 R26, desc[UR36][R4.64] ;  /* 0x00000024041a7981 */ /* 0x000162000c1e1b00 */
[----:B------:R-:W-:Y:S05]  /*1910*/  BRA `(.L_x_1990) ;  /* 0x00000008006c7947 */ /* 0x000fea0003800000 */
.L_x_1998:
        /* <DEDUP_REMOVED lines=23> */
[----:B------:R-:W-:-:S05]  /*1a90*/  LOP3.LUT R3, R3, 0x80000000, R0, 0xf8, !PT ;  /* 0x8000000003037812 */ /* 0x000fca00078ef800 */
[----:B------:R-:W-:-:S04]  /*1aa0*/  FMUL.FTZ R3, R3, 1 ;  /* 0x3f80000003037820 */ /* 0x000fc80000410000 */
[----:B------:R0:W1:Y:S01]  /*1ab0*/  F2F.F64.F32 R26, R3 ;  /* 0x00000003001a7310 */ /* 0x0000620000201800 */
[----:B------:R-:W-:Y:S05]  /*1ac0*/  BRA `(.L_x_1990) ;  /* 0x0000000800007947 */ /* 0x000fea0003800000 */
.L_x_2001:
[----:B------:R-:W2:Y:S02]  /*1ad0*/  LDG.E.U8 R4, desc[UR36][R4.64] ;  /* 0x0000002404047981 */ /* 0x000ea4000c1e1100 */
[C---:B--2---:R-:W-:Y:S01]  /*1ae0*/  IMAD.SHL.U32 R3, R4.reuse, 0x2000000, RZ ;  /* 0x0200000004037824 */ /* 0x044fe200078e00ff */
[----:B------:R-:W-:-:S04]  /*1af0*/  SHF.L.U32 R6, R4, 0x8, RZ ;  /* 0x0000000804067819 */ /* 0x000fc800000006ff */
        /* <DEDUP_REMOVED lines=8> */
[----:B------:R-:W-:-:S05]  /*1b80*/  LOP3.LUT R0, R0, 0x80000000, R3, 0xf8, !PT ;  /* 0x8000000000007812 */ /* 0x000fca00078ef803 */
[----:B------:R-:W-:-:S04]  /*1b90*/  FMUL.FTZ R0, R0, 1 ;  /* 0x3f80000000007820 */ /* 0x000fc80000410000 */
[----:B------:R0:W1:Y:S01]  /*1ba0*/  F2F.F64.F32 R26, R0 ;  /* 0x00000000001a7310 */ /* 0x0000620000201800 */
[----:B------:R-:W-:Y:S05]  /*1bb0*/  BRA `(.L_x_1990) ;  /* 0x0000000400c47947 */ /* 0x000fea0003800000 */
.L_x_2000:
[----:B------:R-:W2:Y:S02]  /*1bc0*/  LDG.E.U16 R0, desc[UR36][R4.64] ;  /* 0x0000002404007981 */ /* 0x000ea4000c1e1500 */
[----:B--2---:R-:W-:-:S04]  /*1bd0*/  IMAD.U32 R0, R0, 0x10000, RZ ;  /* 0x0001000000007824 */ /* 0x004fc800078e00ff */
[----:B------:R-:W-:-:S04]  /*1be0*/  FMUL.FTZ R0, R0, 1 ;  /* 0x3f80000000007820 */ /* 0x000fc80000410000 */
[----:B------:R0:W1:Y:S01]  /*1bf0*/  F2F.F64.F32 R26, R0 ;  /* 0x00000000001a7310 */ /* 0x0000620000201800 */
[----:B------:R-:W-:Y:S05]  /*1c00*/  BRA `(.L_x_1990) ;  /* 0x0000000400b07947 */ /* 0x000fea0003800000 */
.L_x_1997:
        /* <DEDUP_REMOVED lines=9> */
[----:B--2---:R0:W1:Y:S01]  /*1ca0*/  I2F.F64.U16 R26, R4 ;  /* 0x00000004001a7312 */ /* 0x0040620000101800 */
[----:B------:R-:W-:Y:S05]  /*1cb0*/  BRA `(.L_x_1990) ;  /* 0x0000000400847947 */ /* 0x000fea0003800000 */
.L_x_2004:
[----:B------:R-:W2:Y:S01]  /*1cc0*/  LDG.E.U8 R4, desc[UR36][R4.64] ;  /* 0x0000002404047981 */ /* 0x000ea2000c1e1100 */
[----:B------:R-:W-:Y:S02]  /*1cd0*/  CS2R R26, SRZ ;  /* 0x00000000001a7805 */ /* 0x000fe4000001ff00 */
[----:B--2---:R-:W-:-:S13]  /*1ce0*/  ISETP.NE.AND P0, PT, R4, RZ, PT ;  /* 0x000000ff0400720c */ /* 0x004fda0003f05270 */
[----:B------:R-:W-:Y:S05]  /*1cf0*/  @!P0 BRA `(.L_x_1990) ;  /* 0x0000000400748947 */ /* 0x000fea0003800000 */
[----:B------:R-:W-:-:S13]  /*1d00*/  ISETP.NE.AND P0, PT, R4, 0x80, PT ;  /* 0x000000800400780c */ /* 0x000fda0003f05270 */
[----:B------:R-:W-:Y:S01]  /*1d10*/  @!P0 MOV R26, 0x20000000 ;  /* 0x20000000001a8802 */ /* 0x000fe20000000f00 */
        /* <DEDUP_REMOVED lines=15> */
.L_x_2006:
[----:B------:R-:W-:Y:S05]  /*1e10*/  BSYNC.RECONVERGENT B0 ;  /* 0x0000000000007941 */ /* 0x000fea0003800200 */
.L_x_2005:
[----:B------:R-:W-:Y:S01]  /*1e20*/  IMAD.SHL.U32 R0, R0, 0x100000, RZ ;  /* 0x0010000000007824 */ /* 0x000fe200078e00ff */
[----:B------:R-:W-:-:S04]  /*1e30*/  LEA R3, R3, 0x3b800000, 0x17 ;  /* 0x3b80000003037811 */ /* 0x000fc800078eb8ff */
[----:B------:R-:W-:-:S05]  /*1e40*/  LOP3.LUT R0, R3, R0, R7, 0xfe, !PT ;  /* 0x0000000003007212 */ /* 0x000fca00078efe07 */
[----:B------:R-:W-:-:S04]  /*1e50*/  FMUL.FTZ R0, R0, 1 ;  /* 0x3f80000000007820 */ /* 0x000fc80000410000 */
[----:B------:R0:W1:Y:S01]  /*1e60*/  F2F.F64.F32 R26, R0 ;  /* 0x00000000001a7310 */ /* 0x0000620000201800 */
[----:B------:R-:W-:Y:S05]  /*1e70*/  BRA `(.L_x_1990) ;  /* 0x0000000400147947 */ /* 0x000fea0003800000 */
.L_x_2003:
[----:B------:R-:W2:Y:S01]  /*1e80*/  LDG.E.U8 R4, desc[UR36][R4.64] ;  /* 0x0000002404047981 */ /* 0x000ea2000c1e1100 */
[----:B------:R-:W-:Y:S02]  /*1e90*/  CS2R R26, SRZ ;  /* 0x00000000001a7805 */ /* 0x000fe4000001ff00 */
[----:B--2---:R-:W-:-:S13]  /*1ea0*/  ISETP.NE.AND P0, PT, R4, RZ, PT ;  /* 0x000000ff0400720c */ /* 0x004fda0003f05270 */
[----:B------:R-:W-:Y:S05]  /*1eb0*/  @!P0 BRA `(.L_x_1990) ;  /* 0x0000000400048947 */ /* 0x000fea0003800000 */
[----:B------:R-:W-:-:S13]  /*1ec0*/  ISETP.NE.AND P0, PT, R4, 0x80, PT ;  /* 0x000000800400780c */ /* 0x000fda0003f05270 */
[----:B------:R-:W-:Y:S01]  /*1ed0*/  @!P0 IMAD.MOV.U32 R26, RZ, RZ, 0x20000000 ;  /* 0x20000000ff1a8424 */ /* 0x000fe200078e00ff */
        /* <DEDUP_REMOVED lines=15> */
.L_x_2008:
[----:B------:R-:W-:Y:S05]  /*1fd0*/  BSYNC.RECONVERGENT B0 ;  /* 0x0000000000007941 */ /* 0x000fea0003800200 */
.L_x_2007:
[----:B------:R-:W-:Y:S02]  /*1fe0*/  SHF.L.U32 R0, R0, 0x15, RZ ;  /* 0x0000001500007819 */ /* 0x000fe400000006ff */
[----:B------:R-:W-:-:S04]  /*1ff0*/  LEA R3, R3, 0x37800000, 0x17 ;  /* 0x3780000003037811 */ /* 0x000fc800078eb8ff */
[----:B------:R-:W-:-:S05]  /*2000*/  LOP3.LUT R0, R3, R0, R7, 0xfe, !PT ;  /* 0x0000000003007212 */ /* 0x000fca00078efe07 */
[----:B------:R-:W-:-:S04]  /*2010*/  FMUL.FTZ R0, R0, 1 ;  /* 0x3f80000000007820 */ /* 0x000fc80000410000 */
[----:B------:R0:W1:Y:S01]  /*2020*/  F2F.F64.F32 R26, R0 ;  /* 0x00000000001a7310 */ /* 0x0000620000201800 */
[----:B------:R-:W-:Y:S05]  /*2030*/  BRA `(.L_x_1990) ;  /* 0x0000000000a47947 */ /* 0x000fea0003800000 */
.L_x_2002:
[----:B------:R-:W-:-:S09]  /*2040*/  UISETP.NE.AND UP0, UPT, UR4, 0x1c, UPT ;  /* 0x0000001c0400788c */ /* 0x000fd2000bf05270 */
[----:B------:R-:W-:Y:S05]  /*2050*/  BRA.U !UP0, `(.L_x_2009) ;  /* 0x0000000108947547 */ /* 0x000fea000b800000 */
[----:B------:R-:W-:-:S09]  /*2060*/  UISETP.NE.AND UP0, UPT, UR4, 0x1d, UPT ;  /* 0x0000001d0400788c */ /* 0x000fd2000bf05270 */
[----:B------:R-:W-:Y:S05]  /*2070*/  BRA.U !UP0, `(.L_x_2010) ;  /* 0x0000000108807547 */ /* 0x000fea000b800000 */
[----:B------:R-:W-:-:S09]  /*2080*/  UISETP.NE.AND UP0, UPT, UR4, 0x2c, UPT ;  /* 0x0000002c0400788c */ /* 0x000fd2000bf05270 */
[----:B------:R-:W-:Y:S05]  /*2090*/  BRA.U !UP0, `(.L_x_2011) ;  /* 0x0000000108487547 */ /* 0x000fea000b800000 */
.L_x_1989:
        /* <DEDUP_REMOVED lines=16> */
.L_x_2012:
[----:B------:R-:W-:Y:S01]  /*21a0*/  CS2R R26, SRZ ;  /* 0x00000000001a7805 */ /* 0x000fe2000001ff00 */
[----:B------:R-:W-:Y:S06]  /*21b0*/  BRA `(.L_x_1990) ;  /* 0x0000000000447947 */ /* 0x000fec0003800000 */
.L_x_2011:
[----:B------:R-:W2:Y:S01]  /*21c0*/  LDG.E.U8 R0, desc[UR36][R4.64] ;  /* 0x0000002404007981 */ /* 0x000ea2000c1e1100 */
[----:B------:R-:W-:Y:S02]  /*21d0*/  IMAD.MOV.U32 R26, RZ, RZ, 0x0 ;  /* 0x00000000ff1a7424 */ /* 0x000fe400078e00ff */
[----:B------:R-:W-:Y:S01]  /*21e0*/  IMAD.MOV.U32 R27, RZ, RZ, 0x38000000 ;  /* 0x38000000ff1b7424 */ /* 0x000fe200078e00ff */
[----:B--2---:R-:W-:-:S13]  /*21f0*/  ISETP.NE.AND P0, PT, R0, RZ, PT ;  /* 0x000000ff0000720c */ /* 0x004fda0003f05270 */
[----:B------:R-:W-:Y:S05]  /*2200*/  @!P0 BRA `(.L_x_1990) ;  /* 0x0000000000308947 */ /* 0x000fea0003800000 */
[----:B------:R-:W-:-:S13]  /*2210*/  ISETP.NE.AND P0, PT, R0, 0xff, PT ;  /* 0x000000ff0000780c */ /* 0x000fda0003f05270 */
[----:B------:R-:W-:Y:S01]  /*2220*/  @P0 SHF.L.U32 R0, R0, 0x17, RZ ;  /* 0x0000001700000819 */ /* 0x000fe200000006ff */
[----:B------:R-:W-:Y:S02]  /*2230*/  @!P0 IMAD.MOV.U32 R26, RZ, RZ, 0x20000000 ;  /* 0x20000000ff1a8424 */ /* 0x000fe400078e00ff */
[----:B------:R-:W-:Y:S02]  /*2240*/  @!P0 IMAD.MOV.U32 R27, RZ, RZ, 0x7ff80000 ;  /* 0x7ff80000ff1b8424 */ /* 0x000fe400078e00ff */
[----:B------:R-:W-:-:S04]  /*2250*/  @P0 FMUL.FTZ R0, R0, 1 ;  /* 0x3f80000000000820 */ /* 0x000fc80000410000 */
[----:B------:R2:W3:Y:S01]  /*2260*/  @P0 F2F.F64.F32 R26, R0 ;  /* 0x00000000001a0310 */ /* 0x0004e20000201800 */
[----:B------:R-:W-:Y:S05]  /*2270*/  BRA `(.L_x_1990) ;  /* 0x0000000000147947 */ /* 0x000fea0003800000 */
.L_x_2010:
[----:B------:R-:W2:Y:S02]  /*2280*/  LDG.E.64 R26, desc[UR36][R4.64] ;  /* 0x00000024041a7981 */ /* 0x000ea4000c1e1b00 */
[----:B--2---:R-:W4:Y:S01]  /*2290*/  I2F.F64.U64 R26, R26 ;  /* 0x0000001a001a7312 */ /* 0x004f220000301800 */
[----:B------:R-:W-:Y:S05]  /*22a0*/  BRA `(.L_x_1990) ;  /* 0x0000000000087947 */ /* 0x000fea0003800000 */
.L_x_2009:
[----:B------:R-:W2:Y:S02]  /*22b0*/  LDG.E R4, desc[UR36][R4.64] ;  /* 0x0000002404047981 */ /* 0x000ea4000c1e1900 */
[----:B--2---:R0:W1:Y:S02]  /*22c0*/  I2F.F64.U32 R26, R4 ;  /* 0x00000004001a7312 */ /* 0x0040640000201800 */
.L_x_1990:
[----:B------:R-:W-:Y:S05]  /*22d0*/  BSYNC.RECONVERGENT B7 ;  /* 0x0000000000077941 */ /* 0x000fea0003800200 */
.L_x_1984:
[C---:B01-345:R-:W-:Y:S01]  /*22e0*/  DFMA R4, R26.reuse, R26, -1 ;  /* 0xbff000001a04742b */ /* 0x07bfe2000000001a */
[----:B------:R-:W-:Y:S01]  /*22f0*/  MOV R6, RZ ;  /* 0x000000ff00067202 */ /* 0x000fe20000000f00 */
[----:B------:R-:W-:Y:S01]  /*2300*/  IMAD.MOV.U32 R8, RZ, RZ, RZ ;  /* 0x000000ffff087224 */ /* 0x000fe200078e00ff */
[----:B------:R-:W-:Y:S01]  /*2310*/  DADD R26, R26, -1 ;  /* 0xbff000001a1a7429 */ /* 0x000fe20000000000 */
[----:B------:R-:W-:Y:S02]  /*2320*/  BSSY.RECONVERGENT B0, `(.L_x_2013) ;  /* 0x000009e000007945 */ /* 0x000fe40003800200 */
[----:B------:R-:W0:Y:S07]  /*2330*/  MUFU.RSQ64H R7, R5 ;  /* 0x0000000500077308 */ /* 0x000e2e0000001c00 */
[----:B------:R-:W-:-:S02]  /*2340*/  ISETP.NE.AND P1, PT, R27, RZ, PT ;  /* 0x000000ff1b00720c */ /* 0x000fc40003f25270 */
[----:B------:R-:W-:Y:S01]  /*2350*/  ISETP.GT.U32.AND P0, PT, R27, 0x432fffff, PT ;  /* 0x432fffff1b00780c */ /* 0x000fe20003f04070 */
[----:B0-----:R-:W-:Y:S01]  /*2360*/  DMUL R10, R4, R6 ;  /* 0x00000006040a7228 */ /* 0x001fe20000000000 */
[----:B------:R-:W-:-:S07]  /*2370*/  VIADD R9, R7, 0xfff00000 ;  /* 0xfff0000007097836 */ /* 0x000fce0000000000 */
[----:B------:R-:W-:-:S08]  /*2380*/  DFMA R12, R10, -R10, R4 ;  /* 0x8000000a0a0c722b */ /* 0x000fd00000000004 */
[----:B------:R-:W-:-:S08]  /*2390*/  DFMA R12, R8, R12, R10 ;  /* 0x0000000c080c722b */ /* 0x000fd0000000000a */
[-C--:B------:R-:W-:Y:S02]  /*23a0*/  DFMA R6, R6, -R12.reuse, 1 ;  /* 0x3ff000000606742b */ /* 0x080fe4000000080c */
[----:B------:R-:W-:-:S06]  /*23b0*/  DFMA R10, R12, -R12, R4 ;  /* 0x8000000c0c0a722b */ /* 0x000fcc0000000004 */
[----:B------:R-:W-:-:S08]  /*23c0*/  DFMA R6, R8, R6, R8 ;  /* 0x000000060806722b */ /* 0x000fd00000000008 */
[----:B------:R-:W-:-:S10]  /*23d0*/  DFMA R6, R6, R10, R12 ;  /* 0x0000000a0606722b */ /* 0x000fd4000000000c */
[----:B------:R-:W-:Y:S02]  /*23e0*/  FSEL R28, R6, RZ, P1 ;  /* 0x000000ff061c7208 */ /* 0x000fe40000800000 */
[----:B------:R-:W-:Y:S02]  /*23f0*/  FSEL R6, R7, RZ, P1 ;  /* 0x000000ff07067208 */ /* 0x000fe40000800000 */
[----:B------:R-:W-:Y:S02]  /*2400*/  FSEL R28, R28, 1.4012984643248170709e-45, !P0 ;  /* 0x000000011c1c7808 */ /* 0x000fe40004000000 */
[----:B------:R-:W-:-:S06]  /*2410*/  FSEL R29, R6, -1.875, !P0 ;  /* 0xbff00000061d7808 */ /* 0x000fcc0004000000 */
[----:B------:R-:W-:-:S10]  /*2420*/  DADD R28, R26, R28 ;  /* 0x000000001a1c7229 */ /* 0x000fd4000000001c */
[C---:B------:R-:W-:Y:S02]  /*2430*/  FSETP.GEU.FTZ.AND P0, PT, R29.reuse, 1.7916666269302368164, PT ;  /* 0x3fe555551d00780b */ /* 0x040fe40003f1e000 */
[----:B------:R-:W-:-:S04]  /*2440*/  FSETP.GT.FTZ.AND P1, PT, R29, -1.6999999284744262695, PT ;  /* 0xbfd999991d00780b */ /* 0x000fc80003f34000 */
[----:B------:R-:W-:-:S13]  /*2450*/  PLOP3.LUT P0, PT, P0, P1, PT, 0xf2, 0x2f ;  /* 0x00000000002f781c */ /* 0x000fda0000703e72 */
[----:B------:R-:W-:Y:S05]  /*2460*/  @P0 BRA `(.L_x_2014) ;  /* 0x0000000000d40947 */ /* 0x000fea0003800000 */
[----:B------:R-:W-:Y:S01]  /*2470*/  DADD R10, R28, 2 ;  /* 0x400000001c0a7429 */ /* 0x000fe20000000000 */
[----:B------:R-:W-:Y:S01]  /*2480*/  MOV R4, 0x1 ;  /* 0x0000000100047802 */ /* 0x000fe20000000f00 */
[----:B------:R-:W-:Y:S01]  /*2490*/  BSSY.RECONVERGENT B1, `(.L_x_2015) ;  /* 0x0000014000017945 */ /* 0x000fe20003800200 */
[----:B------:R-:W-:-:S03]  /*24a0*/  FSETP.GEU.AND P1, PT, |R29|, 6.5827683646048100446e-37, PT ;  /* 0x036000001d00780b */ /* 0x000fc60003f2e200 */
[----:B------:R-:W0:Y:S02]  /*24b0*/  MUFU.RCP64H R5, R11 ;  /* 0x0000000b00057308 */ /* 0x000e240000001800 */
[----:B0-----:R-:W-:-:S08]  /*24c0*/  DFMA R6, -R10, R4, 1 ;  /* 0x3ff000000a06742b */ /* 0x001fd00000000104 */
[----:B------:R-:W-:-:S08]  /*24d0*/  DFMA R6, R6, R6, R6 ;  /* 0x000000060606722b */ /* 0x000fd00000000006 */
[----:B------:R-:W-:-:S08]  /*24e0*/  DFMA R6, R4, R6, R4 ;  /* 0x000000060406722b */ /* 0x000fd00000000004 */
[----:B------:R-:W-:-:S08]  /*24f0*/  DFMA R4, -R10, R6, 1 ;  /* 0x3ff000000a04742b */ /* 0x000fd00000000106 */
[----:B------:R-:W-:-:S08]  /*2500*/  DFMA R4, R6, R4, R6 ;  /* 0x000000040604722b */ /* 0x000fd00000000006 */
[----:B------:R-:W-:-:S08]  /*2510*/  DMUL R6, R28, R4 ;  /* 0x000000041c067228 */ /* 0x000fd00000000000 */
[----:B------:R-:W-:-:S08]  /*2520*/  DFMA R8, -R10, R6, R28 ;  /* 0x000000060a08722b */ /* 0x000fd0000000011c */
[----:B------:R-:W-:-:S10]  /*2530*/  DFMA R4, R4, R8, R6 ;  /* 0x000000080404722b */ /* 0x000fd40000000006 */
[----:B--2---:R-:W-:-:S05]  /*2540*/  FFMA R0, RZ, R11, R5 ;  /* 0x0000000bff007223 */ /* 0x004fca0000000005 */
[----:B------:R-:W-:-:S13]  /*2550*/  FSETP.GT.AND P0, PT, |R0|, 1.469367938527859385e-39, PT ;  /* 0x001000000000780b */ /* 0x000fda0003f04200 */
[----:B------:R-:W-:Y:S05]  /*2560*/  @P0 BRA P1, `(.L_x_2016) ;  /* 0x0000000000180947 */ /* 0x000fea0000800000 */
[----:B------:R-:W-:Y:S01]  /*2570*/  IMAD.MOV.U32 R12, RZ, RZ, R28 ;  /* 0x000000ffff0c7224 */ /* 0x000fe200078e001c */
[----:B------:R-:W-:Y:S01]  /*2580*/  MOV R0, 0x25b0 ;  /* 0x000025b000007802 */ /* 0x000fe20000000f00 */
[----:B------:R-:W-:-:S07]  /*2590*/  IMAD.MOV.U32 R13, RZ, RZ, R29 ;  /* 0x000000ffff0d7224 */ /* 0x000fce00078e001d */
[----:B------:R-:W-:Y:S05]  /*25a0*/  CALL.REL.NOINC `($__internal_0_$__cuda_sm20_div_rn_f64_full) ;  /* 0x000000d000447944 */ /* 0x000fea0003c00000 */
[----:B------:R-:W-:Y:S01]  /*25b0*/  MOV R4, R18 ;  /* 0x0000001200047202 */ /* 0x000fe20000000f00 */
[----:B------:R-:W-:-:S07]  /*25c0*/  IMAD.MOV.U32 R5, RZ, RZ, R19 ;  /* 0x000000ffff057224 */ /* 0x000fce00078e0013 */
.L_x_2016:
[----:B------:R-:W-:Y:S05]  /*25d0*/  BSYNC.RECONVERGENT B1 ;  /* 0x0000000000017941 */ /* 0x000fea0003800200 */
.L_x_2015:
[----:B------:R-:W-:Y:S01]  /*25e0*/  DMUL R4, R28, -R4 ;  /* 0x800000041c047228 */ /* 0x000fe20000000000 */
[----:B------:R-:W-:Y:S01]  /*25f0*/  IMAD.MOV.U32 R10, RZ, RZ, -0x314d23bc ;  /* 0xceb2dc44ff0a7424 */ /* 0x000fe200078e00ff */
[----:B------:R-:W-:Y:S01]  /*2600*/  MOV R11, 0x3ed087ff ;  /* 0x3ed087ff000b7802 */ /* 0x000fe20000000f00 */
[----:B------:R-:W-:Y:S01]  /*2610*/  UMOV UR4, 0x2fbe14b5 ;  /* 0x2fbe14b500047882 */ /* 0x000fe20000000000 */
[----:B------:R-:W-:-:S04]  /*2620*/  UMOV UR5, 0x3eb372fb ;  /* 0x3eb372fb00057882 */ /* 0x000fc80000000000 */
[----:B------:R-:W-:-:S08]  /*2630*/  DADD R6, R28, R4 ;  /* 0x000000001c067229 */ /* 0x000fd00000000004 */
[----:B------:R-:W-:-:S08]  /*2640*/  DMUL R8, R6, R6 ;  /* 0x0000000606087228 */ /* 0x000fd00000000000 */
[----:B------:R-:W-:Y:S01]  /*2650*/  DFMA R10, R8, UR4, R10 ;  /* 0x00000004080a7c2b */ /* 0x000fe2000800000a */
[----:B------:R-:W-:Y:S01]  /*2660*/  UMOV UR4, 0x890f468c ;  /* 0x890f468c00047882 */ /* 0x000fe20000000000 */
[----:B------:R-:W-:-:S06]  /*2670*/  UMOV UR5, 0x3ef3b9ff ;  /* 0x3ef3b9ff00057882 */ /* 0x000fcc0000000000 */
[----:B------:R-:W-:Y:S01]  /*2680*/  DFMA R10, R8, R10, UR4 ;  /* 0x00000004080a7e2b */ /* 0x000fe2000800000a */
        /* <DEDUP_REMOVED lines=14> */
[----:B------:R-:W-:-:S08]  /*2770*/  DFMA R10, R8, R10, UR4 ;  /* 0x00000004080a7e2b */ /* 0x000fd0000800000a */
[----:B------:R-:W-:-:S08]  /*2780*/  DMUL R10, R8, R10 ;  /* 0x0000000a080a7228 */ /* 0x000fd00000000000 */
[----:B------:R-:W-:-:S08]  /*2790*/  DFMA R10, R6, R10, R4 ;  /* 0x0000000a060a722b */ /* 0x000fd00000000004 */
[----:B------:R-:W-:Y:S01]  /*27a0*/  DADD R10, R28, R10 ;  /* 0x000000001c0a7229 */ /* 0x000fe2000000000a */
[----:B------:R-:W-:Y:S10]  /*27b0*/  BRA `(.L_x_2017) ;  /* 0x0000000400507947 */ /* 0x000ff40003800000 */
.L_x_2014:
[----:B------:R-:W-:-:S10]  /*27c0*/  DADD R28, R28, 1 ;  /* 0x3ff000001c1c7429 */ /* 0x000fd40000000000 */
[----:B------:R-:W-:Y:S01]  /*27d0*/  ISETP.GT.AND P0, PT, R29, 0xfffff, PT ;  /* 0x000fffff1d00780c */ /* 0x000fe20003f04270 */
[----:B------:R-:W-:Y:S01]  /*27e0*/  IMAD.MOV.U32 R4, RZ, RZ, R28 ;  /* 0x000000ffff047224 */ /* 0x000fe200078e001c */
[----:B------:R-:W-:Y:S01]  /*27f0*/  MOV R3, R29 ;  /* 0x0000001d00037202 */ /* 0x000fe20000000f00 */
[----:B------:R-:W-:-:S10]  /*2800*/  IMAD.MOV.U32 R5, RZ, RZ, R29 ;  /* 0x000000ffff057224 */ /* 0x000fd400078e001d */
[----:B------:R-:W-:-:S10]  /*2810*/  @!P0 DMUL R4, R4, 1.80143985094819840000e+16 ;  /* 0x4350000004048828 */ /* 0x000fd40000000000 */
[----:B------:R-:W-:Y:S02]  /*2820*/  @!P0 IMAD.MOV.U32 R3, RZ, RZ, R5 ;  /* 0x000000ffff038224 */ /* 0x000fe400078e0005 */
[----:B------:R-:W-:Y:S02]  /*2830*/  @!P0 IMAD.MOV.U32 R28, RZ, RZ, R4 ;  /* 0x000000ffff1c8224 */ /* 0x000fe400078e0004 */
[----:B--2---:R-:W-:-:S05]  /*2840*/  VIADD R0, R3, 0xffffffff ;  /* 0xffffffff03007836 */ /* 0x004fca0000000000 */
[----:B------:R-:W-:Y:S02]  /*2850*/  ISETP.GT.U32.AND P1, PT, R0, 0x7feffffe, PT ;  /* 0x7feffffe0000780c */ /* 0x000fe40003f24070 */
[----:B------:R-:W-:Y:S01]  /*2860*/  MOV R0, 0xfffffc01 ;  /* 0xfffffc0100007802 */ /* 0x000fe20000000f00 */
[----:B------:R-:W-:-:S10]  /*2870*/  @!P0 IMAD.MOV.U32 R0, RZ, RZ, -0x435 ;  /* 0xfffffbcbff008424 */ /* 0x000fd400078e00ff */
[----:B------:R-:W-:Y:S05]  /*2880*/  @P1 BRA `(.L_x_2018) ;  /* 0x0000000400041947 */ /* 0x000fea0003800000 */
[----:B------:R-:W-:Y:S01]  /*2890*/  LOP3.LUT R4, R3, 0xfffff, RZ, 0xc0, !PT ;  /* 0x000fffff03047812 */ /* 0x000fe200078ec0ff */
[----:B------:R-:W-:Y:S01]  /*28a0*/  IMAD.MOV.U32 R14, RZ, RZ, -0x748574fc ;  /* 0x8b7a8b04ff0e7424 */ /* 0x000fe200078e00ff */
[----:B------:R-:W-:Y:S01]  /*28b0*/  MOV R6, RZ ;  /* 0x000000ff00067202 */ /* 0x000fe20000000f00 */
[----:B------:R-:W-:Y:S01]  /*28c0*/  IMAD.MOV.U32 R15, RZ, RZ, 0x3ed0ee25 ;  /* 0x3ed0ee25ff0f7424 */ /* 0x000fe200078e00ff */
[----:B------:R-:W-:Y:S01]  /*28d0*/  LOP3.LUT R5, R4, 0x3ff00000, RZ, 0xfc, !PT ;  /* 0x3ff0000004057812 */ /* 0x000fe200078efcff */
[----:B------:R-:W-:Y:S01]  /*28e0*/  UMOV UR4, 0x3ae80f1e ;  /* 0x3ae80f1e00047882 */ /* 0x000fe20000000000 */
[----:B------:R-:W-:Y:S01]  /*28f0*/  MOV R4, R28 ;  /* 0x0000001c00047202 */ /* 0x000fe20000000f00 */
[----:B------:R-:W-:Y:S01]  /*2900*/  UMOV UR5, 0x3eb1380b ;  /* 0x3eb1380b00057882 */ /* 0x000fe20000000000 */
[----:B------:R-:W-:Y:S01]  /*2910*/  ISETP.GE.U32.AND P0, PT, R5, 0x3ff6a09f, PT ;  /* 0x3ff6a09f0500780c */ /* 0x000fe20003f06070 */
[----:B------:R-:W-:Y:S01]  /*2920*/  IMAD.MOV.U32 R21, RZ, RZ, 0x43300000 ;  /* 0x43300000ff157424 */ /* 0x000fe200078e00ff */
[----:B------:R-:W-:Y:S01]  /*2930*/  LEA.HI R0, R3, R0, RZ, 0xc ;  /* 0x0000000003007211 */ /* 0x000fe200078f60ff */
[----:B------:R-:W-:Y:S01]  /*2940*/  UMOV UR6, 0x80000000 ;  /* 0x8000000000067882 */ /* 0x000fe20000000000 */
[----:B------:R-:W-:-:S09]  /*2950*/  UMOV UR7, 0x43300000 ;  /* 0x4330000000077882 */ /* 0x000fd20000000000 */
[----:B------:R-:W-:Y:S01]  /*2960*/  @P0 VIADD R7, R5, 0xfff00000 ;  /* 0xfff0000005070836 */ /* 0x000fe20000000000 */
[----:B------:R-:W-:-:S03]  /*2970*/  @P0 IADD3 R0, PT, PT, R0, 0x1, RZ ;  /* 0x0000000100000810 */ /* 0x000fc60007ffe0ff */
[----:B------:R-:W-:Y:S01]  /*2980*/  @P0 IMAD.MOV.U32 R5, RZ, RZ, R7 ;  /* 0x000000ffff050224 */ /* 0x000fe200078e0007 */
[----:B------:R-:W-:-:S05]  /*2990*/  LOP3.LUT R20, R0, 0x80000000, RZ, 0x3c, !PT ;  /* 0x8000000000147812 */ /* 0x000fca00078e3cff */
[C---:B------:R-:W-:Y:S02]  /*29a0*/  DADD R12, R4.reuse, 1 ;  /* 0x3ff00000040c7429 */ /* 0x040fe40000000000 */
[----:B------:R-:W-:-:S04]  /*29b0*/  DADD R4, R4, -1 ;  /* 0xbff0000004047429 */ /* 0x000fc80000000000 */
[----:B------:R-:W0:Y:S02]  /*29c0*/  MUFU.RCP64H R7, R13 ;  /* 0x0000000d00077308 */ /* 0x000e240000001800 */
[----:B0-----:R-:W-:-:S08]  /*29d0*/  DFMA R8, -R12, R6, 1 ;  /* 0x3ff000000c08742b */ /* 0x001fd00000000106 */
[----:B------:R-:W-:-:S08]  /*29e0*/  DFMA R8, R8, R8, R8 ;  /* 0x000000080808722b */ /* 0x000fd00000000008 */
[----:B------:R-:W-:-:S08]  /*29f0*/  DFMA R6, R6, R8, R6 ;  /* 0x000000080606722b */ /* 0x000fd00000000006 */
[----:B------:R-:W-:-:S08]  /*2a00*/  DMUL R8, R4, R6 ;  /* 0x0000000604087228 */ /* 0x000fd00000000000 */
[----:B------:R-:W-:-:S08]  /*2a10*/  DFMA R8, R4, R6, R8 ;  /* 0x000000060408722b */ /* 0x000fd00000000008 */
[----:B------:R-:W-:Y:S02]  /*2a20*/  DMUL R10, R8, R8 ;  /* 0x00000008080a7228 */ /* 0x000fe40000000000 */
[----:B------:R-:W-:-:S06]  /*2a30*/  DADD R18, R4, -R8 ;  /* 0x0000000004127229 */ /* 0x000fcc0000000808 */
[----:B------:R-:W-:Y:S01]  /*2a40*/  DFMA R12, R10, UR4, R14 ;  /* 0x000000040a0c7c2b */ /* 0x000fe2000800000e */
[----:B------:R-:W-:Y:S01]  /*2a50*/  UMOV UR4, 0x9f02676f ;  /* 0x9f02676f00047882 */ /* 0x000fe20000000000 */
[----:B------:R-:W-:Y:S01]  /*2a60*/  UMOV UR5, 0x3ef3b266 ;  /* 0x3ef3b26600057882 */ /* 0x000fe20000000000 */
[----:B------:R-:W-:-:S05]  /*2a70*/  DADD R18, R18, R18 ;  /* 0x0000000012127229 */ /* 0x000fca0000000012 */
[----:B------:R-:W-:Y:S01]  /*2a80*/  DFMA R12, R10, R12, UR4 ;  /* 0x000000040a0c7e2b */ /* 0x000fe2000800000c */
[----:B------:R-:W-:Y:S01]  /*2a90*/  UMOV UR4, 0xa9ab0956 ;  /* 0xa9ab095600047882 */ /* 0x000fe20000000000 */
[----:B------:R-:W-:Y:S01]  /*2aa0*/  UMOV UR5, 0x3f1745cb ;  /* 0x3f1745cb00057882 */ /* 0x000fe20000000000 */
[----:B------:R-:W-:-:S05]  /*2ab0*/  DFMA R18, R4, -R8, R18 ;  /* 0x800000080412722b */ /* 0x000fca0000000012 */
[----:B------:R-:W-:Y:S01]  /*2ac0*/  DFMA R12, R10, R12, UR4 ;  /* 0x000000040a0c7e2b */ /* 0x000fe2000800000c */
[----:B------:R-:W-:Y:S01]  /*2ad0*/  UMOV UR4, 0x2d1b5154 ;  /* 0x2d1b515400047882 */ /* 0x000fe20000000000 */
[----:B------:R-:W-:Y:S01]  /*2ae0*/  UMOV UR5, 0x3f3c71c7 ;  /* 0x3f3c71c700057882 */ /* 0x000fe20000000000 */
[----:B------:R-:W-:-:S05]  /*2af0*/  DMUL R18, R6, R18 ;  /* 0x0000001206127228 */ /* 0x000fca0000000000 */
[----:B------:R-:W-:Y:S01]  /*2b00*/  DFMA R12, R10, R12, UR4 ;  /* 0x000000040a0c7e2b */ /* 0x000fe2000800000c */
[----:B------:R-:W-:Y:S01]  /*2b10*/  UMOV UR4, 0x923be72d ;  /* 0x923be72d00047882 */ /* 0x000fe20000000000 */
[----:B------:R-:W-:-:S06]  /*2b20*/  UMOV UR5, 0x3f624924 ;  /* 0x3f62492400057882 */ /* 0x000fcc0000000000 */
[----:B------:R-:W-:Y:S01]  /*2b30*/  DFMA R14, R10, R12, UR4 ;  /* 0x000000040a0e7e2b */ /* 0x000fe2000800000c */
[----:B------:R-:W-:Y:S01]  /*2b40*/  UMOV UR4, 0x9999a3c4 ;  /* 0x9999a3c400047882 */ /* 0x000fe20000000000 */
[----:B------:R-:W-:Y:S01]  /*2b50*/  UMOV UR5, 0x3f899999 ;  /* 0x3f89999900057882 */ /* 0x000fe20000000000 */
[----:B------:R-:W-:Y:S01]  /*2b60*/  DADD R12, R20, -UR6 ;  /* 0x80000006140c7e29 */ /* 0x000fe20008000000 */
[----:B------:R-:W-:Y:S01]  /*2b70*/  UMOV UR6, 0xfefa39ef ;  /* 0xfefa39ef00067882 */ /* 0x000fe20000000000 */
[----:B------:R-:W-:-:S03]  /*2b80*/  UMOV UR7, 0x3fe62e42 ;  /* 0x3fe62e4200077882 */ /* 0x000fc60000000000 */
[----:B------:R-:W-:Y:S01]  /*2b90*/  DFMA R14, R10, R14, UR4 ;  /* 0x000000040a0e7e2b */ /* 0x000fe2000800000e */
[----:B------:R-:W-:Y:S01]  /*2ba0*/  UMOV UR4, 0x55555554 ;  /* 0x5555555400047882 */ /* 0x000fe20000000000 */
[----:B------:R-:W-:Y:S01]  /*2bb0*/  UMOV UR5, 0x3fb55555 ;  /* 0x3fb5555500057882 */ /* 0x000fe20000000000 */
[----:B------:R-:W-:-:S05]  /*2bc0*/  DFMA R4, R12, UR6, R8 ;  /* 0x000000060c047c2b */ /* 0x000fca0008000008 */
[----:B------:R-:W-:Y:S01]  /*2bd0*/  DFMA R14, R10, R14, UR4 ;  /* 0x000000040a0e7e2b */ /* 0x000fe2000800000e */
[----:B------:R-:W-:Y:S01]  /*2be0*/  UMOV UR4, 0xfefa39ef ;  /* 0xfefa39ef00047882 */ /* 0x000fe20000000000 */
[----:B------:R-:W-:Y:S02]  /*2bf0*/  UMOV UR5, 0x3fe62e42 ;  /* 0x3fe62e4200057882 */ /* 0x000fe40000000000 */
[----:B------:R-:W-:Y:S01]  /*2c00*/  DFMA R20, R12, -UR4, R4 ;  /* 0x800000040c147c2b */ /* 0x000fe20008000004 */
[----:B------:R-:W-:Y:S01]  /*2c10*/  UMOV UR4, 0x3b39803f ;  /* 0x3b39803f00047882 */ /* 0x000fe20000000000 */
[----:B------:R-:W-:Y:S02]  /*2c20*/  UMOV UR5, 0x3c7abc9e ;  /* 0x3c7abc9e00057882 */ /* 0x000fe40000000000 */
[----:B------:R-:W-:-:S04]  /*2c30*/  DMUL R14, R10, R14 ;  /* 0x0000000e0a0e7228 */ /* 0x000fc80000000000 */
[----:B------:R-:W-:-:S04]  /*2c40*/  DADD R20, -R8, R20 ;  /* 0x0000000008147229 */ /* 0x000fc80000000114 */
[----:B------:R-:W-:-:S08]  /*2c50*/  DFMA R14, R8, R14, R18 ;  /* 0x0000000e080e722b */ /* 0x000fd00000000012 */
[----:B------:R-:W-:-:S08]  /*2c60*/  DADD R14, R14, -R20 ;  /* 0x000000000e0e7229 */ /* 0x000fd00000000814 */
[----:B------:R-:W-:-:S08]  /*2c70*/  DFMA R14, R12, UR4, R14 ;  /* 0x000000040c0e7c2b */ /* 0x000fd0000800000e */
[----:B------:R-:W-:Y:S01]  /*2c80*/  DADD R10, R4, R14 ;  /* 0x00000000040a7229 */ /* 0x000fe2000000000e */
[----:B------:R-:W-:Y:S10]  /*2c90*/  BRA `(.L_x_2017) ;  /* 0x0000000000187947 */ /* 0x000ff40003800000 */
.L_x_2018:
[----:B------:R-:W-:Y:S01]  /*2ca0*/  IMAD.MOV.U32 R6, RZ, RZ, 0x0 ;  /* 0x00000000ff067424 */ /* 0x000fe200078e00ff */
[----:B------:R-:W-:Y:S02]  /*2cb0*/  MOV R7, 0x7ff00000 ;  /* 0x7ff0000000077802 */ /* 0x000fe40000000f00 */
[----:B------:R-:W-:-:S04]  /*2cc0*/  LOP3.LUT P0, RZ, R5, 0x7fffffff, RZ, 0xc0, !PT ;  /* 0x7fffffff05ff7812 */ /* 0x000fc8000780c0ff */
[----:B------:R-:W-:-:S10]  /*2cd0*/  DFMA R6, R4, R6, +INF ;  /* 0x7ff000000406742b */ /* 0x000fd40000000006 */
[----:B------:R-:W-:Y:S02]  /*2ce0*/  FSEL R10, R6, RZ, P0 ;  /* 0x000000ff060a7208 */ /* 0x000fe40000000000 */
[----:B------:R-:W-:-:S07]  /*2cf0*/  FSEL R11, R7, -QNAN , P0 ;  /* 0xfff00000070b7808 */ /* 0x000fce0000000000 */
.L_x_2017:
[----:B------:R-:W-:Y:S05]  /*2d00*/  BSYNC.RECONVERGENT B0 ;  /* 0x0000000000007941 */ /* 0x000fea0003800200 */
.L_x_2013:
[----:B------:R-:W0:Y:S01]  /*2d10*/  LDCU.64 UR6, c[0x0][0x580] ;  /* 0x0000b000ff0677ac */ /* 0x000e220008000a00 */
[----:B------:R-:W-:Y:S01]  /*2d20*/  ISETP.GT.U32.AND P1, PT, R27, 0x432fffff, PT ;  /* 0x432fffff1b00780c */ /* 0x000fe20003f24070 */
[----:B------:R-:W-:Y:S01]  /*2d30*/  UPRMT UR4, UR42, 0x9910, URZ ;  /* 0x000099102a047896 */ /* 0x000fe200080000ff */
[----:B------:R-:W-:Y:S01]  /*2d40*/  UMOV UR8, 0xfefa39ef ;  /* 0xfefa39ef00087882 */ /* 0x000fe20000000000 */
[----:B------:R-:W-:Y:S02]  /*2d50*/  UMOV UR9, 0x3fe62e42 ;  /* 0x3fe62e4200097882 */ /* 0x000fe40000000000 */
[----:B------:R-:W-:Y:S01]  /*2d60*/  UISETP.GT.AND UP0, UPT, UR4, 0x9, UPT ;  /* 0x000000090400788c */ /* 0x000fe2000bf04270 */
[----:B------:R-:W-:Y:S01]  /*2d70*/  DADD R4, R10, UR8 ;  /* 0x000000080a047e29 */ /* 0x000fe20008000000 */
[----:B0-----:R-:W-:-:S09]  /*2d80*/  IADD3 R2, P0, PT, R2, UR6, RZ ;  /* 0x0000000602027c10 */ /* 0x001fd2000ff1e0ff */
[----:B------:R-:W-:Y:S02]  /*2d90*/  FSEL R4, R4, R10, P1 ;  /* 0x0000000a04047208 */ /* 0x000fe40000800000 */
[----:B------:R-:W-:Y:S01]  /*2da0*/  FSEL R5, R5, R11, P1 ;  /* 0x0000000b05057208 */ /* 0x000fe20000800000 */
[----:B------:R-:W-:Y:S01]  /*2db0*/  IMAD.X R3, RZ, RZ, UR7, P0 ;  /* 0x00000007ff037e24 */ /* 0x000fe200080e06ff */
        /* <DEDUP_REMOVED lines=9> */
[----:B------:R-:W0:Y:S02]  /*2e50*/  F2I.F64.TRUNC R5, R4 ;  /* 0x0000000400057311 */ /* 0x000e24000030d100 */
[----:B0-----:R0:W-:Y:S01]  /*2e60*/  STG.E.U8 desc[UR36][R2.64], R5 ;  /* 0x0000000502007986 */ /* 0x0011e2000c101124 */
[----:B------:R-:W-:Y:S05]  /*2e70*/  BRA `(.L_x_2024) ;  /* 0x0000000c00f47947 */ /* 0x000fea0003800000 */
.L_x_2022:
[----:B------:R-:W0:Y:S02]  /*2e80*/  F2I.S64.F64.TRUNC R4, R4 ;  /* 0x0000000400047311 */ /* 0x000e24000030d900 */
[----:B0-----:R-:W-:-:S05]  /*2e90*/  IMAD.MOV.U32 R7, RZ, RZ, R4 ;  /* 0x000000ffff077224 */ /* 0x001fca00078e0004 */
[----:B------:R1:W-:Y:S01]  /*2ea0*/  STG.E.U8 desc[UR36][R2.64], R7 ;  /* 0x0000000702007986 */ /* 0x0003e2000c101124 */
[----:B------:R-:W-:Y:S05]  /*2eb0*/  BRA `(.L_x_2024) ;  /* 0x0000000c00e47947 */ /* 0x000fea0003800000 */
.L_x_2021:
[----:B------:R-:W-:-:S09]  /*2ec0*/  UISETP.NE.AND UP0, UPT, UR4, 0x2, UPT ;  /* 0x000000020400788c */ /* 0x000fd2000bf05270 */
[----:B------:R-:W-:Y:S05]  /*2ed0*/  BRA.U !UP0, `(.L_x_2025) ;  /* 0x0000000108287547 */ /* 0x000fea000b800000 */
[----:B------:R-:W-:-:S09]  /*2ee0*/  UISETP.NE.AND UP0, UPT, UR4, 0x3, UPT ;  /* 0x000000030400788c */ /* 0x000fd2000bf05270 */
[----:B------:R-:W-:Y:S05]  /*2ef0*/  BRA.U !UP0, `(.L_x_2026) ;  /* 0x0000000108147547 */ /* 0x000fea000b800000 */
[----:B------:R-:W-:-:S09]  /*2f00*/  UISETP.NE.AND UP0, UPT, UR4, 0x4, UPT ;  /* 0x000000040400788c */ /* 0x000fd2000bf05270 */
[----:B------:R-:W-:Y:S05]  /*2f10*/  BRA.U UP0, `(.L_x_2023) ;  /* 0x0000000d00247547 */ /* 0x000fea000b800000 */
[----:B------:R-:W0:Y:S02]  /*2f20*/  F2I.S64.F64.TRUNC R4, R4 ;  /* 0x0000000400047311 */ /* 0x000e24000030d900 */
[----:B0-----:R4:W-:Y:S01]  /*2f30*/  STG.E.64 desc[UR36][R2.64], R4 ;  /* 0x0000000402007986 */ /* 0x0019e2000c101b24 */
[----:B------:R-:W-:Y:S05]  /*2f40*/  BRA `(.L_x_2024) ;  /* 0x0000000c00c07947 */ /* 0x000fea0003800000 */
.L_x_2026:
[----:B------:R-:W0:Y:S02]  /*2f50*/  F2I.F64.TRUNC R5, R4 ;  /* 0x0000000400057311 */ /* 0x000e24000030d100 */
[----:B0-----:R3:W-:Y:S01]  /*2f60*/  STG.E desc[UR36][R2.64], R5 ;  /* 0x0000000502007986 */ /* 0x0017e2000c101924 */
[----:B------:R-:W-:Y:S05]  /*2f70*/  BRA `(.L_x_2024) ;  /* 0x0000000c00b47947 */ /* 0x000fea0003800000 */
.L_x_2025:
[----:B------:R-:W0:Y:S02]  /*2f80*/  F2I.F64.TRUNC R5, R4 ;  /* 0x0000000400057311 */ /* 0x000e24000030d100 */
[----:B0-----:R2:W-:Y:S01]  /*2f90*/  STG.E.U16 desc[UR36][R2.64], R5 ;  /* 0x0000000502007986 */ /* 0x0015e2000c101524 */
[----:B------:R-:W-:Y:S05]  /*2fa0*/  BRA `(.L_x_2024) ;  /* 0x0000000c00a87947 */ /* 0x000fea0003800000 */
.L_x_2020:
[----:B------:R-:W-:-:S09]  /*2fb0*/  UISETP.GT.AND UP0, UPT, UR4, 0x6, UPT ;  /* 0x000000060400788c */ /* 0x000fd2000bf04270 */
[----:B------:R-:W-:Y:S05]  /*2fc0*/  BRA.U UP0, `(.L_x_2027) ;  /* 0x00000001004c7547 */ /* 0x000fea000b800000 */
[----:B------:R-:W-:-:S09]  /*2fd0*/  UISETP.NE.AND UP0, UPT, UR4, 0x5, UPT ;  /* 0x000000050400788c */ /* 0x000fd2000bf05270 */
[----:B------:R-:W-:Y:S05]  /*2fe0*/  BRA.U !UP0, `(.L_x_2028) ;  /* 0x0000000108247547 */ /* 0x000fea000b800000 */
[----:B------:R-:W-:-:S09]  /*2ff0*/  UISETP.NE.AND UP0, UPT, UR4, 0x6, UPT ;  /* 0x000000060400788c */ /* 0x000fd2000bf05270 */
[----:B------:R-:W-:Y:S05]  /*3000*/  BRA.U UP0, `(.L_x_2023) ;  /* 0x0000000900e87547 */ /* 0x000fea000b800000 */
[----:B------:R-:W-:Y:S01]  /*3010*/  UMOV UR4, 0xf0000000 ;  /* 0xf000000000047882 */ /* 0x000fe20000000000 */
[----:B------:R-:W-:Y:S01]  /*3020*/  UMOV UR5, 0x380fffff ;  /* 0x380fffff00057882 */ /* 0x000fe20000000000 */
[----:B------:R-:W0:Y:S01]  /*3030*/  F2F.F32.F64 R7, R4 ;  /* 0x0000000400077310 */ /* 0x000e220000301000 */
[----:B------:R-:W-:-:S14]  /*3040*/  DSETP.GEU.AND P0, PT, |R4|, UR4, PT ;  /* 0x0000000404007e2a */ /* 0x000fdc000bf0e200 */
[----:B0-----:R-:W-:-:S05]  /*3050*/  @!P0 FMUL R7, R7, 1.175494350822287508e-38 ;  /* 0x0080000007078820 */ /* 0x001fca0000400000 */
[----:B------:R0:W-:Y:S01]  /*3060*/  STG.E desc[UR36][R2.64], R7 ;  /* 0x0000000702007986 */ /* 0x0001e2000c101924 */
[----:B------:R-:W-:Y:S05]  /*3070*/  BRA `(.L_x_2024) ;  /* 0x0000000c00747947 */ /* 0x000fea0003800000 */
.L_x_2028:
[----:B------:R-:W-:Y:S01]  /*3080*/  UMOV UR4, 0xf0000000 ;  /* 0xf000000000047882 */ /* 0x000fe20000000000 */
[----:B------:R-:W-:Y:S01]  /*3090*/  UMOV UR5, 0x380fffff ;  /* 0x380fffff00057882 */ /* 0x000fe20000000000 */
[----:B------:R-:W0:Y:S01]  /*30a0*/  F2F.F32.F64 R0, R4 ;  /* 0x0000000400007310 */ /* 0x000e220000301000 */
[----:B------:R-:W-:-:S14]  /*30b0*/  DSETP.GEU.AND P0, PT, |R4|, UR4, PT ;  /* 0x0000000404007e2a */ /* 0x000fdc000bf0e200 */
[----:B0-----:R-:W-:-:S05]  /*30c0*/  @!P0 FMUL R0, R0, 1.175494350822287508e-38 ;  /* 0x0080000000008820 */ /* 0x001fca0000400000 */
[----:B------:R-:W-:-:S05]  /*30d0*/  F2FP.F16.F32.PACK_AB R0, RZ, R0 ;  /* 0x00000000ff00723e */ /* 0x000fca00000000ff */
[----:B------:R0:W-:Y:S01]  /*30e0*/  STG.E.U16 desc[UR36][R2.64], R0 ;  /* 0x0000000002007986 */ /* 0x0001e2000c101524 */
[----:B------:R-:W-:Y:S05]  /*30f0*/  BRA `(.L_x_2024) ;  /* 0x0000000c00547947 */ /* 0x000fea0003800000 */
.L_x_2027:
[----:B------:R-:W-:-:S09]  /*3100*/  UISETP.NE.AND UP0, UPT, UR4, 0x7, UPT ;  /* 0x000000070400788c */ /* 0x000fd2000bf05270 */
[----:B------:R-:W-:Y:S05]  /*3110*/  BRA.U !UP0, `(.L_x_2029) ;  /* 0x0000000108547547 */ /* 0x000fea000b800000 */
[----:B------:R-:W-:-:S09]  /*3120*/  UISETP.NE.AND UP0, UPT, UR4, 0x8, UPT ;  /* 0x000000080400788c */ /* 0x000fd2000bf05270 */
[----:B------:R-:W-:Y:S05]  /*3130*/  BRA.U !UP0, `(.L_x_2030) ;  /* 0x0000000108287547 */ /* 0x000fea000b800000 */
[----:B------:R-:W-:-:S09]  /*3140*/  UISETP.NE.AND UP0, UPT, UR4, 0x9, UPT ;  /* 0x000000090400788c */ /* 0x000fd2000bf05270 */
[----:B------:R-:W-:Y:S05]  /*3150*/  BRA.U UP0, `(.L_x_2023) ;  /* 0x0000000900947547 */ /* 0x000fea000b800000 */
[----:B------:R-:W-:Y:S01]  /*3160*/  UMOV UR4, 0xf0000000 ;  /* 0xf000000000047882 */ /* 0x000fe20000000000 */
[----:B------:R-:W-:Y:S01]  /*3170*/  UMOV UR5, 0x380fffff ;  /* 0x380fffff00057882 */ /* 0x000fe20000000000 */
[----:B------:R-:W0:Y:S01]  /*3180*/  F2F.F32.F64 R6, R4 ;  /* 0x0000000400067310 */ /* 0x000e220000301000 */
[----:B------:R-:W-:Y:S01]  /*3190*/  DSETP.GEU.AND P0, PT, |R4|, UR4, PT ;  /* 0x0000000404007e2a */ /* 0x000fe2000bf0e200 */
[----:B------:R-:W-:-:S13]  /*31a0*/  MOV R7, RZ ;  /* 0x000000ff00077202 */ /* 0x000fda0000000f00 */
[----:B0-----:R-:W-:-:S05]  /*31b0*/  @!P0 FMUL R6, R6, 1.175494350822287508e-38 ;  /* 0x0080000006068820 */ /* 0x001fca0000400000 */
[----:B------:R0:W-:Y:S01]  /*31c0*/  STG.E.64 desc[UR36][R2.64], R6 ;  /* 0x0000000602007986 */ /* 0x0001e2000c101b24 */
[----:B------:R-:W-:Y:S05]  /*31d0*/  BRA `(.L_x_2024) ;  /* 0x0000000c001c7947 */ /* 0x000fea0003800000 */
.L_x_2030:
[----:B------:R-:W-:Y:S01]  /*31e0*/  UMOV UR4, 0xf0000000 ;  /* 0xf000000000047882 */ /* 0x000fe20000000000 */
[----:B------:R-:W-:Y:S01]  /*31f0*/  UMOV UR5, 0x380fffff ;  /* 0x380fffff00057882 */ /* 0x000fe20000000000 */
[----:B------:R-:W0:Y:S01]  /*3200*/  F2F.F32.F64 R0, R4 ;  /* 0x0000000400007310 */ /* 0x000e220000301000 */
[----:B------:R-:W-:-:S14]  /*3210*/  DSETP.GEU.AND P0, PT, |R4|, UR4, PT ;  /* 0x0000000404007e2a */ /* 0x000fdc000bf0e200 */
[----:B0-----:R-:W-:-:S05]  /*3220*/  @!P0 FMUL R0, R0, 1.175494350822287508e-38 ;  /* 0x0080000000008820 */ /* 0x001fca0000400000 */
[----:B------:R-:W-:-:S04]  /*3230*/  F2FP.F16.F32.PACK_AB R5, RZ, R0 ;  /* 0x00000000ff05723e */ /* 0x000fc800000000ff */
[----:B------:R-:W-:-:S05]  /*3240*/  PRMT R5, R5, 0x5410, RZ ;  /* 0x0000541005057816 */ /* 0x000fca00000000ff */
[----:B------:R0:W-:Y:S01]  /*3250*/  STG.E desc[UR36][R2.64], R5 ;  /* 0x0000000502007986 */ /* 0x0001e2000c101924 */
[----:B------:R-:W-:Y:S05]  /*3260*/  BRA `(.L_x_2024) ;  /* 0x0000000800f87947 */ /* 0x000fea0003800000 */
.L_x_2029:
[----:B------:R0:W-:Y:S01]  /*3270*/  STG.E.64 desc[UR36][R2.64], R4 ;  /* 0x0000000402007986 */ /* 0x0001e2000c101b24 */
[----:B------:R-:W-:Y:S05]  /*3280*/  BRA `(.L_x_2024) ;  /* 0x0000000800f07947 */ /* 0x000fea0003800000 */
.L_x_2019:
        /* <DEDUP_REMOVED lines=8> */
[----:B------:R-:W-:-:S06]  /*3310*/  DSETP.NEU.AND P0, PT, R4, RZ, PT ;  /* 0x000000ff0400722a */ /* 0x000fcc0003f0d000 */
[----:B------:R-:W-:-:S05]  /*3320*/  SEL R5, RZ, 0x1, !P0 ;  /* 0x00000001ff057807 */ /* 0x000fca0004000000 */
[----:B------:R0:W-:Y:S01]  /*3330*/  STG.E.U8 desc[UR36][R2.64], R5 ;  /* 0x0000000502007986 */ /* 0x0001e2000c101124 */
[----:B------:R-:W-:Y:S05]  /*3340*/  BRA `(.L_x_2024) ;  /* 0x0000000800c07947 */ /* 0x000fea0003800000 */
.L_x_2033:
[----:B------:R-:W-:-:S05]  /*3350*/  CS2R R6, SRZ ;  /* 0x0000000000067805 */ /* 0x000fca000001ff00 */
[----:B------:R0:W-:Y:S01]  /*3360*/  STG.E.128 desc[UR36][R2.64], R4 ;  /* 0x0000000402007986 */ /* 0x0001e2000c101d24 */
[----:B------:R-:W-:Y:S05]  /*3370*/  BRA `(.L_x_2024) ;  /* 0x0000000800b47947 */ /* 0x000fea0003800000 */
.L_x_2032:
        /* <DEDUP_REMOVED lines=10> */
[----:B------:R-:W-:Y:S01]  /*3420*/  BSSY.RECONVERGENT B0, `(.L_x_2036) ;  /* 0x000000d000007945 */ /* 0x000fe20003800200 */
[----:B------:R-:W-:-:S12]  /*3430*/  IMAD.MOV.U32 R0, RZ, RZ, 0x7f ;  /* 0x0000007fff007424 */ /* 0x000fd800078e00ff */
[----:B0-----:R-:W-:-:S05]  /*3440*/  @!P0 FMUL R9, R9, 1.175494350822287508e-38 ;  /* 0x0080000009098820 */ /* 0x001fca0000400000 */
        /* <DEDUP_REMOVED lines=10> */
.L_x_2037:
[----:B------:R-:W-:Y:S05]  /*34f0*/  BSYNC.RECONVERGENT B0 ;  /* 0x0000000000007941 */ /* 0x000fea0003800200 */
.L_x_2036:
[----:B------:R-:W-:-:S05]  /*3500*/  LOP3.LUT R7, R0, 0x80, R7, 0xf8, !PT ;  /* 0x0000008000077812 */ /* 0x000fca00078ef807 */
[----:B------:R0:W-:Y:S01]  /*3510*/  STG.E.U8 desc[UR36][R2.64], R7 ;  /* 0x0000000702007986 */ /* 0x0001e2000c101124 */
[----:B------:R-:W-:Y:S05]  /*3520*/  BRA `(.L_x_2024) ;  /* 0x0000000800487947 */ /* 0x000fea0003800000 */
.L_x_2035:
[----:B------:R-:W-:Y:S01]  /*3530*/  UMOV UR4, 0xf0000000 ;  /* 0xf000000000047882 */ /* 0x000fe20000000000 */
[----:B------:R-:W-:Y:S01]  /*3540*/  UMOV UR5, 0x380fffff ;  /* 0x380fffff00057882 */ /* 0x000fe20000000000 */
[----:B------:R-:W0:Y:S01]  /*3550*/  F2F.F32.F64 R9, R4 ;  /* 0x0000000400097310 */ /* 0x000e220000301000 */
[----:B------:R-:W-:Y:S01]  /*3560*/  DSETP.GEU.AND P0, PT, |R4|, UR4, PT ;  /* 0x0000000404007e2a */ /* 0x000fe2000bf0e200 */
[----:B------:R-:W-:-:S13]  /*3570*/  BSSY.RECONVERGENT B0, `(.L_x_2038) ;  /* 0x000000f000007945 */ /* 0x000fda0003800200 */
[----:B0-----:R-:W-:-:S05]  /*3580*/  @!P0 FMUL R9, R9, 1.175494350822287508e-38 ;  /* 0x0080000009098820 */ /* 0x001fca0000400000 */
        /* <DEDUP_REMOVED lines=13> */
.L_x_2039:
[----:B------:R-:W-:Y:S05]  /*3660*/  BSYNC.RECONVERGENT B0 ;  /* 0x0000000000007941 */ /* 0x000fea0003800200 */
.L_x_2038:
[----:B------:R-:W-:-:S05]  /*3670*/  LOP3.LUT R7, R0, 0x80, R7, 0xf8, !PT ;  /* 0x0000008000077812 */ /* 0x000fca00078ef807 */
[----:B------:R0:W-:Y:S01]  /*3680*/  STG.E.U8 desc[UR36][R2.64], R7 ;  /* 0x0000000702007986 */ /* 0x0001e2000c101124 */
[----:B------:R-:W-:Y:S05]  /*3690*/  BRA `(.L_x_2024) ;  /* 0x0000000400ec7947 */ /* 0x000fea0003800000 */
.L_x_2034:
[----:B------:R-:W-:Y:S01]  /*36a0*/  UMOV UR4, 0xf0000000 ;  /* 0xf000000000047882 */ /* 0x000fe20000000000 */
[----:B------:R-:W-:Y:S01]  /*36b0*/  UMOV UR5, 0x380fffff ;  /* 0x380fffff00057882 */ /* 0x000fe20000000000 */
[----:B------:R-:W0:Y:S01]  /*36c0*/  F2F.F32.F64 R0, R4 ;  /* 0x0000000400007310 */ /* 0x000e220000301000 */
[----:B------:R-:W-:-:S14]  /*36d0*/  DSETP.GEU.AND P0, PT, |R4|, UR4, PT ;  /* 0x0000000404007e2a */ /* 0x000fdc000bf0e200 */
[----:B0-----:R-:W-:-:S05]  /*36e0*/  @!P0 FMUL R0, R0, 1.175494350822287508e-38 ;  /* 0x0080000000008820 */ /* 0x001fca0000400000 */
[----:B------:R-:W-:-:S05]  /*36f0*/  F2FP.BF16.F32.PACK_AB R0, RZ, R0 ;  /* 0x00000000ff00723e */ /* 0x000fca00000010ff */
[----:B------:R0:W-:Y:S01]  /*3700*/  STG.E.U16 desc[UR36][R2.64], R0 ;  /* 0x0000000002007986 */ /* 0x0001e2000c101524 */
[----:B------:R-:W-:Y:S05]  /*3710*/  BRA `(.L_x_2024) ;  /* 0x0000000400cc7947 */ /* 0x000fea0003800000 */
.L_x_2031:
        /* <DEDUP_REMOVED lines=8> */
[----:B------:R-:W0:Y:S02]  /*37a0*/  F2I.U32.F64.TRUNC R5, R4 ;  /* 0x0000000400057311 */ /* 0x000e24000030d000 */
[----:B0-----:R0:W-:Y:S01]  /*37b0*/  STG.E.U16 desc[UR36][R2.64], R5 ;  /* 0x0000000502007986 */ /* 0x0011e2000c101524 */
[----:B------:R-:W-:Y:S05]  /*37c0*/  BRA `(.L_x_2024) ;  /* 0x0000000400a07947 */ /* 0x000fea0003800000 */
.L_x_2042:
[----:B------:R-:W-:Y:S01]  /*37d0*/  UMOV UR4, 0xf0000000 ;  /* 0xf000000000047882 */ /* 0x000fe20000000000 */
[----:B------:R-:W-:Y:S01]  /*37e0*/  UMOV UR5, 0x380fffff ;  /* 0x380fffff00057882 */ /* 0x000fe20000000000 */
[----:B------:R-:W0:Y:S01]  /*37f0*/  F2F.F32.F64 R7, R4 ;  /* 0x0000000400077310 */ /* 0x000e220000301000 */
[----:B------:R-:W-:Y:S01]  /*3800*/  DSETP.GEU.AND P0, PT, |R4|, UR4, PT ;  /* 0x0000000404007e2a */ /* 0x000fe2000bf0e200 */
[----:B------:R-:W-:Y:S01]  /*3810*/  BSSY.RECONVERGENT B0, `(.L_x_2043) ;  /* 0x0000015000007945 */ /* 0x000fe20003800200 */
[----:B------:R-:W-:-:S12]  /*3820*/  MOV R0, 0x80 ;  /* 0x0000008000007802 */ /* 0x000fd80000000f00 */
[----:B0-----:R-:W-:-:S05]  /*3830*/  @!P0 FMUL R7, R7, 1.175494350822287508e-38 ;  /* 0x0080000007078820 */ /* 0x001fca0000400000 */
        /* <DEDUP_REMOVED lines=10> */
.L_x_2045:
[----:B------:R-:W-:-:S04]  /*38e0*/  SHF.R.U32.HI R0, RZ, 0x14, R7 ;  /* 0x00000014ff007819 */ /* 0x000fc80000011607 */
[----:B------:R-:W-:-:S04]  /*38f0*/  LOP3.LUT R0, R0, 0x1, RZ, 0xc0, !PT ;  /* 0x0000000100007812 */ /* 0x000fc800078ec0ff */
[----:B------:R-:W-:-:S04]  /*3900*/  IADD3 R0, PT, PT, R7, 0x487ffff, R0 ;  /* 0x0487ffff07007810 */ /* 0x000fc80007ffe000 */
[----:B------:R-:W-:-:S04]  /*3910*/  SHF.R.U32.HI R0, RZ, 0x14, R0 ;  /* 0x00000014ff007819 */ /* 0x000fc80000011600 */
[----:B------:R-:W-:-:S07]  /*3920*/  LOP3.LUT R4, R0, 0xff, RZ, 0xc0, !PT ;  /* 0x000000ff00047812 */ /* 0x000fce00078ec0ff */
.L_x_2046:
[----:B------:R-:W-:-:S04]  /*3930*/  SHF.R.U32.HI R5, RZ, 0x18, R7 ;  /* 0x00000018ff057819 */ /* 0x000fc80000011607 */
[----:B------:R-:W-:-:S04]  /*3940*/  LOP3.LUT R4, R4, 0x80, R5, 0xf8, !PT ;  /* 0x0000008004047812 */ /* 0x000fc800078ef805 */
[----:B------:R-:W-:-:S07]  /*3950*/  PRMT R0, R4, 0x7610, R0 ;  /* 0x0000761004007816 */ /* 0x000fce0000000000 */
.L_x_2044:
[----:B------:R-:W-:Y:S05]  /*3960*/  BSYNC.RECONVERGENT B0 ;  /* 0x0000000000007941 */ /* 0x000fea0003800200 */
.L_x_2043:
[----:B------:R0:W-:Y:S01]  /*3970*/  STG.E.U8 desc[UR36][R2.64], R0 ;  /* 0x0000000002007986 */ /* 0x0001e2000c101124 */
[----:B------:R-:W-:Y:S05]  /*3980*/  BRA `(.L_x_2024) ;  /* 0x0000000400307947 */ /* 0x000fea0003800000 */
.L_x_2041:
[----:B------:R-:W-:Y:S01]  /*3990*/  UMOV UR4, 0xf0000000 ;  /* 0xf000000000047882 */ /* 0x000fe20000000000 */
[----:B------:R-:W-:Y:S01]  /*39a0*/  UMOV UR5, 0x380fffff ;  /* 0x380fffff00057882 */ /* 0x000fe20000000000 */
[----:B------:R-:W0:Y:S01]  /*39b0*/  F2F.F32.F64 R7, R4 ;  /* 0x0000000400077310 */ /* 0x000e220000301000 */
[----:B------:R-:W-:Y:S01]  /*39c0*/  DSETP.GEU.AND P0, PT, |R4|, UR4, PT ;  /* 0x0000000404007e2a */ /* 0x000fe2000bf0e200 */
[----:B------:R-:W-:Y:S01]  /*39d0*/  BSSY.RECONVERGENT B0, `(.L_x_2047) ;  /* 0x0000015000007945 */ /* 0x000fe20003800200 */
[----:B------:R-:W-:-:S12]  /*39e0*/  IMAD.MOV.U32 R0, RZ, RZ, 0x80 ;  /* 0x00000080ff007424 */ /* 0x000fd800078e00ff */
        /* <DEDUP_REMOVED lines=11> */
.L_x_2049:
[----:B------:R-:W-:-:S04]  /*3aa0*/  SHF.R.U32.HI R0, RZ, 0x15, R7 ;  /* 0x00000015ff007819 */ /* 0x000fc80000011607 */
[----:B------:R-:W-:-:S04]  /*3ab0*/  LOP3.LUT R0, R0, 0x1, RZ, 0xc0, !PT ;  /* 0x0000000100007812 */ /* 0x000fc800078ec0ff */
[----:B------:R-:W-:-:S04]  /*3ac0*/  IADD3 R0, PT, PT, R7, 0x88fffff, R0 ;  /* 0x088fffff07007810 */ /* 0x000fc80007ffe000 */
[----:B------:R-:W-:-:S04]  /*3ad0*/  SHF.R.U32.HI R0, RZ, 0x15, R0 ;  /* 0x00000015ff007819 */ /* 0x000fc80000011600 */
[----:B------:R-:W-:-:S07]  /*3ae0*/  LOP3.LUT R4, R0, 0xff, RZ, 0xc0, !PT ;  /* 0x000000ff00047812 */ /* 0x000fce00078ec0ff */
.L_x_2050:
[----:B------:R-:W-:-:S04]  /*3af0*/  SHF.R.U32.HI R5, RZ, 0x18, R7 ;  /* 0x00000018ff057819 */ /* 0x000fc80000011607 */
[----:B------:R-:W-:-:S04]  /*3b00*/  LOP3.LUT R4, R4, 0x80, R5, 0xf8, !PT ;  /* 0x0000008004047812 */ /* 0x000fc800078ef805 */
[----:B------:R-:W-:-:S07]  /*3b10*/  PRMT R0, R4, 0x7610, R0 ;  /* 0x0000761004007816 */ /* 0x000fce0000000000 */
.L_x_2048:
[----:B------:R-:W-:Y:S05]  /*3b20*/  BSYNC.RECONVERGENT B0 ;  /* 0x0000000000007941 */ /* 0x000fea0003800200 */
.L_x_2047:
[----:B------:R0:W-:Y:S01]  /*3b30*/  STG.E.U8 desc[UR36][R2.64], R0 ;  /* 0x0000000002007986 */ /* 0x0001e2000c101124 */
[----:B------:R-:W-:Y:S05]  /*3b40*/  BRA `(.L_x_2024) ;  /* 0x0000000000c07947 */ /* 0x000fea0003800000 */
.L_x_2040:
[----:B------:R-:W-:-:S09]  /*3b50*/  UISETP.NE.AND UP0, UPT, UR4, 0x1c, UPT ;  /* 0x0000001c0400788c */ /* 0x000fd2000bf05270 */
[----:B------:R-:W-:Y:S05]  /*3b60*/  BRA.U !UP0, `(.L_x_2051) ;  /* 0x0000000108b07547 */ /* 0x000fea000b800000 */
[----:B------:R-:W-:-:S09]  /*3b70*/  UISETP.NE.AND UP0, UPT, UR4, 0x1d, UPT ;  /* 0x0000001d0400788c */ /* 0x000fd2000bf05270 */
[----:B------:R-:W-:Y:S05]  /*3b80*/  BRA.U !UP0, `(.L_x_2052) ;  /* 0x00000001089c7547 */ /* 0x000fea000b800000 */
[----:B------:R-:W-:-:S09]  /*3b90*/  UISETP.NE.AND UP0, UPT, UR4, 0x2c, UPT ;  /* 0x0000002c0400788c */ /* 0x000fd2000bf05270 */
[----:B------:R-:W-:Y:S05]  /*3ba0*/  BRA.U !UP0, `(.L_x_2053) ;  /* 0x0000000108447547 */ /* 0x000fea000b800000 */
.L_x_2023:
        /* <DEDUP_REMOVED lines=10> */
[----:B---3--:R-:W-:-:S02]  /*3c50*/  IMAD.U32 R6, RZ, RZ, UR8 ;  /* 0x00000008ff067e24 */ /* 0x008fc4000f8e00ff */
[----:B------:R-:W-:Y:S01]  /*3c60*/  IMAD.U32 R7, RZ, RZ, UR9 ;  /* 0x00000009ff077e24 */ /* 0x000fe2000f8e00ff */
[----:B----4-:R-:W-:Y:S01]  /*3c70*/  MOV R10, UR4 ;  /* 0x00000004000a7c02 */ /* 0x010fe20008000f00 */
[----:B-1----:R-:W-:-:S07]  /*3c80*/  IMAD.U32 R11, RZ, RZ, UR5 ;  /* 0x00000005ff0b7e24 */ /* 0x002fce000f8e00ff */
[----:B------:R-:W-:-:S07]  /*3c90*/  LEPC R20, `(.L_x_2054) ;  /* 0x000000001014794e */ /* 0x000fce0000000000 */
[----:B--2---:R-:W-:Y:S05]  /*3ca0*/  CALL.ABS.NOINC R2 ;  /* 0x0000000002007343 */ /* 0x004fea0003c00000 */
.L_x_2054:
[----:B------:R-:W-:Y:S05]  /*3cb0*/  BRA `(.L_x_2024) ;  /* 0x0000000000647947 */ /* 0x000fea0003800000 */
.L_x_2053:
[----:B------:R-:W-:Y:S01]  /*3cc0*/  UMOV UR4, 0xf0000000 ;  /* 0xf000000000047882 */ /* 0x000fe20000000000 */
[----:B------:R-:W-:Y:S01]  /*3cd0*/  UMOV UR5, 0x380fffff ;  /* 0x380fffff00057882 */ /* 0x000fe20000000000 */
[----:B------:R0:W1:Y:S01]  /*3ce0*/  F2F.F32.F64 R8, R4 ;  /* 0x0000000400087310 */ /* 0x0000620000301000 */
[----:B------:R-:W-:Y:S01]  /*3cf0*/  DSETP.GEU.AND P0, PT, |R4|, UR4, PT ;  /* 0x0000000404007e2a */ /* 0x000fe2000bf0e200 */
[----:B0-----:R-:W-:-:S13]  /*3d00*/  IMAD.MOV.U32 R5, RZ, RZ, 0xff ;  /* 0x000000ffff057424 */ /* 0x001fda00078e00ff */
[----:B-1----:R-:W-:-:S05]  /*3d10*/  @!P0 FMUL R8, R8, 1.175494350822287508e-38 ;  /* 0x0080000008088820 */ /* 0x002fca0000400000 */
[----:B------:R-:W-:-:S04]  /*3d20*/  SHF.R.U32.HI R6, RZ, 0x17, R8 ;  /* 0x00000017ff067819 */ /* 0x000fc80000011608 */
[----:B------:R-:W-:-:S04]  /*3d30*/  LOP3.LUT R7, R6, 0xff, RZ, 0xc0, !PT ;  /* 0x000000ff06077812 */ /* 0x000fc800078ec0ff */
[----:B------:R-:W-:-:S13]  /*3d40*/  ISETP.NE.AND P2, PT, R7, 0xff, PT ;  /* 0x000000ff0700780c */ /* 0x000fda0003f45270 */
[--C-:B------:R-:W-:Y:S02]  /*3d50*/  @P2 SHF.R.U32.HI R0, RZ, 0x16, R8.reuse ;  /* 0x00000016ff002819 */ /* 0x100fe40000011608 */
[----:B------:R-:W-:Y:S02]  /*3d60*/  @P2 LOP3.LUT P0, RZ, R7, 0x3fffff, R8, 0xf8, !PT ;  /* 0x003fffff07ff2812 */ /* 0x000fe4000780f808 */
[----:B------:R-:W-:-:S04]  /*3d70*/  @P2 LOP3.LUT R0, R0, 0x1, RZ, 0xc0, !PT ;  /* 0x0000000100002812 */ /* 0x000fc800078ec0ff */
[----:B------:R-:W-:Y:S02]  /*3d80*/  @P2 ISETP.EQ.U32.AND P1, PT, R0, 0x1, P0 ;  /* 0x000000010000280c */ /* 0x000fe40000722070 */
[----:B------:R-:W-:Y:S02]  /*3d90*/  PLOP3.LUT P0, PT, PT, PT, PT, 0x80, 0x8 ;  /* 0x000000000008781c */ /* 0x000fe40003f0f070 */
[----:B------:R-:W-:Y:S02]  /*3da0*/  @P2 PLOP3.LUT P0, PT, P1, PT, PT, 0x80, 0x8 ;  /* 0x000000000008281c */ /* 0x000fe40000f0f070 */
[----:B------:R-:W-:-:S11]  /*3db0*/  @P2 IADD3 R0, PT, PT, R6, 0x1, RZ ;  /* 0x0000000106002810 */ /* 0x000fd60007ffe0ff */
[----:B------:R-:W-:-:S04]  /*3dc0*/  @!P0 IMAD.MOV R0, RZ, RZ, R6 ;  /* 0x000000ffff008224 */ /* 0x000fc800078e0206 */
[----:B------:R-:W-:-:S05]  /*3dd0*/  @P2 IMAD.MOV.U32 R5, RZ, RZ, R0 ;  /* 0x000000ffff052224 */ /* 0x000fca00078e0000 */
[----:B------:R0:W-:Y:S01]  /*3de0*/  STG.E.U8 desc[UR36][R2.64], R5 ;  /* 0x0000000502007986 */ /* 0x0001e2000c101124 */
[----:B------:R-:W-:Y:S05]  /*3df0*/  BRA `(.L_x_2024) ;  /* 0x0000000000147947 */ /* 0x000fea0003800000 */
.L_x_2052:
[----:B------:R-:W0:Y:S02]  /*3e00*/  F2I.U64.F64.TRUNC R4, R4 ;  /* 0x0000000400047311 */ /* 0x000e24000030d800 */
[----:B0-----:R0:W-:Y:S01]  /*3e10*/  STG.E.64 desc[UR36][R2.64], R4 ;  /* 0x0000000402007986 */ /* 0x0011e2000c101b24 */
[----:B------:R-:W-:Y:S05]  /*3e20*/  BRA `(.L_x_2024) ;  /* 0x0000000000087947 */ /* 0x000fea0003800000 */
.L_x_2051:
[----:B------:R-:W0:Y:S02]  /*3e30*/  F2I.U32.F64.TRUNC R5, R4 ;  /* 0x0000000400057311 */ /* 0x000e24000030d000 */
[----:B0-----:R0:W-:Y:S02]  /*3e40*/  STG.E desc[UR36][R2.64], R5 ;  /* 0x0000000502007986 */ /* 0x0011e4000c101924 */
.L_x_2024:
[----:B------:R-:W-:-:S07]  /*3e50*/  IADD3 R17, PT, PT, R17, 0x80, RZ ;  /* 0x0000008011117810 */ /* 0x000fce0007ffe0ff */
.L_x_1982:
[----:B------:R-:W-:Y:S05]  /*3e60*/  BSYNC.RECONVERGENT B6 ;  /* 0x0000000000067941 */ /* 0x000fea0003800200 */
.L_x_1981:
[----:B------:R-:W5:Y:S01]  /*3e70*/  LDCU UR4, c[0x0][0x380] ;  /* 0x00007000ff0477ac */ /* 0x000f620008000800 */
[----:B------:R-:W-:Y:S01]  /*3e80*/  BSSY.RECONVERGENT B6, `(.L_x_2055) ;  /* 0x00003d7000067945 */ /* 0x000fe20003800200 */
[----:B-----5:R-:W-:-:S13]  /*3e90*/  ISETP.GE.AND P0, PT, R17, UR4, PT ;  /* 0x0000000411007c0c */ /* 0x020fda000bf06270 */
[----:B------:R-:W-:Y:S05]  /*3ea0*/  @P0 BRA `(.L_x_2056) ;  /* 0x0000003c00500947 */ /* 0x000fea0003800000 */
[----:B------:R-:W5:Y:S01]  /*3eb0*/  LDCU UR4, c[0x0][0x388] ;  /* 0x00007100ff0477ac */ /* 0x000f620008000800 */
[----:B0-----:R-:W-:Y:S02]  /*3ec0*/  IMAD.MOV.U32 R0, RZ, RZ, RZ ;  /* 0x000000ffff007224 */ /* 0x001fe400078e00ff */
[----:B-1234-:R-:W-:Y:S01]  /*3ed0*/  IMAD.MOV.U32 R2, RZ, RZ, RZ ;  /* 0x000000ffff027224 */ /* 0x01efe200078e00ff */
[----:B-----5:R-:W-:-:S09]  /*3ee0*/  UISETP.NE.AND UP0, UPT, UR4, URZ, UPT ;  /* 0x000000ff0400728c */ /* 0x020fd2000bf05270 */
        /* <DEDUP_REMOVED lines=299> */
.L_x_2057:
        /* <DEDUP_REMOVED lines=18> */
.L_x_2062:
[----:B------:R-:W2:Y:S02]  /*52c0*/  LDG.E.U8 R4, desc[UR36][R4.64] ;  /* 0x0000002404047981 */ /* 0x000ea4000c1e1100 */
[----:B--2---:R0:W1:Y:S01]  /*52d0*/  I2F.F64.U16 R26, R4 ;  /* 0x00000004001a7312 */ /* 0x0040620000101800 */
[----:B------:R-:W-:Y:S05]  /*52e0*/  BRA `(.L_x_2064) ;  /* 0x0000000c00647947 */ /* 0x000fea0003800000 */
.L_x_2061:
        /* <DEDUP_REMOVED lines=9> */
.L_x_2066:
[----:B------:R-:W2:Y:S02]  /*5380*/  LDG.E R4, desc[UR36][R4.64] ;  /* 0x0000002404047981 */ /* 0x000ea4000c1e1900 */
[----:B--2---:R0:W1:Y:S01]  /*5390*/  I2F.F64 R26, R4 ;  /* 0x00000004001a7312 */ /* 0x0040620000201c00 */
[----:B------:R-:W-:Y:S05]  /*53a0*/  BRA `(.L_x_2064) ;  /* 0x0000000c00347947 */ /* 0x000fea0003800000 */
.L_x_2065:
[----:B------:R-:W2:Y:S02]  /*53b0*/  LDG.E.U16 R4, desc[UR36][R4.64] ;  /* 0x0000002404047981 */ /* 0x000ea4000c1e1500 */
[----:B--2---:R0:W1:Y:S01]  /*53c0*/  I2F.F64.S16 R26, R4 ;  /* 0x00000004001a7312 */ /* 0x0040620000101c00 */
[----:B------:R-:W-:Y:S05]  /*53d0*/  BRA `(.L_x_2064) ;  /* 0x0000000c00287947 */ /* 0x000fea0003800000 */
.L_x_2060:
        /* <DEDUP_REMOVED lines=8> */
[----:B------:R-:W2:Y:S01]  /*5460*/  F2F.F64.F32 R26, R26 ;  /* 0x0000001a001a7310 */ /* 0x000ea20000201800 */
[----:B------:R-:W-:Y:S05]  /*5470*/  BRA `(.L_x_2064) ;  /* 0x0000000c00007947 */ /* 0x000fea0003800000 */
.L_x_2068:
[----:B------:R-:W2:Y:S02]  /*5480*/  LDG.E.U16 R0, desc[UR36][R4.64] ;  /* 0x0000002404007981 */ /* 0x000ea4000c1e1500 */
[----:B--2---:R-:W-:-:S05]  /*5490*/  HADD2.F32 R0, -RZ, R0.H0_H0 ;  /* 0x20000000ff007230 */ /* 0x004fca0000004100 */
[----:B------:R-:W-:-:S04]  /*54a0*/  FMUL.FTZ R0, R0, 1 ;  /* 0x3f80000000007820 */ /* 0x000fc80000410000 */
[----:B------:R0:W1:Y:S01]  /*54b0*/  F2F.F64.F32 R26, R0 ;  /* 0x00000000001a7310 */ /* 0x0000620000201800 */
[----:B------:R-:W-:Y:S05]  /*54c0*/  BRA `(.L_x_2064) ;  /* 0x0000000800ec7947 */ /* 0x000fea0003800000 */
.L_x_2067:
        /* <DEDUP_REMOVED lines=10> */
.L_x_2070:
[----:B------:R-:W2:Y:S02]  /*5570*/  LDG.E.U16 R4, desc[UR36][R4.64] ;  /* 0x0000002404047981 */ /* 0x000ea4000c1e1500 */
[----:B--2---:R-:W-:-:S05]  /*5580*/  HADD2.F32 R0, -RZ, R4.H0_H0 ;  /* 0x20000004ff007230 */ /* 0x004fca0000004100 */
[----:B------:R-:W-:-:S04]  /*5590*/  FMUL.FTZ R0, R0, 1 ;  /* 0x3f80000000007820 */ /* 0x000fc80000410000 */
[----:B------:R3:W4:Y:S01]  /*55a0*/  F2F.F64.F32 R26, R0 ;  /* 0x00000000001a7310 */ /* 0x0007220000201800 */
[----:B------:R-:W-:Y:S05]  /*55b0*/  BRA `(.L_x_2064) ;  /* 0x0000000800b07947 */ /* 0x000fea0003800000 */
.L_x_2069:
[----:B------:R0:W5:Y:S01]  /*55c0*/  LDG.E.64 R26, desc[UR36][R4.64] ;  /* 0x00000024041a7981 */ /* 0x000162000c1e1b00 */
[----:B------:R-:W-:Y:S05]  /*55d0*/  BRA `(.L_x_2064) ;  /* 0x0000000800a87947 */ /* 0x000fea0003800000 */
.L_x_2059:
        /* <DEDUP_REMOVED lines=13> */
.L_x_2073:
[----:B------:R0:W5:Y:S01]  /*56b0*/  LDG.E.64 R26, desc[UR36][R4.64] ;  /* 0x00000024041a7981 */ /* 0x000162000c1e1b00 */
[----:B------:R-:W-:Y:S05]  /*56c0*/  BRA `(.L_x_2064) ;  /* 0x00000008006c7947 */ /* 0x000fea0003800000 */
.L_x_2072:
        /* <DEDUP_REMOVED lines=27> */
.L_x_2075:
[----:B------:R-:W2:Y:S02]  /*5880*/  LDG.E.U8 R4, desc[UR36][R4.64] ;  /* 0x0000002404047981 */ /* 0x000ea4000c1e1100 */
[C---:B--2---:R-:W-:Y:S01]  /*5890*/  IMAD.SHL.U32 R0, R4.reuse, 0x2000000, RZ ;  /* 0x0200000004007824 */ /* 0x044fe200078e00ff */
[----:B------:R-:W-:-:S04]  /*58a0*/  SHF.L.U32 R6, R4, 0x8, RZ ;  /* 0x0000000804067819 */ /* 0x000fc800000006ff */
        /* <DEDUP_REMOVED lines=8> */
[----:B------:R-:W-:-:S05]  /*5930*/  LOP3.LUT R0, R0, 0x80000000, R3, 0xf8, !PT ;  /* 0x8000000000007812 */ /* 0x000fca00078ef803 */
[----:B------:R-:W-:-:S04]  /*5940*/  FMUL.FTZ R0, R0, 1 ;  /* 0x3f80000000007820 */ /* 0x000fc80000410000 */
[----:B------:R0:W1:Y:S01]  /*5950*/  F2F.F64.F32 R26, R0 ;  /* 0x00000000001a7310 */ /* 0x0000620000201800 */
[----:B------:R-:W-:Y:S05]  /*5960*/  BRA `(.L_x_2064) ;  /* 0x0000000400c47947 */ /* 0x000fea0003800000 */
.L_x_2074:
[----:B------:R-:W2:Y:S02]  /*5970*/  LDG.E.U16 R0, desc[UR36][R4.64] ;  /* 0x0000002404007981 */ /* 0x000ea4000c1e1500 */
[----:B--2---:R-:W-:-:S04]  /*5980*/  IMAD.U32 R0, R0, 0x10000, RZ ;  /* 0x0001000000007824 */ /* 0x004fc800078e00ff */
[----:B------:R-:W-:-:S04]  /*5990*/  FMUL.FTZ R0, R0, 1 ;  /* 0x3f80000000007820 */ /* 0x000fc80000410000 */
[----:B------:R0:W1:Y:S01]  /*59a0*/  F2F.F64.F32 R26, R0 ;  /* 0x00000000001a7310 */ /* 0x0000620000201800 */
[----:B------:R-:W-:Y:S05]  /*59b0*/  BRA `(.L_x_2064) ;  /* 0x0000000400b07947 */ /* 0x000fea0003800000 */
.L_x_2071:
        /* <DEDUP_REMOVED lines=11> */
.L_x_2078:
        /* <DEDUP_REMOVED lines=21> */
.L_x_2080:
[----:B------:R-:W-:Y:S05]  /*5bc0*/  BSYNC.RECONVERGENT B0 ;  /* 0x0000000000007941 */ /* 0x000fea0003800200 */
.L_x_2079:
[----:B------:R-:W-:Y:S01]  /*5bd0*/  IMAD.SHL.U32 R0, R0, 0x100000, RZ ;  /* 0x0010000000007824 */ /* 0x000fe200078e00ff */
[----:B------:R-:W-:-:S04]  /*5be0*/  LEA R3, R3, 0x3b800000, 0x17 ;  /* 0x3b80000003037811 */ /* 0x000fc800078eb8ff */
[----:B------:R-:W-:-:S05]  /*5bf0*/  LOP3.LUT R0, R3, R0, R7, 0xfe, !PT ;  /* 0x0000000003007212 */ /* 0x000fca00078efe07 */
[----:B------:R-:W-:-:S04]  /*5c00*/  FMUL.FTZ R0, R0, 1 ;  /* 0x3f80000000007820 */ /* 0x000fc80000410000 */
[----:B------:R0:W1:Y:S01]  /*5c10*/  F2F.F64.F32 R26, R0 ;  /* 0x00000000001a7310 */ /* 0x0000620000201800 */
[----:B------:R-:W-:Y:S05]  /*5c20*/  BRA `(.L_x_2064) ;  /* 0x0000000400147947 */ /* 0x000fea0003800000 */
.L_x_2077:
        /* <DEDUP_REMOVED lines=21> */
.L_x_2082:
[----:B------:R-:W-:Y:S05]  /*5d80*/  BSYNC.RECONVERGENT B0 ;  /* 0x0000000000007941 */ /* 0x000fea0003800200 */
.L_x_2081:
[----:B------:R-:W-:Y:S02]  /*5d90*/  SHF.L.U32 R0, R0, 0x15, RZ ;  /* 0x0000001500007819 */ /* 0x000fe400000006ff */
[----:B------:R-:W-:-:S04]  /*5da0*/  LEA R3, R3, 0x37800000, 0x17 ;  /* 0x3780000003037811 */ /* 0x000fc800078eb8ff */
[----:B------:R-:W-:-:S05]  /*5db0*/  LOP3.LUT R0, R3, R0, R7, 0xfe, !PT ;  /* 0x0000000003007212 */ /* 0x000fca00078efe07 */
[----:B------:R-:W-:-:S04]  /*5dc0*/  FMUL.FTZ R0, R0, 1 ;  /* 0x3f80000000007820 */ /* 0x000fc80000410000 */
[----:B------:R0:W1:Y:S01]  /*5dd0*/  F2F.F64.F32 R26, R0 ;  /* 0x00000000001a7310 */ /* 0x0000620000201800 */
[----:B------:R-:W-:Y:S05]  /*5de0*/  BRA `(.L_x_2064) ;  /* 0x0000000000a47947 */ /* 0x000fea0003800000 */
.L_x_2076:
        /* <DEDUP_REMOVED lines=16> */
[----:B------:R0:W1:Y:S01]  /*5ef0*/  @P0 F2F.F64.F32 R26, R0 ;  /* 0x00000000001a0310 */ /* 0x0000620000201800 */
[----:B------:R-:W-:Y:S05]  /*5f00*/  BRA `(.L_x_2064) ;  /* 0x00000000005c7947 */ /* 0x000fea0003800000 */
.L_x_2063:
[----:B------:R-:W-:Y:S01]  /*5f10*/  MOV R0, 0x0 ;  /* 0x0000000000007802 */ /* 0x000fe20000000f00 */
[----:B------:R-:W0:Y:S01]  /*5f20*/  LDCU.64 UR4, c[0x4][0x158] ;  /* 0x01002b00ff0477ac */ /* 0x000e220008000a00 */
[----:B------:R-:W-:Y:S02]  /*5f30*/  HFMA2 R8, -RZ, RZ, 0, 4.64916229248046875e-06 ;  /* 0x0000004eff087431 */ /* 0x000fe400000001ff */
        /* <DEDUP_REMOVED lines=13> */
.L_x_2085:
[----:B------:R-:W-:Y:S01]  /*6010*/  CS2R R26, SRZ ;  /* 0x00000000001a7805 */ /* 0x000fe2000001ff00 */
[----:B------:R-:W-:Y:S06]  /*6020*/  BRA `(.L_x_2064) ;  /* 0x0000000000147947 */ /* 0x000fec0003800000 */
.L_x_2084:
[----:B------:R-:W2:Y:S02]  /*6030*/  LDG.E.64 R26, desc[UR36][R4.64] ;  /* 0x00000024041a7981 */ /* 0x000ea4000c1e1b00 */
[----:B--2---:R-:W0:Y:S01]  /*6040*/  I2F.F64.U64 R26, R26 ;  /* 0x0000001a001a7312 */ /* 0x004e220000301800 */
[----:B------:R-:W-:Y:S05]  /*6050*/  BRA `(.L_x_2064) ;  /* 0x0000000000087947 */ /* 0x000fea0003800000 */
.L_x_2083:
[----:B------:R-:W2:Y:S02]  /*6060*/  LDG.E R4, desc[UR36][R4.64] ;  /* 0x0000002404047981 */ /* 0x000ea4000c1e1900 */
[----:B--2---:R0:W1:Y:S02]  /*6070*/  I2F.F64.U32 R26, R4 ;  /* 0x00000004001a7312 */ /* 0x0040640000201800 */
.L_x_2064:
[----:B------:R-:W-:Y:S05]  /*6080*/  BSYNC.RECONVERGENT B7 ;  /* 0x0000000000077941 */ /* 0x000fea0003800200 */
.L_x_2058:
        /* <DEDUP_REMOVED lines=22> */
[----:B------:R-:W-:-:S13]  /*61f0*/  FSETP.GT.FTZ.AND P0, PT, R29, -1.6999999284744262695, PT ;  /* 0xbfd999991d00780b */ /* 0x000fda0003f14000 */
[----:B------:R-:W-:Y:S05]  /*6200*/  @P0 BRA !P1, `(.L_x_2087) ;  /* 0x0000000400540947 */ /* 0x000fea0004800000 */
[----:B------:R-:W-:-:S10]  /*6210*/  DADD R28, R28, 1 ;  /* 0x3ff000001c1c7429 */ /* 0x000fd40000000000 */
[----:B------:R-:W-:Y:S01]  /*6220*/  ISETP.GT.AND P0, PT, R29, 0xfffff, PT ;  /* 0x000fffff1d00780c */ /* 0x000fe20003f04270 */
[--C-:B------:R-:W-:Y:S01]  /*6230*/  IMAD.MOV.U32 R5, RZ, RZ, R29.reuse ;  /* 0x000000ffff057224 */ /* 0x100fe200078e001d */
[----:B------:R-:W-:Y:S01]  /*6240*/  MOV R4, R28 ;  /* 0x0000001c00047202 */ /* 0x000fe20000000f00 */
[----:B------:R-:W-:Y:S02]  /*6250*/  IMAD.MOV.U32 R3, RZ, RZ, R29 ;  /* 0x000000ffff037224 */ /* 0x000fe400078e001d */
[----:B------:R-:W-:-:S08]  /*6260*/  IMAD.MOV.U32 R8, RZ, RZ, R28 ;  /* 0x000000ffff087224 */ /* 0x000fd000078e001c */
[----:B------:R-:W-:-:S10]  /*6270*/  @!P0 DMUL R4, R4, 1.80143985094819840000e+16 ;  /* 0x4350000004048828 */ /* 0x000fd40000000000 */
[----:B------:R-:W-:Y:S02]  /*6280*/  @!P0 MOV R3, R5 ;  /* 0x0000000500038202 */ /* 0x000fe40000000f00 */
[----:B------:R-:W-:-:S03]  /*6290*/  @!P0 MOV R8, R4 ;  /* 0x0000000400088202 */ /* 0x000fc60000000f00 */
[----:B---3--:R-:W-:-:S05]  /*62a0*/  VIADD R0, R3, 0xffffffff ;  /* 0xffffffff03007836 */ /* 0x008fca0000000000 */
[----:B------:R-:W-:Y:S01]  /*62b0*/  ISETP.GE.U32.AND P1, PT, R0, 0x7fefffff, PT ;  /* 0x7fefffff0000780c */ /* 0x000fe20003f26070 */
[----:B------:R-:W-:Y:S02]  /*62c0*/  IMAD.MOV.U32 R0, RZ, RZ, -0x3ff ;  /* 0xfffffc01ff007424 */ /* 0x000fe400078e00ff */
[----:B------:R-:W-:-:S10]  /*62d0*/  @!P0 IMAD.MOV.U32 R0, RZ, RZ, -0x435 ;  /* 0xfffffbcbff008424 */ /* 0x000fd400078e00ff */
[----:B------:R-:W-:Y:S01]  /*62e0*/  @P1 IMAD.MOV.U32 R6, RZ, RZ, 0x0 ;  /* 0x00000000ff061424 */ /* 0x000fe200078e00ff */
[----:B------:R-:W-:Y:S02]  /*62f0*/  @P1 MOV R7, 0x7ff00000 ;  /* 0x7ff0000000071802 */ /* 0x000fe40000000f00 */
[----:B------:R-:W-:-:S04]  /*6300*/  @P1 LOP3.LUT P2, RZ, R5, 0x7fffffff, RZ, 0xc0, !PT ;  /* 0x7fffffff05ff1812 */ /* 0x000fc8000784c0ff */
[----:B------:R-:W-:-:S10]  /*6310*/  @P1 DFMA R6, R4, R6, +INF ;  /* 0x7ff000000406142b */ /* 0x000fd40000000006 */
[----:B------:R-:W-:Y:S02]  /*6320*/  @P1 FSEL R28, R6, RZ, P2 ;  /* 0x000000ff061c1208 */ /* 0x000fe40001000000 */
[----:B------:R-:W-:Y:S01]  /*6330*/  @P1 FSEL R29, R7, -QNAN , P2 ;  /* 0xfff00000071d1808 */ /* 0x000fe20001000000 */
[----:B------:R-:W-:Y:S06]  /*6340*/  @P1 BRA `(.L_x_2088) ;  /* 0x0000000400d41947 */ /* 0x000fec0003800000 */
[----:B------:R-:W-:Y:S01]  /*6350*/  LOP3.LUT R4, R3, 0xfffff, RZ, 0xc0, !PT ;  /* 0x000fffff03047812 */ /* 0x000fe200078ec0ff */
[----:B------:R-:W-:Y:S01]  /*6360*/  IMAD.MOV.U32 R6, RZ, RZ, RZ ;  /* 0x000000ffff067224 */ /* 0x000fe200078e00ff */
[----:B------:R-:W-:Y:S01]  /*6370*/  MOV R14, 0x8b7a8b04 ;  /* 0x8b7a8b04000e7802 */ /* 0x000fe20000000f00 */
[----:B------:R-:W-:Y:S01]  /*6380*/  IMAD.MOV.U32 R15, RZ, RZ, 0x3ed0ee25 ;  /* 0x3ed0ee25ff0f7424 */ /* 0x000fe200078e00ff */
[----:B------:R-:W-:Y:S01]  /*6390*/  LOP3.LUT R5, R4, 0x3ff00000, RZ, 0xfc, !PT ;  /* 0x3ff0000004057812 */ /* 0x000fe200078efcff */
[----:B------:R-:W-:Y:S01]  /*63a0*/  IMAD.MOV.U32 R4, RZ, RZ, R8 ;  /* 0x000000ffff047224 */ /* 0x000fe200078e0008 */
[----:B------:R-:W-:Y:S01]  /*63b0*/  UMOV UR4, 0x3ae80f1e ;  /* 0x3ae80f1e00047882 */ /* 0x000fe20000000000 */
[----:B------:R-:W-:Y:S01]  /*63c0*/  UMOV UR5, 0x3eb1380b ;  /* 0x3eb1380b00057882 */ /* 0x000fe20000000000 */
[----:B------:R-:W-:Y:S01]  /*63d0*/  ISETP.GE.U32.AND P0, PT, R5, 0x3ff6a09f, PT ;  /* 0x3ff6a09f0500780c */ /* 0x000fe20003f06070 */
[----:B------:R-:W-:Y:S01]  /*63e0*/  UMOV UR6, 0x80000000 ;  /* 0x8000000000067882 */ /* 0x000fe20000000000 */
[----:B------:R-:W-:Y:S01]  /*63f0*/  LEA.HI R0, R3, R0, RZ, 0xc ;  /* 0x0000000003007211 */ /* 0x000fe200078f60ff */
[----:B------:R-:W-:Y:S01]  /*6400*/  UMOV UR7, 0x43300000 ;  /* 0x4330000000077882 */ /* 0x000fe20000000000 */
[----:B------:R-:W-:-:S09]  /*6410*/  MOV R21, 0x43300000 ;  /* 0x4330000000157802 */ /* 0x000fd20000000f00 */
[----:B------:R-:W-:Y:S01]  /*6420*/  @P0 IADD3 R7, PT, PT, R5, -0x100000, RZ ;  /* 0xfff0000005070810 */ /* 0x000fe20007ffe0ff */
[----:B------:R-:W-:-:S04]  /*6430*/  @P0 VIADD R0, R0, 0x1 ;  /* 0x0000000100000836 */ /* 0x000fc80000000000 */
        /* <DEDUP_REMOVED lines=50> */
.L_x_2087:
[----:B------:R-:W-:Y:S01]  /*6760*/  DADD R10, R28, 2 ;  /* 0x400000001c0a7429 */ /* 0x000fe20000000000 */
[----:B------:R-:W-:Y:S01]  /*6770*/  IMAD.MOV.U32 R4, RZ, RZ, 0x1 ;  /* 0x00000001ff047424 */ /* 0x000fe200078e00ff */
[----:B------:R-:W-:Y:S01]  /*6780*/  FSETP.GEU.AND P1, PT, |R29|, 6.5827683646048100446e-37, PT ;  /* 0x036000001d00780b */ /* 0x000fe20003f2e200 */
[----:B------:R-:W-:Y:S03]  /*6790*/  BSSY.RECONVERGENT B1, `(.L_x_2089) ;  /* 0x0000013000017945 */ /* 0x000fe60003800200 */
        /* <DEDUP_REMOVED lines=9> */
[----:B---3--:R-:W-:-:S05]  /*6830*/  FFMA R0, RZ, R11, R5 ;  /* 0x0000000bff007223 */ /* 0x008fca0000000005 */
[----:B------:R-:W-:-:S13]  /*6840*/  FSETP.GT.AND P0, PT, |R0|, 1.469367938527859385e-39, PT ;  /* 0x001000000000780b */ /* 0x000fda0003f04200 */
[----:B------:R-:W-:Y:S05]  /*6850*/  @P0 BRA P1, `(.L_x_2090) ;  /* 0x0000000000180947 */ /* 0x000fea0000800000 */
[----:B------:R-:W-:Y:S01]  /*6860*/  IMAD.MOV.U32 R12, RZ, RZ, R28 ;  /* 0x000000ffff0c7224 */ /* 0x000fe200078e001c */
[----:B------:R-:W-:Y:S02]  /*6870*/  MOV R13, R29 ;  /* 0x0000001d000d7202 */ /* 0x000fe40000000f00 */
[----:B------:R-:W-:-:S07]  /*6880*/  MOV R0, 0x68a0 ;  /* 0x000068a000007802 */ /* 0x000fce0000000f00 */
[----:B------:R-:W-:Y:S05]  /*6890*/  CALL.REL.NOINC `($__internal_0_$__cuda_sm20_div_rn_f64_full) ;  /* 0x0000008c00887944 */ /* 0x000fea0003c00000 */
[----:B------:R-:W-:Y:S02]  /*68a0*/  IMAD.MOV.U32 R4, RZ, RZ, R18 ;  /* 0x000000ffff047224 */ /* 0x000fe400078e0012 */
[----:B------:R-:W-:-:S07]  /*68b0*/  IMAD.MOV.U32 R5, RZ, RZ, R19 ;  /* 0x000000ffff057224 */ /* 0x000fce00078e0013 */
.L_x_2090:
[----:B------:R-:W-:Y:S05]  /*68c0*/  BSYNC.RECONVERGENT B1 ;  /* 0x0000000000017941 */ /* 0x000fea0003800200 */
.L_x_2089:
[----:B------:R-:W-:Y:S01]  /*68d0*/  DMUL R4, R28, -R4 ;  /* 0x800000041c047228 */ /* 0x000fe20000000000 */
[----:B------:R-:W-:Y:S01]  /*68e0*/  MOV R10, 0xceb2dc44 ;  /* 0xceb2dc44000a7802 */ /* 0x000fe20000000f00 */
[----:B------:R-:W-:Y:S01]  /*68f0*/  IMAD.MOV.U32 R11, RZ, RZ, 0x3ed087ff ;  /* 0x3ed087ffff0b7424 */ /* 0x000fe200078e00ff */
        /* <DEDUP_REMOVED lines=25> */
[----:B------:R-:W-:-:S11]  /*6a90*/  DADD R28, R28, R10 ;  /* 0x000000001c1c7229 */ /* 0x000fd6000000000a */
.L_x_2088:
[----:B------:R-:W-:Y:S05]  /*6aa0*/  BSYNC.RECONVERGENT B0 ;  /* 0x0000000000007941 */ /* 0x000fea0003800200 */
.L_x_2086:
        /* <DEDUP_REMOVED lines=23> */
.L_x_2094:
[----:B------:R-:W0:Y:S02]  /*6c20*/  F2I.S64.F64.TRUNC R4, R4 ;  /* 0x0000000400047311 */ /* 0x000e24000030d900 */
[----:B0-----:R-:W-:-:S05]  /*6c30*/  MOV R7, R4 ;  /* 0x0000000400077202 */ /* 0x001fca0000000f00 */
[----:B------:R4:W-:Y:S01]  /*6c40*/  STG.E.U8 desc[UR36][R2.64], R7 ;  /* 0x0000000702007986 */ /* 0x0009e2000c101124 */
[----:B------:R-:W-:Y:S05]  /*6c50*/  BRA `(.L_x_2096) ;  /* 0x0000000c00e07947 */ /* 0x000fea0003800000 */
.L_x_2093:
        /* <DEDUP_REMOVED lines=9> */
.L_x_2098:
[----:B------:R-:W0:Y:S02]  /*6cf0*/  F2I.F64.TRUNC R5, R4 ;  /* 0x0000000400057311 */ /* 0x000e24000030d100 */
[----:B0-----:R2:W-:Y:S01]  /*6d00*/  STG.E desc[UR36][R2.64], R5 ;  /* 0x0000000502007986 */ /* 0x0015e2000c101924 */
[----:B------:R-:W-:Y:S05]  /*6d10*/  BRA `(.L_x_2096) ;  /* 0x0000000c00b07947 */ /* 0x000fea0003800000 */
.L_x_2097:
[----:B------:R-:W0:Y:S02]  /*6d20*/  F2I.F64.TRUNC R5, R4 ;  /* 0x0000000400057311 */ /* 0x000e24000030d100 */
[----:B0-----:R0:W-:Y:S01]  /*6d30*/  STG.E.U16 desc[UR36][R2.64], R5 ;  /* 0x0000000502007986 */ /* 0x0011e2000c101524 */
[----:B------:R-:W-:Y:S05]  /*6d40*/  BRA `(.L_x_2096) ;  /* 0x0000000c00a47947 */ /* 0x000fea0003800000 */
.L_x_2092:
        /* <DEDUP_REMOVED lines=13> */
.L_x_2100:
        /* <DEDUP_REMOVED lines=8> */
.L_x_2099:
        /* <DEDUP_REMOVED lines=10> */
[----:B------:R-:W-:-:S13]  /*6f40*/  IMAD.MOV.U32 R7, RZ, RZ, RZ ;  /* 0x000000ffff077224 */ /* 0x000fda00078e00ff */
[----:B0-----:R-:W-:-:S05]  /*6f50*/  @!P0 FMUL R6, R6, 1.175494350822287508e-38 ;  /* 0x0080000006068820 */ /* 0x001fca0000400000 */
[----:B------:R0:W-:Y:S01]  /*6f60*/  STG.E.64 desc[UR36][R2.64], R6 ;  /* 0x0000000602007986 */ /* 0x0001e2000c101b24 */
[----:B------:R-:W-:Y:S05]  /*6f70*/  BRA `(.L_x_2096) ;  /* 0x0000000c00187947 */ /* 0x000fea0003800000 */
.L_x_2102:
        /* <DEDUP_REMOVED lines=9> */
.L_x_2101:
[----:B------:R0:W-:Y:S01]  /*7010*/  STG.E.64 desc[UR36][R2.64], R4 ;  /* 0x0000000402007986 */ /* 0x0001e2000c101b24 */
[----:B------:R-:W-:Y:S05]  /*7020*/  BRA `(.L_x_2096) ;  /* 0x0000000800ec7947 */ /* 0x000fea0003800000 */
.L_x_2091:
        /* <DEDUP_REMOVED lines=13> */
.L_x_2106:
        /* <DEDUP_REMOVED lines=21> */
[----:B------:R-:W-:-:S07]  /*7250*/  MOV R0, R4 ;  /* 0x0000000400007202 */ /* 0x000fce0000000f00 */
.L_x_2109:
[----:B------:R-:W-:-:S04]  /*7260*/  SHF.R.U32.HI R5, RZ, 0x18, R7 ;  /* 0x00000018ff057819 */ /* 0x000fc80000011607 */
[----:B------:R-:W-:-:S07]  /*7270*/  LOP3.LUT R0, R0, 0x80, R5, 0xf8, !PT ;  /* 0x0000008000007812 */ /* 0x000fce00078ef805 */
.L_x_2108:
[----:B------:R-:W-:Y:S05]  /*7280*/  BSYNC.RECONVERGENT B0 ;  /* 0x0000000000007941 */ /* 0x000fea0003800200 */
.L_x_2107:
[----:B------:R0:W-:Y:S01]  /*7290*/  STG.E.U8 desc[UR36][R2.64], R0 ;  /* 0x0000000002007986 */ /* 0x0001e2000c101124 */
[----:B------:R-:W-:Y:S05]  /*72a0*/  BRA `(.L_x_2096) ;  /* 0x00000008004c7947 */ /* 0x000fea0003800000 */
.L_x_2105:
        /* <DEDUP_REMOVED lines=22> */
.L_x_2112:
[----:B------:R-:W-:-:S04]  /*7410*/  SHF.R.U32.HI R5, RZ, 0x18, R7 ;  /* 0x00000018ff057819 */ /* 0x000fc80000011607 */
[----:B------:R-:W-:-:S07]  /*7420*/  LOP3.LUT R0, R0, 0x80, R5, 0xf8, !PT ;  /* 0x0000008000007812 */ /* 0x000fce00078ef805 */
.L_x_2111:
[----:B------:R-:W-:Y:S05]  /*7430*/  BSYNC.RECONVERGENT B0 ;  /* 0x0000000000007941 */ /* 0x000fea0003800200 */
.L_x_2110:
[----:B------:R0:W-:Y:S01]  /*7440*/  STG.E.U8 desc[UR36][R2.64], R0 ;  /* 0x0000000002007986 */ /* 0x0001e2000c101124 */
[----:B------:R-:W-:Y:S05]  /*7450*/  BRA `(.L_x_2096) ;  /* 0x0000000400e07947 */ /* 0x000fea0003800000 */
.L_x_2104:
        /* <DEDUP_REMOVED lines=8> */
[----:B------:R0:W1:Y:S01]  /*74e0*/  F2F.F32.F64 R8, R4 ;  /* 0x0000000400087310 */ /* 0x0000620000301000 */
[----:B------:R-:W-:Y:S01]  /*74f0*/  DSETP.GEU.AND P0, PT, |R4|, UR4, PT ;  /* 0x0000000404007e2a */ /* 0x000fe2000bf0e200 */
[----:B0-----:R-:W-:-:S13]  /*7500*/  HFMA2 R5, -RZ, RZ, 0, 1.5199184417724609375e-05 ;  /* 0x000000ffff057431 */ /* 0x001fda00000001ff */
[----:B-1----:R-:W-:-:S05]  /*7510*/  @!P0 FMUL R8, R8, 1.175494350822287508e-38 ;  /* 0x0080000008088820 */ /* 0x002fca0000400000 */
        /* <DEDUP_REMOVED lines=14> */
.L_x_2114:
[----:B------:R-:W0:Y:S02]  /*7600*/  F2I.U64.F64.TRUNC R4, R4 ;  /* 0x0000000400047311 */ /* 0x000e24000030d800 */
[----:B0-----:R0:W-:Y:S01]  /*7610*/  STG.E.64 desc[UR36][R2.64], R4 ;  /* 0x0000000402007986 */ /* 0x0011e2000c101b24 */
[----:B------:R-:W-:Y:S05]  /*7620*/  BRA `(.L_x_2096) ;  /* 0x00000004006c7947 */ /* 0x000fea0003800000 */
.L_x_2113:
[----:B------:R-:W0:Y:S02]  /*7630*/  F2I.U32.F64.TRUNC R5, R4 ;  /* 0x0000000400057311 */ /* 0x000e24000030d000 */
[----:B0-----:R0:W-:Y:S01]  /*7640*/  STG.E desc[UR36][R2.64], R5 ;  /* 0x0000000502007986 */ /* 0x0011e2000c101924 */
[----:B------:R-:W-:Y:S05]  /*7650*/  BRA `(.L_x_2096) ;  /* 0x0000000400607947 */ /* 0x000fea0003800000 */
.L_x_2103:
        /* <DEDUP_REMOVED lines=10> */
.L_x_2116:
[----:B------:R-:W-:-:S05]  /*7700*/  CS2R R6, SRZ ;  /* 0x0000000000067805 */ /* 0x000fca000001ff00 */
[----:B------:R0:W-:Y:S01]  /*7710*/  STG.E.128 desc[UR36][R2.64], R4 ;  /* 0x0000000402007986 */ /* 0x0001e2000c101d24 */
[----:B------:R-:W-:Y:S05]  /*7720*/  BRA `(.L_x_2096) ;  /* 0x00000004002c7947 */ /* 0x000fea0003800000 */
.L_x_2115:
[----:B------:R-:W-:-:S09]  /*7730*/  UISETP.NE.AND UP0, UPT, UR4, 0xf, UPT ;  /* 0x0000000f0400788c */ /* 0x000fd2000bf05270 */
[----:B------:R-:W-:Y:S05]  /*7740*/  BRA.U !UP0, `(.L_x_2117) ;  /* 0x0000000508087547 */ /* 0x000fea000b800000 */
[----:B------:R-:W-:-:S09]  /*7750*/  UISETP.NE.AND UP0, UPT, UR4, 0x17, UPT ;  /* 0x000000170400788c */ /* 0x000fd2000bf05270 */
[----:B------:R-:W-:Y:S05]  /*7760*/  BRA.U !UP0, `(.L_x_2118) ;  /* 0x0000000108a07547 */ /* 0x000fea000b800000 */
[----:B------:R-:W-:-:S09]  /*7770*/  UISETP.NE.AND UP0, UPT, UR4, 0x18, UPT ;  /* 0x000000180400788c */ /* 0x000fd2000bf05270 */
[----:B------:R-:W-:Y:S05]  /*7780*/  BRA.U !UP0, `(.L_x_2119) ;  /* 0x0000000108447547 */ /* 0x000fea000b800000 */
.L_x_2095:
        /* <DEDUP_REMOVED lines=16> */
.L_x_2120:
[----:B------:R-:W-:Y:S05]  /*7890*/  BRA `(.L_x_2096) ;  /* 0x0000000000d07947 */ /* 0x000fea0003800000 */
.L_x_2119:
        /* <DEDUP_REMOVED lines=17> */
.L_x_2122:
[----:B------:R-:W-:Y:S05]  /*79b0*/  BSYNC.RECONVERGENT B0 ;  /* 0x0000000000007941 */ /* 0x000fea0003800200 */
.L_x_2121:
[----:B------:R-:W-:-:S05]  /*79c0*/  LOP3.LUT R7, R0, 0x80, R7, 0xf8, !PT ;  /* 0x0000008000077812 */ /* 0x000fca00078ef807 */
[----:B------:R0:W-:Y:S01]  /*79d0*/  STG.E.U8 desc[UR36][R2.64], R7 ;  /* 0x0000000702007986 */ /* 0x0001e2000c101124 */
[----:B------:R-:W-:Y:S05]  /*79e0*/  BRA `(.L_x_2096) ;  /* 0x00000000007c7947 */ /* 0x000fea0003800000 */
.L_x_2118:
[----:B------:R-:W-:Y:S01]  /*79f0*/  UMOV UR4, 0xf0000000 ;  /* 0xf000000000047882 */ /* 0x000fe20000000000 */
[----:B------:R-:W-:Y:S01]  /*7a00*/  UMOV UR5, 0x380fffff ;  /* 0x380fffff00057882 */ /* 0x000fe20000000000 */
[----:B------:R-:W0:Y:S01]  /*7a10*/  F2F.F32.F64 R7, R4 ;  /* 0x0000000400077310 */ /* 0x000e220000301000 */
[----:B------:R-:W-:Y:S01]  /*7a20*/  DSETP.GEU.AND P0, PT, |R4|, UR4, PT ;  /* 0x0000000404007e2a */ /* 0x000fe2000bf0e200 */
[----:B------:R-:W-:-:S13]  /*7a30*/  BSSY.RECONVERGENT B0, `(.L_x_2123) ;  /* 0x000000f000007945 */ /* 0x000fda0003800200 */
        /* <DEDUP_REMOVED lines=11> */
.L_x_2124:
[----:B------:R-:W-:Y:S01]  /*7af0*/  IMAD.MOV.U32 R0, RZ, RZ, 0x7f ;  /* 0x0000007fff007424 */ /* 0x000fe200078e00ff */
[----:B------:R-:W-:-:S04]  /*7b00*/  ISETP.GT.U32.AND P0, PT, R6, 0x7f800000, PT ;  /* 0x7f8000000600780c */ /* 0x000fc80003f04070 */
[----:B------:R-:W-:-:S09]  /*7b10*/  SEL R0, R0, 0x7c, P0 ;  /* 0x0000007c00007807 */ /* 0x000fd20000000000 */
.L_x_2125:
[----:B------:R-:W-:Y:S05]  /*7b20*/  BSYNC.RECONVERGENT B0 ;  /* 0x0000000000007941 */ /* 0x000fea0003800200 */
.L_x_2123:
[----:B------:R-:W-:-:S04]  /*7b30*/  SHF.R.U32.HI R5, RZ, 0x18, R7 ;  /* 0x00000018ff057819 */ /* 0x000fc80000011607 */
[----:B------:R-:W-:-:S05]  /*7b40*/  LOP3.LUT R5, R0, 0x80, R5, 0xf8, !PT ;  /* 0x0000008000057812 */ /* 0x000fca00078ef805 */
[----:B------:R0:W-:Y:S01]  /*7b50*/  STG.E.U8 desc[UR36][R2.64], R5 ;  /* 0x0000000502007986 */ /* 0x0001e2000c101124 */
[----:B------:R-:W-:Y:S05]  /*7b60*/  BRA `(.L_x_2096) ;  /* 0x00000000001c7947 */ /* 0x000fea0003800000 */
.L_x_2117:
[----:B------:R-:W-:Y:S01]  /*7b70*/  UMOV UR4, 0xf0000000 ;  /* 0xf000000000047882 */ /* 0x000fe20000000000 */
[----:B------:R-:W-:Y:S01]  /*7b80*/  UMOV UR5, 0x380fffff ;  /* 0x380fffff00057882 */ /* 0x000fe20000000000 */
[----:B------:R-:W0:Y:S01]  /*7b90*/  F2F.F32.F64 R0, R4 ;  /* 0x0000000400007310 */ /* 0x000e220000301000 */
[----:B------:R-:W-:-:S14]  /*7ba0*/  DSETP.GEU.AND P0, PT, |R4|, UR4, PT ;  /* 0x0000000404007e2a */ /* 0x000fdc000bf0e200 */
[----:B0-----:R-:W-:-:S05]  /*7bb0*/  @!P0 FMUL R0, R0, 1.175494350822287508e-38 ;  /* 0x0080000000008820 */ /* 0x001fca0000400000 */
[----:B------:R-:W-:-:S05]  /*7bc0*/  F2FP.BF16.F32.PACK_AB R0, RZ, R0 ;  /* 0x00000000ff00723e */ /* 0x000fca00000010ff */
[----:B------:R0:W-:Y:S02]  /*7bd0*/  STG.E.U16 desc[UR36][R2.64], R0 ;  /* 0x0000000002007986 */ /* 0x0001e4000c101524 */
.L_x_2096:
[----:B------:R-:W-:-:S07]  /*7be0*/  IADD3 R17, PT, PT, R17, 0x80, RZ ;  /* 0x0000008011117810 */ /* 0x000fce0007ffe0ff */
.L_x_2056:
[----:B------:R-:W-:Y:S05]  /*7bf0*/  BSYNC.RECONVERGENT B6 ;  /* 0x0000000000067941 */ /* 0x000fea0003800200 */
.L_x_2055:
        /* <DEDUP_REMOVED lines=10> */
[----:B------:R-:W-:Y:S01]  /*7ca0*/  MOV R16, RZ ;  /* 0x000000ff00107202 */ /* 0x000fe20000000f00 */
        /* <DEDUP_REMOVED lines=296> */
.L_x_2128:
        /* <DEDUP_REMOVED lines=18> */
.L_x_2133:
[----:B------:R-:W2:Y:S02]  /*9050*/  LDG.E.U8 R4, desc[UR36][R4.64] ;  /* 0x0000002404047981 */ /* 0x000ea4000c1e1100 */
[----:B--2---:R0:W1:Y:S01]  /*9060*/  I2F.F64.U16 R26, R4 ;  /* 0x00000004001a7312 */ /* 0x0040620000101800 */
[----:B------:R-:W-:Y:S05]  /*9070*/  BRA `(.L_x_2135) ;  /* 0x0000000c00647947 */ /* 0x000fea0003800000 */
.L_x_2132:
        /* <DEDUP_REMOVED lines=9> */
.L_x_2137:
[----:B------:R-:W2:Y:S02]  /*9110*/  LDG.E R4, desc[UR36][R4.64] ;  /* 0x0000002404047981 */ /* 0x000ea4000c1e1900 */
[----:B--2---:R0:W1:Y:S01]  /*9120*/  I2F.F64 R26, R4 ;  /* 0x00000004001a7312 */ /* 0x0040620000201c00 */
[----:B------:R-:W-:Y:S05]  /*9130*/  BRA `(.L_x_2135) ;  /* 0x0000000c00347947 */ /* 0x000fea0003800000 */
.L_x_2136:
[----:B------:R-:W2:Y:S02]  /*9140*/  LDG.E.U16 R4, desc[UR36][R4.64] ;  /* 0x0000002404047981 */ /* 0x000ea4000c1e1500 */
[----:B--2---:R0:W1:Y:S01]  /*9150*/  I2F.F64.S16 R26, R4 ;  /* 0x00000004001a7312 */ /* 0x0040620000101c00 */
[----:B------:R-:W-:Y:S05]  /*9160*/  BRA `(.L_x_2135) ;  /* 0x0000000c00287947 */ /* 0x000fea0003800000 */
.L_x_2131:
        /* <DEDUP_REMOVED lines=10> */
.L_x_2139:
[----:B------:R-:W2:Y:S02]  /*9210*/  LDG.E.U16 R0, desc[UR36][R4.64] ;  /* 0x0000002404007981 */ /* 0x000ea4000c1e1500 */
[----:B--2---:R-:W-:-:S05]  /*9220*/  HADD2.F32 R0, -RZ, R0.H0_H0 ;  /* 0x20000000ff007230 */ /* 0x004fca0000004100 */
[----:B------:R-:W-:-:S04]  /*9230*/  FMUL.FTZ R0, R0, 1 ;  /* 0x3f80000000007820 */ /* 0x000fc80000410000 */
[----:B------:R0:W1:Y:S01]  /*9240*/  F2F.F64.F32 R26, R0 ;  /* 0x00000000001a7310 */ /* 0x0000620000201800 */
[----:B------:R-:W-:Y:S05]  /*9250*/  BRA `(.L_x_2135) ;  /* 0x0000000800ec7947 */ /* 0x000fea0003800000 */
.L_x_2138:
        /* <DEDUP_REMOVED lines=10> */
.L_x_2141:
[----:B------:R-:W2:Y:S02]  /*9300*/  LDG.E.U16 R4, desc[UR36][R4.64] ;  /* 0x0000002404047981 */ /* 0x000ea4000c1e1500 */
[----:B--2---:R-:W-:-:S05]  /*9310*/  HADD2.F32 R0, -RZ, R4.H0_H0 ;  /* 0x20000004ff007230 */ /* 0x004fca0000004100 */
[----:B------:R-:W-:-:S04]  /*9320*/  FMUL.FTZ R0, R0, 1 ;  /* 0x3f80000000007820 */ /* 0x000fc80000410000 */
[----:B------:R0:W1:Y:S01]  /*9330*/  F2F.F64.F32 R26, R0 ;  /* 0x00000000001a7310 */ /* 0x0000620000201800 */
[----:B------:R-:W-:Y:S05]  /*9340*/  BRA `(.L_x_2135) ;  /* 0x0000000800b07947 */ /* 0x000fea0003800000 */
.L_x_2140:
[----:B------:R0:W5:Y:S01]  /*9350*/  LDG.E.64 R26, desc[UR36][R4.64] ;  /* 0x00000024041a7981 */ /* 0x000162000c1e1b00 */
[----:B------:R-:W-:Y:S05]  /*9360*/  BRA `(.L_x_2135) ;  /* 0x0000000800a87947 */ /* 0x000fea0003800000 */
.L_x_2130:
        /* <DEDUP_REMOVED lines=9> */
[----:B------:R-:W-:Y:S01]  /*9400*/  HFMA2 R26, -RZ, RZ, 0, 0 ;  /* 0x00000000ff1a7431 */ /* 0x000fe200000001ff */
[----:B--2---:R-:W-:-:S04]  /*9410*/  ISETP.NE.AND P0, PT, R4, RZ, PT ;  /* 0x000000ff0400720c */ /* 0x004fc80003f05270 */
[----:B------:R-:W-:Y:S01]  /*9420*/  FSEL R27, RZ, 1.875, !P0 ;  /* 0x3ff00000ff1b7808 */ /* 0x000fe20004000000 */
[----:B------:R-:W-:Y:S08]  /*9430*/  BRA `(.L_x_2135) ;  /* 0x0000000800747947 */ /* 0x000ff00003800000 */
.L_x_2144:
[----:B------:R0:W5:Y:S01]  /*9440*/  LDG.E.64 R26, desc[UR36][R4.64] ;  /* 0x00000024041a7981 */ /* 0x000162000c1e1b00 */
[----:B------:R-:W-:Y:S05]  /*9450*/  BRA `(.L_x_2135) ;  /* 0x00000008006c7947 */ /* 0x000fea0003800000 */
.L_x_2143:
        /* <DEDUP_REMOVED lines=27> */
.L_x_2146:
        /* <DEDUP_REMOVED lines=15> */
.L_x_2145:
[----:B------:R-:W2:Y:S02]  /*9700*/  LDG.E.U16 R0, desc[UR36][R4.64] ;  /* 0x0000002404007981 */ /* 0x000ea4000c1e1500 */
[----:B--2---:R-:W-:-:S04]  /*9710*/  IMAD.U32 R0, R0, 0x10000, RZ ;  /* 0x0001000000007824 */ /* 0x004fc800078e00ff */
[----:B------:R-:W-:-:S04]  /*9720*/  FMUL.FTZ R0, R0, 1 ;  /* 0x3f80000000007820 */ /* 0x000fc80000410000 */
[----:B------:R0:W1:Y:S01]  /*9730*/  F2F.F64.F32 R26, R0 ;  /* 0x00000000001a7310 */ /* 0x0000620000201800 */
[----:B------:R-:W-:Y:S05]  /*9740*/  BRA `(.L_x_2135) ;  /* 0x0000000400b07947 */ /* 0x000fea0003800000 */
.L_x_2142:
        /* <DEDUP_REMOVED lines=11> */
.L_x_2149:
        /* <DEDUP_REMOVED lines=21> */
.L_x_2151:
[----:B------:R-:W-:Y:S05]  /*9950*/  BSYNC.RECONVERGENT B0 ;  /* 0x0000000000007941 */ /* 0x000fea0003800200 */
.L_x_2150:
[----:B------:R-:W-:Y:S01]  /*9960*/  IMAD.SHL.U32 R0, R0, 0x100000, RZ ;  /* 0x0010000000007824 */ /* 0x000fe200078e00ff */
[----:B------:R-:W-:-:S04]  /*9970*/  LEA R3, R3, 0x3b800000, 0x17 ;  /* 0x3b80000003037811 */ /* 0x000fc800078eb8ff */
[----:B------:R-:W-:-:S05]  /*9980*/  LOP3.LUT R0, R3, R0, R7, 0xfe, !PT ;  /* 0x0000000003007212 */ /* 0x000fca00078efe07 */
[----:B------:R-:W-:-:S04]  /*9990*/  FMUL.FTZ R0, R0, 1 ;  /* 0x3f80000000007820 */ /* 0x000fc80000410000 */
[----:B------:R0:W1:Y:S01]  /*99a0*/  F2F.F64.F32 R26, R0 ;  /* 0x00000000001a7310 */ /* 0x0000620000201800 */
[----:B------:R-:W-:Y:S05]  /*99b0*/  BRA `(.L_x_2135) ;  /* 0x0000000400147947 */ /* 0x000fea0003800000 */
.L_x_2148:
        /* <DEDUP_REMOVED lines=21> */
.L_x_2153:
[----:B------:R-:W-:Y:S05]  /*9b10*/  BSYNC.RECONVERGENT B0 ;  /* 0x0000000000007941 */ /* 0x000fea0003800200 */
.L_x_2152:
[----:B------:R-:W-:Y:S02]  /*9b20*/  SHF.L.U32 R0, R0, 0x15, RZ ;  /* 0x0000001500007819 */ /* 0x000fe400000006ff */
[----:B------:R-:W-:-:S04]  /*9b30*/  LEA R3, R3, 0x37800000, 0x17 ;  /* 0x3780000003037811 */ /* 0x000fc800078eb8ff */
[----:B------:R-:W-:-:S05]  /*9b40*/  LOP3.LUT R0, R3, R0, R7, 0xfe, !PT ;  /* 0x0000000003007212 */ /* 0x000fca00078efe07 */
[----:B------:R-:W-:-:S04]  /*9b50*/  FMUL.FTZ R0, R0, 1 ;  /* 0x3f80000000007820 */ /* 0x000fc80000410000 */
[----:B------:R0:W1:Y:S01]  /*9b60*/  F2F.F64.F32 R26, R0 ;  /* 0x00000000001a7310 */ /* 0x0000620000201800 */
[----:B------:R-:W-:Y:S05]  /*9b70*/  BRA `(.L_x_2135) ;  /* 0x0000000000a47947 */ /* 0x000fea0003800000 */
.L_x_2147:
        /* <DEDUP_REMOVED lines=18> */
.L_x_2134:
        /* <DEDUP_REMOVED lines=16> */
.L_x_2156:
[----:B------:R-:W-:Y:S01]  /*9da0*/  CS2R R26, SRZ ;  /* 0x00000000001a7805 */ /* 0x000fe2000001ff00 */
[----:B------:R-:W-:Y:S06]  /*9db0*/  BRA `(.L_x_2135) ;  /* 0x0000000000147947 */ /* 0x000fec0003800000 */
.L_x_2155:
[----:B------:R-:W2:Y:S02]  /*9dc0*/  LDG.E.64 R26, desc[UR36][R4.64] ;  /* 0x00000024041a7981 */ /* 0x000ea4000c1e1b00 */
[----:B--2---:R-:W4:Y:S01]  /*9dd0*/  I2F.F64.U64 R26, R26 ;  /* 0x0000001a001a7312 */ /* 0x004f220000301800 */
[----:B------:R-:W-:Y:S05]  /*9de0*/  BRA `(.L_x_2135) ;  /* 0x0000000000087947 */ /* 0x000fea0003800000 */
.L_x_2154:
[----:B------:R-:W2:Y:S02]  /*9df0*/  LDG.E R4, desc[UR36][R4.64] ;  /* 0x0000002404047981 */ /* 0x000ea4000c1e1900 */
[----:B--2---:R0:W1:Y:S02]  /*9e00*/  I2F.F64.U32 R26, R4 ;  /* 0x00000004001a7312 */ /* 0x0040640000201800 */
.L_x_2135:
[----:B------:R-:W-:Y:S05]  /*9e10*/  BSYNC.RECONVERGENT B7 ;  /* 0x0000000000077941 */ /* 0x000fea0003800200 */
.L_x_2129:
        /* <DEDUP_REMOVED lines=33> */
[----:B--2---:R-:W-:-:S05]  /*a030*/  VIADD R0, R3, 0xffffffff ;  /* 0xffffffff03007836 */ /* 0x004fca0000000000 */
        /* <DEDUP_REMOVED lines=75> */
.L_x_2158:
        /* <DEDUP_REMOVED lines=22> */
.L_x_2161:
[----:B------:R-:W-:Y:S05]  /*a650*/  BSYNC.RECONVERGENT B1 ;  /* 0x0000000000017941 */ /* 0x000fea0003800200 */
.L_x_2160:
        /* <DEDUP_REMOVED lines=29> */
.L_x_2159:
[----:B------:R-:W-:Y:S05]  /*a830*/  BSYNC.RECONVERGENT B0 ;  /* 0x0000000000007941 */ /* 0x000fea0003800200 */
.L_x_2157:
        /* <DEDUP_REMOVED lines=23> */
.L_x_2165:
[----:B------:R-:W0:Y:S02]  /*a9b0*/  F2I.S64.F64.TRUNC R4, R4 ;  /* 0x0000000400047311 */ /* 0x000e24000030d900 */
[----:B0-----:R-:W-:-:S05]  /*a9c0*/  MOV R7, R4 ;  /* 0x0000000400077202 */ /* 0x001fca0000000f00 */
[----:B------:R4:W-:Y:S01]  /*a9d0*/  STG.E.U8 desc[UR36][R2.64], R7 ;  /* 0x0000000702007986 */ /* 0x0009e2000c101124 */
[----:B------:R-:W-:Y:S05]  /*a9e0*/  BRA `(.L_x_2167) ;  /* 0x0000000c00e07947 */ /* 0x000fea0003800000 */
.L_x_2164:
        /* <DEDUP_REMOVED lines=9> */
.L_x_2169:
[----:B------:R-:W0:Y:S02]  /*aa80*/  F2I.F64.TRUNC R5, R4 ;  /* 0x0000000400057311 */ /* 0x000e24000030d100 */
[----:B0-----:R2:W-:Y:S01]  /*aa90*/  STG.E desc[UR36][R2.64], R5 ;  /* 0x0000000502007986 */ /* 0x0015e2000c101924 */
[----:B------:R-:W-:Y:S05]  /*aaa0*/  BRA `(.L_x_2167) ;  /* 0x0000000c00b07947 */ /* 0x000fea0003800000 */
.L_x_2168:
[----:B------:R-:W0:Y:S02]  /*aab0*/  F2I.F64.TRUNC R5, R4 ;  /* 0x0000000400057311 */ /* 0x000e24000030d100 */
[----:B0-----:R0:W-:Y:S01]  /*aac0*/  STG.E.U16 desc[UR36][R2.64], R5 ;  /* 0x0000000502007986 */ /* 0x0011e2000c101524 */
[----:B------:R-:W-:Y:S05]  /*aad0*/  BRA `(.L_x_2167) ;  /* 0x0000000c00a47947 */ /* 0x000fea0003800000 */
.L_x_2163:
        /* <DEDUP_REMOVED lines=13> */
.L_x_2171:
        /* <DEDUP_REMOVED lines=8> */
.L_x_2170:
        /* <DEDUP_REMOVED lines=14> */
.L_x_2173:
        /* <DEDUP_REMOVED lines=9> */
.L_x_2172:
[----:B------:R0:W-:Y:S01]  /*ada0*/  STG.E.64 desc[UR36][R2.64], R4 ;  /* 0x0000000402007986 */ /* 0x0001e2000c101b24 */
[----:B------:R-:W-:Y:S05]  /*adb0*/  BRA `(.L_x_2167) ;  /* 0x0000000800ec7947 */ /* 0x000fea0003800000 */
.L_x_2162:
        /* <DEDUP_REMOVED lines=13> */
.L_x_2177:
        /* <DEDUP_REMOVED lines=22> */
.L_x_2180:
[----:B------:R-:W-:-:S04]  /*aff0*/  SHF.R.U32.HI R5, RZ, 0x18, R7 ;  /* 0x00000018ff057819 */ /* 0x000fc80000011607 */
[----:B------:R-:W-:-:S07]  /*b000*/  LOP3.LUT R0, R0, 0x80, R5, 0xf8, !PT ;  /* 0x0000008000007812 */ /* 0x000fce00078ef805 */
.L_x_2179:
[----:B------:R-:W-:Y:S05]  /*b010*/  BSYNC.RECONVERGENT B0 ;  /* 0x0000000000007941 */ /* 0x000fea0003800200 */
.L_x_2178:
[----:B------:R0:W-:Y:S01]  /*b020*/  STG.E.U8 desc[UR36][R2.64], R0 ;  /* 0x0000000002007986 */ /* 0x0001e2000c101124 */
[----:B------:R-:W-:Y:S05]  /*b030*/  BRA `(.L_x_2167) ;  /* 0x00000008004c7947 */ /* 0x000fea0003800000 */
.L_x_2176:
        /* <DEDUP_REMOVED lines=22> */
.L_x_2183:
[----:B------:R-:W-:-:S04]  /*b1a0*/  SHF.R.U32.HI R5, RZ, 0x18, R7 ;  /* 0x00000018ff057819 */ /* 0x000fc80000011607 */
[----:B------:R-:W-:-:S07]  /*b1b0*/  LOP3.LUT R0, R0, 0x80, R5, 0xf8, !PT ;  /* 0x0000008000007812 */ /* 0x000fce00078ef805 */
.L_x_2182:
[----:B------:R-:W-:Y:S05]  /*b1c0*/  BSYNC.RECONVERGENT B0 ;  /* 0x0000000000007941 */ /* 0x000fea0003800200 */
.L_x_2181:
[----:B------:R0:W-:Y:S01]  /*b1d0*/  STG.E.U8 desc[UR36][R2.64], R0 ;  /* 0x0000000002007986 */ /* 0x0001e2000c101124 */
[----:B------:R-:W-:Y:S05]  /*b1e0*/  BRA `(.L_x_2167) ;  /* 0x0000000400e07947 */ /* 0x000fea0003800000 */
.L_x_2175:
        /* <DEDUP_REMOVED lines=26> */
.L_x_2185:
[----:B------:R-:W0:Y:S02]  /*b390*/  F2I.U64.F64.TRUNC R4, R4 ;  /* 0x0000000400047311 */ /* 0x000e24000030d800 */
[----:B0-----:R0:W-:Y:S01]  /*b3a0*/  STG.E.64 desc[UR36][R2.64], R4 ;  /* 0x0000000402007986 */ /* 0x0011e2000c101b24 */
[----:B------:R-:W-:Y:S05]  /*b3b0*/  BRA `(.L_x_2167) ;  /* 0x00000004006c7947 */ /* 0x000fea0003800000 */
.L_x_2184:
[----:B------:R-:W0:Y:S02]  /*b3c0*/  F2I.U32.F64.TRUNC R5, R4 ;  /* 0x0000000400057311 */ /* 0x000e24000030d000 */
[----:B0-----:R0:W-:Y:S01]  /*b3d0*/  STG.E desc[UR36][R2.64], R5 ;  /* 0x0000000502007986 */ /* 0x0011e2000c101924 */
[----:B------:R-:W-:Y:S05]  /*b3e0*/  BRA `(.L_x_2167) ;  /* 0x0000000400607947 */ /* 0x000fea0003800000 */
.L_x_2174:
        /* <DEDUP_REMOVED lines=10> */
.L_x_2187:
[----:B------:R-:W-:-:S05]  /*b490*/  CS2R R6, SRZ ;  /* 0x0000000000067805 */ /* 0x000fca000001ff00 */
[----:B------:R0:W-:Y:S01]  /*b4a0*/  STG.E.128 desc[UR36][R2.64], R4 ;  /* 0x0000000402007986 */ /* 0x0001e2000c101d24 */
[----:B------:R-:W-:Y:S05]  /*b4b0*/  BRA `(.L_x_2167) ;  /* 0x00000004002c7947 */ /* 0x000fea0003800000 */
.L_x_2186:
[----:B------:R-:W-:-:S09]  /*b4c0*/  UISETP.NE.AND UP0, UPT, UR4, 0xf, UPT ;  /* 0x0000000f0400788c */ /* 0x000fd2000bf05270 */
[----:B------:R-:W-:Y:S05]  /*b4d0*/  BRA.U !UP0, `(.L_x_2188) ;  /* 0x0000000508087547 */ /* 0x000fea000b800000 */
[----:B------:R-:W-:-:S09]  /*b4e0*/  UISETP.NE.AND UP0, UPT, UR4, 0x17, UPT ;  /* 0x000000170400788c */ /* 0x000fd2000bf05270 */
[----:B------:R-:W-:Y:S05]  /*b4f0*/  BRA.U !UP0, `(.L_x_2189) ;  /* 0x0000000108a07547 */ /* 0x000fea000b800000 */
[----:B------:R-:W-:-:S09]  /*b500*/  UISETP.NE.AND UP0, UPT, UR4, 0x18, UPT ;  /* 0x000000180400788c */ /* 0x000fd2000bf05270 */
[----:B------:R-:W-:Y:S05]  /*b510*/  BRA.U !UP0, `(.L_x_2190) ;  /* 0x0000000108447547 */ /* 0x000fea000b800000 */
.L_x_2166:
        /* <DEDUP_REMOVED lines=16> */
.L_x_2191:
[----:B------:R-:W-:Y:S05]  /*b620*/  BRA `(.L_x_2167) ;  /* 0x0000000000d07947 */ /* 0x000fea0003800000 */
.L_x_2190:
        /* <DEDUP_REMOVED lines=17> */
.L_x_2193:
[----:B------:R-:W-:Y:S05]  /*b740*/  BSYNC.RECONVERGENT B0 ;  /* 0x0000000000007941 */ /* 0x000fea0003800200 */
.L_x_2192:
[----:B------:R-:W-:-:S05]  /*b750*/  LOP3.LUT R7, R0, 0x80, R7, 0xf8, !PT ;  /* 0x0000008000077812 */ /* 0x000fca00078ef807 */
[----:B------:R0:W-:Y:S01]  /*b760*/  STG.E.U8 desc[UR36][R2.64], R7 ;  /* 0x0000000702007986 */ /* 0x0001e2000c101124 */
[----:B------:R-:W-:Y:S05]  /*b770*/  BRA `(.L_x_2167) ;  /* 0x00000000007c7947 */ /* 0x000fea0003800000 */
.L_x_2189:
        /* <DEDUP_REMOVED lines=16> */
.L_x_2195:
[----:B------:R-:W-:Y:S01]  /*b880*/  IMAD.MOV.U32 R0, RZ, RZ, 0x7f ;  /* 0x0000007fff007424 */ /* 0x000fe200078e00ff */
[----:B------:R-:W-:-:S04]  /*b890*/  ISETP.GT.U32.AND P0, PT, R6, 0x7f800000, PT ;  /* 0x7f8000000600780c */ /* 0x000fc80003f04070 */
[----:B------:R-:W-:-:S09]  /*b8a0*/  SEL R0, R0, 0x7c, P0 ;  /* 0x0000007c00007807 */ /* 0x000fd20000000000 */
.L_x_2196:
[----:B------:R-:W-:Y:S05]  /*b8b0*/  BSYNC.RECONVERGENT B0 ;  /* 0x0000000000007941 */ /* 0x000fea0003800200 */
.L_x_2194:
[----:B------:R-:W-:-:S04]  /*b8c0*/  SHF.R.U32.HI R5, RZ, 0x18, R7 ;  /* 0x00000018ff057819 */ /* 0x000fc80000011607 */
[----:B------:R-:W-:-:S05]  /*b8d0*/  LOP3.LUT R5, R0, 0x80, R5, 0xf8, !PT ;  /* 0x0000008000057812 */ /* 0x000fca00078ef805 */
[----:B------:R0:W-:Y:S01]  /*b8e0*/  STG.E.U8 desc[UR36][R2.64], R5 ;  /* 0x0000000502007986 */ /* 0x0001e2000c101124 */
[----:B------:R-:W-:Y:S05]  /*b8f0*/  BRA `(.L_x_2167) ;  /* 0x00000000001c7947 */ /* 0x000fea0003800000 */
.L_x_2188:
[----:B------:R-:W-:Y:S01]  /*b900*/  UMOV UR4, 0xf0000000 ;  /* 0xf000000000047882 */ /* 0x000fe20000000000 */
[----:B------:R-:W-:Y:S01]  /*b910*/  UMOV UR5, 0x380fffff ;  /* 0x380fffff00057882 */ /* 0x000fe20000000000 */
[----:B------:R-:W0:Y:S01]  /*b920*/  F2F.F32.F64 R0, R4 ;  /* 0x0000000400007310 */ /* 0x000e220000301000 */
[----:B------:R-:W-:-:S14]  /*b930*/  DSETP.GEU.AND P0, PT, |R4|, UR4, PT ;  /* 0x0000000404007e2a */ /* 0x000fdc000bf0e200 */
[----:B0-----:R-:W-:-:S05]  /*b940*/  @!P0 FMUL R0, R0, 1.175494350822287508e-38 ;  /* 0x0080000000008820 */ /* 0x001fca0000400000 */
[----:B------:R-:W-:-:S05]  /*b950*/  F2FP.BF16.F32.PACK_AB R0, RZ, R0 ;  /* 0x00000000ff00723e */ /* 0x000fca00000010ff */
[----:B------:R0:W-:Y:S02]  /*b960*/  STG.E.U16 desc[UR36][R2.64], R0 ;  /* 0x0000000002007986 */ /* 0x0001e4000c101524 */
.L_x_2167:
[----:B------:R-:W-:-:S07]  /*b970*/  IADD3 R17, PT, PT, R17, 0x80, RZ ;  /* 0x0000008011117810 */ /* 0x000fce0007ffe0ff */
.L_x_2127:
[----:B------:R-:W-:Y:S05]  /*b980*/  BSYNC.RECONVERGENT B6 ;  /* 0x0000000000067941 */ /* 0x000fea0003800200 */
.L_x_2126:
[----:B------:R-:W5:Y:S02]  /*b990*/  LDCU UR4, c[0x0][0x380] ;  /* 0x00007000ff0477ac */ /* 0x000f640008000800 */
[----:B-----5:R-:W-:-:S13]  /*b9a0*/  ISETP.GE.AND P0, PT, R17, UR4, PT ;  /* 0x0000000411007c0c */ /* 0x020fda000bf06270 */
[----:B------:R-:W-:Y:S05]  /*b9b0*/  @P0 EXIT ;  /* 0x000000000000094d */ /* 0x000fea0003800000 */
[----:B------:R-:W5:Y:S01]  /*b9c0*/  LDCU UR4, c[0x0][0x388] ;  /* 0x00007100ff0477ac */ /* 0x000f620008000800 */
[----:B0-----:R-:W-:Y:S02]  /*b9d0*/  IMAD.MOV.U32 R0, RZ, RZ, RZ ;  /* 0x000000ffff007224 */ /* 0x001fe400078e00ff */
[----:B------:R-:W-:Y:S01]  /*b9e0*/  IMAD.MOV.U32 R16, RZ, RZ, RZ ;  /* 0x000000ffff107224 */ /* 0x000fe200078e00ff */
[----:B-----5:R-:W-:-:S09]  /*b9f0*/  UISETP.NE.AND UP0, UPT, UR4, URZ, UPT ;  /* 0x000000ff0400728c */ /* 0x020fd2000bf05270 */
[----:B------:R-:W-:Y:S05]  /*ba00*/  BRA.U !UP0, `(.L_x_2197) ;  /* 0x0000001108a87547 */ /* 0x000fea000b800000 */
[----:B------:R-:W1:Y:S01]  /*ba10*/  LDCU.64 UR4, c[0x0][0x390] ;  /* 0x00007200ff0477ac */ /* 0x000e620008000a00 */
[----:B------:R-:W-:Y:S01]  /*ba20*/  MOV R16, RZ ;  /* 0x000000ff00107202 */ /* 0x000fe20000000f00 */
        /* <DEDUP_REMOVED lines=296> */
.L_x_2197:
[----:B------:R-:W0:Y:S01]  /*ccb0*/  LDCU.128 UR8, c[0x0][0x580] ;  /* 0x0000b000ff0877ac */ /* 0x000e220008000c00 */
[----:B------:R-:W-:Y:S01]  /*ccc0*/  BSSY.RECONVERGENT B6, `(.L_x_2198) ;  /* 0x00000ee000067945 */ /* 0x000fe20003800200 */
[----:B------:R-:W-:-:S04]  /*ccd0*/  UPRMT UR4, UR41, 0x9910, URZ ;  /* 0x0000991029047896 */ /* 0x000fc800080000ff */
[----:B------:R-:W-:Y:S01]  /*cce0*/  UISETP.GT.AND UP0, UPT, UR4, 0x9, UPT ;  /* 0x000000090400788c */ /* 0x000fe2000bf04270 */
[----:B0-----:R-:W-:Y:S02]  /*ccf0*/  IADD3 R16, P0, PT, R16, UR8, RZ ;  /* 0x0000000810107c10 */ /* 0x001fe4000ff1e0ff */
[----:B-1234-:R-:W-:-:S03]  /*cd00*/  IADD3 R2, P1, PT, R0, UR10, RZ ;  /* 0x0000000a00027c10 */ /* 0x01efc6000ff3e0ff */
        /* <DEDUP_REMOVED lines=14> */
.L_x_2202:
[----:B------:R-:W2:Y:S02]  /*cdf0*/  LDG.E.U8 R2, desc[UR36][R2.64] ;  /* 0x0000002402027981 */ /* 0x000ea4000c1e1100 */
[----:B--2---:R0:W1:Y:S01]  /*ce00*/  I2F.F64.U16 R28, R2 ;  /* 0x00000002001c7312 */ /* 0x0040620000101800 */
[----:B------:R-:W-:Y:S05]  /*ce10*/  BRA `(.L_x_2204) ;  /* 0x0000000c00607947 */ /* 0x000fea0003800000 */
.L_x_2201:
        /* <DEDUP_REMOVED lines=9> */
.L_x_2206:
[----:B------:R-:W2:Y:S02]  /*ceb0*/  LDG.E R2, desc[UR36][R2.64] ;  /* 0x0000002402027981 */ /* 0x000ea4000c1e1900 */
[----:B--2---:R0:W1:Y:S01]  /*cec0*/  I2F.F64 R28, R2 ;  /* 0x00000002001c7312 */ /* 0x0040620000201c00 */
[----:B------:R-:W-:Y:S05]  /*ced0*/  BRA `(.L_x_2204) ;  /* 0x0000000c00307947 */ /* 0x000fea0003800000 */
.L_x_2205:
[----:B------:R-:W2:Y:S02]  /*cee0*/  LDG.E.U16 R2, desc[UR36][R2.64] ;  /* 0x0000002402027981 */ /* 0x000ea4000c1e1500 */
[----:B--2---:R0:W1:Y:S01]  /*cef0*/  I2F.F64.S16 R28, R2 ;  /* 0x00000002001c7312 */ /* 0x0040620000101c00 */
[----:B------:R-:W-:Y:S05]  /*cf00*/  BRA `(.L_x_2204) ;  /* 0x0000000c00247947 */ /* 0x000fea0003800000 */
.L_x_2200:
        /* <DEDUP_REMOVED lines=10> */
.L_x_2208:
[----:B------:R-:W2:Y:S02]  /*cfb0*/  LDG.E.U16 R0, desc[UR36][R2.64] ;  /* 0x0000002402007981 */ /* 0x000ea4000c1e1500 */
[----:B--2---:R-:W-:-:S05]  /*cfc0*/  HADD2.F32 R0, -RZ, R0.H0_H0 ;  /* 0x20000000ff007230 */ /* 0x004fca0000004100 */
[----:B------:R-:W-:-:S04]  /*cfd0*/  FMUL.FTZ R0, R0, 1 ;  /* 0x3f80000000007820 */ /* 0x000fc80000410000 */
[----:B------:R0:W1:Y:S01]  /*cfe0*/  F2F.F64.F32 R28, R0 ;  /* 0x00000000001c7310 */ /* 0x0000620000201800 */
[----:B------:R-:W-:Y:S05]  /*cff0*/  BRA `(.L_x_2204) ;  /* 0x0000000800e87947 */ /* 0x000fea0003800000 */
.L_x_2207:
        /* <DEDUP_REMOVED lines=10> */
.L_x_2210:
[----:B------:R-:W2:Y:S02]  /*d0a0*/  LDG.E.U16 R2, desc[UR36][R2.64] ;  /* 0x0000002402027981 */ /* 0x000ea4000c1e1500 */
[----:B--2---:R-:W-:-:S05]  /*d0b0*/  HADD2.F32 R0, -RZ, R2.H0_H0 ;  /* 0x20000002ff007230 */ /* 0x004fca0000004100 */
[----:B------:R-:W-:-:S04]  /*d0c0*/  FMUL.FTZ R0, R0, 1 ;  /* 0x3f80000000007820 */ /* 0x000fc80000410000 */
[----:B------:R0:W1:Y:S01]  /*d0d0*/  F2F.F64.F32 R28, R0 ;  /* 0x00000000001c7310 */ /* 0x0000620000201800 */
[----:B------:R-:W-:Y:S05]  /*d0e0*/  BRA `(.L_x_2204) ;  /* 0x0000000800ac7947 */ /* 0x000fea0003800000 */
.L_x_2209:
[----:B------:R0:W5:Y:S01]  /*d0f0*/  LDG.E.64 R28, desc[UR36][R2.64] ;  /* 0x00000024021c7981 */ /* 0x000162000c1e1b00 */
[----:B------:R-:W-:Y:S05]  /*d100*/  BRA `(.L_x_2204) ;  /* 0x0000000800a47947 */ /* 0x000fea0003800000 */
.L_x_2199:
        /* <DEDUP_REMOVED lines=9> */
[----:B------:R-:W-:Y:S01]  /*d1a0*/  IMAD.MOV.U32 R28, RZ, RZ, RZ ;  /* 0x000000ffff1c7224 */ /* 0x000fe200078e00ff */
[----:B--2---:R-:W-:-:S04]  /*d1b0*/  ISETP.NE.AND P0, PT, R2, RZ, PT ;  /* 0x000000ff0200720c */ /* 0x004fc80003f05270 */
[----:B------:R-:W-:Y:S01]  /*d1c0*/  FSEL R29, RZ, 1.875, !P0 ;  /* 0x3ff00000ff1d7808 */ /* 0x000fe20004000000 */
[----:B------:R-:W-:Y:S08]  /*d1d0*/  BRA `(.L_x_2204) ;  /* 0x0000000800707947 */ /* 0x000ff00003800000 */
.L_x_2213:
[----:B------:R0:W5:Y:S01]  /*d1e0*/  LDG.E.64 R28, desc[UR36][R2.64] ;  /* 0x00000024021c7981 */ /* 0x000162000c1e1b00 */
[----:B------:R-:W-:Y:S05]  /*d1f0*/  BRA `(.L_x_2204) ;  /* 0x0000000800687947 */ /* 0x000fea0003800000 */
.L_x_2212:
[----:B------:R-:W-:-:S09]  /*d200*/  UISETP.NE.AND UP0, UPT, UR4, 0xf, UPT ;  /* 0x0000000f0400788c */ /* 0x000fd2000bf05270 */
[----:B------:R-:W-:Y:S05]  /*d210*/  BRA.U !UP0, `(.L_x_2214) ;  /* 0x00000001089c7547 */ /* 0x000fea000b800000 */
[----:B------:R-:W-:-:S09]  /*d220*/  UISETP.NE.AND UP0, UPT, UR4, 0x17, UPT ;  /* 0x000000170400788c */ /* 0x000fd2000bf05270 */
[----:B------:R-:W-:Y:S05]  /*d230*/  BRA.U !UP0, `(.L_x_2215) ;  /* 0x00000001085c7547 */ /* 0x000fea000b800000 */
[----:B------:R-:W-:-:S09]  /*d240*/  UISETP.NE.AND UP0, UPT, UR4, 0x18, UPT ;  /* 0x000000180400788c */ /* 0x000fd2000bf05270 */
[----:B------:R-:W-:Y:S05]  /*d250*/  BRA.U UP0, `(.L_x_2203) ;  /* 0x0000000500f47547 */ /* 0x000fea000b800000 */
[----:B------:R-:W2:Y:S01]  /*d260*/  LDG.E.U8 R0, desc[UR36][R2.64] ;  /* 0x0000002402007981 */ /* 0x000ea2000c1e1100 */
[----:B------:R-:W-:Y:S02]  /*d270*/  HFMA2 R6, -RZ, RZ, 0, 1.847743988037109375e-06 ;  /* 0x0000001fff067431 */ /* 0x000fe400000001ff */
        /* <DEDUP_REMOVED lines=19> */
.L_x_2215:
        /* <DEDUP_REMOVED lines=10> */
[----:B------:R-:W-:-:S05]  /*d450*/  LOP3.LUT R0, R0, 0x80000000, R5, 0xf8, !PT ;  /* 0x8000000000007812 */ /* 0x000fca00078ef805 */
[----:B------:R-:W-:-:S04]  /*d460*/  FMUL.FTZ R0, R0, 1 ;  /* 0x3f80000000007820 */ /* 0x000fc80000410000 */
[----:B------:R0:W1:Y:S01]  /*d470*/  F2F.F64.F32 R28, R0 ;  /* 0x00000000001c7310 */ /* 0x0000620000201800 */
[----:B------:R-:W-:Y:S05]  /*d480*/  BRA `(.L_x_2204) ;  /* 0x0000000400c47947 */ /* 0x000fea0003800000 */
.L_x_2214:
[----:B------:R-:W2:Y:S02]  /*d490*/  LDG.E.U16 R0, desc[UR36][R2.64] ;  /* 0x0000002402007981 */ /* 0x000ea4000c1e1500 */
[----:B--2---:R-:W-:-:S04]  /*d4a0*/  IMAD.U32 R0, R0, 0x10000, RZ ;  /* 0x0001000000007824 */ /* 0x004fc800078e00ff */
[----:B------:R-:W-:-:S04]  /*d4b0*/  FMUL.FTZ R0, R0, 1 ;  /* 0x3f80000000007820 */ /* 0x000fc80000410000 */
[----:B------:R0:W1:Y:S01]  /*d4c0*/  F2F.F64.F32 R28, R0 ;  /* 0x00000000001c7310 */ /* 0x0000620000201800 */
[----:B------:R-:W-:Y:S05]  /*d4d0*/  BRA `(.L_x_2204) ;  /* 0x0000000400b07947 */ /* 0x000fea0003800000 */
.L_x_2211:
        /* <DEDUP_REMOVED lines=11> */
.L_x_2218:
        /* <DEDUP_REMOVED lines=21> */
.L_x_2220:
[----:B------:R-:W-:Y:S05]  /*d6e0*/  BSYNC.RECONVERGENT B0 ;  /* 0x0000000000007941 */ /* 0x000fea0003800200 */
.L_x_2219:
[----:B------:R-:W-:Y:S01]  /*d6f0*/  IMAD.SHL.U32 R0, R0, 0x100000, RZ ;  /* 0x0010000000007824 */ /* 0x000fe200078e00ff */
[----:B------:R-:W-:-:S04]  /*d700*/  LEA R2, R2, 0x3b800000, 0x17 ;  /* 0x3b80000002027811 */ /* 0x000fc800078eb8ff */
[----:B------:R-:W-:-:S05]  /*d710*/  LOP3.LUT R0, R2, R0, R7, 0xfe, !PT ;  /* 0x0000000002007212 */ /* 0x000fca00078efe07 */
[----:B------:R-:W-:-:S04]  /*d720*/  FMUL.FTZ R0, R0, 1 ;  /* 0x3f80000000007820 */ /* 0x000fc80000410000 */
[----:B------:R0:W1:Y:S01]  /*d730*/  F2F.F64.F32 R28, R0 ;  /* 0x00000000001c7310 */ /* 0x0000620000201800 */
[----:B------:R-:W-:Y:S05]  /*d740*/  BRA `(.L_x_2204) ;  /* 0x0000000400147947 */ /* 0x000fea0003800000 */
.L_x_2217:
        /* <DEDUP_REMOVED lines=21> */
.L_x_2222:
[----:B------:R-:W-:Y:S05]  /*d8a0*/  BSYNC.RECONVERGENT B0 ;  /* 0x0000000000007941 */ /* 0x000fea0003800200 */
.L_x_2221:
[----:B------:R-:W-:Y:S02]  /*d8b0*/  SHF.L.U32 R0, R0, 0x15, RZ ;  /* 0x0000001500007819 */ /* 0x000fe400000006ff */
[----:B------:R-:W-:-:S04]  /*d8c0*/  LEA R2, R2, 0x37800000, 0x17 ;  /* 0x3780000002027811 */ /* 0x000fc800078eb8ff */
[----:B------:R-:W-:-:S05]  /*d8d0*/  LOP3.LUT R0, R2, R0, R7, 0xfe, !PT ;  /* 0x0000000002007212 */ /* 0x000fca00078efe07 */
[----:B------:R-:W-:-:S04]  /*d8e0*/  FMUL.FTZ R0, R0, 1 ;  /* 0x3f80000000007820 */ /* 0x000fc80000410000 */
[----:B------:R0:W1:Y:S01]  /*d8f0*/  F2F.F64.F32 R28, R0 ;  /* 0x00000000001c7310 */ /* 0x0000620000201800 */
[----:B------:R-:W-:Y:S05]  /*d900*/  BRA `(.L_x_2204) ;  /* 0x0000000000a47947 */ /* 0x000fea0003800000 */
.L_x_2216:
        /* <DEDUP_REMOVED lines=18> */
.L_x_2203:
        /* <DEDUP_REMOVED lines=16> */
.L_x_2225:
[----:B------:R-:W-:Y:S01]  /*db30*/  CS2R R28, SRZ ;  /* 0x00000000001c7805 */ /* 0x000fe2000001ff00 */
[----:B------:R-:W-:Y:S06]  /*db40*/  BRA `(.L_x_2204) ;  /* 0x0000000000147947 */ /* 0x000fec0003800000 */
.L_x_2224:
[----:B------:R-:W2:Y:S02]  /*db50*/  LDG.E.64 R28, desc[UR36][R2.64] ;  /* 0x00000024021c7981 */ /* 0x000ea4000c1e1b00 */
[----:B--2---:R-:W4:Y:S01]  /*db60*/  I2F.F64.U64 R28, R28 ;  /* 0x0000001c001c7312 */ /* 0x004f220000301800 */
[----:B------:R-:W-:Y:S05]  /*db70*/  BRA `(.L_x_2204) ;  /* 0x0000000000087947 */ /* 0x000fea0003800000 */
.L_x_2223:
[----:B------:R-:W2:Y:S02]  /*db80*/  LDG.E R2, desc[UR36][R2.64] ;  /* 0x0000002402027981 */ /* 0x000ea4000c1e1900 */
[----:B--2---:R0:W1:Y:S02]  /*db90*/  I2F.F64.U32 R28, R2 ;  /* 0x00000002001c7312 */ /* 0x0040640000201800 */
.L_x_2204:
[----:B------:R-:W-:Y:S05]  /*dba0*/  BSYNC.RECONVERGENT B6 ;  /* 0x0000000000067941 */ /* 0x000fea0003800200 */
.L_x_2198:
[C---:B01-345:R-:W-:Y:S01]  /*dbb0*/  DFMA R2, R28.reuse, R28, -1 ;  /* 0xbff000001c02742b */ /* 0x07bfe2000000001c */
[----:B------:R-:W-:Y:S01]  /*dbc0*/  MOV R4, RZ ;  /* 0x000000ff00047202 */ /* 0x000fe20000000f00 */
[----:B------:R-:W-:Y:S01]  /*dbd0*/  DADD R28, R28, -1 ;  /* 0xbff000001c1c7429 */ /* 0x000fe20000000000 */
[----:B------:R-:W-:Y:S01]  /*dbe0*/  MOV R6, RZ ;  /* 0x000000ff00067202 */ /* 0x000fe20000000f00 */
[----:B------:R-:W-:Y:S02]  /*dbf0*/  BSSY.RECONVERGENT B0, `(.L_x_2226) ;  /* 0x000009b000007945 */ /* 0x000fe40003800200 */
[----:B------:R-:W0:Y:S06]  /*dc00*/  MUFU.RSQ64H R5, R3 ;  /* 0x0000000300057308 */ /* 0x000e2c0000001c00 */
        /* <DEDUP_REMOVED lines=20> */
[----:B------:R-:W-:Y:S01]  /*dd50*/  IMAD.MOV.U32 R4, RZ, RZ, R2 ;  /* 0x000000ffff047224 */ /* 0x000fe200078e0002 */
[----:B------:R-:W-:-:S11]  /*dd60*/  MOV R5, R3 ;  /* 0x0000000300057202 */ /* 0x000fd60000000f00 */
[----:B------:R-:W-:-:S10]  /*dd70*/  @!P0 DMUL R4, R4, 1.80143985094819840000e+16 ;  /* 0x4350000004048828 */ /* 0x000fd40000000000 */
[----:B------:R-:W-:Y:S01]  /*dd80*/  @!P0 IMAD.MOV.U32 R3, RZ, RZ, R5 ;  /* 0x000000ffff038224 */ /* 0x000fe200078e0005 */
[----:B------:R-:W-:-:S04]  /*dd90*/  @!P0 MOV R2, R4 ;  /* 0x0000000400028202 */ /* 0x000fc80000000f00 */
[----:B--2---:R-:W-:-:S04]  /*dda0*/  IADD3 R0, PT, PT, R3, -0x1, RZ ;  /* 0xffffffff03007810 */ /* 0x004fc80007ffe0ff */
        /* <DEDUP_REMOVED lines=24> */
[----:B------:R-:W-:-:S04]  /*df30*/  @P0 IADD3 R0, PT, PT, R0, 0x1, RZ ;  /* 0x0000000100000810 */ /* 0x000fc80007ffe0ff */
[----:B------:R-:W-:Y:S02]  /*df40*/  @P0 MOV R5, R7 ;  /* 0x0000000700050202 */ /* 0x000fe40000000f00 */
[----:B------:R-:W-:-:S04]  /*df50*/  LOP3.LUT R18, R0, 0x80000000, RZ, 0x3c, !PT ;  /* 0x8000000000127812 */ /* 0x000fc800078e3cff */
        /* <DEDUP_REMOVED lines=13> */
[----:B------:R-:W-:Y:S02]  /*e030*/  DADD R14, R2, R2 ;  /* 0x00000000020e7229 */ /* 0x000fe40000000002 */
[----:B------:R-:W-:Y:S01]  /*e040*/  DADD R2, R18, -UR6 ;  /* 0x8000000612027e29 */ /* 0x000fe20008000000 */
[----:B------:R-:W-:Y:S01]  /*e050*/  UMOV UR6, 0xfefa39ef ;  /* 0xfefa39ef00067882 */ /* 0x000fe20000000000 */
[----:B------:R-:W-:Y:S01]  /*e060*/  UMOV UR7, 0x3fe62e42 ;  /* 0x3fe62e4200077882 */ /* 0x000fe20000000000 */
[----:B------:R-:W-:Y:S01]  /*e070*/  DFMA R12, R10, R12, UR4 ;  /* 0x000000040a0c7e2b */ /* 0x000fe2000800000c */
[----:B------:R-:W-:Y:S01]  /*e080*/  UMOV UR4, 0xa9ab0956 ;  /* 0xa9ab095600047882 */ /* 0x000fe20000000000 */
[----:B------:R-:W-:Y:S01]  /*e090*/  UMOV UR5, 0x3f1745cb ;  /* 0x3f1745cb00057882 */ /* 0x000fe20000000000 */
[----:B------:R-:W-:-:S02]  /*e0a0*/  DFMA R14, R4, -R8, R14 ;  /* 0x80000008040e722b */ /* 0x000fc4000000000e */
[----:B------:R-:W-:-:S03]  /*e0b0*/  DFMA R26, R2, UR6, R8 ;  /* 0x00000006021a7c2b */ /* 0x000fc60008000008 */
        /* <DEDUP_REMOVED lines=26> */
.L_x_2227:
        /* <DEDUP_REMOVED lines=20> */
[----:B------:R-:W-:Y:S01]  /*e3a0*/  IMAD.MOV.U32 R2, RZ, RZ, R18 ;  /* 0x000000ffff027224 */ /* 0x000fe200078e0012 */
[----:B------:R-:W-:-:S07]  /*e3b0*/  MOV R3, R19 ;  /* 0x0000001300037202 */ /* 0x000fce0000000f00 */
.L_x_2230:
[----:B------:R-:W-:Y:S05]  /*e3c0*/  BSYNC.RECONVERGENT B1 ;  /* 0x0000000000017941 */ /* 0x000fea0003800200 */
.L_x_2229:
        /* <DEDUP_REMOVED lines=29> */
.L_x_2228:
[----:B------:R-:W-:Y:S05]  /*e5a0*/  BSYNC.RECONVERGENT B0 ;  /* 0x0000000000007941 */ /* 0x000fea0003800200 */
.L_x_2226:
[----:B------:R-:W-:Y:S01]  /*e5b0*/  UPRMT UR4, UR42, 0x9910, URZ ;  /* 0x000099102a047896 */ /* 0x000fe200080000ff */
[----:B------:R-:W-:Y:S01]  /*e5c0*/  ISETP.GT.U32.AND P0, PT, R29, 0x432fffff, PT ;  /* 0x432fffff1d00780c */ /* 0x000fe20003f04070 */
[----:B------:R-:W-:Y:S01]  /*e5d0*/  UMOV UR6, 0xfefa39ef ;  /* 0xfefa39ef00067882 */ /* 0x000fe20000000000 */
[----:B------:R-:W-:Y:S01]  /*e5e0*/  UMOV UR7, 0x3fe62e42 ;  /* 0x3fe62e4200077882 */ /* 0x000fe20000000000 */
[----:B------:R-:W-:Y:S01]  /*e5f0*/  UISETP.GT.AND UP0, UPT, UR4, 0x9, UPT ;  /* 0x000000090400788c */ /* 0x000fe2000bf04270 */
[----:B------:R-:W-:-:S10]  /*e600*/  DADD R2, R26, UR6 ;  /* 0x000000061a027e29 */ /* 0x000fd40008000000 */
[----:B------:R-:W-:Y:S02]  /*e610*/  FSEL R4, R2, R26, P0 ;  /* 0x0000001a02047208 */ /* 0x000fe40000000000 */
[----:B------:R-:W-:Y:S01]  /*e620*/  FSEL R5, R3, R27, P0 ;  /* 0x0000001b03057208 */ /* 0x000fe20000000000 */
        /* <DEDUP_REMOVED lines=10> */
[----:B0-----:R-:W-:Y:S01]  /*e6d0*/  STG.E.U8 desc[UR36][R16.64], R5 ;  /* 0x0000000510007986 */ /* 0x001fe2000c101124 */
[----:B------:R-:W-:Y:S05]  /*e6e0*/  EXIT ;  /* 0x000000000000794d */ /* 0x000fea0003800000 */
.L_x_2234:
[----:B------:R-:W0:Y:S02]  /*e6f0*/  F2I.S64.F64.TRUNC R4, R4 ;  /* 0x0000000400047311 */ /* 0x000e24000030d900 */
[----:B0-----:R-:W-:-:S05]  /*e700*/  IMAD.MOV.U32 R3, RZ, RZ, R4 ;  /* 0x000000ffff037224 */ /* 0x001fca00078e0004 */
[----:B------:R-:W-:Y:S01]  /*e710*/  STG.E.U8 desc[UR36][R16.64], R3 ;  /* 0x0000000310007986 */ /* 0x000fe2000c101124 */
[----:B------:R-:W-:Y:S05]  /*e720*/  EXIT ;  /* 0x000000000000794d */ /* 0x000fea0003800000 */
.L_x_2233:
[----:B------:R-:W-:-:S09]  /*e730*/  UISETP.NE.AND UP0, UPT, UR4, 0x2, UPT ;  /* 0x000000020400788c */ /* 0x000fd2000bf05270 */
[----:B------:R-:W-:Y:S05]  /*e740*/  BRA.U !UP0, `(.L_x_2236) ;  /* 0x0000000108287547 */ /* 0x000fea000b800000 */
[----:B------:R-:W-:-:S09]  /*e750*/  UISETP.NE.AND UP0, UPT, UR4, 0x3, UPT ;  /* 0x000000030400788c */ /* 0x000fd2000bf05270 */
[----:B------:R-:W-:Y:S05]  /*e760*/  BRA.U !UP0, `(.L_x_2237) ;  /* 0x0000000108147547 */ /* 0x000fea000b800000 */
[----:B------:R-:W-:-:S09]  /*e770*/  UISETP.NE.AND UP0, UPT, UR4, 0x4, UPT ;  /* 0x000000040400788c */ /* 0x000fd2000bf05270 */
[----:B------:R-:W-:Y:S05]  /*e780*/  BRA.U UP0, `(.L_x_2235) ;  /* 0x0000000900b47547 */ /* 0x000fea000b800000 */
[----:B------:R-:W0:Y:S02]  /*e790*/  F2I.S64.F64.TRUNC R4, R4 ;  /* 0x0000000400047311 */ /* 0x000e24000030d900 */
[----:B0-----:R-:W-:Y:S01]  /*e7a0*/  STG.E.64 desc[UR36][R16.64], R4 ;  /* 0x0000000410007986 */ /* 0x001fe2000c101b24 */
[----:B------:R-:W-:Y:S05]  /*e7b0*/  EXIT ;  /* 0x000000000000794d */ /* 0x000fea0003800000 */
.L_x_2237:
[----:B------:R-:W0:Y:S02]  /*e7c0*/  F2I.F64.TRUNC R5, R4 ;  /* 0x0000000400057311 */ /* 0x000e24000030d100 */
[----:B0-----:R-:W-:Y:S01]  /*e7d0*/  STG.E desc[UR36][R16.64], R5 ;  /* 0x0000000510007986 */ /* 0x001fe2000c101924 */
[----:B------:R-:W-:Y:S05]  /*e7e0*/  EXIT ;  /* 0x000000000000794d */ /* 0x000fea0003800000 */
.L_x_2236:
[----:B------:R-:W0:Y:S02]  /*e7f0*/  F2I.F64.TRUNC R5, R4 ;  /* 0x0000000400057311 */ /* 0x000e24000030d100 */
[----:B0-----:R-:W-:Y:S01]  /*e800*/  STG.E.U16 desc[UR36][R16.64], R5 ;  /* 0x0000000510007986 */ /* 0x001fe2000c101524 */
[----:B------:R-:W-:Y:S05]  /*e810*/  EXIT ;  /* 0x000000000000794d */ /* 0x000fea0003800000 */
.L_x_2232:
        /* <DEDUP_REMOVED lines=11> */
[----:B------:R-:W-:Y:S01]  /*e8d0*/  STG.E desc[UR36][R16.64], R3 ;  /* 0x0000000310007986 */ /* 0x000fe2000c101924 */
[----:B------:R-:W-:Y:S05]  /*e8e0*/  EXIT ;  /* 0x000000000000794d */ /* 0x000fea0003800000 */
.L_x_2239:
[----:B------:R-:W-:Y:S01]  /*e8f0*/  UMOV UR4, 0xf0000000 ;  /* 0xf000000000047882 */ /* 0x000fe20000000000 */
[----:B------:R-:W-:Y:S01]  /*e900*/  UMOV UR5, 0x380fffff ;  /* 0x380fffff00057882 */ /* 0x000fe20000000000 */
[----:B------:R-:W0:Y:S01]  /*e910*/  F2F.F32.F64 R0, R4 ;  /* 0x0000000400007310 */ /* 0x000e220000301000 */
[----:B------:R-:W-:-:S14]  /*e920*/  DSETP.GEU.AND P0, PT, |R4|, UR4, PT ;  /* 0x0000000404007e2a */ /* 0x000fdc000bf0e200 */
[----:B0-----:R-:W-:-:S05]  /*e930*/  @!P0 FMUL R0, R0, 1.175494350822287508e-38 ;  /* 0x0080000000008820 */ /* 0x001fca0000400000 */
[----:B------:R-:W-:-:S05]  /*e940*/  F2FP.F16.F32.PACK_AB R0, RZ, R0 ;  /* 0x00000000ff00723e */ /* 0x000fca00000000ff */
[----:B------:R-:W-:Y:S01]  /*e950*/  STG.E.U16 desc[UR36][R16.64], R0 ;  /* 0x0000000010007986 */ /* 0x000fe2000c101524 */
[----:B------:R-:W-:Y:S05]  /*e960*/  EXIT ;  /* 0x000000000000794d */ /* 0x000fea0003800000 */
.L_x_2238:
        /* <DEDUP_REMOVED lines=12> */
[----:B------:R-:W-:Y:S01]  /*ea30*/  STG.E.64 desc[UR36][R16.64], R2 ;  /* 0x0000000210007986 */ /* 0x000fe2000c101b24 */
[----:B------:R-:W-:Y:S05]  /*ea40*/  EXIT ;  /* 0x000000000000794d */ /* 0x000fea0003800000 */
.L_x_2241:
[----:B------:R-:W-:Y:S01]  /*ea50*/  UMOV UR4, 0xf0000000 ;  /* 0xf000000000047882 */ /* 0x000fe20000000000 */
[----:B------:R-:W-:Y:S01]  /*ea60*/  UMOV UR5, 0x380fffff ;  /* 0x380fffff00057882 */ /* 0x000fe20000000000 */
[----:B------:R-:W0:Y:S01]  /*ea70*/  F2F.F32.F64 R0, R4 ;  /* 0x0000000400007310 */ /* 0x000e220000301000 */
[----:B------:R-:W-:-:S14]  /*ea80*/  DSETP.GEU.AND P0, PT, |R4|, UR4, PT ;  /* 0x0000000404007e2a */ /* 0x000fdc000bf0e200 */
[----:B0-----:R-:W-:-:S05]  /*ea90*/  @!P0 FMUL R0, R0, 1.175494350822287508e-38 ;  /* 0x0080000000008820 */ /* 0x001fca0000400000 */
[----:B------:R-:W-:-:S04]  /*eaa0*/  F2FP.F16.F32.PACK_AB R3, RZ, R0 ;  /* 0x00000000ff03723e */ /* 0x000fc800000000ff */
[----:B------:R-:W-:-:S05]  /*eab0*/  PRMT R3, R3, 0x5410, RZ ;  /* 0x0000541003037816 */ /* 0x000fca00000000ff */
[----:B------:R-:W-:Y:S01]  /*eac0*/  STG.E desc[UR36][R16.64], R3 ;  /* 0x0000000310007986 */ /* 0x000fe2000c101924 */
[----:B------:R-:W-:Y:S05]  /*ead0*/  EXIT ;  /* 0x000000000000794d */ /* 0x000fea0003800000 */
.L_x_2240:
[----:B------:R-:W-:Y:S01]  /*eae0*/  STG.E.64 desc[UR36][R16.64], R4 ;  /* 0x0000000410007986 */ /* 0x000fe2000c101b24 */
[----:B------:R-:W-:Y:S05]  /*eaf0*/  EXIT ;  /* 0x000000000000794d */ /* 0x000fea0003800000 */
.L_x_2231:
        /* <DEDUP_REMOVED lines=11> */
[----:B0-----:R-:W-:Y:S01]  /*ebb0*/  STG.E.U16 desc[UR36][R16.64], R5 ;  /* 0x0000000510007986 */ /* 0x001fe2000c101524 */
[----:B------:R-:W-:Y:S05]  /*ebc0*/  EXIT ;  /* 0x000000000000794d */ /* 0x000fea0003800000 */
.L_x_2245:
        /* <DEDUP_REMOVED lines=21> */
.L_x_2248:
[----:B------:R-:W-:-:S04]  /*ed20*/  SHF.R.U32.HI R3, RZ, 0x18, R3 ;  /* 0x00000018ff037819 */ /* 0x000fc80000011603 */
[----:B------:R-:W-:-:S04]  /*ed30*/  LOP3.LUT R0, R0, 0x80, R3, 0xf8, !PT ;  /* 0x0000008000007812 */ /* 0x000fc800078ef803 */
[----:B------:R-:W-:-:S07]  /*ed40*/  PRMT R8, R0, 0x7610, R8 ;  /* 0x0000761000087816 */ /* 0x000fce0000000008 */
.L_x_2247:
[----:B------:R-:W-:Y:S05]  /*ed50*/  BSYNC.RECONVERGENT B0 ;  /* 0x0000000000007941 */ /* 0x000fea0003800200 */
.L_x_2246:
[----:B------:R-:W-:Y:S01]  /*ed60*/  STG.E.U8 desc[UR36][R16.64], R8 ;  /* 0x0000000810007986 */ /* 0x000fe2000c101124 */
[----:B------:R-:W-:Y:S05]  /*ed70*/  EXIT ;  /* 0x000000000000794d */ /* 0x000fea0003800000 */
.L_x_2244:
        /* <DEDUP_REMOVED lines=21> */
.L_x_2251:
[----:B------:R-:W-:-:S04]  /*eed0*/  SHF.R.U32.HI R3, RZ, 0x18, R3 ;  /* 0x00000018ff037819 */ /* 0x000fc80000011603 */
[----:B------:R-:W-:-:S04]  /*eee0*/  LOP3.LUT R0, R0, 0x80, R3, 0xf8, !PT ;  /* 0x0000008000007812 */ /* 0x000fc800078ef803 */
[----:B------:R-:W-:-:S07]  /*eef0*/  PRMT R8, R0, 0x7610, R8 ;  /* 0x0000761000087816 */ /* 0x000fce0000000008 */
.L_x_2250:
[----:B------:R-:W-:Y:S05]  /*ef00*/  BSYNC.RECONVERGENT B0 ;  /* 0x0000000000007941 */ /* 0x000fea0003800200 */
.L_x_2249:
[----:B------:R-:W-:Y:S01]  /*ef10*/  STG.E.U8 desc[UR36][R16.64], R8 ;  /* 0x0000000810007986 */ /* 0x000fe2000c101124 */
[----:B------:R-:W-:Y:S05]  /*ef20*/  EXIT ;  /* 0x000000000000794d */ /* 0x000fea0003800000 */
.L_x_2243:
        /* <DEDUP_REMOVED lines=11> */
[----:B------:R-:W-:-:S04]  /*efe0*/  SHF.R.U32.HI R2, RZ, 0x17, R6 ;  /* 0x00000017ff027819 */ /* 0x000fc80000011606 */
[----:B------:R-:W-:-:S04]  /*eff0*/  LOP3.LUT R3, R2, 0xff, RZ, 0xc0, !PT ;  /* 0x000000ff02037812 */ /* 0x000fc800078ec0ff */
[----:B------:R-:W-:-:S13]  /*f000*/  ISETP.NE.AND P2, PT, R3, 0xff, PT ;  /* 0x000000ff0300780c */ /* 0x000fda0003f45270 */
[--C-:B------:R-:W-:Y:S02]  /*f010*/  @P2 SHF.R.U32.HI R0, RZ, 0x16, R6.reuse ;  /* 0x00000016ff002819 */ /* 0x100fe40000011606 */
[----:B------:R-:W-:Y:S01]  /*f020*/  @P2 LOP3.LUT P0, RZ, R3, 0x3fffff, R6, 0xf8, !PT ;  /* 0x003fffff03ff2812 */ /* 0x000fe2000780f806 */
[----:B------:R-:W-:Y:S01]  /*f030*/  IMAD.MOV.U32 R3, RZ, RZ, 0xff ;  /* 0x000000ffff037424 */ /* 0x000fe200078e00ff */
[----:B------:R-:W-:-:S04]  /*f040*/  @P2 LOP3.LUT R0, R0, 0x1, RZ, 0xc0, !PT ;  /* 0x0000000100002812 */ /* 0x000fc800078ec0ff */
[----:B------:R-:W-:Y:S02]  /*f050*/  @P2 ISETP.EQ.U32.AND P1, PT, R0, 0x1, P0 ;  /* 0x000000010000280c */ /* 0x000fe40000722070 */
[----:B------:R-:W-:Y:S02]  /*f060*/  PLOP3.LUT P0, PT, PT, PT, PT, 0x80, 0x8 ;  /* 0x000000000008781c */ /* 0x000fe40003f0f070 */
[----:B------:R-:W-:Y:S02]  /*f070*/  @P2 PLOP3.LUT P0, PT, P1, PT, PT, 0x80, 0x8 ;  /* 0x000000000008281c */ /* 0x000fe40000f0f070 */
[----:B------:R-:W-:-:S11]  /*f080*/  @P2 IADD3 R0, PT, PT, R2, 0x1, RZ ;  /* 0x0000000102002810 */ /* 0x000fd60007ffe0ff */
[----:B------:R-:W-:-:S05]  /*f090*/  @!P0 IMAD.MOV R0, RZ, RZ, R2 ;  /* 0x000000ffff008224 */ /* 0x000fca00078e0202 */
[----:B------:R-:W-:-:S05]  /*f0a0*/  @P2 MOV R3, R0 ;  /* 0x0000000000032202 */ /* 0x000fca0000000f00 */
[----:B------:R-:W-:Y:S01]  /*f0b0*/  STG.E.U8 desc[UR36][R16.64], R3 ;  /* 0x0000000310007986 */ /* 0x000fe2000c101124 */
[----:B------:R-:W-:Y:S05]  /*f0c0*/  EXIT ;  /* 0x000000000000794d */ /* 0x000fea0003800000 */
.L_x_2253:
[----:B------:R-:W0:Y:S02]  /*f0d0*/  F2I.U64.F64.TRUNC R4, R4 ;  /* 0x0000000400047311 */ /* 0x000e24000030d800 */
[----:B0-----:R-:W-:Y:S01]  /*f0e0*/  STG.E.64 desc[UR36][R16.64], R4 ;  /* 0x0000000410007986 */ /* 0x001fe2000c101b24 */
[----:B------:R-:W-:Y:S05]  /*f0f0*/  EXIT ;  /* 0x000000000000794d */ /* 0x000fea0003800000 */
.L_x_2252:
[----:B------:R-:W0:Y:S02]  /*f100*/  F2I.U32.F64.TRUNC R5, R4 ;  /* 0x0000000400057311 */ /* 0x000e24000030d000 */
[----:B0-----:R-:W-:Y:S01]  /*f110*/  STG.E desc[UR36][R16.64], R5 ;  /* 0x0000000510007986 */ /* 0x001fe2000c101924 */
[----:B------:R-:W-:Y:S05]  /*f120*/  EXIT ;  /* 0x000000000000794d */ /* 0x000fea0003800000 */
.L_x_2242:
        /* <DEDUP_REMOVED lines=8> */
[----:B------:R-:W-:Y:S01]  /*f1b0*/  STG.E.U8 desc[UR36][R16.64], R3 ;  /* 0x0000000310007986 */ /* 0x000fe2000c101124 */
[----:B------:R-:W-:Y:S05]  /*f1c0*/  EXIT ;  /* 0x000000000000794d */ /* 0x000fea0003800000 */
.L_x_2255:
[----:B------:R-:W-:-:S05]  /*f1d0*/  CS2R R6, SRZ ;  /* 0x0000000000067805 */ /* 0x000fca000001ff00 */
[----:B------:R-:W-:Y:S01]  /*f1e0*/  STG.E.128 desc[UR36][R16.64], R4 ;  /* 0x0000000410007986 */ /* 0x000fe2000c101d24 */
[----:B------:R-:W-:Y:S05]  /*f1f0*/  EXIT ;  /* 0x000000000000794d */ /* 0x000fea0003800000 */
.L_x_2254:
[----:B------:R-:W-:-:S09]  /*f200*/  UISETP.NE.AND UP0, UPT, UR4, 0xf, UPT ;  /* 0x0000000f0400788c */ /* 0x000fd2000bf05270 */
[----:B------:R-:W-:Y:S05]  /*f210*/  BRA.U !UP0, `(.L_x_2256) ;  /* 0x0000000508087547 */ /* 0x000fea000b800000 */
[----:B------:R-:W-:-:S09]  /*f220*/  UISETP.NE.AND UP0, UPT, UR4, 0x17, UPT ;  /* 0x000000170400788c */ /* 0x000fd2000bf05270 */
[----:B------:R-:W-:Y:S05]  /*f230*/  BRA.U !UP0, `(.L_x_2257) ;  /* 0x0000000108a07547 */ /* 0x000fea000b800000 */
[----:B------:R-:W-:-:S09]  /*f240*/  UISETP.NE.AND UP0, UPT, UR4, 0x18, UPT ;  /* 0x000000180400788c */ /* 0x000fd2000bf05270 */
[----:B------:R-:W-:Y:S05]  /*f250*/  BRA.U !UP0, `(.L_x_2258) ;  /* 0x0000000108447547 */ /* 0x000fea000b800000 */
.L_x_2235:
        /* <DEDUP_REMOVED lines=16> */
.L_x_2259:
[----:B------:R-:W-:Y:S05]  /*f360*/  EXIT ;  /* 0x000000000000794d */ /* 0x000fea0003800000 */
.L_x_2258:
[----:B------:R-:W-:Y:S01]  /*f370*/  UMOV UR4, 0xf0000000 ;  /* 0xf000000000047882 */ /* 0x000fe20000000000 */
[----:B------:R-:W-:Y:S01]  /*f380*/  UMOV UR5, 0x380fffff ;  /* 0x380fffff00057882 */ /* 0x000fe20000000000 */
[----:B------:R-:W0:Y:S01]  /*f390*/  F2F.F32.F64 R7, R4 ;  /* 0x0000000400077310 */ /* 0x000e220000301000 */
[----:B------:R-:W-:Y:S01]  /*f3a0*/  DSETP.GEU.AND P0, PT, |R4|, UR4, PT ;  /* 0x0000000404007e2a */ /* 0x000fe2000bf0e200 */
[----:B------:R-:W-:Y:S01]  /*f3b0*/  BSSY.RECONVERGENT B0, `(.L_x_2260) ;  /* 0x000000d000007945 */ /* 0x000fe20003800200 */
[----:B------:R-:W-:-:S12]  /*f3c0*/  MOV R0, 0x7f ;  /* 0x0000007f00007802 */ /* 0x000fd80000000f00 */
        /* <DEDUP_REMOVED lines=11> */
.L_x_2261:
[----:B------:R-:W-:Y:S05]  /*f480*/  BSYNC.RECONVERGENT B0 ;  /* 0x0000000000007941 */ /* 0x000fea0003800200 */
.L_x_2260:
[----:B------:R-:W-:-:S05]  /*f490*/  LOP3.LUT R3, R0, 0x80, R3, 0xf8, !PT ;  /* 0x0000008000037812 */ /* 0x000fca00078ef803 */
[----:B------:R-:W-:Y:S01]  /*f4a0*/  STG.E.U8 desc[UR36][R16.64], R3 ;  /* 0x0000000310007986 */ /* 0x000fe2000c101124 */
[----:B------:R-:W-:Y:S05]  /*f4b0*/  EXIT ;  /* 0x000000000000794d */ /* 0x000fea0003800000 */
.L_x_2257:
        /* <DEDUP_REMOVED lines=16> */
.L_x_2263:
[----:B------:R-:W-:Y:S01]  /*f5c0*/  IMAD.MOV.U32 R0, RZ, RZ, 0x7f ;  /* 0x0000007fff007424 */ /* 0x000fe200078e00ff */
[----:B------:R-:W-:-:S04]  /*f5d0*/  ISETP.GT.U32.AND P0, PT, R2, 0x7f800000, PT ;  /* 0x7f8000000200780c */ /* 0x000fc80003f04070 */
[----:B------:R-:W-:-:S09]  /*f5e0*/  SEL R0, R0, 0x7c, P0 ;  /* 0x0000007c00007807 */ /* 0x000fd20000000000 */
.L_x_2264:
[----:B------:R-:W-:Y:S05]  /*f5f0*/  BSYNC.RECONVERGENT B0 ;  /* 0x0000000000007941 */ /* 0x000fea0003800200 */
.L_x_2262:
[----:B------:R-:W-:-:S04]  /*f600*/  SHF.R.U32.HI R3, RZ, 0x18, R3 ;  /* 0x00000018ff037819 */ /* 0x000fc80000011603 */
[----:B------:R-:W-:-:S05]  /*f610*/  LOP3.LUT R3, R0, 0x80, R3, 0xf8, !PT ;  /* 0x0000008000037812 */ /* 0x000fca00078ef803 */
[----:B------:R-:W-:Y:S01]  /*f620*/  STG.E.U8 desc[UR36][R16.64], R3 ;  /* 0x0000000310007986 */ /* 0x000fe2000c101124 */
[----:B------:R-:W-:Y:S05]  /*f630*/  EXIT ;  /* 0x000000000000794d */ /* 0x000fea0003800000 */
.L_x_2256:
[----:B------:R-:W-:Y:S01]  /*f640*/  UMOV UR4, 0xf0000000 ;  /* 0xf000000000047882 */ /* 0x000fe20000000000 */
[----:B------:R-:W-:Y:S01]  /*f650*/  UMOV UR5, 0x380fffff ;  /* 0x380fffff00057882 */ /* 0x000fe20000000000 */
[----:B------:R-:W0:Y:S01]  /*f660*/  F2F.F32.F64 R0, R4 ;  /* 0x0000000400007310 */ /* 0x000e220000301000 */
[----:B------:R-:W-:-:S14]  /*f670*/  DSETP.GEU.AND P0, PT, |R4|, UR4, PT ;  /* 0x0000000404007e2a */ /* 0x000fdc000bf0e200 */
[----:B0-----:R-:W-:-:S05]  /*f680*/  @!P0 FMUL R0, R0, 1.175494350822287508e-38 ;  /* 0x0080000000008820 */ /* 0x001fca0000400000 */
[----:B------:R-:W-:-:S05]  /*f690*/  F2FP.BF16.F32.PACK_AB R0, RZ, R0 ;  /* 0x00000000ff00723e */ /* 0x000fca00000010ff */
[----:B------:R-:W-:Y:S01]  /*f6a0*/  STG.E.U16 desc[UR36][R16.64], R0 ;  /* 0x0000000010007986 */ /* 0x000fe2000c101524 */
[----:B------:R-:W-:Y:S05]  /*f6b0*/  EXIT ;  /* 0x000000000000794d */ /* 0x000fea0003800000 */
        .weak           $__internal_0_$__cuda_sm20_div_rn_f64_full
        .type           $__internal_0_$__cuda_sm20_div_rn_f64_full,@function
        .size           $__internal_0_$__cuda_sm20_div_rn_f64_full,(.L_x_17835 - $__internal_0_$__cuda_sm20_div_rn_f64_full)
$__internal_0_$__cuda_sm20_div_rn_f64_full:
[C---:B------:R-:W-:Y:S01]  /*f6c0*/  FSETP.GEU.AND P0, PT, |R11|.reuse, 1.469367938527859385e-39, PT ;  /* 0x001000000b00780b */ /* 0x040fe20003f0e200 */
[----:B------:R-:W-:Y:S01]  /*f6d0*/  IMAD.MOV.U32 R14, RZ, RZ, 0x1 ;  /* 0x00000001ff0e7424 */ /* 0x000fe200078e00ff */
[----:B------:R-:W-:Y:S01]  /*f6e0*/  LOP3.LUT R8, R11, 0x800fffff, RZ, 0xc0, !PT ;  /* 0x800fffff0b087812 */ /* 0x000fe200078ec0ff */
[----:B------:R-:W-:Y:S01]  /*f6f0*/  BSSY.RECONVERGENT B2, `(.L_x_2265) ;  /* 0x0000054000027945 */ /* 0x000fe20003800200 */
[C---:B------:R-:W-:Y:S02]  /*f700*/  FSETP.GEU.AND P2, PT, |R13|.reuse, 1.469367938527859385e-39, PT ;  /* 0x001000000d00780b */ /* 0x040fe40003f4e200 */
[----:B------:R-:W-:Y:S02]  /*f710*/  LOP3.LUT R9, R8, 0x3ff00000, RZ, 0xfc, !PT ;  /* 0x3ff0000008097812 */ /* 0x000fe400078efcff */
[----:B------:R-:W-:Y:S02]  /*f720*/  MOV R8, R10 ;  /* 0x0000000a00087202 */ /* 0x000fe40000000f00 */
[----:B------:R-:W-:-:S02]  /*f730*/  LOP3.LUT R3, R13, 0x7ff00000, RZ, 0xc0, !PT ;  /* 0x7ff000000d037812 */ /* 0x000fc400078ec0ff */
[----:B------:R-:W-:Y:S01]  /*f740*/  LOP3.LUT R6, R11, 0x7ff00000, RZ, 0xc0, !PT ;  /* 0x7ff000000b067812 */ /* 0x000fe200078ec0ff */
[----:B------:R-:W-:-:S03]  /*f750*/  @!P0 DMUL R8, R10, 8.98846567431157953865e+307 ;  /* 0x7fe000000a088828 */ /* 0x000fc60000000000 */
[----:B------:R-:W-:Y:S02]  /*f760*/  ISETP.GE.U32.AND P1, PT, R3, R6, PT ;  /* 0x000000060300720c */ /* 0x000fe40003f26070 */
[----:B------:R-:W-:Y:S01]  /*f770*/  @!P2 LOP3.LUT R4, R11, 0x7ff00000, RZ, 0xc0, !PT ;  /* 0x7ff000000b04a812 */ /* 0x000fe200078ec0ff */
[----:B------:R-:W0:Y:S03]  /*f780*/  MUFU.RCP64H R15, R9 ;  /* 0x00000009000f7308 */ /* 0x000e260000001800 */
[----:B------:R-:W-:Y:S02]  /*f790*/  @!P2 ISETP.GE.U32.AND P3, PT, R3, R4, PT ;  /* 0x000000040300a20c */ /* 0x000fe40003f66070 */
[----:B------:R-:W-:Y:S02]  /*f7a0*/  MOV R4, 0x1ca00000 ;  /* 0x1ca0000000047802 */ /* 0x000fe40000000f00 */
[----:B------:R-:W-:-:S02]  /*f7b0*/  @!P0 LOP3.LUT R6, R9, 0x7ff00000, RZ, 0xc0, !PT ;  /* 0x7ff0000009068812 */ /* 0x000fc400078ec0ff */
[----:B------:R-:W-:-:S03]  /*f7c0*/  @!P2 SEL R5, R4, 0x63400000, !P3 ;  /* 0x634000000405a807 */ /* 0x000fc60005800000 */
[----:B------:R-:W-:Y:S01]  /*f7d0*/  VIADD R24, R6, 0xffffffff ;  /* 0xffffffff06187836 */ /* 0x000fe20000000000 */
[----:B------:R-:W-:Y:S01]  /*f7e0*/  @!P2 LOP3.LUT R22, R5, 0x80000000, R13, 0xf8, !PT ;  /* 0x800000000516a812 */ /* 0x000fe200078ef80d */
[----:B------:R-:W-:Y:S01]  /*f7f0*/  IMAD.MOV.U32 R5, RZ, RZ, R3 ;  /* 0x000000ffff057224 */ /* 0x000fe200078e0003 */
[----:B0-----:R-:W-:Y:S02]  /*f800*/  DFMA R20, R14, -R8, 1 ;  /* 0x3ff000000e14742b */ /* 0x001fe40000000808 */
[----:B------:R-:W-:Y:S02]  /*f810*/  @!P2 LOP3.LUT R23, R22, 0x100000, RZ, 0xfc, !PT ;  /* 0x001000001617a812 */ /* 0x000fe400078efcff */
[----:B------:R-:W-:-:S04]  /*f820*/  @!P2 MOV R22, RZ ;  /* 0x000000ff0016a202 */ /* 0x000fc80000000f00 */
[----:B------:R-:W-:-:S08]  /*f830*/  DFMA R20, R20, R20, R20 ;  /* 0x000000141414722b */ /* 0x000fd00000000014 */
[----:B------:R-:W-:Y:S01]  /*f840*/  DFMA R20, R14, R20, R14 ;  /* 0x000000140e14722b */ /* 0x000fe2000000000e */
[----:B------:R-:W-:Y:S01]  /*f850*/  SEL R15, R4, 0x63400000, !P1 ;  /* 0x63400000040f7807 */ /* 0x000fe20004800000 */
[----:B------:R-:W-:-:S03]  /*f860*/  IMAD.MOV.U32 R14, RZ, RZ, R12 ;  /* 0x000000ffff0e7224 */ /* 0x000fc600078e000c */
[----:B------:R-:W-:-:S03]  /*f870*/  LOP3.LUT R15, R15, 0x800fffff, R13, 0xf8, !PT ;  /* 0x800fffff0f0f7812 */ /* 0x000fc600078ef80d */
[----:B------:R-:W-:-:S03]  /*f880*/  DFMA R18, R20, -R8, 1 ;  /* 0x3ff000001412742b */ /* 0x000fc60000000808 */
[----:B------:R-:W-:-:S05]  /*f890*/  @!P2 DFMA R14, R14, 2, -R22 ;  /* 0x400000000e0ea82b */ /* 0x000fca0000000816 */
[----:B------:R-:W-:-:S05]  /*f8a0*/  DFMA R18, R20, R18, R20 ;  /* 0x000000121412722b */ /* 0x000fca0000000014 */
[----:B------:R-:W-:-:S03]  /*f8b0*/  @!P2 LOP3.LUT R5, R15, 0x7ff00000, RZ, 0xc0, !PT ;  /* 0x7ff000000f05a812 */ /* 0x000fc600078ec0ff */
[----:B------:R-:W-:Y:S01]  /*f8c0*/  DMUL R22, R18, R14 ;  /* 0x0000000e12167228 */ /* 0x000fe20000000000 */
[----:B------:R-:W-:-:S04]  /*f8d0*/  IADD3 R7, PT, PT, R5, -0x1, RZ ;  /* 0xffffffff05077810 */ /* 0x000fc80007ffe0ff */
[----:B------:R-:W-:-:S03]  /*f8e0*/  ISETP.GT.U32.AND P0, PT, R7, 0x7feffffe, PT ;  /* 0x7feffffe0700780c */ /* 0x000fc60003f04070 */
[----:B------:R-:W-:Y:S01]  /*f8f0*/  DFMA R20, R22, -R8, R14 ;  /* 0x800000081614722b */ /* 0x000fe2000000000e */
[----:B------:R-:W-:-:S07]  /*f900*/  ISETP.GT.U32.OR P0, PT, R24, 0x7feffffe, P0 ;  /* 0x7feffffe1800780c */ /* 0x000fce0000704470 */
[----:B------:R-:W-:-:S06]  /*f910*/  DFMA R20, R18, R20, R22 ;  /* 0x000000141214722b */ /* 0x000fcc0000000016 */
[----:B------:R-:W-:Y:S05]  /*f920*/  @P0 BRA `(.L_x_2266) ;  /* 0x00000000006c0947 */ /* 0x000fea0003800000 */
[----:B------:R-:W-:-:S04]  /*f930*/  LOP3.LUT R6, R11, 0x7ff00000, RZ, 0xc0, !PT ;  /* 0x7ff000000b067812 */ /* 0x000fc800078ec0ff */
[CC--:B------:R-:W-:Y:S02]  /*f940*/  VIADDMNMX R5, R3.reuse, -R6.reuse, 0xb9600000, !PT ;  /* 0xb960000003057446 */ /* 0x0c0fe40007800906 */
[----:B------:R-:W-:Y:S02]  /*f950*/  ISETP.GE.U32.AND P0, PT, R3, R6, PT ;  /* 0x000000060300720c */ /* 0x000fe40003f06070 */
[----:B------:R-:W-:Y:S02]  /*f960*/  VIMNMX R3, PT, PT, R5, 0x46a00000, PT ;  /* 0x46a0000005037848 */ /* 0x000fe40003fe0100 */
[----:B------:R-:W-:-:S04]  /*f970*/  SEL R4, R4, 0x63400000, !P0 ;  /* 0x6340000004047807 */ /* 0x000fc80004000000 */
[----:B------:R-:W-:Y:S02]  /*f980*/  IADD3 R3, PT, PT, -R4, R3, RZ ;  /* 0x0000000304037210 */ /* 0x000fe40007ffe1ff */
[----:B------:R-:W-:-:S03]  /*f990*/  MOV R4, RZ ;  /* 0x000000ff00047202 */ /* 0x000fc60000000f00 */
[----:B------:R-:W-:-:S06]  /*f9a0*/  VIADD R5, R3, 0x7fe00000 ;  /* 0x7fe0000003057836 */ /* 0x000fcc0000000000 */
[----:B------:R-:W-:-:S10]  /*f9b0*/  DMUL R18, R20, R4 ;  /* 0x0000000414127228 */ /* 0x000fd40000000000 */
[----:B------:R-:W-:-:S13]  /*f9c0*/  FSETP.GTU.AND P0, PT, |R19|, 1.469367938527859385e-39, PT ;  /* 0x001000001300780b */ /* 0x000fda0003f0c200 */
[----:B------:R-:W-:Y:S05]  /*f9d0*/  @P0 BRA `(.L_x_2267) ;  /* 0x0000000000940947 */ /* 0x000fea0003800000 */
[----:B------:R-:W-:Y:S01]  /*f9e0*/  DFMA R8, R20, -R8, R14 ;  /* 0x800000081408722b */ /* 0x000fe2000000000e */
[----:B------:R-:W-:-:S09]  /*f9f0*/  IMAD.MOV.U32 R6, RZ, RZ, RZ ;  /* 0x000000ffff067224 */ /* 0x000fd200078e00ff */
[C---:B------:R-:W-:Y:S02]  /*fa00*/  FSETP.NEU.AND P0, PT, R9.reuse, RZ, PT ;  /* 0x000000ff0900720b */ /* 0x040fe40003f0d000 */
[----:B------:R-:W-:-:S04]  /*fa10*/  LOP3.LUT R11, R9, 0x80000000, R11, 0x48, !PT ;  /* 0x80000000090b7812 */ /* 0x000fc800078e480b */
[----:B------:R-:W-:-:S07]  /*fa20*/  LOP3.LUT R7, R11, R5, RZ, 0xfc, !PT ;  /* 0x000000050b077212 */ /* 0x000fce00078efcff */
[----:B------:R-:W-:Y:S05]  /*fa30*/  @!P0 BRA `(.L_x_2267) ;  /* 0x00000000007c8947 */ /* 0x000fea0003800000 */
[C---:B------:R-:W-:Y:S01]  /*fa40*/  IADD3 R5, PT, PT, -R3.reuse, RZ, RZ ;  /* 0x000000ff03057210 */ /* 0x040fe20007ffe1ff */
[----:B------:R-:W-:Y:S01]  /*fa50*/  IMAD.MOV.U32 R4, RZ, RZ, RZ ;  /* 0x000000ffff047224 */ /* 0x000fe200078e00ff */
[----:B------:R-:W-:Y:S01]  /*fa60*/  DMUL.RP R6, R20, R6 ;  /* 0x0000000614067228 */ /* 0x000fe20000008000 */
[----:B------:R-:W-:-:S04]  /*fa70*/  IADD3 R3, PT, PT, -R3, -0x43300000, RZ ;  /* 0xbcd0000003037810 */ /* 0x000fc80007ffe1ff */
[----:B------:R-:W-:-:S05]  /*fa80*/  DFMA R4, R18, -R4, R20 ;  /* 0x800000041204722b */ /* 0x000fca0000000014 */
[----:B------:R-:W-:-:S05]  /*fa90*/  LOP3.LUT R11, R7, R11, RZ, 0x3c, !PT ;  /* 0x0000000b070b7212 */ /* 0x000fca00078e3cff */
[----:B------:R-:W-:-:S04]  /*faa0*/  FSETP.NEU.AND P0, PT, |R5|, R3, PT ;  /* 0x000000030500720b */ /* 0x000fc80003f0d200 */
[----:B------:R-:W-:Y:S02]  /*fab0*/  FSEL R18, R6, R18, !P0 ;  /* 0x0000001206127208 */ /* 0x000fe40004000000 */
[----:B------:R-:W-:Y:S01]  /*fac0*/  FSEL R19, R11, R19, !P0 ;  /* 0x000000130b137208 */ /* 0x000fe20004000000 */
[----:B------:R-:W-:Y:S06]  /*fad0*/  BRA `(.L_x_2267) ;  /* 0x0000000000547947 */ /* 0x000fec0003800000 */
.L_x_2266:
[----:B------:R-:W-:-:S14]  /*fae0*/  DSETP.NAN.AND P0, PT, R12, R12, PT ;  /* 0x0000000c0c00722a */ /* 0x000fdc0003f08000 */
[----:B------:R-:W-:Y:S05]  /*faf0*/  @P0 BRA `(.L_x_2268) ;  /* 0x0000000000440947 */ /* 0x000fea0003800000 */
[----:B------:R-:W-:-:S14]  /*fb00*/  DSETP.NAN.AND P0, PT, R10, R10, PT ;  /* 0x0000000a0a00722a */ /* 0x000fdc0003f08000 */
[----:B------:R-:W-:Y:S05]  /*fb10*/  @P0 BRA `(.L_x_2269) ;  /* 0x0000000000300947 */ /* 0x000fea0003800000 */
[----:B------:R-:W-:Y:S01]  /*fb20*/  ISETP.NE.AND P0, PT, R5, R6, PT ;  /* 0x000000060500720c */ /* 0x000fe20003f05270 */
[----:B------:R-:W-:Y:S01]  /*fb30*/  IMAD.MOV.U32 R19, RZ, RZ, -0x80000 ;  /* 0xfff80000ff137424 */ /* 0x000fe200078e00ff */
[----:B------:R-:W-:-:S11]  /*fb40*/  MOV R18, 0x0 ;  /* 0x0000000000127802 */ /* 0x000fd60000000f00 */
[----:B------:R-:W-:Y:S05]  /*fb50*/  @!P0 BRA `(.L_x_2267) ;  /* 0x0000000000348947 */ /* 0x000fea0003800000 */
[----:B------:R-:W-:Y:S02]  /*fb60*/  ISETP.NE.AND P0, PT, R5, 0x7ff00000, PT ;  /* 0x7ff000000500780c */ /* 0x000fe40003f05270 */
[----:B------:R-:W-:Y:S02]  /*fb70*/  LOP3.LUT R19, R13, 0x80000000, R11, 0x48, !PT ;  /* 0x800000000d137812 */ /* 0x000fe400078e480b */
[----:B------:R-:W-:-:S13]  /*fb80*/  ISETP.EQ.OR P0, PT, R6, RZ, !P0 ;  /* 0x000000ff0600720c */ /* 0x000fda0004702670 */
[----:B------:R-:W-:Y:S02]  /*fb90*/  @P0 LOP3.LUT R3, R19, 0x7ff00000, RZ, 0xfc, !PT ;  /* 0x7ff0000013030812 */ /* 0x000fe400078efcff */
[----:B------:R-:W-:Y:S01]  /*fba0*/  @!P0 MOV R18, RZ ;  /* 0x000000ff00128202 */ /* 0x000fe20000000f00 */
[----:B------:R-:W-:Y:S01]  /*fbb0*/  @P0 IMAD.MOV.U32 R18, RZ, RZ, RZ ;  /* 0x000000ffff120224 */ /* 0x000fe200078e00ff */
[----:B------:R-:W-:Y:S01]  /*fbc0*/  @P0 MOV R19, R3 ;  /* 0x0000000300130202 */ /* 0x000fe20000000f00 */
[----:B------:R-:W-:Y:S06]  /*fbd0*/  BRA `(.L_x_2267) ;  /* 0x0000000000147947 */ /* 0x000fec0003800000 */
.L_x_2269:
[----:B------:R-:W-:Y:S01]  /*fbe0*/  LOP3.LUT R19, R11, 0x80000, RZ, 0xfc, !PT ;  /* 0x000800000b137812 */ /* 0x000fe200078efcff */
[----:B------:R-:W-:Y:S01]  /*fbf0*/  IMAD.MOV.U32 R18, RZ, RZ, R10 ;  /* 0x000000ffff127224 */ /* 0x000fe200078e000a */
[----:B------:R-:W-:Y:S06]  /*fc00*/  BRA `(.L_x_2267) ;  /* 0x0000000000087947 */ /* 0x000fec0003800000 */
.L_x_2268:
[----:B------:R-:W-:Y:S02]  /*fc10*/  LOP3.LUT R19, R13, 0x80000, RZ, 0xfc, !PT ;  /* 0x000800000d137812 */ /* 0x000fe400078efcff */
[----:B------:R-:W-:-:S07]  /*fc20*/  MOV R18, R12 ;  /* 0x0000000c00127202 */ /* 0x000fce0000000f00 */
.L_x_2267:
[----:B------:R-:W-:Y:S05]  /*fc30*/  BSYNC.RECONVERGENT B2 ;  /* 0x0000000000027941 */ /* 0x000fea0003800200 */
.L_x_2265:
[----:B------:R-:W-:Y:S02]  /*fc40*/  HFMA2 R5, -RZ, RZ, 0, 0 ;  /* 0x00000000ff057431 */ /* 0x000fe400000001ff */
[----:B------:R-:W-:-:S04]  /*fc50*/  IMAD.MOV.U32 R4, RZ, RZ, R0 ;  /* 0x000000ffff047224 */ /* 0x000fc800078e0000 */
[----:B------:R-:W-:Y:S05]  /*fc60*/  RET.REL.NODEC R4 `(_ZN2at6native18elementwise_kernelILi128ELi4EZNS0_15gpu_kernel_implIZZZNS0_17acosh_kernel_cudaERNS_18TensorIteratorBaseEENKUlvE0_clEvENKUlvE_clEvEUldE_EEvS4_RKT_EUliE_EEviT1_) ;  /* 0xffffff0004e47950 */ /* 0x000fea0003c3ffff */
.L_x_2270:
        /* <DEDUP_REMOVED lines=9> */
.L_x_17835:


//--------------------- .text._ZN2at6native27unrolled_elementwise_kernelIZZZNS0_17acosh_kernel_cudaERNS_18TensorIteratorBaseEENKUlvE0_clEvENKUlvE_clEvEUldE_St5arrayIPcLm2EELi4E23TrivialOffsetCalculatorILi1EjESB_NS0_6memory12LoadWithCastILi1EEENSC_13StoreWithCastILi1EEEEEviT_T0_T2_T3_T4_T5_ --------------------------
	.section	.text._ZN2at6native27unrolled_elementwise_kernelIZZZNS0_17acosh_kernel_cudaERNS_18TensorIteratorBaseEENKUlvE0_clEvENKUlvE_clEvEUldE_St5arrayIPcLm2EELi4E23TrivialOffsetCalculatorILi1EjESB_NS0_6memory12LoadWithCastILi1EEENSC_13StoreWithCastILi1EEEEEviT_T0_T2_T3_T4_T5_,"ax",@progbits
	.align	128
        .global         _ZN2at6native27unrolled_elementwise_kernelIZZZNS0_17acosh_kernel_cudaERNS_18TensorIteratorBaseEENKUlvE0_clEvENKUlvE_clEvEUldE_St5arrayIPcLm2EELi4E23TrivialOffsetCalculatorILi1EjESB_NS0_6memory12LoadWithCastILi1EEENSC_13StoreWithCastILi1EEEEEviT_T0_T2_T3_T4_T5_
        .type           _ZN2at6native27unrolled_elementwise_kernelIZZZNS0_17acosh_kernel_cudaERNS_18TensorIteratorBaseEENKUlvE0_clEvENKUlvE_clEvEUldE_St5arrayIPcLm2EELi4E23TrivialOffsetCalculatorILi1EjESB_NS0_6memory12LoadWithCastILi1EEENSC_13StoreWithCastILi1EEEEEviT_T0_T2_T3_T4_T5_,@function
        .size           _ZN2at6native27unrolled_elementwise_kernelIZZZNS0_17acosh_kernel_cudaERNS_18TensorIteratorBaseEENKUlvE0_clEvENKUlvE_clEvEUldE_St5arrayIPcLm2EELi4E23TrivialOffsetCalculatorILi1EjESB_NS0_6memory12LoadWithCastILi1EEENSC_13StoreWithCastILi1EEEEEviT_T0_T2_T3_T4_T5_,(.L_x_17836 - _ZN2at6native27unrolled_elementwise_kernelIZZZNS0_17acosh_kernel_cudaERNS_18TensorIteratorBaseEENKUlvE0_clEvENKUlvE_clEvEUldE_St5arrayIPcLm2EELi4E23TrivialOffsetCalculatorILi1EjESB_NS0_6memory12LoadWithCastILi1EEENSC_13StoreWithCastILi1EEEEEviT_T0_T2_T3_T4_T5_)
        .other          _ZN2at6native27unrolled_elementwise_kernelIZZZNS0_17acosh_kernel_cudaERNS_18TensorIteratorBaseEENKUlvE0_clEvENKUlvE_clEvEUldE_St5arrayIPcLm2EELi4E23TrivialOffsetCalculatorILi1EjESB_NS0_6memory12LoadWithCastILi1EEENSC_13StoreWithCastILi1EEEEEviT_T0_T2_T3_T4_T5_,@"STO_CUDA_ENTRY STV_DEFAULT"
_ZN2at6native27unrolled_elementwise_kernelIZZZNS0_17acosh_kernel_cudaERNS_18TensorIteratorBaseEENKUlvE0_clEvENKUlvE_clEvEUldE_St5arrayIPcLm2EELi4E23TrivialOffsetCalculatorILi1EjESB_NS0_6memory12LoadWithCastILi1EEENSC_13StoreWithCastILi1EEEEEviT_T0_T2_T3_T4_T5_:
.text._ZN2at6native27unrolled_elementwise_kernelIZZZNS0_17acosh_kernel_cudaERNS_18TensorIteratorBaseEENKUlvE0_clEvENKUlvE_clEvEUldE_St5arrayIPcLm2EELi4E23TrivialOffsetCalculatorILi1EjESB_NS0_6memory12LoadWithCastILi1EEENSC_13StoreWithCastILi1EEEEEviT_T0_T2_T3_T4_T5_:
[----:B------:R-:W0:Y:S01]  /*0000*/  LDC R1, c[0x0][0x37c] ;  /* 0x0000df00ff017b82 */ /* 0x000e220000000800 */
[----:B------:R-:W1:Y:S07]  /*0010*/  S2R R22, SR_CTAID.X ;  /* 0x0000000000167919 */ /* 0x000e6e0000002500 */
[----:B------:R-:W1:Y:S01]  /*0020*/  LDC R3, c[0x0][0x380] ;  /* 0x0000e000ff037b82 */ /* 0x000e620000000800 */
[----:B------:R-:W2:Y:S01]  /*0030*/  LDCU.64 UR36, c[0x0][0x358] ;  /* 0x00006b00ff2477ac */ /* 0x000ea20008000a00 */
[----:B------:R-:W-:Y:S01]  /*0040*/  BSSY.RECONVERGENT B6, `(.L_x_2271) ;  /* 0x00000fb000067945 */ /* 0x000fe20003800200 */
[----:B------:R-:W3:Y:S01]  /*0050*/  S2R R27, SR_TID.X ;  /* 0x00000000001b7919 */ /* 0x000ee20000002100 */
[----:B------:R-:W-:Y:S01]  /*0060*/  CS2R R28, SRZ ;  /* 0x00000000001c7805 */ /* 0x000fe2000001ff00 */
        /* <DEDUP_REMOVED lines=26> */
.L_x_2277:
[----:B------:R-:W2:Y:S02]  /*0210*/  LDG.E.U8 R4, desc[UR36][R4.64] ;  /* 0x0000002404047981 */ /* 0x000ea4000c1e1100 */
[----:B--2---:R0:W1:Y:S01]  /*0220*/  I2F.F64.U16 R28, R4 ;  /* 0x00000004001c7312 */ /* 0x0040620000101800 */
[----:B------:R-:W-:Y:S05]  /*0230*/  BRA `(.L_x_2279) ;  /* 0x0000000c00647947 */ /* 0x000fea0003800000 */
.L_x_2276:
        /* <DEDUP_REMOVED lines=9> */
.L_x_2281:
[----:B------:R-:W2:Y:S02]  /*02d0*/  LDG.E R4, desc[UR36][R4.64] ;  /* 0x0000002404047981 */ /* 0x000ea4000c1e1900 */
[----:B--2---:R1:W2:Y:S01]  /*02e0*/  I2F.F64 R28, R4 ;  /* 0x00000004001c7312 */ /* 0x0042a20000201c00 */
[----:B------:R-:W-:Y:S05]  /*02f0*/  BRA `(.L_x_2279) ;  /* 0x0000000c00347947 */ /* 0x000fea0003800000 */
.L_x_2280:
[----:B------:R-:W2:Y:S02]  /*0300*/  LDG.E.U16 R4, desc[UR36][R4.64] ;  /* 0x0000002404047981 */ /* 0x000ea4000c1e1500 */
[----:B--2---:R3:W4:Y:S01]  /*0310*/  I2F.F64.S16 R28, R4 ;  /* 0x00000004001c7312 */ /* 0x0047220000101c00 */
[----:B------:R-:W-:Y:S05]  /*0320*/  BRA `(.L_x_2279) ;  /* 0x0000000c00287947 */ /* 0x000fea0003800000 */
.L_x_2275:
        /* <DEDUP_REMOVED lines=10> */
.L_x_2283:
[----:B------:R-:W2:Y:S02]  /*03d0*/  LDG.E.U16 R0, desc[UR36][R4.64] ;  /* 0x0000002404007981 */ /* 0x000ea4000c1e1500 */
[----:B--2---:R-:W-:-:S05]  /*03e0*/  HADD2.F32 R0, -RZ, R0.H0_H0 ;  /* 0x20000000ff007230 */ /* 0x004fca0000004100 */
[----:B------:R-:W-:-:S04]  /*03f0*/  FMUL.FTZ R0, R0, 1 ;  /* 0x3f80000000007820 */ /* 0x000fc80000410000 */
[----:B------:R0:W1:Y:S01]  /*0400*/  F2F.F64.F32 R28, R0 ;  /* 0x00000000001c7310 */ /* 0x0000620000201800 */
[----:B------:R-:W-:Y:S05]  /*0410*/  BRA `(.L_x_2279) ;  /* 0x0000000800ec7947 */ /* 0x000fea0003800000 */
.L_x_2282:
        /* <DEDUP_REMOVED lines=10> */
.L_x_2285:
[----:B------:R-:W2:Y:S02]  /*04c0*/  LDG.E.U16 R4, desc[UR36][R4.64] ;  /* 0x0000002404047981 */ /* 0x000ea4000c1e1500 */
[----:B--2---:R-:W-:-:S05]  /*04d0*/  HADD2.F32 R0, -RZ, R4.H0_H0 ;  /* 0x20000004ff007230 */ /* 0x004fca0000004100 */
[----:B------:R-:W-:-:S04]  /*04e0*/  FMUL.FTZ R0, R0, 1 ;  /* 0x3f80000000007820 */ /* 0x000fc80000410000 */
[----:B------:R0:W1:Y:S01]  /*04f0*/  F2F.F64.F32 R28, R0 ;  /* 0x00000000001c7310 */ /* 0x0000620000201800 */
[----:B------:R-:W-:Y:S05]  /*0500*/  BRA `(.L_x_2279) ;  /* 0x0000000800b07947 */ /* 0x000fea0003800000 */
.L_x_2284:
[----:B------:R0:W5:Y:S01]  /*0510*/  LDG.E.64 R28, desc[UR36][R4.64] ;  /* 0x00000024041c7981 */ /* 0x000162000c1e1b00 */
[----:B------:R-:W-:Y:S05]  /*0520*/  BRA `(.L_x_2279) ;  /* 0x0000000800a87947 */ /* 0x000fea0003800000 */
.L_x_2274:
        /* <DEDUP_REMOVED lines=13> */
.L_x_2288:
[----:B------:R0:W5:Y:S01]  /*0600*/  LDG.E.64 R28, desc[UR36][R4.64] ;  /* 0x00000024041c7981 */ /* 0x000162000c1e1b00 */
[----:B------:R-:W-:Y:S05]  /*0610*/  BRA `(.L_x_2279) ;  /* 0x00000008006c7947 */ /* 0x000fea0003800000 */
.L_x_2287:
        /* <DEDUP_REMOVED lines=27> */
.L_x_2290:
        /* <DEDUP_REMOVED lines=15> */
.L_x_2289:
[----:B------:R-:W2:Y:S02]  /*08c0*/  LDG.E.U16 R0, desc[UR36][R4.64] ;  /* 0x0000002404007981 */ /* 0x000ea4000c1e1500 */
[----:B--2---:R-:W-:-:S04]  /*08d0*/  IMAD.U32 R0, R0, 0x10000, RZ ;  /* 0x0001000000007824 */ /* 0x004fc800078e00ff */
[----:B------:R-:W-:-:S04]  /*08e0*/  FMUL.FTZ R0, R0, 1 ;  /* 0x3f80000000007820 */ /* 0x000fc80000410000 */
[----:B------:R0:W1:Y:S01]  /*08f0*/  F2F.F64.F32 R28, R0 ;  /* 0x00000000001c7310 */ /* 0x0000620000201800 */
[----:B------:R-:W-:Y:S05]  /*0900*/  BRA `(.L_x_2279) ;  /* 0x0000000400b07947 */ /* 0x000fea0003800000 */
.L_x_2286:
        /* <DEDUP_REMOVED lines=11> */
.L_x_2293:
[----:B------:R-:W2:Y:S01]  /*09c0*/  LDG.E.U8 R4, desc[UR36][R4.64] ;  /* 0x0000002404047981 */ /* 0x000ea2000c1e1100 */
[----:B------:R-:W-:Y:S02]  /*09d0*/  CS2R R28, SRZ ;  /* 0x00000000001c7805 */ /* 0x000fe4000001ff00 */
[----:B--2---:R-:W-:-:S13]  /*09e0*/  ISETP.NE.AND P0, PT, R4, RZ, PT ;  /* 0x000000ff0400720c */ /* 0x004fda0003f05270 */
[----:B------:R-:W-:Y:S05]  /*09f0*/  @!P0 BRA `(.L_x_2279) ;  /* 0x0000000400748947 */ /* 0x000fea0003800000 */
[----:B------:R-:W-:-:S13]  /*0a00*/  ISETP.NE.AND P0, PT, R4, 0x80, PT ;  /* 0x000000800400780c */ /* 0x000fda0003f05270 */
[----:B------:R-:W-:Y:S02]  /*0a10*/  @!P0 IMAD.MOV.U32 R28, RZ, RZ, 0x20000000 ;  /* 0x20000000ff1c8424 */ /* 0x000fe400078e00ff */
        /* <DEDUP_REMOVED lines=15> */
.L_x_2295:
[----:B------:R-:W-:Y:S05]  /*0b10*/  BSYNC.RECONVERGENT B0 ;  /* 0x0000000000007941 */ /* 0x000fea0003800200 */
.L_x_2294:
[----:B------:R-:W-:Y:S01]  /*0b20*/  IMAD.SHL.U32 R0, R0, 0x100000, RZ ;  /* 0x0010000000007824 */ /* 0x000fe200078e00ff */
[----:B------:R-:W-:-:S04]  /*0b30*/  LEA R3, R3, 0x3b800000, 0x17 ;  /* 0x3b80000003037811 */ /* 0x000fc800078eb8ff */
[----:B------:R-:W-:-:S05]  /*0b40*/  LOP3.LUT R0, R3, R0, R7, 0xfe, !PT ;  /* 0x0000000003007212 */ /* 0x000fca00078efe07 */
[----:B------:R-:W-:-:S04]  /*0b50*/  FMUL.FTZ R0, R0, 1 ;  /* 0x3f80000000007820 */ /* 0x000fc80000410000 */
[----:B------:R0:W1:Y:S01]  /*0b60*/  F2F.F64.F32 R28, R0 ;  /* 0x00000000001c7310 */ /* 0x0000620000201800 */
[----:B------:R-:W-:Y:S05]  /*0b70*/  BRA `(.L_x_2279) ;  /* 0x0000000400147947 */ /* 0x000fea0003800000 */
.L_x_2292:
        /* <DEDUP_REMOVED lines=21> */
.L_x_2297:
[----:B------:R-:W-:Y:S05]  /*0cd0*/  BSYNC.RECONVERGENT B0 ;  /* 0x0000000000007941 */ /* 0x000fea0003800200 */
.L_x_2296:
[----:B------:R-:W-:Y:S01]  /*0ce0*/  IMAD.SHL.U32 R0, R0, 0x200000, RZ ;  /* 0x0020000000007824 */ /* 0x000fe200078e00ff */
[----:B------:R-:W-:-:S04]  /*0cf0*/  LEA R3, R3, 0x37800000, 0x17 ;  /* 0x3780000003037811 */ /* 0x000fc800078eb8ff */
[----:B------:R-:W-:-:S05]  /*0d00*/  LOP3.LUT R0, R3, R0, R7, 0xfe, !PT ;  /* 0x0000000003007212 */ /* 0x000fca00078efe07 */
[----:B------:R-:W-:-:S04]  /*0d10*/  FMUL.FTZ R0, R0, 1 ;  /* 0x3f80000000007820 */ /* 0x000fc80000410000 */
[----:B------:R0:W1:Y:S01]  /*0d20*/  F2F.F64.F32 R28, R0 ;  /* 0x00000000001c7310 */ /* 0x0000620000201800 */
[----:B------:R-:W-:Y:S05]  /*0d30*/  BRA `(.L_x_2279) ;  /* 0x0000000000a47947 */ /* 0x000fea0003800000 */
.L_x_2291:
[----:B------:R-:W-:-:S09]  /*0d40*/  UISETP.NE.AND UP0, UPT, UR4, 0x1c, UPT ;  /* 0x0000001c0400788c */ /* 0x000fd2000bf05270 */
[----:B------:R-:W-:Y:S05]  /*0d50*/  BRA.U !UP0, `(.L_x_2298) ;  /* 0x0000000108947547 */ /* 0x000fea000b800000 */
[----:B------:R-:W-:-:S09]  /*0d60*/  UISETP.NE.AND UP0, UPT, UR4, 0x1d, UPT ;  /* 0x0000001d0400788c */ /* 0x000fd2000bf05270 */
[----:B------:R-:W-:Y:S05]  /*0d70*/  BRA.U !UP0, `(.L_x_2299) ;  /* 0x0000000108807547 */ /* 0x000fea000b800000 */
[----:B------:R-:W-:-:S09]  /*0d80*/  UISETP.NE.AND UP0, UPT, UR4, 0x2c, UPT ;  /* 0x0000002c0400788c */ /* 0x000fd2000bf05270 */
[----:B------:R-:W-:Y:S05]  /*0d90*/  BRA.U !UP0, `(.L_x_2300) ;  /* 0x0000000108487547 */ /* 0x000fea000b800000 */
.L_x_2278:
        /* <DEDUP_REMOVED lines=16> */
.L_x_2301:
[----:B------:R-:W-:Y:S01]  /*0ea0*/  CS2R R28, SRZ ;  /* 0x00000000001c7805 */ /* 0x000fe2000001ff00 */
[----:B------:R-:W-:Y:S06]  /*0eb0*/  BRA `(.L_x_2279) ;  /* 0x0000000000447947 */ /* 0x000fec0003800000 */
.L_x_2300:
[----:B------:R-:W2:Y:S01]  /*0ec0*/  LDG.E.U8 R0, desc[UR36][R4.64] ;  /* 0x0000002404007981 */ /* 0x000ea2000c1e1100 */
[----:B------:R-:W-:Y:S02]  /*0ed0*/  IMAD.MOV.U32 R28, RZ, RZ, 0x0 ;  /* 0x00000000ff1c7424 */ /* 0x000fe400078e00ff */
[----:B------:R-:W-:Y:S01]  /*0ee0*/  IMAD.MOV.U32 R29, RZ, RZ, 0x38000000 ;  /* 0x38000000ff1d7424 */ /* 0x000fe200078e00ff */
[----:B--2---:R-:W-:-:S13]  /*0ef0*/  ISETP.NE.AND P0, PT, R0, RZ, PT ;  /* 0x000000ff0000720c */ /* 0x004fda0003f05270 */
[----:B------:R-:W-:Y:S05]  /*0f00*/  @!P0 BRA `(.L_x_2279) ;  /* 0x0000000000308947 */ /* 0x000fea0003800000 */
[----:B------:R-:W-:-:S13]  /*0f10*/  ISETP.NE.AND P0, PT, R0, 0xff, PT ;  /* 0x000000ff0000780c */ /* 0x000fda0003f05270 */
[----:B------:R-:W-:Y:S02]  /*0f20*/  @P0 IMAD.SHL.U32 R0, R0, 0x800000, RZ ;  /* 0x0080000000000824 */ /* 0x000fe400078e00ff */
[----:B------:R-:W-:Y:S02]  /*0f30*/  @!P0 IMAD.MOV.U32 R28, RZ, RZ, 0x20000000 ;  /* 0x20000000ff1c8424 */ /* 0x000fe400078e00ff */
[----:B------:R-:W-:Y:S02]  /*0f40*/  @!P0 IMAD.MOV.U32 R29, RZ, RZ, 0x7ff80000 ;  /* 0x7ff80000ff1d8424 */ /* 0x000fe400078e00ff */
[----:B------:R-:W-:-:S04]  /*0f50*/  @P0 FMUL.FTZ R0, R0, 1 ;  /* 0x3f80000000000820 */ /* 0x000fc80000410000 */
[----:B------:R0:W1:Y:S01]  /*0f60*/  @P0 F2F.F64.F32 R28, R0 ;  /* 0x00000000001c0310 */ /* 0x0000620000201800 */
[----:B------:R-:W-:Y:S05]  /*0f70*/  BRA `(.L_x_2279) ;  /* 0x0000000000147947 */ /* 0x000fea0003800000 */
.L_x_2299:
[----:B------:R-:W2:Y:S02]  /*0f80*/  LDG.E.64 R28, desc[UR36][R4.64] ;  /* 0x00000024041c7981 */ /* 0x000ea4000c1e1b00 */
[----:B--2---:R-:W0:Y:S01]  /*0f90*/  I2F.F64.U64 R28, R28 ;  /* 0x0000001c001c7312 */ /* 0x004e220000301800 */
[----:B------:R-:W-:Y:S05]  /*0fa0*/  BRA `(.L_x_2279) ;  /* 0x0000000000087947 */ /* 0x000fea0003800000 */
.L_x_2298:
[----:B------:R-:W2:Y:S02]  /*0fb0*/  LDG.E R4, desc[UR36][R4.64] ;  /* 0x0000002404047981 */ /* 0x000ea4000c1e1900 */
[----:B--2---:R0:W1:Y:S02]  /*0fc0*/  I2F.F64.U32 R28, R4 ;  /* 0x00000004001c7312 */ /* 0x0040640000201800 */
.L_x_2279:
[----:B------:R-:W-:Y:S05]  /*0fd0*/  BSYNC.RECONVERGENT B7 ;  /* 0x0000000000077941 */ /* 0x000fea0003800200 */
.L_x_2273:
[----:B------:R-:W-:-:S07]  /*0fe0*/  VIADD R27, R23, 0x80 ;  /* 0x00000080171b7836 */ /* 0x000fce0000000000 */
.L_x_2272:
[----:B------:R-:W-:Y:S05]  /*0ff0*/  BSYNC.RECONVERGENT B6 ;  /* 0x0000000000067941 */ /* 0x000fea0003800200 */
.L_x_2271:
[----:B------:R-:W-:Y:S01]  /*1000*/  ISETP.GE.AND P0, PT, R27, R2, PT ;  /* 0x000000021b00720c */ /* 0x000fe20003f06270 */
[----:B------:R-:W-:Y:S01]  /*1010*/  BSSY.RECONVERGENT B6, `(.L_x_2302) ;  /* 0x00000f6000067945 */ /* 0x000fe20003800200 */
[----:B------:R-:W-:-:S11]  /*1020*/  CS2R R24, SRZ ;  /* 0x0000000000187805 */ /* 0x000fd6000001ff00 */
[----:B------:R-:W-:Y:S05]  /*1030*/  @P0 BRA `(.L_x_2303) ;  /* 0x0000000c00cc0947 */ /* 0x000fea0003800000 */
[----:B01-3--:R-:W0:Y:S01]  /*1040*/  LDC.64 R4, c[0x0][0x390] ;  /* 0x0000e400ff047b82 */ /* 0x00be220000000a00 */
        /* <DEDUP_REMOVED lines=17> */
[----:B------:R-:W3:Y:S02]  /*1160*/  LDG.E.S8 R4, desc[UR36][R4.64] ;  /* 0x0000002404047981 */ /* 0x000ee4000c1e1300 */
[----:B---3--:R0:W1:Y:S01]  /*1170*/  I2F.F64.S16 R24, R4 ;  /* 0x0000000400187312 */ /* 0x0080620000101c00 */
[----:B------:R-:W-:Y:S05]  /*1180*/  BRA `(.L_x_2310) ;  /* 0x0000000c00707947 */ /* 0x000fea0003800000 */
.L_x_2308:
[----:B------:R-:W3:Y:S02]  /*1190*/  LDG.E.U8 R4, desc[UR36][R4.64] ;  /* 0x0000002404047981 */ /* 0x000ee4000c1e1100 */
[----:B---3--:R0:W1:Y:S01]  /*11a0*/  I2F.F64.U16 R24, R4 ;  /* 0x0000000400187312 */ /* 0x0080620000101800 */
[----:B------:R-:W-:Y:S05]  /*11b0*/  BRA `(.L_x_2310) ;  /* 0x0000000c00647947 */ /* 0x000fea0003800000 */
.L_x_2307:
[----:B------:R-:W-:-:S09]  /*11c0*/  UISETP.NE.AND UP0, UPT, UR4, 0x2, UPT ;  /* 0x000000020400788c */ /* 0x000fd2000bf05270 */
[----:B------:R-:W-:Y:S05]  /*11d0*/  BRA.U !UP0, `(.L_x_2311) ;  /* 0x0000000108287547 */ /* 0x000fea000b800000 */
[----:B------:R-:W-:-:S09]  /*11e0*/  UISETP.NE.AND UP0, UPT, UR4, 0x3, UPT ;  /* 0x000000030400788c */ /* 0x000fd2000bf05270 */
[----:B------:R-:W-:Y:S05]  /*11f0*/  BRA.U !UP0, `(.L_x_2312) ;  /* 0x0000000108147547 */ /* 0x000fea000b800000 */
[----:B------:R-:W-:-:S09]  /*1200*/  UISETP.NE.AND UP0, UPT, UR4, 0x4, UPT ;  /* 0x000000040400788c */ /* 0x000fd2000bf05270 */
[----:B------:R-:W-:Y:S05]  /*1210*/  BRA.U UP0, `(.L_x_2309) ;  /* 0x0000000900f07547 */ /* 0x000fea000b800000 */
[----:B------:R-:W3:Y:S02]  /*1220*/  LDG.E.64 R24, desc[UR36][R4.64] ;  /* 0x0000002404187981 */ /* 0x000ee4000c1e1b00 */
[----:B---3--:R-:W0:Y:S01]  /*1230*/  I2F.F64.S64 R24, R24 ;  /* 0x0000001800187312 */ /* 0x008e220000301c00 */
[----:B------:R-:W-:Y:S05]  /*1240*/  BRA `(.L_x_2310) ;  /* 0x0000000c00407947 */ /* 0x000fea0003800000 */
.L_x_2312:
[----:B------:R-:W3:Y:S02]  /*1250*/  LDG.E R4, desc[UR36][R4.64] ;  /* 0x0000002404047981 */ /* 0x000ee4000c1e1900 */
[----:B---3--:R0:W1:Y:S01]  /*1260*/  I2F.F64 R24, R4 ;  /* 0x0000000400187312 */ /* 0x0080620000201c00 */
[----:B------:R-:W-:Y:S05]  /*1270*/  BRA `(.L_x_2310) ;  /* 0x0000000c00347947 */ /* 0x000fea0003800000 */
.L_x_2311:
[----:B------:R-:W3:Y:S02]  /*1280*/  LDG.E.U16 R4, desc[UR36][R4.64] ;  /* 0x0000002404047981 */ /* 0x000ee4000c1e1500 */
[----:B---3--:R0:W1:Y:S01]  /*1290*/  I2F.F64.S16 R24, R4 ;  /* 0x0000000400187312 */ /* 0x0080620000101c00 */
[----:B------:R-:W-:Y:S05]  /*12a0*/  BRA `(.L_x_2310) ;  /* 0x0000000c00287947 */ /* 0x000fea0003800000 */
.L_x_2306:
[----:B------:R-:W-:-:S09]  /*12b0*/  UISETP.GT.AND UP0, UPT, UR4, 0x6, UPT ;  /* 0x000000060400788c */ /* 0x000fd2000bf04270 */
[----:B------:R-:W-:Y:S05]  /*12c0*/  BRA.U UP0, `(.L_x_2313) ;  /* 0x0000000100347547 */ /* 0x000fea000b800000 */
[----:B------:R-:W-:-:S09]  /*12d0*/  UISETP.NE.AND UP0, UPT, UR4, 0x5, UPT ;  /* 0x000000050400788c */ /* 0x000fd2000bf05270 */
[----:B------:R-:W-:Y:S05]  /*12e0*/  BRA.U !UP0, `(.L_x_2314) ;  /* 0x0000000108187547 */ /* 0x000fea000b800000 */
[----:B------:R-:W-:-:S09]  /*12f0*/  UISETP.NE.AND UP0, UPT, UR4, 0x6, UPT ;  /* 0x000000060400788c */ /* 0x000fd2000bf05270 */
[----:B------:R-:W-:Y:S05]  /*1300*/  BRA.U UP0, `(.L_x_2309) ;  /* 0x0000000900b47547 */ /* 0x000fea000b800000 */
[----:B------:R-:W3:Y:S02]  /*1310*/  LDG.E R24, desc[UR36][R4.64] ;  /* 0x0000002404187981 */ /* 0x000ee4000c1e1900 */
[----:B---3--:R-:W-:-:S06]  /*1320*/  FMUL.FTZ R24, R24, 1 ;  /* 0x3f80000018187820 */ /* 0x008fcc0000410000 */
[----:B------:R-:W3:Y:S01]  /*1330*/  F2F.F64.F32 R24, R24 ;  /* 0x0000001800187310 */ /* 0x000ee20000201800 */
[----:B------:R-:W-:Y:S05]  /*1340*/  BRA `(.L_x_2310) ;  /* 0x0000000c00007947 */ /* 0x000fea0003800000 */
.L_x_2314:
[----:B------:R-:W3:Y:S02]  /*1350*/  LDG.E.U16 R0, desc[UR36][R4.64] ;  /* 0x0000002404007981 */ /* 0x000ee4000c1e1500 */
[----:B---3--:R-:W-:-:S05]  /*1360*/  HADD2.F32 R0, -RZ, R0.H0_H0 ;  /* 0x20000000ff007230 */ /* 0x008fca0000004100 */
[----:B------:R-:W-:-:S04]  /*1370*/  FMUL.FTZ R0, R0, 1 ;  /* 0x3f80000000007820 */ /* 0x000fc80000410000 */
[----:B------:R0:W1:Y:S01]  /*1380*/  F2F.F64.F32 R24, R0 ;  /* 0x0000000000187310 */ /* 0x0000620000201800 */
[----:B------:R-:W-:Y:S05]  /*1390*/  BRA `(.L_x_2310) ;  /* 0x0000000800ec7947 */ /* 0x000fea0003800000 */
.L_x_2313:
[----:B------:R-:W-:-:S09]  /*13a0*/  UISETP.NE.AND UP0, UPT, UR4, 0x7, UPT ;  /* 0x000000070400788c */ /* 0x000fd2000bf05270 */
[----:B------:R-:W-:Y:S05]  /*13b0*/  BRA.U !UP0, `(.L_x_2315) ;  /* 0x0000000108347547 */ /* 0x000fea000b800000 */
[----:B------:R-:W-:-:S09]  /*13c0*/  UISETP.NE.AND UP0, UPT, UR4, 0x8, UPT ;  /* 0x000000080400788c */ /* 0x000fd2000bf05270 */
[----:B------:R-:W-:Y:S05]  /*13d0*/  BRA.U !UP0, `(.L_x_2316) ;  /* 0x0000000108187547 */ /* 0x000fea000b800000 */
[----:B------:R-:W-:-:S09]  /*13e0*/  UISETP.NE.AND UP0, UPT, UR4, 0x9, UPT ;  /* 0x000000090400788c */ /* 0x000fd2000bf05270 */
[----:B------:R-:W-:Y:S05]  /*13f0*/  BRA.U UP0, `(.L_x_2309) ;  /* 0x0000000900787547 */ /* 0x000fea000b800000 */
[----:B------:R-:W3:Y:S02]  /*1400*/  LDG.E R4, desc[UR36][R4.64] ;  /* 0x0000002404047981 */ /* 0x000ee4000c1e1900 */
[----:B---3--:R-:W-:-:S06]  /*1410*/  FMUL.FTZ R24, R4, 1 ;  /* 0x3f80000004187820 */ /* 0x008fcc0000410000 */
[----:B------:R-:W0:Y:S01]  /*1420*/  F2F.F64.F32 R24, R24 ;  /* 0x0000001800187310 */ /* 0x000e220000201800 */
[----:B------:R-:W-:Y:S05]  /*1430*/  BRA `(.L_x_2310) ;  /* 0x0000000800c47947 */ /* 0x000fea0003800000 */
.L_x_2316:
[----:B------:R-:W3:Y:S02]  /*1440*/  LDG.E.U16 R4, desc[UR36][R4.64] ;  /* 0x0000002404047981 */ /* 0x000ee4000c1e1500 */
[----:B---3--:R-:W-:-:S05]  /*1450*/  HADD2.F32 R0, -RZ, R4.H0_H0 ;  /* 0x20000004ff007230 */ /* 0x008fca0000004100 */
[----:B------:R-:W-:-:S04]  /*1460*/  FMUL.FTZ R0, R0, 1 ;  /* 0x3f80000000007820 */ /* 0x000fc80000410000 */
[----:B------:R0:W1:Y:S01]  /*1470*/  F2F.F64.F32 R24, R0 ;  /* 0x0000000000187310 */ /* 0x0000620000201800 */
[----:B------:R-:W-:Y:S05]  /*1480*/  BRA `(.L_x_2310) ;  /* 0x0000000800b07947 */ /* 0x000fea0003800000 */
.L_x_2315:
[----:B------:R0:W5:Y:S01]  /*1490*/  LDG.E.64 R24, desc[UR36][R4.64] ;  /* 0x0000002404187981 */ /* 0x000162000c1e1b00 */
[----:B------:R-:W-:Y:S05]  /*14a0*/  BRA `(.L_x_2310) ;  /* 0x0000000800a87947 */ /* 0x000fea0003800000 */
.L_x_2305:
        /* <DEDUP_REMOVED lines=8> */
[----:B------:R-:W3:Y:S01]  /*1530*/  LDG.E.U8 R4, desc[UR36][R4.64] ;  /* 0x0000002404047981 */ /* 0x000ee2000c1e1100 */
[----:B------:R-:W-:Y:S01]  /*1540*/  IMAD.MOV.U32 R24, RZ, RZ, RZ ;  /* 0x000000ffff187224 */ /* 0x000fe200078e00ff */
[----:B---3--:R-:W-:-:S04]  /*1550*/  ISETP.NE.AND P0, PT, R4, RZ, PT ;  /* 0x000000ff0400720c */ /* 0x008fc80003f05270 */
[----:B------:R-:W-:Y:S01]  /*1560*/  FSEL R25, RZ, 1.875, !P0 ;  /* 0x3ff00000ff197808 */ /* 0x000fe20004000000 */
[----:B------:R-:W-:Y:S08]  /*1570*/  BRA `(.L_x_2310) ;  /* 0x0000000800747947 */ /* 0x000ff00003800000 */
.L_x_2319:
[----:B------:R0:W5:Y:S01]  /*1580*/  LDG.E.64 R24, desc[UR36][R4.64] ;  /* 0x0000002404187981 */ /* 0x000162000c1e1b00 */
[----:B------:R-:W-:Y:S05]  /*1590*/  BRA `(.L_x_2310) ;  /* 0x00000008006c7947 */ /* 0x000fea0003800000 */
.L_x_2318:
[----:B------:R-:W-:-:S09]  /*15a0*/  UISETP.NE.AND UP0, UPT, UR4, 0xf, UPT ;  /* 0x0000000f0400788c */ /* 0x000fd2000bf05270 */
[----:B------:R-:W-:Y:S05]  /*15b0*/  BRA.U !UP0, `(.L_x_2320) ;  /* 0x0000000108a07547 */ /* 0x000fea000b800000 */
[----:B------:R-:W-:-:S09]  /*15c0*/  UISETP.NE.AND UP0, UPT, UR4, 0x17, UPT ;  /* 0x000000170400788c */ /* 0x000fd2000bf05270 */
[----:B------:R-:W-:Y:S05]  /*15d0*/  BRA.U !UP0, `(.L_x_2321) ;  /* 0x00000001085c7547 */ /* 0x000fea000b800000 */
[----:B------:R-:W-:-:S09]  /*15e0*/  UISETP.NE.AND UP0, UPT, UR4, 0x18, UPT ;  /* 0x000000180400788c */ /* 0x000fd2000bf05270 */
[----:B------:R-:W-:Y:S05]  /*15f0*/  BRA.U UP0, `(.L_x_2309) ;  /* 0x0000000500f87547 */ /* 0x000fea000b800000 */
[----:B------:R-:W3:Y:S01]  /*1600*/  LDG.E.U8 R0, desc[UR36][R4.64] ;  /* 0x0000002404007981 */ /* 0x000ee2000c1e1100 */
[----:B------:R-:W-:Y:S02]  /*1610*/  IMAD.MOV.U32 R7, RZ, RZ, 0x1f ;  /* 0x0000001fff077424 */ /* 0x000fe400078e00ff */
[----:B---3--:R-:W-:-:S05]  /*1620*/  IMAD.SHL.U32 R0, R0, 0x1000000, RZ ;  /* 0x0100000000007824 */ /* 0x008fca00078e00ff */
        /* <DEDUP_REMOVED lines=18> */
.L_x_2321:
[----:B------:R-:W3:Y:S02]  /*1750*/  LDG.E.U8 R4, desc[UR36][R4.64] ;  /* 0x0000002404047981 */ /* 0x000ee4000c1e1100 */
[C---:B---3--:R-:W-:Y:S02]  /*1760*/  IMAD.SHL.U32 R0, R4.reuse, 0x2000000, RZ ;  /* 0x0200000004007824 */ /* 0x048fe400078e00ff */
        /* <DEDUP_REMOVED lines=13> */
.L_x_2320:
[----:B------:R-:W3:Y:S02]  /*1840*/  LDG.E.U16 R0, desc[UR36][R4.64] ;  /* 0x0000002404007981 */ /* 0x000ee4000c1e1500 */
[----:B---3--:R-:W-:-:S04]  /*1850*/  IMAD.U32 R0, R0, 0x10000, RZ ;  /* 0x0001000000007824 */ /* 0x008fc800078e00ff */
[----:B------:R-:W-:-:S04]  /*1860*/  FMUL.FTZ R0, R0, 1 ;  /* 0x3f80000000007820 */ /* 0x000fc80000410000 */
[----:B------:R0:W1:Y:S01]  /*1870*/  F2F.F64.F32 R24, R0 ;  /* 0x0000000000187310 */ /* 0x0000620000201800 */
[----:B------:R-:W-:Y:S05]  /*1880*/  BRA `(.L_x_2310) ;  /* 0x0000000400b07947 */ /* 0x000fea0003800000 */
.L_x_2317:
        /* <DEDUP_REMOVED lines=8> */
[----:B------:R-:W3:Y:S02]  /*1910*/  LDG.E.U16 R4, desc[UR36][R4.64] ;  /* 0x0000002404047981 */ /* 0x000ee4000c1e1500 */
[----:B---3--:R0:W1:Y:S01]  /*1920*/  I2F.F64.U16 R24, R4 ;  /* 0x0000000400187312 */ /* 0x0080620000101800 */
[----:B------:R-:W-:Y:S05]  /*1930*/  BRA `(.L_x_2310) ;  /* 0x0000000400847947 */ /* 0x000fea0003800000 */
.L_x_2324:
[----:B------:R-:W3:Y:S01]  /*1940*/  LDG.E.U8 R4, desc[UR36][R4.64] ;  /* 0x0000002404047981 */ /* 0x000ee2000c1e1100 */
[----:B------:R-:W-:Y:S02]  /*1950*/  CS2R R24, SRZ ;  /* 0x0000000000187805 */ /* 0x000fe4000001ff00 */
[----:B---3--:R-:W-:-:S13]  /*1960*/  ISETP.NE.AND P0, PT, R4, RZ, PT ;  /* 0x000000ff0400720c */ /* 0x008fda0003f05270 */
        /* <DEDUP_REMOVED lines=18> */
.L_x_2326:
[----:B------:R-:W-:Y:S05]  /*1a90*/  BSYNC.RECONVERGENT B0 ;  /* 0x0000000000007941 */ /* 0x000fea0003800200 */
.L_x_2325:
[----:B------:R-:W-:Y:S01]  /*1aa0*/  IMAD.SHL.U32 R0, R0, 0x100000, RZ ;  /* 0x0010000000007824 */ /* 0x000fe200078e00ff */
[----:B------:R-:W-:-:S04]  /*1ab0*/  LEA R3, R3, 0x3b800000, 0x17 ;  /* 0x3b80000003037811 */ /* 0x000fc800078eb8ff */
[----:B------:R-:W-:-:S05]  /*1ac0*/  LOP3.LUT R0, R3, R0, R7, 0xfe, !PT ;  /* 0x0000000003007212 */ /* 0x000fca00078efe07 */
[----:B------:R-:W-:-:S04]  /*1ad0*/  FMUL.FTZ R0, R0, 1 ;  /* 0x3f80000000007820 */ /* 0x000fc80000410000 */
[----:B------:R0:W1:Y:S01]  /*1ae0*/  F2F.F64.F32 R24, R0 ;  /* 0x0000000000187310 */ /* 0x0000620000201800 */
[----:B------:R-:W-:Y:S05]  /*1af0*/  BRA `(.L_x_2310) ;  /* 0x0000000400147947 */ /* 0x000fea0003800000 */
.L_x_2323:
        /* <DEDUP_REMOVED lines=21> */
.L_x_2328:
[----:B------:R-:W-:Y:S05]  /*1c50*/  BSYNC.RECONVERGENT B0 ;  /* 0x0000000000007941 */ /* 0x000fea0003800200 */
.L_x_2327:
[----:B------:R-:W-:Y:S01]  /*1c60*/  IMAD.SHL.U32 R0, R0, 0x200000, RZ ;  /* 0x0020000000007824 */ /* 0x000fe200078e00ff */
[----:B------:R-:W-:-:S04]  /*1c70*/  LEA R3, R3, 0x37800000, 0x17 ;  /* 0x3780000003037811 */ /* 0x000fc800078eb8ff */
[----:B------:R-:W-:-:S05]  /*1c80*/  LOP3.LUT R0, R3, R0, R7, 0xfe, !PT ;  /* 0x0000000003007212 */ /* 0x000fca00078efe07 */
[----:B------:R-:W-:-:S04]  /*1c90*/  FMUL.FTZ R0, R0, 1 ;  /* 0x3f80000000007820 */ /* 0x000fc80000410000 */
[----:B------:R0:W1:Y:S01]  /*1ca0*/  F2F.F64.F32 R24, R0 ;  /* 0x0000000000187310 */ /* 0x0000620000201800 */
[----:B------:R-:W-:Y:S05]  /*1cb0*/  BRA `(.L_x_2310) ;  /* 0x0000000000a47947 */ /* 0x000fea0003800000 */
.L_x_2322:
        /* <DEDUP_REMOVED lines=8> */
[----:B------:R-:W-:Y:S01]  /*1d40*/  IMAD.MOV.U32 R25, RZ, RZ, 0x38000000 ;  /* 0x38000000ff197424 */ /* 0x000fe200078e00ff */
[----:B---3--:R-:W-:-:S13]  /*1d50*/  ISETP.NE.AND P0, PT, R0, RZ, PT ;  /* 0x000000ff0000720c */ /* 0x008fda0003f05270 */
        /* <DEDUP_REMOVED lines=8> */
.L_x_2309:
[----:B------:R-:W-:Y:S01]  /*1de0*/  MOV R0, 0x0 ;  /* 0x0000000000007802 */ /* 0x000fe20000000f00 */
[----:B------:R-:W0:Y:S01]  /*1df0*/  LDCU.64 UR4, c[0x4][0x158] ;  /* 0x01002b00ff0477ac */ /* 0x000e220008000a00 */
[----:B------:R-:W-:Y:S02]  /*1e00*/  IMAD.MOV.U32 R8, RZ, RZ, 0x4e ;  /* 0x0000004eff087424 */ /* 0x000fe400078e00ff */
[----:B------:R1:W3:Y:S01]  /*1e10*/  LDC.64 R14, c[0x4][R0] ;  /* 0x01000000000e7b82 */ /* 0x0002e20000000a00 */
[----:B------:R-:W2:Y:S01]  /*1e20*/  LDCU.64 UR6, c[0x4][0x160] ;  /* 0x01002c00ff0677ac */ /* 0x000ea20008000a00 */
[----:B------:R-:W-:Y:S02]  /*1e30*/  IMAD.MOV.U32 R12, RZ, RZ, 0x1 ;  /* 0x00000001ff0c7424 */ /* 0x000fe400078e00ff */
[----:B------:R-:W-:Y:S01]  /*1e40*/  IMAD.MOV.U32 R13, RZ, RZ, RZ ;  /* 0x000000ffff0d7224 */ /* 0x000fe200078e00ff */
[----:B------:R-:W4:Y:S01]  /*1e50*/  LDCU.64 UR8, c[0x4][0x38] ;  /* 0x01000700ff0877ac */ /* 0x000f220008000a00 */
[----:B0-----:R-:W-:-:S02]  /*1e60*/  IMAD.U32 R4, RZ, RZ, UR4 ;  /* 0x00000004ff047e24 */ /* 0x001fc4000f8e00ff */
[----:B------:R-:W-:Y:S02]  /*1e70*/  IMAD.U32 R5, RZ, RZ, UR5 ;  /* 0x00000005ff057e24 */ /* 0x000fe4000f8e00ff */
[----:B--2---:R-:W-:Y:S02]  /*1e80*/  IMAD.U32 R6, RZ, RZ, UR6 ;  /* 0x00000006ff067e24 */ /* 0x004fe4000f8e00ff */
[----:B------:R-:W-:Y:S02]  /*1e90*/  IMAD.U32 R7, RZ, RZ, UR7 ;  /* 0x00000007ff077e24 */ /* 0x000fe4000f8e00ff */
[----:B----4-:R-:W-:Y:S02]  /*1ea0*/  IMAD.U32 R10, RZ, RZ, UR8 ;  /* 0x00000008ff0a7e24 */ /* 0x010fe4000f8e00ff */
[----:B-1----:R-:W-:-:S07]  /*1eb0*/  IMAD.U32 R11, RZ, RZ, UR9 ;  /* 0x00000009ff0b7e24 */ /* 0x002fce000f8e00ff */
[----:B------:R-:W-:-:S07]  /*1ec0*/  LEPC R20, `(.L_x_2331) ;  /* 0x000000001014794e */ /* 0x000fce0000000000 */
[----:B---3-5:R-:W-:Y:S05]  /*1ed0*/  CALL.ABS.NOINC R14 ;  /* 0x000000000e007343 */ /* 0x028fea0003c00000 */
.L_x_2331:
[----:B------:R-:W-:Y:S01]  /*1ee0*/  CS2R R24, SRZ ;  /* 0x0000000000187805 */ /* 0x000fe2000001ff00 */
[----:B------:R-:W-:Y:S06]  /*1ef0*/  BRA `(.L_x_2310) ;  /* 0x0000000000147947 */ /* 0x000fec0003800000 */
.L_x_2330:
[----:B------:R-:W3:Y:S02]  /*1f00*/  LDG.E.64 R24, desc[UR36][R4.64] ;  /* 0x0000002404187981 */ /* 0x000ee4000c1e1b00 */
[----:B---3--:R-:W0:Y:S01]  /*1f10*/  I2F.F64.U64 R24, R24 ;  /* 0x0000001800187312 */ /* 0x008e220000301800 */
[----:B------:R-:W-:Y:S05]  /*1f20*/  BRA `(.L_x_2310) ;  /* 0x0000000000087947 */ /* 0x000fea0003800000 */
.L_x_2329:
[----:B------:R-:W3:Y:S02]  /*1f30*/  LDG.E R4, desc[UR36][R4.64] ;  /* 0x0000002404047981 */ /* 0x000ee4000c1e1900 */
[----:B---3--:R0:W1:Y:S02]  /*1f40*/  I2F.F64.U32 R24, R4 ;  /* 0x0000000400187312 */ /* 0x0080640000201800 */
.L_x_2310:
[----:B------:R-:W-:Y:S05]  /*1f50*/  BSYNC.RECONVERGENT B7 ;  /* 0x0000000000077941 */ /* 0x000fea0003800200 */
.L_x_2304:
[----:B------:R-:W-:-:S07]  /*1f60*/  VIADD R27, R27, 0x80 ;  /* 0x000000801b1b7836 */ /* 0x000fce0000000000 */
.L_x_2303:
[----:B------:R-:W-:Y:S05]  /*1f70*/  BSYNC.RECONVERGENT B6 ;  /* 0x0000000000067941 */ /* 0x000fea0003800200 */
.L_x_2302:
        /* <DEDUP_REMOVED lines=25> */
.L_x_2338:
[----:B------:R-:W3:Y:S02]  /*2110*/  LDG.E.U8 R4, desc[UR36][R4.64] ;  /* 0x0000002404047981 */ /* 0x000ee4000c1e1100 */
[----:B---3--:R0:W1:Y:S01]  /*2120*/  I2F.F64.U16 R18, R4 ;  /* 0x0000000400127312 */ /* 0x0080620000101800 */
[----:B------:R-:W-:Y:S05]  /*2130*/  BRA `(.L_x_2340) ;  /* 0x0000000c00647947 */ /* 0x000fea0003800000 */
.L_x_2337:
        /* <DEDUP_REMOVED lines=9> */
.L_x_2342:
[----:B------:R-:W3:Y:S02]  /*21d0*/  LDG.E R4, desc[UR36][R4.64] ;  /* 0x0000002404047981 */ /* 0x000ee4000c1e1900 */
[----:B---3--:R1:W3:Y:S01]  /*21e0*/  I2F.F64 R18, R4 ;  /* 0x0000000400127312 */ /* 0x0082e20000201c00 */
[----:B------:R-:W-:Y:S05]  /*21f0*/  BRA `(.L_x_2340) ;  /* 0x0000000c00347947 */ /* 0x000fea0003800000 */
.L_x_2341:
[----:B------:R-:W3:Y:S02]  /*2200*/  LDG.E.U16 R4, desc[UR36][R4.64] ;  /* 0x0000002404047981 */ /* 0x000ee4000c1e1500 */
[----:B---3--:R0:W1:Y:S01]  /*2210*/  I2F.F64.S16 R18, R4 ;  /* 0x0000000400127312 */ /* 0x0080620000101c00 */
[----:B------:R-:W-:Y:S05]  /*2220*/  BRA `(.L_x_2340) ;  /* 0x0000000c00287947 */ /* 0x000fea0003800000 */
.L_x_2336:
        /* <DEDUP_REMOVED lines=10> */
.L_x_2344:
[----:B------:R-:W3:Y:S02]  /*22d0*/  LDG.E.U16 R0, desc[UR36][R4.64] ;  /* 0x0000002404007981 */ /* 0x000ee4000c1e1500 */
[----:B---3--:R-:W-:-:S05]  /*22e0*/  HADD2.F32 R0, -RZ, R0.H0_H0 ;  /* 0x20000000ff007230 */ /* 0x008fca0000004100 */
[----:B------:R-:W-:-:S04]  /*22f0*/  FMUL.FTZ R0, R0, 1 ;  /* 0x3f80000000007820 */ /* 0x000fc80000410000 */
[----:B------:R0:W1:Y:S01]  /*2300*/  F2F.F64.F32 R18, R0 ;  /* 0x0000000000127310 */ /* 0x0000620000201800 */
[----:B------:R-:W-:Y:S05]  /*2310*/  BRA `(.L_x_2340) ;  /* 0x0000000800ec7947 */ /* 0x000fea0003800000 */
.L_x_2343:
        /* <DEDUP_REMOVED lines=10> */
.L_x_2346:
[----:B------:R-:W3:Y:S02]  /*23c0*/  LDG.E.U16 R4, desc[UR36][R4.64] ;  /* 0x0000002404047981 */ /* 0x000ee4000c1e1500 */
[----:B---3--:R-:W-:-:S05]  /*23d0*/  HADD2.F32 R0, -RZ, R4.H0_H0 ;  /* 0x20000004ff007230 */ /* 0x008fca0000004100 */
[----:B------:R-:W-:-:S04]  /*23e0*/  FMUL.FTZ R0, R0, 1 ;  /* 0x3f80000000007820 */ /* 0x000fc80000410000 */
[----:B------:R0:W1:Y:S01]  /*23f0*/  F2F.F64.F32 R18, R0 ;  /* 0x0000000000127310 */ /* 0x0000620000201800 */
[----:B------:R-:W-:Y:S05]  /*2400*/  BRA `(.L_x_2340) ;  /* 0x0000000800b07947 */ /* 0x000fea0003800000 */
.L_x_2345:
[----:B------:R0:W5:Y:S01]  /*2410*/  LDG.E.64 R18, desc[UR36][R4.64] ;  /* 0x0000002404127981 */ /* 0x000162000c1e1b00 */
[----:B------:R-:W-:Y:S05]  /*2420*/  BRA `(.L_x_2340) ;  /* 0x0000000800a87947 */ /* 0x000fea0003800000 */
.L_x_2335:
        /* <DEDUP_REMOVED lines=13> */
.L_x_2349:
[----:B------:R0:W5:Y:S01]  /*2500*/  LDG.E.64 R18, desc[UR36][R4.64] ;  /* 0x0000002404127981 */ /* 0x000162000c1e1b00 */
[----:B------:R-:W-:Y:S05]  /*2510*/  BRA `(.L_x_2340) ;  /* 0x00000008006c7947 */ /* 0x000fea0003800000 */
.L_x_2348:
        /* <DEDUP_REMOVED lines=27> */
.L_x_2351:
        /* <DEDUP_REMOVED lines=15> */
.L_x_2350:
[----:B------:R-:W3:Y:S02]  /*27c0*/  LDG.E.U16 R0, desc[UR36][R4.64] ;  /* 0x0000002404007981 */ /* 0x000ee4000c1e1500 */
[----:B---3--:R-:W-:-:S04]  /*27d0*/  IMAD.U32 R0, R0, 0x10000, RZ ;  /* 0x0001000000007824 */ /* 0x008fc800078e00ff */
[----:B------:R-:W-:-:S04]  /*27e0*/  FMUL.FTZ R0, R0, 1 ;  /* 0x3f80000000007820 */ /* 0x000fc80000410000 */
[----:B------:R0:W1:Y:S01]  /*27f0*/  F2F.F64.F32 R18, R0 ;  /* 0x0000000000127310 */ /* 0x0000620000201800 */
[----:B------:R-:W-:Y:S05]  /*2800*/  BRA `(.L_x_2340) ;  /* 0x0000000400b07947 */ /* 0x000fea0003800000 */
.L_x_2347:
        /* <DEDUP_REMOVED lines=11> */
.L_x_2354:
        /* <DEDUP_REMOVED lines=21> */
.L_x_2356:
[----:B------:R-:W-:Y:S05]  /*2a10*/  BSYNC.RECONVERGENT B0 ;  /* 0x0000000000007941 */ /* 0x000fea0003800200 */
.L_x_2355:
[----:B------:R-:W-:Y:S01]  /*2a20*/  IMAD.SHL.U32 R0, R0, 0x100000, RZ ;  /* 0x0010000000007824 */ /* 0x000fe200078e00ff */
[----:B------:R-:W-:-:S04]  /*2a30*/  LEA R3, R3, 0x3b800000, 0x17 ;  /* 0x3b80000003037811 */ /* 0x000fc800078eb8ff */
[----:B------:R-:W-:-:S05]  /*2a40*/  LOP3.LUT R0, R3, R0, R7, 0xfe, !PT ;  /* 0x0000000003007212 */ /* 0x000fca00078efe07 */
[----:B------:R-:W-:-:S04]  /*2a50*/  FMUL.FTZ R0, R0, 1 ;  /* 0x3f80000000007820 */ /* 0x000fc80000410000 */
[----:B------:R0:W1:Y:S01]  /*2a60*/  F2F.F64.F32 R18, R0 ;  /* 0x0000000000127310 */ /* 0x0000620000201800 */
[----:B------:R-:W-:Y:S05]  /*2a70*/  BRA `(.L_x_2340) ;  /* 0x0000000400147947 */ /* 0x000fea0003800000 */
.L_x_2353:
        /* <DEDUP_REMOVED lines=21> */
.L_x_2358:
[----:B------:R-:W-:Y:S05]  /*2bd0*/  BSYNC.RECONVERGENT B0 ;  /* 0x0000000000007941 */ /* 0x000fea0003800200 */
.L_x_2357:
[----:B------:R-:W-:Y:S01]  /*2be0*/  IMAD.SHL.U32 R0, R0, 0x200000, RZ ;  /* 0x0020000000007824 */ /* 0x000fe200078e00ff */
[----:B------:R-:W-:-:S04]  /*2bf0*/  LEA R3, R3, 0x37800000, 0x17 ;  /* 0x3780000003037811 */ /* 0x000fc800078eb8ff */
[----:B------:R-:W-:-:S05]  /*2c00*/  LOP3.LUT R0, R3, R0, R7, 0xfe, !PT ;  /* 0x0000000003007212 */ /* 0x000fca00078efe07 */
[----:B------:R-:W-:-:S04]  /*2c10*/  FMUL.FTZ R0, R0, 1 ;  /* 0x3f80000000007820 */ /* 0x000fc80000410000 */
[----:B------:R0:W1:Y:S01]  /*2c20*/  F2F.F64.F32 R18, R0 ;  /* 0x0000000000127310 */ /* 0x0000620000201800 */
[----:B------:R-:W-:Y:S05]  /*2c30*/  BRA `(.L_x_2340) ;  /* 0x0000000000a47947 */ /* 0x000fea0003800000 */
.L_x_2352:
        /* <DEDUP_REMOVED lines=18> */
.L_x_2339:
[----:B------:R-:W-:Y:S01]  /*2d60*/  MOV R14, 0x0 ;  /* 0x00000000000e7802 */ /* 0x000fe20000000f00 */
[----:B------:R-:W0:Y:S01]  /*2d70*/  LDCU.64 UR4, c[0x4][0x158] ;  /* 0x01002b00ff0477ac */ /* 0x000e220008000a00 */
[----:B------:R-:W-:Y:S02]  /*2d80*/  IMAD.MOV.U32 R8, RZ, RZ, 0x4e ;  /* 0x0000004eff087424 */ /* 0x000fe400078e00ff */
[----:B------:R-:W-:Y:S01]  /*2d90*/  IMAD.MOV.U32 R12, RZ, RZ, 0x1 ;  /* 0x00000001ff0c7424 */ /* 0x000fe200078e00ff */
[----:B------:R-:W1:Y:S01]  /*2da0*/  LDCU.64 UR6, c[0x4][0x160] ;  /* 0x01002c00ff0677ac */ /* 0x000e620008000a00 */
[----:B------:R-:W3:Y:S01]  /*2db0*/  LDC.64 R14, c[0x4][R14] ;  /* 0x010000000e0e7b82 */ /* 0x000ee20000000a00 */
[----:B------:R-:W-:Y:S01]  /*2dc0*/  IMAD.MOV.U32 R13, RZ, RZ, RZ ;  /* 0x000000ffff0d7224 */ /* 0x000fe200078e00ff */
[----:B------:R-:W2:Y:S01]  /*2dd0*/  LDCU.64 UR8, c[0x4][0x38] ;  /* 0x01000700ff0877ac */ /* 0x000ea20008000a00 */
[----:B0-----:R-:W-:Y:S02]  /*2de0*/  IMAD.U32 R4, RZ, RZ, UR4 ;  /* 0x00000004ff047e24 */ /* 0x001fe4000f8e00ff */
[----:B------:R-:W-:-:S02]  /*2df0*/  IMAD.U32 R5, RZ, RZ, UR5 ;  /* 0x00000005ff057e24 */ /* 0x000fc4000f8e00ff */
[----:B-1----:R-:W-:Y:S02]  /*2e00*/  IMAD.U32 R6, RZ, RZ, UR6 ;  /* 0x00000006ff067e24 */ /* 0x002fe4000f8e00ff */
[----:B------:R-:W-:Y:S02]  /*2e10*/  IMAD.U32 R7, RZ, RZ, UR7 ;  /* 0x00000007ff077e24 */ /* 0x000fe4000f8e00ff */
[----:B--2---:R-:W-:Y:S02]  /*2e20*/  IMAD.U32 R10, RZ, RZ, UR8 ;  /* 0x00000008ff0a7e24 */ /* 0x004fe4000f8e00ff */
[----:B------:R-:W-:-:S07]  /*2e30*/  IMAD.U32 R11, RZ, RZ, UR9 ;  /* 0x00000009ff0b7e24 */ /* 0x000fce000f8e00ff */
[----:B------:R-:W-:-:S07]  /*2e40*/  LEPC R20, `(.L_x_2361) ;  /* 0x000000001014794e */ /* 0x000fce0000000000 */
[----:B---345:R-:W-:Y:S05]  /*2e50*/  CALL.ABS.NOINC R14 ;  /* 0x000000000e007343 */ /* 0x038fea0003c00000 */
.L_x_2361:
[----:B------:R-:W-:Y:S01]  /*2e60*/  CS2R R18, SRZ ;  /* 0x0000000000127805 */ /* 0x000fe2000001ff00 */
[----:B------:R-:W-:Y:S06]  /*2e70*/  BRA `(.L_x_2340) ;  /* 0x0000000000147947 */ /* 0x000fec0003800000 */
.L_x_2360:
[----:B------:R-:W3:Y:S02]  /*2e80*/  LDG.E.64 R18, desc[UR36][R4.64] ;  /* 0x0000002404127981 */ /* 0x000ee4000c1e1b00 */
[----:B---3--:R-:W0:Y:S01]  /*2e90*/  I2F.F64.U64 R18, R18 ;  /* 0x0000001200127312 */ /* 0x008e220000301800 */
[----:B------:R-:W-:Y:S05]  /*2ea0*/  BRA `(.L_x_2340) ;  /* 0x0000000000087947 */ /* 0x000fea0003800000 */
.L_x_2359:
[----:B------:R-:W3:Y:S02]  /*2eb0*/  LDG.E R4, desc[UR36][R4.64] ;  /* 0x0000002404047981 */ /* 0x000ee4000c1e1900 */
[----:B---3--:R0:W1:Y:S02]  /*2ec0*/  I2F.F64.U32 R18, R4 ;  /* 0x0000000400127312 */ /* 0x0080640000201800 */
.L_x_2340:
[----:B------:R-:W-:Y:S05]  /*2ed0*/  BSYNC.RECONVERGENT B7 ;  /* 0x0000000000077941 */ /* 0x000fea0003800200 */
.L_x_2334:
[----:B------:R-:W-:-:S07]  /*2ee0*/  VIADD R27, R27, 0x80 ;  /* 0x000000801b1b7836 */ /* 0x000fce0000000000 */
.L_x_2333:
[----:B------:R-:W-:Y:S05]  /*2ef0*/  BSYNC.RECONVERGENT B6 ;  /* 0x0000000000067941 */ /* 0x000fea0003800200 */
.L_x_2332:
[----:B------:R-:W-:Y:S01]  /*2f00*/  ISETP.GE.AND P0, PT, R27, R2, PT ;  /* 0x000000021b00720c */ /* 0x000fe20003f06270 */
[----:B------:R-:W-:Y:S01]  /*2f10*/  BSSY.RECONVERGENT B6, `(.L_x_2362) ;  /* 0x00000f0000067945 */ /* 0x000fe20003800200 */
[----:B------:R-:W-:-:S11]  /*2f20*/  CS2R R16, SRZ ;  /* 0x0000000000107805 */ /* 0x000fd6000001ff00 */
[----:B------:R-:W-:Y:S05]  /*2f30*/  @P0 BRA `(.L_x_2363) ;  /* 0x0000000c00b40947 */ /* 0x000fea0003800000 */
[----:B01-3--:R-:W0:Y:S01]  /*2f40*/  LDC.64 R4, c[0x0][0x390] ;  /* 0x0000e400ff047b82 */ /* 0x00be220000000a00 */
        /* <DEDUP_REMOVED lines=19> */
.L_x_2367:
[----:B------:R-:W3:Y:S02]  /*3080*/  LDG.E.U8 R4, desc[UR36][R4.64] ;  /* 0x0000002404047981 */ /* 0x000ee4000c1e1100 */
[----:B---3--:R0:W1:Y:S01]  /*3090*/  I2F.F64.U16 R16, R4 ;  /* 0x0000000400107312 */ /* 0x0080620000101800 */
[----:B------:R-:W-:Y:S05]  /*30a0*/  BRA `(.L_x_2363) ;  /* 0x0000000c00587947 */ /* 0x000fea0003800000 */
.L_x_2366:
        /* <DEDUP_REMOVED lines=9> */
.L_x_2370:
[----:B------:R-:W3:Y:S02]  /*3140*/  LDG.E R4, desc[UR36][R4.64] ;  /* 0x0000002404047981 */ /* 0x000ee4000c1e1900 */
[----:B---3--:R0:W1:Y:S01]  /*3150*/  I2F.F64 R16, R4 ;  /* 0x0000000400107312 */ /* 0x0080620000201c00 */
[----:B------:R-:W-:Y:S05]  /*3160*/  BRA `(.L_x_2363) ;  /* 0x0000000c00287947 */ /* 0x000fea0003800000 */
.L_x_2369:
[----:B------:R-:W3:Y:S02]  /*3170*/  LDG.E.U16 R4, desc[UR36][R4.64] ;  /* 0x0000002404047981 */ /* 0x000ee4000c1e1500 */
[----:B---3--:R0:W1:Y:S01]  /*3180*/  I2F.F64.S16 R16, R4 ;  /* 0x0000000400107312 */ /* 0x0080620000101c00 */
[----:B------:R-:W-:Y:S05]  /*3190*/  BRA `(.L_x_2363) ;  /* 0x0000000c001c7947 */ /* 0x000fea0003800000 */
.L_x_2365:
        /* <DEDUP_REMOVED lines=10> */
.L_x_2372:
[----:B------:R-:W3:Y:S02]  /*3240*/  LDG.E.U16 R0, desc[UR36][R4.64] ;  /* 0x0000002404007981 */ /* 0x000ee4000c1e1500 */
[----:B---3--:R-:W-:-:S05]  /*3250*/  HADD2.F32 R0, -RZ, R0.H0_H0 ;  /* 0x20000000ff007230 */ /* 0x008fca0000004100 */
[----:B------:R-:W-:-:S04]  /*3260*/  FMUL.FTZ R0, R0, 1 ;  /* 0x3f80000000007820 */ /* 0x000fc80000410000 */
[----:B------:R0:W1:Y:S01]  /*3270*/  F2F.F64.F32 R16, R0 ;  /* 0x0000000000107310 */ /* 0x0000620000201800 */
[----:B------:R-:W-:Y:S05]  /*3280*/  BRA `(.L_x_2363) ;  /* 0x0000000800e07947 */ /* 0x000fea0003800000 */
.L_x_2371:
        /* <DEDUP_REMOVED lines=10> */
.L_x_2374:
[----:B------:R-:W3:Y:S02]  /*3330*/  LDG.E.U16 R4, desc[UR36][R4.64] ;  /* 0x0000002404047981 */ /* 0x000ee4000c1e1500 */
[----:B---3--:R-:W-:-:S05]  /*3340*/  HADD2.F32 R0, -RZ, R4.H0_H0 ;  /* 0x20000004ff007230 */ /* 0x008fca0000004100 */
[----:B------:R-:W-:-:S04]  /*3350*/  FMUL.FTZ R0, R0, 1 ;  /* 0x3f80000000007820 */ /* 0x000fc80000410000 */
[----:B------:R0:W1:Y:S01]  /*3360*/  F2F.F64.F32 R16, R0 ;  /* 0x0000000000107310 */ /* 0x0000620000201800 */
[----:B------:R-:W-:Y:S05]  /*3370*/  BRA `(.L_x_2363) ;  /* 0x0000000800a47947 */ /* 0x000fea0003800000 */
.L_x_2373:
[----:B------:R0:W5:Y:S01]  /*3380*/  LDG.E.64 R16, desc[UR36][R4.64] ;  /* 0x0000002404107981 */ /* 0x000162000c1e1b00 */
[----:B------:R-:W-:Y:S05]  /*3390*/  BRA `(.L_x_2363) ;  /* 0x00000008009c7947 */ /* 0x000fea0003800000 */
.L_x_2364:
        /* <DEDUP_REMOVED lines=13> */
.L_x_2377:
[----:B------:R0:W5:Y:S01]  /*3470*/  LDG.E.64 R16, desc[UR36][R4.64] ;  /* 0x0000002404107981 */ /* 0x000162000c1e1b00 */
[----:B------:R-:W-:Y:S05]  /*3480*/  BRA `(.L_x_2363) ;  /* 0x0000000800607947 */ /* 0x000fea0003800000 */
.L_x_2376:
        /* <DEDUP_REMOVED lines=27> */
.L_x_2379:
        /* <DEDUP_REMOVED lines=15> */
.L_x_2378:
[----:B------:R-:W3:Y:S02]  /*3730*/  LDG.E.U16 R0, desc[UR36][R4.64] ;  /* 0x0000002404007981 */ /* 0x000ee4000c1e1500 */
[----:B---3--:R-:W-:-:S04]  /*3740*/  IMAD.U32 R0, R0, 0x10000, RZ ;  /* 0x0001000000007824 */ /* 0x008fc800078e00ff */
[----:B------:R-:W-:-:S04]  /*3750*/  FMUL.FTZ R0, R0, 1 ;  /* 0x3f80000000007820 */ /* 0x000fc80000410000 */
[----:B------:R0:W1:Y:S01]  /*3760*/  F2F.F64.F32 R16, R0 ;  /* 0x0000000000107310 */ /* 0x0000620000201800 */
[----:B------:R-:W-:Y:S05]  /*3770*/  BRA `(.L_x_2363) ;  /* 0x0000000400a47947 */ /* 0x000fea0003800000 */
.L_x_2375:
        /* <DEDUP_REMOVED lines=11> */
.L_x_2382:
[----:B------:R-:W3:Y:S02]  /*3830*/  LDG.E.U8 R4, desc[UR36][R4.64] ;  /* 0x0000002404047981 */ /* 0x000ee4000c1e1100 */
        /* <DEDUP_REMOVED lines=19> */
.L_x_2384:
[----:B------:R-:W-:Y:S05]  /*3970*/  BSYNC.RECONVERGENT B0 ;  /* 0x0000000000007941 */ /* 0x000fea0003800200 */
.L_x_2383:
[----:B------:R-:W-:Y:S01]  /*3980*/  IMAD.SHL.U32 R0, R0, 0x100000, RZ ;  /* 0x0010000000007824 */ /* 0x000fe200078e00ff */
[----:B------:R-:W-:-:S04]  /*3990*/  LEA R3, R3, 0x3b800000, 0x17 ;  /* 0x3b80000003037811 */ /* 0x000fc800078eb8ff */
[----:B------:R-:W-:-:S05]  /*39a0*/  LOP3.LUT R0, R3, R0, R7, 0xfe, !PT ;  /* 0x0000000003007212 */ /* 0x000fca00078efe07 */
[----:B------:R-:W-:-:S04]  /*39b0*/  FMUL.FTZ R0, R0, 1 ;  /* 0x3f80000000007820 */ /* 0x000fc80000410000 */
[----:B------:R0:W1:Y:S01]  /*39c0*/  F2F.F64.F32 R16, R0 ;  /* 0x0000000000107310 */ /* 0x0000620000201800 */
[----:B------:R-:W-:Y:S05]  /*39d0*/  BRA `(.L_x_2363) ;  /* 0x00000004000c7947 */ /* 0x000fea0003800000 */
.L_x_2381:
        /* <DEDUP_REMOVED lines=20> */
.L_x_2386:
[----:B------:R-:W-:Y:S05]  /*3b20*/  BSYNC.RECONVERGENT B0 ;  /* 0x0000000000007941 */ /* 0x000fea0003800200 */
.L_x_2385:
[----:B------:R-:W-:Y:S01]  /*3b30*/  IMAD.SHL.U32 R0, R0, 0x200000, RZ ;  /* 0x0020000000007824 */ /* 0x000fe200078e00ff */
[----:B------:R-:W-:-:S04]  /*3b40*/  LEA R3, R3, 0x37800000, 0x17 ;  /* 0x3780000003037811 */ /* 0x000fc800078eb8ff */
[----:B------:R-:W-:-:S05]  /*3b50*/  LOP3.LUT R0, R3, R0, R7, 0xfe, !PT ;  /* 0x0000000003007212 */ /* 0x000fca00078efe07 */
[----:B------:R-:W-:-:S04]  /*3b60*/  FMUL.FTZ R0, R0, 1 ;  /* 0x3f80000000007820 */ /* 0x000fc80000410000 */
[----:B------:R0:W1:Y:S01]  /*3b70*/  F2F.F64.F32 R16, R0 ;  /* 0x0000000000107310 */ /* 0x0000620000201800 */
[----:B------:R-:W-:Y:S05]  /*3b80*/  BRA `(.L_x_2363) ;  /* 0x0000000000a07947 */ /* 0x000fea0003800000 */
.L_x_2380:
        /* <DEDUP_REMOVED lines=18> */
.L_x_2368:
        /* <DEDUP_REMOVED lines=16> */
.L_x_2389:
[----:B------:R-:W-:Y:S05]  /*3db0*/  BRA `(.L_x_2363) ;  /* 0x0000000000147947 */ /* 0x000fea0003800000 */
.L_x_2388:
[----:B------:R-:W3:Y:S02]  /*3dc0*/  LDG.E.64 R16, desc[UR36][R4.64] ;  /* 0x0000002404107981 */ /* 0x000ee4000c1e1b00 */
[----:B---3--:R-:W0:Y:S01]  /*3dd0*/  I2F.F64.U64 R16, R16 ;  /* 0x0000001000107312 */ /* 0x008e220000301800 */
[----:B------:R-:W-:Y:S05]  /*3de0*/  BRA `(.L_x_2363) ;  /* 0x0000000000087947 */ /* 0x000fea0003800000 */
.L_x_2387:
[----:B------:R-:W3:Y:S02]  /*3df0*/  LDG.E R4, desc[UR36][R4.64] ;  /* 0x0000002404047981 */ /* 0x000ee4000c1e1900 */
[----:B---3--:R0:W1:Y:S02]  /*3e00*/  I2F.F64.U32 R16, R4 ;  /* 0x0000000400107312 */ /* 0x0080640000201800 */
.L_x_2363:
[----:B------:R-:W-:Y:S05]  /*3e10*/  BSYNC.RECONVERGENT B6 ;  /* 0x0000000000067941 */ /* 0x000fea0003800200 */
.L_x_2362:
[----:B------:R-:W-:Y:S01]  /*3e20*/  ISETP.GE.AND P0, PT, R23, R2, PT ;  /* 0x000000021700720c */ /* 0x000fe20003f06270 */
[----:B------:R-:W-:-:S12]  /*3e30*/  BSSY.RECONVERGENT B1, `(.L_x_2390) ;  /* 0x00000a8000017945 */ /* 0x000fd80003800200 */
[----:B------:R-:W-:Y:S05]  /*3e40*/  @P0 BRA `(.L_x_2391) ;  /* 0x0000000800980947 */ /* 0x000fea0003800000 */
[C---:B012345:R-:W-:Y:S01]  /*3e50*/  DFMA R4, R28.reuse, R28, -1 ;  /* 0xbff000001c04742b */ /* 0x07ffe2000000001c */
[----:B------:R-:W-:Y:S01]  /*3e60*/  IMAD.MOV.U32 R6, RZ, RZ, RZ ;  /* 0x000000ffff067224 */ /* 0x000fe200078e00ff */
[----:B------:R-:W-:Y:S01]  /*3e70*/  DADD R28, R28, -1 ;  /* 0xbff000001c1c7429 */ /* 0x000fe20000000000 */
[----:B------:R-:W-:Y:S01]  /*3e80*/  IMAD.MOV.U32 R8, RZ, RZ, RZ ;  /* 0x000000ffff087224 */ /* 0x000fe200078e00ff */
        /* <DEDUP_REMOVED lines=34> */
[----:B------:R-:W-:-:S05]  /*40b0*/  FFMA R0, RZ, R15, R31 ;  /* 0x0000000fff007223 */ /* 0x000fca000000001f */
[----:B------:R-:W-:-:S13]  /*40c0*/  FSETP.GT.AND P0, PT, |R0|, 1.469367938527859385e-39, PT ;  /* 0x001000000000780b */ /* 0x000fda0003f04200 */
[----:B------:R-:W-:Y:S05]  /*40d0*/  @P0 BRA P1, `(.L_x_2395) ;  /* 0x0000000000100947 */ /* 0x000fea0000800000 */
[----:B------:R-:W-:Y:S01]  /*40e0*/  IMAD.MOV.U32 R12, RZ, RZ, R4 ;  /* 0x000000ffff0c7224 */ /* 0x000fe200078e0004 */
[----:B------:R-:W-:Y:S01]  /*40f0*/  MOV R0, 0x4120 ;  /* 0x0000412000007802 */ /* 0x000fe20000000f00 */
[----:B------:R-:W-:-:S07]  /*4100*/  IMAD.MOV.U32 R13, RZ, RZ, R5 ;  /* 0x000000ffff0d7224 */ /* 0x000fce00078e0005 */
[----:B------:R-:W-:Y:S05]  /*4110*/  CALL.REL.NOINC `($__internal_1_$__cuda_sm20_div_rn_f64_full) ;  /* 0x0000006c00947944 */ /* 0x000fea0003c00000 */
.L_x_2395:
[----:B------:R-:W-:Y:S05]  /*4120*/  BSYNC.RECONVERGENT B3 ;  /* 0x0000000000037941 */ /* 0x000fea0003800200 */
.L_x_2394:
[----:B------:R-:W-:Y:S01]  /*4130*/  DMUL R30, R4, -R30 ;  /* 0x8000001e041e7228 */ /* 0x000fe20000000000 */
[----:B------:R-:W-:Y:S01]  /*4140*/  IMAD.MOV.U32 R10, RZ, RZ, -0x314d23bc ;  /* 0xceb2dc44ff0a7424 */ /* 0x000fe200078e00ff */
[----:B------:R-:W-:Y:S01]  /*4150*/  UMOV UR4, 0x2fbe14b5 ;  /* 0x2fbe14b500047882 */ /* 0x000fe20000000000 */
[----:B------:R-:W-:Y:S01]  /*4160*/  IMAD.MOV.U32 R11, RZ, RZ, 0x3ed087ff ;  /* 0x3ed087ffff0b7424 */ /* 0x000fe200078e00ff */
        /* <DEDUP_REMOVED lines=26> */
.L_x_2393:
[----:B------:R-:W-:-:S10]  /*4310*/  DADD R4, R4, 1 ;  /* 0x3ff0000004047429 */ /* 0x000fd40000000000 */
[----:B------:R-:W-:Y:S01]  /*4320*/  ISETP.GT.AND P0, PT, R5, 0xfffff, PT ;  /* 0x000fffff0500780c */ /* 0x000fe20003f04270 */
[----:B------:R-:W-:Y:S02]  /*4330*/  IMAD.MOV.U32 R6, RZ, RZ, R4 ;  /* 0x000000ffff067224 */ /* 0x000fe400078e0004 */
[--C-:B------:R-:W-:Y:S02]  /*4340*/  IMAD.MOV.U32 R7, RZ, RZ, R5.reuse ;  /* 0x000000ffff077224 */ /* 0x100fe400078e0005 */
[----:B------:R-:W-:-:S08]  /*4350*/  IMAD.MOV.U32 R3, RZ, RZ, R5 ;  /* 0x000000ffff037224 */ /* 0x000fd000078e0005 */
[----:B------:R-:W-:-:S10]  /*4360*/  @!P0 DMUL R6, R6, 1.80143985094819840000e+16 ;  /* 0x4350000006068828 */ /* 0x000fd40000000000 */
[----:B------:R-:W-:Y:S02]  /*4370*/  @!P0 IMAD.MOV.U32 R3, RZ, RZ, R7 ;  /* 0x000000ffff038224 */ /* 0x000fe400078e0007 */
[----:B------:R-:W-:Y:S02]  /*4380*/  @!P0 IMAD.MOV.U32 R4, RZ, RZ, R6 ;  /* 0x000000ffff048224 */ /* 0x000fe400078e0006 */
[----:B------:R-:W-:-:S05]  /*4390*/  VIADD R0, R3, 0xffffffff ;  /* 0xffffffff03007836 */ /* 0x000fca0000000000 */
[----:B------:R-:W-:Y:S01]  /*43a0*/  ISETP.GT.U32.AND P1, PT, R0, 0x7feffffe, PT ;  /* 0x7feffffe0000780c */ /* 0x000fe20003f24070 */
[----:B------:R-:W-:Y:S02]  /*43b0*/  IMAD.MOV.U32 R0, RZ, RZ, -0x3ff ;  /* 0xfffffc01ff007424 */ /* 0x000fe400078e00ff */
[----:B------:R-:W-:-:S10]  /*43c0*/  @!P0 IMAD.MOV.U32 R0, RZ, RZ, -0x435 ;  /* 0xfffffbcbff008424 */ /* 0x000fd400078e00ff */
[----:B------:R-:W-:Y:S05]  /*43d0*/  @P1 BRA `(.L_x_2397) ;  /* 0x0000000400001947 */ /* 0x000fea0003800000 */
[----:B------:R-:W-:Y:S01]  /*43e0*/  LOP3.LUT R5, R3, 0xfffff, RZ, 0xc0, !PT ;  /* 0x000fffff03057812 */ /* 0x000fe200078ec0ff */
[----:B------:R-:W-:Y:S01]  /*43f0*/  IMAD.MOV.U32 R6, RZ, RZ, RZ ;  /* 0x000000ffff067224 */ /* 0x000fe200078e00ff */
[----:B------:R-:W-:Y:S01]  /*4400*/  UMOV UR4, 0x3ae80f1e ;  /* 0x3ae80f1e00047882 */ /* 0x000fe20000000000 */
[----:B------:R-:W-:Y:S01]  /*4410*/  IMAD.MOV.U32 R14, RZ, RZ, -0x748574fc ;  /* 0x8b7a8b04ff0e7424 */ /* 0x000fe200078e00ff */
[----:B------:R-:W-:Y:S01]  /*4420*/  LOP3.LUT R5, R5, 0x3ff00000, RZ, 0xfc, !PT ;  /* 0x3ff0000005057812 */ /* 0x000fe200078efcff */
[----:B------:R-:W-:Y:S01]  /*4430*/  IMAD.MOV.U32 R15, RZ, RZ, 0x3ed0ee25 ;  /* 0x3ed0ee25ff0f7424 */ /* 0x000fe200078e00ff */
[----:B------:R-:W-:Y:S01]  /*4440*/  UMOV UR5, 0x3eb1380b ;  /* 0x3eb1380b00057882 */ /* 0x000fe20000000000 */
[----:B------:R-:W-:Y:S01]  /*4450*/  LEA.HI R0, R3, R0, RZ, 0xc ;  /* 0x0000000003007211 */ /* 0x000fe200078f60ff */
[----:B------:R-:W-:Y:S01]  /*4460*/  IMAD.MOV.U32 R27, RZ, RZ, 0x43300000 ;  /* 0x43300000ff1b7424 */ /* 0x000fe200078e00ff */
[----:B------:R-:W-:Y:S01]  /*4470*/  ISETP.GE.U32.AND P0, PT, R5, 0x3ff6a09f, PT ;  /* 0x3ff6a09f0500780c */ /* 0x000fe20003f06070 */
[----:B------:R-:W-:Y:S01]  /*4480*/  UMOV UR6, 0x80000000 ;  /* 0x8000000000067882 */ /* 0x000fe20000000000 */
[----:B------:R-:W-:-:S11]  /*4490*/  UMOV UR7, 0x43300000 ;  /* 0x4330000000077882 */ /* 0x000fd60000000000 */
[----:B------:R-:W-:Y:S02]  /*44a0*/  @P0 VIADD R7, R5, 0xfff00000 ;  /* 0xfff0000005070836 */ /* 0x000fe40000000000 */
[----:B------:R-:W-:Y:S02]  /*44b0*/  @P0 VIADD R0, R0, 0x1 ;  /* 0x0000000100000836 */ /* 0x000fe40000000000 */
[----:B------:R-:W-:-:S03]  /*44c0*/  @P0 IMAD.MOV.U32 R5, RZ, RZ, R7 ;  /* 0x000000ffff050224 */ /* 0x000fc600078e0007 */
[----:B------:R-:W-:-:S03]  /*44d0*/  LOP3.LUT R26, R0, 0x80000000, RZ, 0x3c, !PT ;  /* 0x80000000001a7812 */ /* 0x000fc600078e3cff */
        /* <DEDUP_REMOVED lines=48> */
.L_x_2397:
[----:B------:R-:W-:Y:S01]  /*47e0*/  IMAD.MOV.U32 R4, RZ, RZ, 0x0 ;  /* 0x00000000ff047424 */ /* 0x000fe200078e00ff */
[----:B------:R-:W-:Y:S01]  /*47f0*/  LOP3.LUT P0, RZ, R7, 0x7fffffff, RZ, 0xc0, !PT ;  /* 0x7fffffff07ff7812 */ /* 0x000fe2000780c0ff */
[----:B------:R-:W-:-:S06]  /*4800*/  IMAD.MOV.U32 R5, RZ, RZ, 0x7ff00000 ;  /* 0x7ff00000ff057424 */ /* 0x000fcc00078e00ff */
[----:B------:R-:W-:-:S10]  /*4810*/  DFMA R4, R6, R4, +INF ;  /* 0x7ff000000604742b */ /* 0x000fd40000000004 */
[----:B------:R-:W-:Y:S02]  /*4820*/  FSEL R4, R4, RZ, P0 ;  /* 0x000000ff04047208 */ /* 0x000fe40000000000 */
[----:B------:R-:W-:-:S07]  /*4830*/  FSEL R5, R5, -QNAN , P0 ;  /* 0xfff0000005057808 */ /* 0x000fce0000000000 */
.L_x_2396:
[----:B------:R-:W-:Y:S05]  /*4840*/  BSYNC.RECONVERGENT B2 ;  /* 0x0000000000027941 */ /* 0x000fea0003800200 */
.L_x_2392:
[----:B------:R-:W-:Y:S01]  /*4850*/  UMOV UR4, 0xfefa39ef ;  /* 0xfefa39ef00047882 */ /* 0x000fe20000000000 */
[----:B------:R-:W-:Y:S01]  /*4860*/  UMOV UR5, 0x3fe62e42 ;  /* 0x3fe62e4200057882 */ /* 0x000fe20000000000 */
[----:B------:R-:W-:Y:S01]  /*4870*/  ISETP.GT.U32.AND P0, PT, R29, 0x432fffff, PT ;  /* 0x432fffff1d00780c */ /* 0x000fe20003f04070 */
[----:B------:R-:W-:-:S10]  /*4880*/  DADD R6, R4, UR4 ;  /* 0x0000000404067e29 */ /* 0x000fd40008000000 */
[----:B------:R-:W-:Y:S02]  /*4890*/  FSEL R4, R6, R4, P0 ;  /* 0x0000000406047208 */ /* 0x000fe40000000000 */
[----:B------:R-:W-:-:S07]  /*48a0*/  FSEL R5, R7, R5, P0 ;  /* 0x0000000507057208 */ /* 0x000fce0000000000 */
.L_x_2391:
[----:B------:R-:W-:Y:S05]  /*48b0*/  BSYNC.RECONVERGENT B1 ;  /* 0x0000000000017941 */ /* 0x000fea0003800200 */
.L_x_2390:
[----:B------:R-:W-:Y:S01]  /*48c0*/  VIADD R27, R23, 0x80 ;  /* 0x00000080171b7836 */ /* 0x000fe20000000000 */
[----:B------:R-:W-:Y:S04]  /*48d0*/  BSSY.RECONVERGENT B1, `(.L_x_2398) ;  /* 0x00000a9000017945 */ /* 0x000fe80003800200 */
[----:B------:R-:W-:-:S13]  /*48e0*/  ISETP.GE.AND P0, PT, R27, R2, PT ;  /* 0x000000021b00720c */ /* 0x000fda0003f06270 */
[----:B------:R-:W-:Y:S05]  /*48f0*/  @P0 BRA `(.L_x_2399) ;  /* 0x0000000800980947 */ /* 0x000fea0003800000 */
[C---:B01-3-5:R-:W-:Y:S01]  /*4900*/  DFMA R6, R24.reuse, R24, -1 ;  /* 0xbff000001806742b */ /* 0x06bfe20000000018 */
[----:B------:R-:W-:Y:S01]  /*4910*/  IMAD.MOV.U32 R8, RZ, RZ, RZ ;  /* 0x000000ffff087224 */ /* 0x000fe200078e00ff */
[----:B--2-4-:R-:W-:Y:S01]  /*4920*/  DADD R28, R24, -1 ;  /* 0xbff00000181c7429 */ /* 0x014fe20000000000 */
        /* <DEDUP_REMOVED lines=23> */
[--C-:B------:R-:W-:Y:S02]  /*4aa0*/  IMAD.MOV.U32 R6, RZ, RZ, R24.reuse ;  /* 0x000000ffff067224 */ /* 0x100fe400078e0018 */
[--C-:B------:R-:W-:Y:S02]  /*4ab0*/  IMAD.MOV.U32 R7, RZ, RZ, R25.reuse ;  /* 0x000000ffff077224 */ /* 0x100fe400078e0019 */
[----:B------:R-:W-:Y:S02]  /*4ac0*/  IMAD.MOV.U32 R3, RZ, RZ, R25 ;  /* 0x000000ffff037224 */ /* 0x000fe400078e0019 */
[----:B------:R-:W-:-:S06]  /*4ad0*/  IMAD.MOV.U32 R10, RZ, RZ, R24 ;  /* 0x000000ffff0a7224 */ /* 0x000fcc00078e0018 */
[----:B------:R-:W-:-:S10]  /*4ae0*/  @!P0 DMUL R6, R6, 1.80143985094819840000e+16 ;  /* 0x4350000006068828 */ /* 0x000fd40000000000 */
[----:B------:R-:W-:Y:S02]  /*4af0*/  @!P0 IMAD.MOV.U32 R3, RZ, RZ, R7 ;  /* 0x000000ffff038224 */ /* 0x000fe400078e0007 */
[----:B------:R-:W-:Y:S02]  /*4b00*/  @!P0 IMAD.MOV.U32 R10, RZ, RZ, R6 ;  /* 0x000000ffff0a8224 */ /* 0x000fe400078e0006 */
[----:B------:R-:W-:-:S05]  /*4b10*/  VIADD R0, R3, 0xffffffff ;  /* 0xffffffff03007836 */ /* 0x000fca0000000000 */
[----:B------:R-:W-:Y:S01]  /*4b20*/  ISETP.GE.U32.AND P1, PT, R0, 0x7fefffff, PT ;  /* 0x7fefffff0000780c */ /* 0x000fe20003f26070 */
[----:B------:R-:W-:Y:S02]  /*4b30*/  IMAD.MOV.U32 R0, RZ, RZ, -0x3ff ;  /* 0xfffffc01ff007424 */ /* 0x000fe400078e00ff */
[----:B------:R-:W-:-:S10]  /*4b40*/  @!P0 IMAD.MOV.U32 R0, RZ, RZ, -0x435 ;  /* 0xfffffbcbff008424 */ /* 0x000fd400078e00ff */
[----:B------:R-:W-:Y:S01]  /*4b50*/  @P1 IMAD.MOV.U32 R8, RZ, RZ, 0x0 ;  /* 0x00000000ff081424 */ /* 0x000fe200078e00ff */
[----:B------:R-:W-:Y:S01]  /*4b60*/  @P1 LOP3.LUT P2, RZ, R7, 0x7fffffff, RZ, 0xc0, !PT ;  /* 0x7fffffff07ff1812 */ /* 0x000fe2000784c0ff */
[----:B------:R-:W-:-:S06]  /*4b70*/  @P1 IMAD.MOV.U32 R9, RZ, RZ, 0x7ff00000 ;  /* 0x7ff00000ff091424 */ /* 0x000fcc00078e00ff */
[----:B------:R-:W-:-:S10]  /*4b80*/  @P1 DFMA R8, R6, R8, +INF ;  /* 0x7ff000000608142b */ /* 0x000fd40000000008 */
[----:B------:R-:W-:Y:S02]  /*4b90*/  @P1 FSEL R24, R8, RZ, P2 ;  /* 0x000000ff08181208 */ /* 0x000fe40001000000 */
[----:B------:R-:W-:Y:S01]  /*4ba0*/  @P1 FSEL R25, R9, -QNAN , P2 ;  /* 0xfff0000009191808 */ /* 0x000fe20001000000 */
[----:B------:R-:W-:Y:S06]  /*4bb0*/  @P1 BRA `(.L_x_2402) ;  /* 0x0000000400cc1947 */ /* 0x000fec0003800000 */
[----:B------:R-:W-:Y:S01]  /*4bc0*/  LOP3.LUT R6, R3, 0xfffff, RZ, 0xc0, !PT ;  /* 0x000fffff03067812 */ /* 0x000fe200078ec0ff */
[----:B------:R-:W-:Y:S01]  /*4bd0*/  IMAD.MOV.U32 R8, RZ, RZ, RZ ;  /* 0x000000ffff087224 */ /* 0x000fe200078e00ff */
[----:B------:R-:W-:Y:S01]  /*4be0*/  UMOV UR4, 0x3ae80f1e ;  /* 0x3ae80f1e00047882 */ /* 0x000fe20000000000 */
[----:B------:R-:W-:Y:S01]  /*4bf0*/  IMAD.MOV.U32 R20, RZ, RZ, -0x748574fc ;  /* 0x8b7a8b04ff147424 */ /* 0x000fe200078e00ff */
[----:B------:R-:W-:Y:S01]  /*4c00*/  LOP3.LUT R7, R6, 0x3ff00000, RZ, 0xfc, !PT ;  /* 0x3ff0000006077812 */ /* 0x000fe200078efcff */
[----:B------:R-:W-:Y:S01]  /*4c10*/  IMAD.MOV.U32 R6, RZ, RZ, R10 ;  /* 0x000000ffff067224 */ /* 0x000fe200078e000a */
[----:B------:R-:W-:Y:S01]  /*4c20*/  UMOV UR5, 0x3eb1380b ;  /* 0x3eb1380b00057882 */ /* 0x000fe20000000000 */
[----:B------:R-:W-:Y:S01]  /*4c30*/  IMAD.MOV.U32 R21, RZ, RZ, 0x3ed0ee25 ;  /* 0x3ed0ee25ff157424 */ /* 0x000fe200078e00ff */
[----:B------:R-:W-:Y:S01]  /*4c40*/  ISETP.GE.U32.AND P0, PT, R7, 0x3ff6a09f, PT ;  /* 0x3ff6a09f0700780c */ /* 0x000fe20003f06070 */
[----:B------:R-:W-:Y:S01]  /*4c50*/  IMAD.MOV.U32 R31, RZ, RZ, 0x43300000 ;  /* 0x43300000ff1f7424 */ /* 0x000fe200078e00ff */
[----:B------:R-:W-:Y:S01]  /*4c60*/  LEA.HI R0, R3, R0, RZ, 0xc ;  /* 0x0000000003007211 */ /* 0x000fe200078f60ff */
[----:B------:R-:W-:Y:S01]  /*4c70*/  UMOV UR6, 0x80000000 ;  /* 0x8000000000067882 */ /* 0x000fe20000000000 */
[----:B------:R-:W-:-:S09]  /*4c80*/  UMOV UR7, 0x43300000 ;  /* 0x4330000000077882 */ /* 0x000fd20000000000 */
        /* <DEDUP_REMOVED lines=52> */
.L_x_2401:
        /* <DEDUP_REMOVED lines=20> */
.L_x_2404:
[----:B------:R-:W-:Y:S05]  /*5110*/  BSYNC.RECONVERGENT B3 ;  /* 0x0000000000037941 */ /* 0x000fea0003800200 */
.L_x_2403:
        /* <DEDUP_REMOVED lines=29> */
.L_x_2402:
[----:B------:R-:W-:Y:S05]  /*52f0*/  BSYNC.RECONVERGENT B2 ;  /* 0x0000000000027941 */ /* 0x000fea0003800200 */
.L_x_2400:
[----:B------:R-:W-:Y:S01]  /*5300*/  UMOV UR4, 0xfefa39ef ;  /* 0xfefa39ef00047882 */ /* 0x000fe20000000000 */
[----:B------:R-:W-:Y:S01]  /*5310*/  UMOV UR5, 0x3fe62e42 ;  /* 0x3fe62e4200057882 */ /* 0x000fe20000000000 */
[----:B------:R-:W-:Y:S01]  /*5320*/  ISETP.GT.U32.AND P0, PT, R29, 0x432fffff, PT ;  /* 0x432fffff1d00780c */ /* 0x000fe20003f04070 */
[----:B------:R-:W-:-:S10]  /*5330*/  DADD R6, R24, UR4 ;  /* 0x0000000418067e29 */ /* 0x000fd40008000000 */
[----:B------:R-:W-:Y:S02]  /*5340*/  FSEL R28, R6, R24, P0 ;  /* 0x00000018061c7208 */ /* 0x000fe40000000000 */
[----:B------:R-:W-:-:S07]  /*5350*/  FSEL R29, R7, R25, P0 ;  /* 0x00000019071d7208 */ /* 0x000fce0000000000 */
.L_x_2399:
[----:B------:R-:W-:Y:S05]  /*5360*/  BSYNC.RECONVERGENT B1 ;  /* 0x0000000000017941 */ /* 0x000fea0003800200 */
.L_x_2398:
[----:B0-----:R-:W-:Y:S01]  /*5370*/  VIADD R3, R23, 0x100 ;  /* 0x0000010017037836 */ /* 0x001fe20000000000 */
[----:B------:R-:W-:Y:S04]  /*5380*/  BSSY.RECONVERGENT B1, `(.L_x_2405) ;  /* 0x00000a9000017945 */ /* 0x000fe80003800200 */
[----:B------:R-:W-:-:S13]  /*5390*/  ISETP.GE.AND P0, PT, R3, R2, PT ;  /* 0x000000020300720c */ /* 0x000fda0003f06270 */
[----:B------:R-:W-:Y:S05]  /*53a0*/  @P0 BRA `(.L_x_2406) ;  /* 0x0000000800980947 */ /* 0x000fea0003800000 */
[C---:B-1-3-5:R-:W-:Y:S01]  /*53b0*/  DFMA R6, R18.reuse, R18, -1 ;  /* 0xbff000001206742b */ /* 0x06afe20000000012 */
        /* <DEDUP_REMOVED lines=108> */
.L_x_2408:
        /* <DEDUP_REMOVED lines=19> */
[----:B--2-4-:R-:W-:Y:S05]  /*5bb0*/  CALL.REL.NOINC `($__internal_1_$__cuda_sm20_div_rn_f64_full) ;  /* 0x0000005000ec7944 */ /* 0x014fea0003c00000 */
.L_x_2411:
[----:B------:R-:W-:Y:S05]  /*5bc0*/  BSYNC.RECONVERGENT B3 ;  /* 0x0000000000037941 */ /* 0x000fea0003800200 */
.L_x_2410:
        /* <DEDUP_REMOVED lines=29> */
.L_x_2409:
[----:B------:R-:W-:Y:S05]  /*5da0*/  BSYNC.RECONVERGENT B2 ;  /* 0x0000000000027941 */ /* 0x000fea0003800200 */
.L_x_2407:
[----:B------:R-:W-:Y:S01]  /*5db0*/  UMOV UR4, 0xfefa39ef ;  /* 0xfefa39ef00047882 */ /* 0x000fe20000000000 */
[----:B------:R-:W-:Y:S01]  /*5dc0*/  UMOV UR5, 0x3fe62e42 ;  /* 0x3fe62e4200057882 */ /* 0x000fe20000000000 */
[----:B------:R-:W-:Y:S01]  /*5dd0*/  ISETP.GT.U32.AND P0, PT, R25, 0x432fffff, PT ;  /* 0x432fffff1900780c */ /* 0x000fe20003f04070 */
[----:B------:R-:W-:-:S10]  /*5de0*/  DADD R6, R18, UR4 ;  /* 0x0000000412067e29 */ /* 0x000fd40008000000 */
[----:B------:R-:W-:Y:S02]  /*5df0*/  FSEL R24, R6, R18, P0 ;  /* 0x0000001206187208 */ /* 0x000fe40000000000 */
[----:B------:R-:W-:-:S07]  /*5e00*/  FSEL R25, R7, R19, P0 ;  /* 0x0000001307197208 */ /* 0x000fce0000000000 */
.L_x_2406:
[----:B------:R-:W-:Y:S05]  /*5e10*/  BSYNC.RECONVERGENT B1 ;  /* 0x0000000000017941 */ /* 0x000fea0003800200 */
.L_x_2405:
[----:B------:R-:W-:Y:S01]  /*5e20*/  VIADD R3, R23, 0x180 ;  /* 0x0000018017037836 */ /* 0x000fe20000000000 */
[----:B------:R-:W-:Y:S04]  /*5e30*/  BSSY.RECONVERGENT B1, `(.L_x_2412) ;  /* 0x00000a9000017945 */ /* 0x000fe80003800200 */
[----:B------:R-:W-:-:S13]  /*5e40*/  ISETP.GE.AND P0, PT, R3, R2, PT ;  /* 0x000000020300720c */ /* 0x000fda0003f06270 */
[----:B------:R-:W-:Y:S05]  /*5e50*/  @P0 BRA `(.L_x_2413) ;  /* 0x0000000800980947 */ /* 0x000fea0003800000 */
[C---:B-1---5:R-:W-:Y:S01]  /*5e60*/  DFMA R6, R16.reuse, R16, -1 ;  /* 0xbff000001006742b */ /* 0x062fe20000000010 */
[----:B------:R-:W-:Y:S01]  /*5e70*/  IMAD.MOV.U32 R8, RZ, RZ, RZ ;  /* 0x000000ffff087224 */ /* 0x000fe200078e00ff */
[----:B---3--:R-:W-:Y:S01]  /*5e80*/  DADD R18, R16, -1 ;  /* 0xbff0000010127429 */ /* 0x008fe20000000000 */
        /* <DEDUP_REMOVED lines=106> */
.L_x_2415:
        /* <DEDUP_REMOVED lines=20> */
.L_x_2418:
[----:B------:R-:W-:Y:S05]  /*6670*/  BSYNC.RECONVERGENT B3 ;  /* 0x0000000000037941 */ /* 0x000fea0003800200 */
.L_x_2417:
        /* <DEDUP_REMOVED lines=29> */
.L_x_2416:
[----:B------:R-:W-:Y:S05]  /*6850*/  BSYNC.RECONVERGENT B2 ;  /* 0x0000000000027941 */ /* 0x000fea0003800200 */
.L_x_2414:
[----:B------:R-:W-:Y:S01]  /*6860*/  UMOV UR4, 0xfefa39ef ;  /* 0xfefa39ef00047882 */ /* 0x000fe20000000000 */
[----:B------:R-:W-:Y:S01]  /*6870*/  UMOV UR5, 0x3fe62e42 ;  /* 0x3fe62e4200057882 */ /* 0x000fe20000000000 */
[----:B------:R-:W-:Y:S01]  /*6880*/  ISETP.GT.U32.AND P0, PT, R19, 0x432fffff, PT ;  /* 0x432fffff1300780c */ /* 0x000fe20003f04070 */
[----:B------:R-:W-:-:S10]  /*6890*/  DADD R6, R16, UR4 ;  /* 0x0000000410067e29 */ /* 0x000fd40008000000 */
[----:B------:R-:W-:Y:S02]  /*68a0*/  FSEL R16, R6, R16, P0 ;  /* 0x0000001006107208 */ /* 0x000fe40000000000 */
[----:B------:R-:W-:-:S07]  /*68b0*/  FSEL R17, R7, R17, P0 ;  /* 0x0000001107117208 */ /* 0x000fce0000000000 */
.L_x_2413:
[----:B------:R-:W-:Y:S05]  /*68c0*/  BSYNC.RECONVERGENT B1 ;  /* 0x0000000000017941 */ /* 0x000fea0003800200 */
.L_x_2412:
[----:B-1-3-5:R-:W0:Y:S01]  /*68d0*/  LDC.U8 R18, c[0x0][0x3a4] ;  /* 0x0000e900ff127b82 */ /* 0x02ae220000000000 */
[----:B------:R-:W-:Y:S01]  /*68e0*/  ISETP.GE.AND P0, PT, R23, R2, PT ;  /* 0x000000021700720c */ /* 0x000fe20003f06270 */
[----:B------:R-:W-:Y:S04]  /*68f0*/  BSSY.RECONVERGENT B7, `(.L_x_2419) ;  /* 0x0000354000077945 */ /* 0x000fe80003800200 */
[----:B------:R-:W-:Y:S08]  /*6900*/  BSSY.RELIABLE B6, `(.L_x_2420) ;  /* 0x0000240000067945 */ /* 0x000ff00003800100 */
[----:B------:R-:W-:Y:S05]  /*6910*/  @P0 BRA `(.L_x_2421) ;  /* 0x0000002000ec0947 */ /* 0x000fea0003800000 */
[----:B------:R-:W1:Y:S01]  /*6920*/  LDCU UR4, c[0x0][0x3a8] ;  /* 0x00007500ff0477ac */ /* 0x000e620008000800 */
[----:B------:R-:W3:Y:S01]  /*6930*/  LDC.64 R8, c[0x0][0x388] ;  /* 0x0000e200ff087b82 */ /* 0x000ee20000000a00 */
[----:B------:R-:W-:Y:S01]  /*6940*/  IMAD R0, R22, 0x200, R23 ;  /* 0x0000020016007824 */ /* 0x000fe200078e0217 */
[----:B0-----:R-:W-:-:S03]  /*6950*/  PRMT R6, R18, 0x9910, RZ ;  /* 0x0000991012067816 */ /* 0x001fc600000000ff */
[----:B-1----:R-:W-:Y:S02]  /*6960*/  IMAD R3, R0, UR4, RZ ;  /* 0x0000000400037c24 */ /* 0x002fe4000f8e02ff */
[----:B------:R-:W-:-:S05]  /*6970*/  IMAD.MOV.U32 R0, RZ, RZ, R6 ;  /* 0x000000ffff007224 */ /* 0x000fca00078e0006 */
[----:B------:R-:W-:Y:S02]  /*6980*/  ISETP.GT.AND P0, PT, R0, 0x9, PT ;  /* 0x000000090000780c */ /* 0x000fe40003f04270 */
[----:B---3--:R-:W-:-:S05]  /*6990*/  IADD3 R8, P1, PT, R3, R8, RZ ;  /* 0x0000000803087210 */ /* 0x008fca0007f3e0ff */
        /* <DEDUP_REMOVED lines=10> */
[----:B------:R-:W0:Y:S01]  /*6a40*/  F2I.F64.TRUNC R5, R4 ;  /* 0x0000000400057311 */ /* 0x000e22000030d100 */
[----:B------:R-:W-:Y:S01]  /*6a50*/  IMAD.MOV.U32 R23, RZ, RZ, R27 ;  /* 0x000000ffff177224 */ /* 0x000fe200078e001b */
[----:B0-----:R0:W-:Y:S01]  /*6a60*/  STG.E.U8 desc[UR36][R8.64], R5 ;  /* 0x0000000508007986 */ /* 0x0011e2000c101124 */
[----:B------:R-:W-:Y:S05]  /*6a70*/  BRA `(.L_x_2427) ;  /* 0x0000001000407947 */ /* 0x000fea0003800000 */
.L_x_2425:
[----:B------:R-:W0:Y:S01]  /*6a80*/  F2I.S64.F64.TRUNC R4, R4 ;  /* 0x0000000400047311 */ /* 0x000e22000030d900 */
[----:B------:R-:W-:Y:S02]  /*6a90*/  IMAD.MOV.U32 R23, RZ, RZ, R27 ;  /* 0x000000ffff177224 */ /* 0x000fe400078e001b */
[----:B0-----:R-:W-:-:S05]  /*6aa0*/  IMAD.MOV.U32 R3, RZ, RZ, R4 ;  /* 0x000000ffff037224 */ /* 0x001fca00078e0004 */
[----:B------:R0:W-:Y:S01]  /*6ab0*/  STG.E.U8 desc[UR36][R8.64], R3 ;  /* 0x0000000308007986 */ /* 0x0001e2000c101124 */
[----:B------:R-:W-:Y:S05]  /*6ac0*/  BRA `(.L_x_2427) ;  /* 0x00000010002c7947 */ /* 0x000fea0003800000 */
.L_x_2424:
[----:B------:R-:W-:-:S13]  /*6ad0*/  ISETP.NE.AND P0, PT, R0, 0x2, PT ;  /* 0x000000020000780c */ /* 0x000fda0003f05270 */
[----:B------:R-:W-:Y:S05]  /*6ae0*/  @!P0 BRA `(.L_x_2428) ;  /* 0x0000000000308947 */ /* 0x000fea0003800000 */
[----:B------:R-:W-:-:S13]  /*6af0*/  ISETP.NE.AND P0, PT, R0, 0x3, PT ;  /* 0x000000030000780c */ /* 0x000fda0003f05270 */
[----:B------:R-:W-:Y:S05]  /*6b00*/  @!P0 BRA `(.L_x_2429) ;  /* 0x0000000000188947 */ /* 0x000fea0003800000 */
[----:B------:R-:W-:-:S13]  /*6b10*/  ISETP.NE.AND P0, PT, R0, 0x4, PT ;  /* 0x000000040000780c */ /* 0x000fda0003f05270 */
[----:B------:R-:W-:Y:S05]  /*6b20*/  @P0 BRA `(.L_x_2426) ;  /* 0x0000000c005c0947 */ /* 0x000fea0003800000 */
[----:B------:R-:W0:Y:S01]  /*6b30*/  F2I.S64.F64.TRUNC R4, R4 ;  /* 0x0000000400047311 */ /* 0x000e22000030d900 */
[----:B------:R-:W-:Y:S01]  /*6b40*/  IMAD.MOV.U32 R23, RZ, RZ, R27 ;  /* 0x000000ffff177224 */ /* 0x000fe200078e001b */
[----:B0-----:R1:W-:Y:S01]  /*6b50*/  STG.E.64 desc[UR36][R8.64], R4 ;  /* 0x0000000408007986 */ /* 0x0013e2000c101b24 */
[----:B------:R-:W-:Y:S05]  /*6b60*/  BRA `(.L_x_2427) ;  /* 0x0000001000047947 */ /* 0x000fea0003800000 */
.L_x_2429:
[----:B------:R-:W0:Y:S01]  /*6b70*/  F2I.F64.TRUNC R5, R4 ;  /* 0x0000000400057311 */ /* 0x000e22000030d100 */
[----:B------:R-:W-:Y:S01]  /*6b80*/  IMAD.MOV.U32 R23, RZ, RZ, R27 ;  /* 0x000000ffff177224 */ /* 0x000fe200078e001b */
[----:B0-----:R3:W-:Y:S01]  /*6b90*/  STG.E desc[UR36][R8.64], R5 ;  /* 0x0000000508007986 */ /* 0x0017e2000c101924 */
[----:B------:R-:W-:Y:S05]  /*6ba0*/  BRA `(.L_x_2427) ;  /* 0x0000000c00f47947 */ /* 0x000fea0003800000 */
.L_x_2428:
[----:B------:R-:W0:Y:S01]  /*6bb0*/  F2I.F64.TRUNC R5, R4 ;  /* 0x0000000400057311 */ /* 0x000e22000030d100 */
[----:B------:R-:W-:Y:S01]  /*6bc0*/  IMAD.MOV.U32 R23, RZ, RZ, R27 ;  /* 0x000000ffff177224 */ /* 0x000fe200078e001b */
[----:B0-----:R0:W-:Y:S01]  /*6bd0*/  STG.E.U16 desc[UR36][R8.64], R5 ;  /* 0x0000000508007986 */ /* 0x0011e2000c101524 */
[----:B------:R-:W-:Y:S05]  /*6be0*/  BRA `(.L_x_2427) ;  /* 0x0000000c00e47947 */ /* 0x000fea0003800000 */
.L_x_2423:
[----:B------:R-:W-:-:S13]  /*6bf0*/  ISETP.GT.AND P0, PT, R0, 0x6, PT ;  /* 0x000000060000780c */ /* 0x000fda0003f04270 */
[----:B------:R-:W-:Y:S05]  /*6c00*/  @P0 BRA `(.L_x_2430) ;  /* 0x0000000000540947 */ /* 0x000fea0003800000 */
[----:B------:R-:W-:-:S13]  /*6c10*/  ISETP.NE.AND P0, PT, R0, 0x5, PT ;  /* 0x000000050000780c */ /* 0x000fda0003f05270 */
[----:B------:R-:W-:Y:S05]  /*6c20*/  @!P0 BRA `(.L_x_2431) ;  /* 0x0000000000288947 */ /* 0x000fea0003800000 */
[----:B------:R-:W-:-:S13]  /*6c30*/  ISETP.NE.AND P0, PT, R0, 0x6, PT ;  /* 0x000000060000780c */ /* 0x000fda0003f05270 */
[----:B------:R-:W-:Y:S05]  /*6c40*/  @P0 BRA `(.L_x_2426) ;  /* 0x0000000c00140947 */ /* 0x000fea0003800000 */
[----:B------:R-:W-:Y:S01]  /*6c50*/  UMOV UR4, 0xf0000000 ;  /* 0xf000000000047882 */ /* 0x000fe20000000000 */
[----:B------:R-:W-:Y:S01]  /*6c60*/  UMOV UR5, 0x380fffff ;  /* 0x380fffff00057882 */ /* 0x000fe20000000000 */
[----:B------:R-:W0:Y:S01]  /*6c70*/  F2F.F32.F64 R3, R4 ;  /* 0x0000000400037310 */ /* 0x000e220000301000 */
[----:B------:R-:W-:Y:S01]  /*6c80*/  DSETP.GEU.AND P0, PT, |R4|, UR4, PT ;  /* 0x0000000404007e2a */ /* 0x000fe2000bf0e200 */
[----:B------:R-:W-:-:S13]  /*6c90*/  IMAD.MOV.U32 R23, RZ, RZ, R27 ;  /* 0x000000ffff177224 */ /* 0x000fda00078e001b */
[----:B0-----:R-:W-:-:S05]  /*6ca0*/  @!P0 FMUL R3, R3, 1.175494350822287508e-38 ;  /* 0x0080000003038820 */ /* 0x001fca0000400000 */
[----:B------:R0:W-:Y:S01]  /*6cb0*/  STG.E desc[UR36][R8.64], R3 ;  /* 0x0000000308007986 */ /* 0x0001e2000c101924 */
[----:B------:R-:W-:Y:S05]  /*6cc0*/  BRA `(.L_x_2427) ;  /* 0x0000000c00ac7947 */ /* 0x000fea0003800000 */
.L_x_2431:
[----:B------:R-:W-:Y:S01]  /*6cd0*/  UMOV UR4, 0xf0000000 ;  /* 0xf000000000047882 */ /* 0x000fe20000000000 */
[----:B------:R-:W-:Y:S01]  /*6ce0*/  UMOV UR5, 0x380fffff ;  /* 0x380fffff00057882 */ /* 0x000fe20000000000 */
[----:B------:R-:W0:Y:S01]  /*6cf0*/  F2F.F32.F64 R0, R4 ;  /* 0x0000000400007310 */ /* 0x000e220000301000 */
[----:B------:R-:W-:Y:S01]  /*6d00*/  DSETP.GEU.AND P0, PT, |R4|, UR4, PT ;  /* 0x0000000404007e2a */ /* 0x000fe2000bf0e200 */
[----:B------:R-:W-:-:S13]  /*6d10*/  IMAD.MOV.U32 R23, RZ, RZ, R27 ;  /* 0x000000ffff177224 */ /* 0x000fda00078e001b */
[----:B0-----:R-:W-:-:S05]  /*6d20*/  @!P0 FMUL R0, R0, 1.175494350822287508e-38 ;  /* 0x0080000000008820 */ /* 0x001fca0000400000 */
[----:B------:R-:W-:-:S05]  /*6d30*/  F2FP.F16.F32.PACK_AB R0, RZ, R0 ;  /* 0x00000000ff00723e */ /* 0x000fca00000000ff */
[----:B------:R0:W-:Y:S01]  /*6d40*/  STG.E.U16 desc[UR36][R8.64], R0 ;  /* 0x0000000008007986 */ /* 0x0001e2000c101524 */
[----:B------:R-:W-:Y:S05]  /*6d50*/  BRA `(.L_x_2427) ;  /* 0x0000000c00887947 */ /* 0x000fea0003800000 */
.L_x_2430:
[----:B------:R-:W-:-:S13]  /*6d60*/  ISETP.NE.AND P0, PT, R0, 0x7, PT ;  /* 0x000000070000780c */ /* 0x000fda0003f05270 */
[----:B------:R-:W-:Y:S05]  /*6d70*/  @!P0 BRA `(.L_x_2432) ;  /* 0x00000000005c8947 */ /* 0x000fea0003800000 */
        /* <DEDUP_REMOVED lines=8> */
[----:B------:R-:W-:Y:S02]  /*6e00*/  IMAD.MOV.U32 R7, RZ, RZ, RZ ;  /* 0x000000ffff077224 */ /* 0x000fe400078e00ff */
[----:B------:R-:W-:-:S11]  /*6e10*/  IMAD.MOV.U32 R23, RZ, RZ, R27 ;  /* 0x000000ffff177224 */ /* 0x000fd600078e001b */
[----:B0-----:R-:W-:-:S05]  /*6e20*/  @!P0 FMUL R6, R6, 1.175494350822287508e-38 ;  /* 0x0080000006068820 */ /* 0x001fca0000400000 */
[----:B------:R0:W-:Y:S01]  /*6e30*/  STG.E.64 desc[UR36][R8.64], R6 ;  /* 0x0000000608007986 */ /* 0x0001e2000c101b24 */
[----:B------:R-:W-:Y:S05]  /*6e40*/  BRA `(.L_x_2427) ;  /* 0x0000000c004c7947 */ /* 0x000fea0003800000 */
.L_x_2433:
[----:B------:R-:W-:Y:S01]  /*6e50*/  UMOV UR4, 0xf0000000 ;  /* 0xf000000000047882 */ /* 0x000fe20000000000 */
[----:B------:R-:W-:Y:S01]  /*6e60*/  UMOV UR5, 0x380fffff ;  /* 0x380fffff00057882 */ /* 0x000fe20000000000 */
[----:B------:R-:W0:Y:S01]  /*6e70*/  F2F.F32.F64 R0, R4 ;  /* 0x0000000400007310 */ /* 0x000e220000301000 */
[----:B------:R-:W-:Y:S01]  /*6e80*/  DSETP.GEU.AND P0, PT, |R4|, UR4, PT ;  /* 0x0000000404007e2a */ /* 0x000fe2000bf0e200 */
[----:B------:R-:W-:-:S13]  /*6e90*/  IMAD.MOV.U32 R23, RZ, RZ, R27 ;  /* 0x000000ffff177224 */ /* 0x000fda00078e001b */
[----:B0-----:R-:W-:-:S05]  /*6ea0*/  @!P0 FMUL R0, R0, 1.175494350822287508e-38 ;  /* 0x0080000000008820 */ /* 0x001fca0000400000 */
[----:B------:R-:W-:-:S04]  /*6eb0*/  F2FP.F16.F32.PACK_AB R3, RZ, R0 ;  /* 0x00000000ff03723e */ /* 0x000fc800000000ff */
[----:B------:R-:W-:-:S05]  /*6ec0*/  PRMT R3, R3, 0x5410, RZ ;  /* 0x0000541003037816 */ /* 0x000fca00000000ff */
[----:B------:R0:W-:Y:S01]  /*6ed0*/  STG.E desc[UR36][R8.64], R3 ;  /* 0x0000000308007986 */ /* 0x0001e2000c101924 */
[----:B------:R-:W-:Y:S05]  /*6ee0*/  BRA `(.L_x_2427) ;  /* 0x0000000c00247947 */ /* 0x000fea0003800000 */
.L_x_2432:
[----:B------:R0:W-:Y:S01]  /*6ef0*/  STG.E.64 desc[UR36][R8.64], R4 ;  /* 0x0000000408007986 */ /* 0x0001e2000c101b24 */
[----:B------:R-:W-:Y:S01]  /*6f00*/  IMAD.MOV.U32 R23, RZ, RZ, R27 ;  /* 0x000000ffff177224 */ /* 0x000fe200078e001b */
[----:B------:R-:W-:Y:S06]  /*6f10*/  BRA `(.L_x_2427) ;  /* 0x0000000c00187947 */ /* 0x000fec0003800000 */
.L_x_2422:
        /* <DEDUP_REMOVED lines=8> */
[----:B------:R-:W-:Y:S01]  /*6fa0*/  DSETP.NEU.AND P0, PT, R4, RZ, PT ;  /* 0x000000ff0400722a */ /* 0x000fe20003f0d000 */
[----:B------:R-:W-:-:S05]  /*6fb0*/  IMAD.MOV.U32 R23, RZ, RZ, R27 ;  /* 0x000000ffff177224 */ /* 0x000fca00078e001b */
[----:B------:R-:W-:-:S05]  /*6fc0*/  SEL R3, RZ, 0x1, !P0 ;  /* 0x00000001ff037807 */ /* 0x000fca0004000000 */
[----:B------:R0:W-:Y:S01]  /*6fd0*/  STG.E.U8 desc[UR36][R8.64], R3 ;  /* 0x0000000308007986 */ /* 0x0001e2000c101124 */
[----:B------:R-:W-:Y:S05]  /*6fe0*/  BRA `(.L_x_2427) ;  /* 0x0000000800e47947 */ /* 0x000fea0003800000 */
.L_x_2436:
[----:B------:R-:W-:Y:S01]  /*6ff0*/  CS2R R6, SRZ ;  /* 0x0000000000067805 */ /* 0x000fe2000001ff00 */
[----:B------:R-:W-:-:S04]  /*7000*/  IMAD.MOV.U32 R23, RZ, RZ, R27 ;  /* 0x000000ffff177224 */ /* 0x000fc800078e001b */
[----:B------:R0:W-:Y:S01]  /*7010*/  STG.E.128 desc[UR36][R8.64], R4 ;  /* 0x0000000408007986 */ /* 0x0001e2000c101d24 */
[----:B------:R-:W-:Y:S05]  /*7020*/  BRA `(.L_x_2427) ;  /* 0x0000000800d47947 */ /* 0x000fea0003800000 */
.L_x_2435:
        /* <DEDUP_REMOVED lines=23> */
.L_x_2440:
[----:B------:R-:W-:Y:S05]  /*71a0*/  BSYNC.RECONVERGENT B0 ;  /* 0x0000000000007941 */ /* 0x000fea0003800200 */
.L_x_2439:
[----:B------:R-:W-:Y:S01]  /*71b0*/  LOP3.LUT R7, R0, 0x80, R7, 0xf8, !PT ;  /* 0x0000008000077812 */ /* 0x000fe200078ef807 */
[----:B------:R-:W-:-:S04]  /*71c0*/  IMAD.MOV.U32 R23, RZ, RZ, R27 ;  /* 0x000000ffff177224 */ /* 0x000fc800078e001b */
[----:B------:R0:W-:Y:S01]  /*71d0*/  STG.E.U8 desc[UR36][R8.64], R7 ;  /* 0x0000000708007986 */ /* 0x0001e2000c101124 */
[----:B------:R-:W-:Y:S05]  /*71e0*/  BRA `(.L_x_2427) ;  /* 0x0000000800647947 */ /* 0x000fea0003800000 */
.L_x_2438:
        /* <DEDUP_REMOVED lines=19> */
.L_x_2442:
[----:B------:R-:W-:Y:S05]  /*7320*/  BSYNC.RECONVERGENT B0 ;  /* 0x0000000000007941 */ /* 0x000fea0003800200 */
.L_x_2441:
[----:B------:R-:W-:Y:S01]  /*7330*/  LOP3.LUT R7, R0, 0x80, R7, 0xf8, !PT ;  /* 0x0000008000077812 */ /* 0x000fe200078ef807 */
[----:B------:R-:W-:-:S04]  /*7340*/  IMAD.MOV.U32 R23, RZ, RZ, R27 ;  /* 0x000000ffff177224 */ /* 0x000fc800078e001b */
[----:B------:R0:W-:Y:S01]  /*7350*/  STG.E.U8 desc[UR36][R8.64], R7 ;  /* 0x0000000708007986 */ /* 0x0001e2000c101124 */
[----:B------:R-:W-:Y:S05]  /*7360*/  BRA `(.L_x_2427) ;  /* 0x0000000800047947 */ /* 0x000fea0003800000 */
.L_x_2437:
[----:B------:R-:W-:Y:S01]  /*7370*/  UMOV UR4, 0xf0000000 ;  /* 0xf000000000047882 */ /* 0x000fe20000000000 */
[----:B------:R-:W-:Y:S01]  /*7380*/  UMOV UR5, 0x380fffff ;  /* 0x380fffff00057882 */ /* 0x000fe20000000000 */
[----:B------:R-:W0:Y:S01]  /*7390*/  F2F.F32.F64 R0, R4 ;  /* 0x0000000400007310 */ /* 0x000e220000301000 */
[----:B------:R-:W-:Y:S01]  /*73a0*/  DSETP.GEU.AND P0, PT, |R4|, UR4, PT ;  /* 0x0000000404007e2a */ /* 0x000fe2000bf0e200 */
[----:B------:R-:W-:-:S13]  /*73b0*/  IMAD.MOV.U32 R23, RZ, RZ, R27 ;  /* 0x000000ffff177224 */ /* 0x000fda00078e001b */
[----:B0-----:R-:W-:-:S05]  /*73c0*/  @!P0 FMUL R0, R0, 1.175494350822287508e-38 ;  /* 0x0080000000008820 */ /* 0x001fca0000400000 */
[----:B------:R-:W-:-:S05]  /*73d0*/  F2FP.BF16.F32.PACK_AB R0, RZ, R0 ;  /* 0x00000000ff00723e */ /* 0x000fca00000010ff */
[----:B------:R0:W-:Y:S01]  /*73e0*/  STG.E.U16 desc[UR36][R8.64], R0 ;  /* 0x0000000008007986 */ /* 0x0001e2000c101524 */
[----:B------:R-:W-:Y:S05]  /*73f0*/  BRA `(.L_x_2427) ;  /* 0x0000000400e07947 */ /* 0x000fea0003800000 */
.L_x_2434:
        /* <DEDUP_REMOVED lines=8> */
[----:B------:R-:W0:Y:S01]  /*7480*/  F2I.U32.F64.TRUNC R5, R4 ;  /* 0x0000000400057311 */ /* 0x000e22000030d000 */
[----:B------:R-:W-:Y:S01]  /*7490*/  IMAD.MOV.U32 R23, RZ, RZ, R27 ;  /* 0x000000ffff177224 */ /* 0x000fe200078e001b */
[----:B0-----:R0:W-:Y:S01]  /*74a0*/  STG.E.U16 desc[UR36][R8.64], R5 ;  /* 0x0000000508007986 */ /* 0x0011e2000c101524 */
[----:B------:R-:W-:Y:S05]  /*74b0*/  BRA `(.L_x_2427) ;  /* 0x0000000400b07947 */ /* 0x000fea0003800000 */
.L_x_2445:
        /* <DEDUP_REMOVED lines=17> */
.L_x_2448:
[----:B------:R-:W-:-:S04]  /*75d0*/  SHF.R.U32.HI R0, RZ, 0x14, R7 ;  /* 0x00000014ff007819 */ /* 0x000fc80000011607 */
[----:B------:R-:W-:-:S04]  /*75e0*/  LOP3.LUT R0, R0, 0x1, RZ, 0xc0, !PT ;  /* 0x0000000100007812 */ /* 0x000fc800078ec0ff */
[----:B------:R-:W-:-:S04]  /*75f0*/  IADD3 R0, PT, PT, R7, 0x487ffff, R0 ;  /* 0x0487ffff07007810 */ /* 0x000fc80007ffe000 */
[----:B------:R-:W-:-:S04]  /*7600*/  SHF.R.U32.HI R0, RZ, 0x14, R0 ;  /* 0x00000014ff007819 */ /* 0x000fc80000011600 */
[----:B------:R-:W-:-:S07]  /*7610*/  LOP3.LUT R3, R0, 0xff, RZ, 0xc0, !PT ;  /* 0x000000ff00037812 */ /* 0x000fce00078ec0ff */
.L_x_2449:
[----:B------:R-:W-:-:S04]  /*7620*/  SHF.R.U32.HI R0, RZ, 0x18, R7 ;  /* 0x00000018ff007819 */ /* 0x000fc80000011607 */
[----:B------:R-:W-:-:S07]  /*7630*/  LOP3.LUT R0, R3, 0x80, R0, 0xf8, !PT ;  /* 0x0000008003007812 */ /* 0x000fce00078ef800 */
.L_x_2447:
[----:B------:R-:W-:Y:S05]  /*7640*/  BSYNC.RECONVERGENT B0 ;  /* 0x0000000000007941 */ /* 0x000fea0003800200 */
.L_x_2446:
[----:B------:R0:W-:Y:S01]  /*7650*/  STG.E.U8 desc[UR36][R8.64], R0 ;  /* 0x0000000008007986 */ /* 0x0001e2000c101124 */
[----:B------:R-:W-:Y:S01]  /*7660*/  IMAD.MOV.U32 R23, RZ, RZ, R27 ;  /* 0x000000ffff177224 */ /* 0x000fe200078e001b */
[----:B------:R-:W-:Y:S06]  /*7670*/  BRA `(.L_x_2427) ;  /* 0x0000000400407947 */ /* 0x000fec0003800000 */
.L_x_2444:
        /* <DEDUP_REMOVED lines=17> */
.L_x_2452:
[----:B------:R-:W-:-:S04]  /*7790*/  SHF.R.U32.HI R0, RZ, 0x15, R7 ;  /* 0x00000015ff007819 */ /* 0x000fc80000011607 */
[----:B------:R-:W-:-:S04]  /*77a0*/  LOP3.LUT R0, R0, 0x1, RZ, 0xc0, !PT ;  /* 0x0000000100007812 */ /* 0x000fc800078ec0ff */
[----:B------:R-:W-:-:S04]  /*77b0*/  IADD3 R0, PT, PT, R7, 0x88fffff, R0 ;  /* 0x088fffff07007810 */ /* 0x000fc80007ffe000 */
[----:B------:R-:W-:-:S04]  /*77c0*/  SHF.R.U32.HI R0, RZ, 0x15, R0 ;  /* 0x00000015ff007819 */ /* 0x000fc80000011600 */
[----:B------:R-:W-:-:S07]  /*77d0*/  LOP3.LUT R3, R0, 0xff, RZ, 0xc0, !PT ;  /* 0x000000ff00037812 */ /* 0x000fce00078ec0ff */
.L_x_2453:
[----:B------:R-:W-:-:S04]  /*77e0*/  SHF.R.U32.HI R0, RZ, 0x18, R7 ;  /* 0x00000018ff007819 */ /* 0x000fc80000011607 */
[----:B------:R-:W-:-:S07]  /*77f0*/  LOP3.LUT R0, R3, 0x80, R0, 0xf8, !PT ;  /* 0x0000008003007812 */ /* 0x000fce00078ef800 */
.L_x_2451:
[----:B------:R-:W-:Y:S05]  /*7800*/  BSYNC.RECONVERGENT B0 ;  /* 0x0000000000007941 */ /* 0x000fea0003800200 */
.L_x_2450:
[----:B------:R0:W-:Y:S01]  /*7810*/  STG.E.U8 desc[UR36][R8.64], R0 ;  /* 0x0000000008007986 */ /* 0x0001e2000c101124 */
[----:B------:R-:W-:Y:S01]  /*7820*/  IMAD.MOV.U32 R23, RZ, RZ, R27 ;  /* 0x000000ffff177224 */ /* 0x000fe200078e001b */
[----:B------:R-:W-:Y:S06]  /*7830*/  BRA `(.L_x_2427) ;  /* 0x0000000000d07947 */ /* 0x000fec0003800000 */
.L_x_2443:
[----:B------:R-:W-:-:S13]  /*7840*/  ISETP.NE.AND P0, PT, R0, 0x1c, PT ;  /* 0x0000001c0000780c */ /* 0x000fda0003f05270 */
[----:B------:R-:W-:Y:S05]  /*7850*/  @!P0 BRA `(.L_x_2454) ;  /* 0x0000000000bc8947 */ /* 0x000fea0003800000 */
[----:B------:R-:W-:-:S13]  /*7860*/  ISETP.NE.AND P0, PT, R0, 0x1d, PT ;  /* 0x0000001d0000780c */ /* 0x000fda0003f05270 */
[----:B------:R-:W-:Y:S05]  /*7870*/  @!P0 BRA `(.L_x_2455) ;  /* 0x0000000000a48947 */ /* 0x000fea0003800000 */
[----:B------:R-:W-:-:S13]  /*7880*/  ISETP.NE.AND P0, PT, R0, 0x2c, PT ;  /* 0x0000002c0000780c */ /* 0x000fda0003f05270 */
[----:B------:R-:W-:Y:S05]  /*7890*/  @!P0 BRA `(.L_x_2456) ;  /* 0x0000000000488947 */ /* 0x000fea0003800000 */
.L_x_2426:
[----:B------:R-:W-:Y:S01]  /*78a0*/  MOV R14, 0x0 ;  /* 0x00000000000e7802 */ /* 0x000fe20000000f00 */
[----:B------:R-:W0:Y:S01]  /*78b0*/  LDCU.64 UR6, c[0x4][0x158] ;  /* 0x01002b00ff0677ac */ /* 0x000e220008000a00 */
[----:B------:R-:W-:Y:S02]  /*78c0*/  IMAD.MOV.U32 R8, RZ, RZ, 0x65 ;  /* 0x00000065ff087424 */ /* 0x000fe400078e00ff */
[----:B------:R-:W-:Y:S01]  /*78d0*/  IMAD.MOV.U32 R12, RZ, RZ, 0x1 ;  /* 0x00000001ff0c7424 */ /* 0x000fe200078e00ff */
[----:B------:R-:W1:Y:S01]  /*78e0*/  LDCU.64 UR8, c[0x4][0x160] ;  /* 0x01002c00ff0877ac */ /* 0x000e620008000a00 */
[----:B------:R-:W3:Y:S01]  /*78f0*/  LDC.64 R14, c[0x4][R14] ;  /* 0x010000000e0e7b82 */ /* 0x000ee20000000a00 */
[----:B------:R-:W-:Y:S01]  /*7900*/  IMAD.MOV.U32 R13, RZ, RZ, RZ ;  /* 0x000000ffff0d7224 */ /* 0x000fe200078e00ff */
[----:B------:R-:W5:Y:S01]  /*7910*/  LDCU.64 UR4, c[0x4][0x40] ;  /* 0x01000800ff0477ac */ /* 0x000f620008000a00 */
[----:B0-----:R-:W-:Y:S02]  /*7920*/  IMAD.U32 R4, RZ, RZ, UR6 ;  /* 0x00000006ff047e24 */ /* 0x001fe4000f8e00ff */
[----:B------:R-:W-:-:S02]  /*7930*/  IMAD.U32 R5, RZ, RZ, UR7 ;  /* 0x00000007ff057e24 */ /* 0x000fc4000f8e00ff */
[----:B-1----:R-:W-:Y:S02]  /*7940*/  IMAD.U32 R6, RZ, RZ, UR8 ;  /* 0x00000008ff067e24 */ /* 0x002fe4000f8e00ff */
[----:B------:R-:W-:Y:S02]  /*7950*/  IMAD.U32 R7, RZ, RZ, UR9 ;  /* 0x00000009ff077e24 */ /* 0x000fe4000f8e00ff */
[----:B-----5:R-:W-:Y:S02]  /*7960*/  IMAD.U32 R10, RZ, RZ, UR4 ;  /* 0x00000004ff0a7e24 */ /* 0x020fe4000f8e00ff */
[----:B------:R-:W-:-:S07]  /*7970*/  IMAD.U32 R11, RZ, RZ, UR5 ;  /* 0x00000005ff0b7e24 */ /* 0x000fce000f8e00ff */
[----:B------:R-:W-:-:S07]  /*7980*/  LEPC R20, `(.L_x_2457) ;  /* 0x000000001014794e */ /* 0x000fce0000000000 */
[----:B--234-:R-:W-:Y:S05]  /*7990*/  CALL.ABS.NOINC R14 ;  /* 0x000000000e007343 */ /* 0x01cfea0003c00000 */
.L_x_2457:
[----:B------:R-:W-:Y:S01]  /*79a0*/  IMAD.MOV.U32 R23, RZ, RZ, R27 ;  /* 0x000000ffff177224 */ /* 0x000fe200078e001b */
[----:B------:R-:W-:Y:S06]  /*79b0*/  BRA `(.L_x_2427) ;  /* 0x0000000000707947 */ /* 0x000fec0003800000 */
.L_x_2456:
[----:B------:R-:W-:Y:S01]  /*79c0*/  UMOV UR4, 0xf0000000 ;  /* 0xf000000000047882 */ /* 0x000fe20000000000 */
[----:B------:R-:W-:Y:S01]  /*79d0*/  UMOV UR5, 0x380fffff ;  /* 0x380fffff00057882 */ /* 0x000fe20000000000 */
[----:B------:R-:W0:Y:S01]  /*79e0*/  F2F.F32.F64 R10, R4 ;  /* 0x00000004000a7310 */ /* 0x000e220000301000 */
[----:B------:R-:W-:Y:S01]  /*79f0*/  DSETP.GEU.AND P0, PT, |R4|, UR4, PT ;  /* 0x0000000404007e2a */ /* 0x000fe2000bf0e200 */
[----:B------:R-:W-:-:S13]  /*7a00*/  IMAD.MOV.U32 R23, RZ, RZ, R27 ;  /* 0x000000ffff177224 */ /* 0x000fda00078e001b */
        /* <DEDUP_REMOVED lines=16> */
.L_x_2455:
[----:B------:R-:W0:Y:S01]  /*7b10*/  F2I.U64.F64.TRUNC R4, R4 ;  /* 0x0000000400047311 */ /* 0x000e22000030d800 */
[----:B------:R-:W-:Y:S01]  /*7b20*/  IMAD.MOV.U32 R23, RZ, RZ, R27 ;  /* 0x000000ffff177224 */ /* 0x000fe200078e001b */
[----:B0-----:R0:W-:Y:S01]  /*7b30*/  STG.E.64 desc[UR36][R8.64], R4 ;  /* 0x0000000408007986 */ /* 0x0011e2000c101b24 */
[----:B------:R-:W-:Y:S05]  /*7b40*/  BRA `(.L_x_2427) ;  /* 0x00000000000c7947 */ /* 0x000fea0003800000 */
.L_x_2454:
[----:B------:R-:W0:Y:S01]  /*7b50*/  F2I.U32.F64.TRUNC R5, R4 ;  /* 0x0000000400057311 */ /* 0x000e22000030d000 */
[----:B------:R-:W-:Y:S01]  /*7b60*/  IMAD.MOV.U32 R23, RZ, RZ, R27 ;  /* 0x000000ffff177224 */ /* 0x000fe200078e001b */
[----:B0-----:R0:W-:Y:S06]  /*7b70*/  STG.E desc[UR36][R8.64], R5 ;  /* 0x0000000508007986 */ /* 0x0011ec000c101924 */
.L_x_2427:
[----:B------:R-:W-:-:S13]  /*7b80*/  ISETP.GE.AND P0, PT, R23, R2, PT ;  /* 0x000000021700720c */ /* 0x000fda0003f06270 */
[----:B------:R-:W-:Y:S05]  /*7b90*/  @P0 BREAK.RELIABLE B6 ;  /* 0x0000000000060942 */ /* 0x000fea0003800100 */
[----:B------:R-:W-:Y:S05]  /*7ba0*/  @P0 BRA `(.L_x_2458) ;  /* 0x0000002000a00947 */ /* 0x000fea0003800000 */
[----:B------:R-:W5:Y:S01]  /*7bb0*/  LDCU UR4, c[0x0][0x3a8] ;  /* 0x00007500ff0477ac */ /* 0x000f620008000800 */
[----:B01-3--:R-:W0:Y:S01]  /*7bc0*/  LDC.64 R4, c[0x0][0x388] ;  /* 0x0000e200ff047b82 */ /* 0x00be220000000a00 */
        /* <DEDUP_REMOVED lines=16> */
[----:B--2-4-:R-:W0:Y:S02]  /*7cd0*/  F2I.F64.TRUNC R29, R28 ;  /* 0x0000001c001d7311 */ /* 0x014e24000030d100 */
[----:B0-----:R0:W-:Y:S01]  /*7ce0*/  STG.E.U8 desc[UR36][R4.64], R29 ;  /* 0x0000001d04007986 */ /* 0x0011e2000c101124 */
[----:B------:R-:W-:Y:S05]  /*7cf0*/  BRA `(.L_x_2464) ;  /* 0x0000000c00f07947 */ /* 0x000fea0003800000 */
.L_x_2462:
[----:B--2-4-:R-:W0:Y:S02]  /*7d00*/  F2I.S64.F64.TRUNC R28, R28 ;  /* 0x0000001c001c7311 */ /* 0x014e24000030d900 */
[----:B0-----:R-:W-:-:S05]  /*7d10*/  IMAD.MOV.U32 R3, RZ, RZ, R28 ;  /* 0x000000ffff037224 */ /* 0x001fca00078e001c */
[----:B------:R0:W-:Y:S01]  /*7d20*/  STG.E.U8 desc[UR36][R4.64], R3 ;  /* 0x0000000304007986 */ /* 0x0001e2000c101124 */
[----:B------:R-:W-:Y:S05]  /*7d30*/  BRA `(.L_x_2464) ;  /* 0x0000000c00e07947 */ /* 0x000fea0003800000 */
.L_x_2461:
[----:B------:R-:W-:-:S13]  /*7d40*/  ISETP.NE.AND P0, PT, R0, 0x2, PT ;  /* 0x000000020000780c */ /* 0x000fda0003f05270 */
[----:B------:R-:W-:Y:S05]  /*7d50*/  @!P0 BRA `(.L_x_2465) ;  /* 0x0000000000288947 */ /* 0x000fea0003800000 */
[----:B------:R-:W-:-:S13]  /*7d60*/  ISETP.NE.AND P0, PT, R0, 0x3, PT ;  /* 0x000000030000780c */ /* 0x000fda0003f05270 */
[----:B------:R-:W-:Y:S05]  /*7d70*/  @!P0 BRA `(.L_x_2466) ;  /* 0x0000000000148947 */ /* 0x000fea0003800000 */
[----:B------:R-:W-:-:S13]  /*7d80*/  ISETP.NE.AND P0, PT, R0, 0x4, PT ;  /* 0x000000040000780c */ /* 0x000fda0003f05270 */
[----:B------:R-:W-:Y:S05]  /*7d90*/  @P0 BRA `(.L_x_2463) ;  /* 0x0000000800b40947 */ /* 0x000fea0003800000 */
[----:B--2-4-:R-:W0:Y:S02]  /*7da0*/  F2I.S64.F64.TRUNC R28, R28 ;  /* 0x0000001c001c7311 */ /* 0x014e24000030d900 */
[----:B0-----:R0:W-:Y:S01]  /*7db0*/  STG.E.64 desc[UR36][R4.64], R28 ;  /* 0x0000001c04007986 */ /* 0x0011e2000c101b24 */
[----:B------:R-:W-:Y:S05]  /*7dc0*/  BRA `(.L_x_2464) ;  /* 0x0000000c00bc7947 */ /* 0x000fea0003800000 */
.L_x_2466:
[----:B--2-4-:R-:W0:Y:S02]  /*7dd0*/  F2I.F64.TRUNC R29, R28 ;  /* 0x0000001c001d7311 */ /* 0x014e24000030d100 */
[----:B0-----:R0:W-:Y:S01]  /*7de0*/  STG.E desc[UR36][R4.64], R29 ;  /* 0x0000001d04007986 */ /* 0x0011e2000c101924 */
[----:B------:R-:W-:Y:S05]  /*7df0*/  BRA `(.L_x_2464) ;  /* 0x0000000c00b07947 */ /* 0x000fea0003800000 */
.L_x_2465:
[----:B--2-4-:R-:W0:Y:S02]  /*7e00*/  F2I.F64.TRUNC R29, R28 ;  /* 0x0000001c001d7311 */ /* 0x014e24000030d100 */
[----:B0-----:R0:W-:Y:S01]  /*7e10*/  STG.E.U16 desc[UR36][R4.64], R29 ;  /* 0x0000001d04007986 */ /* 0x0011e2000c101524 */
[----:B------:R-:W-:Y:S05]  /*7e20*/  BRA `(.L_x_2464) ;  /* 0x0000000c00a47947 */ /* 0x000fea0003800000 */
.L_x_2460:
        /* <DEDUP_REMOVED lines=8> */
[----:B--2-4-:R-:W0:Y:S01]  /*7eb0*/  F2F.F32.F64 R3, R28 ;  /* 0x0000001c00037310 */ /* 0x014e220000301000 */
[----:B------:R-:W-:-:S14]  /*7ec0*/  DSETP.GEU.AND P0, PT, |R28|, UR4, PT ;  /* 0x000000041c007e2a */ /* 0x000fdc000bf0e200 */
[----:B0-----:R-:W-:-:S05]  /*7ed0*/  @!P0 FMUL R3, R3, 1.175494350822287508e-38 ;  /* 0x0080000003038820 */ /* 0x001fca0000400000 */
[----:B------:R0:W-:Y:S01]  /*7ee0*/  STG.E desc[UR36][R4.64], R3 ;  /* 0x0000000304007986 */ /* 0x0001e2000c101924 */
[----:B------:R-:W-:Y:S05]  /*7ef0*/  BRA `(.L_x_2464) ;  /* 0x0000000c00707947 */ /* 0x000fea0003800000 */
.L_x_2468:
[----:B------:R-:W-:Y:S01]  /*7f00*/  UMOV UR4, 0xf0000000 ;  /* 0xf000000000047882 */ /* 0x000fe20000000000 */
[----:B------:R-:W-:Y:S01]  /*7f10*/  UMOV UR5, 0x380fffff ;  /* 0x380fffff00057882 */ /* 0x000fe20000000000 */
[----:B--2-4-:R-:W0:Y:S01]  /*7f20*/  F2F.F32.F64 R0, R28 ;  /* 0x0000001c00007310 */ /* 0x014e220000301000 */
[----:B------:R-:W-:-:S14]  /*7f30*/  DSETP.GEU.AND P0, PT, |R28|, UR4, PT ;  /* 0x000000041c007e2a */ /* 0x000fdc000bf0e200 */
[----:B0-----:R-:W-:-:S05]  /*7f40*/  @!P0 FMUL R0, R0, 1.175494350822287508e-38 ;  /* 0x0080000000008820 */ /* 0x001fca0000400000 */
[----:B------:R-:W-:-:S05]  /*7f50*/  F2FP.F16.F32.PACK_AB R0, RZ, R0 ;  /* 0x00000000ff00723e */ /* 0x000fca00000000ff */
[----:B------:R0:W-:Y:S01]  /*7f60*/  STG.E.U16 desc[UR36][R4.64], R0 ;  /* 0x0000000004007986 */ /* 0x0001e2000c101524 */
[----:B------:R-:W-:Y:S05]  /*7f70*/  BRA `(.L_x_2464) ;  /* 0x0000000c00507947 */ /* 0x000fea0003800000 */
.L_x_2467:
        /* <DEDUP_REMOVED lines=8> */
[----:B--2-4-:R-:W0:Y:S01]  /*8000*/  F2F.F32.F64 R6, R28 ;  /* 0x0000001c00067310 */ /* 0x014e220000301000 */
[----:B------:R-:W-:Y:S01]  /*8010*/  DSETP.GEU.AND P0, PT, |R28|, UR4, PT ;  /* 0x000000041c007e2a */ /* 0x000fe2000bf0e200 */
[----:B------:R-:W-:-:S13]  /*8020*/  IMAD.MOV.U32 R7, RZ, RZ, RZ ;  /* 0x000000ffff077224 */ /* 0x000fda00078e00ff */
[----:B0-----:R-:W-:-:S05]  /*8030*/  @!P0 FMUL R6, R6, 1.175494350822287508e-38 ;  /* 0x0080000006068820 */ /* 0x001fca0000400000 */
[----:B------:R0:W-:Y:S01]  /*8040*/  STG.E.64 desc[UR36][R4.64], R6 ;  /* 0x0000000604007986 */ /* 0x0001e2000c101b24 */
[----:B------:R-:W-:Y:S05]  /*8050*/  BRA `(.L_x_2464) ;  /* 0x0000000c00187947 */ /* 0x000fea0003800000 */
.L_x_2470:
[----:B------:R-:W-:Y:S01]  /*8060*/  UMOV UR4, 0xf0000000 ;  /* 0xf000000000047882 */ /* 0x000fe20000000000 */
[----:B------:R-:W-:Y:S01]  /*8070*/  UMOV UR5, 0x380fffff ;  /* 0x380fffff00057882 */ /* 0x000fe20000000000 */
[----:B--2-4-:R-:W0:Y:S01]  /*8080*/  F2F.F32.F64 R0, R28 ;  /* 0x0000001c00007310 */ /* 0x014e220000301000 */
[----:B------:R-:W-:-:S14]  /*8090*/  DSETP.GEU.AND P0, PT, |R28|, UR4, PT ;  /* 0x000000041c007e2a */ /* 0x000fdc000bf0e200 */
[----:B0-----:R-:W-:-:S05]  /*80a0*/  @!P0 FMUL R0, R0, 1.175494350822287508e-38 ;  /* 0x0080000000008820 */ /* 0x001fca0000400000 */
[----:B------:R-:W-:-:S04]  /*80b0*/  F2FP.F16.F32.PACK_AB R3, RZ, R0 ;  /* 0x00000000ff03723e */ /* 0x000fc800000000ff */
[----:B------:R-:W-:-:S05]  /*80c0*/  PRMT R3, R3, 0x5410, RZ ;  /* 0x0000541003037816 */ /* 0x000fca00000000ff */
[----:B------:R0:W-:Y:S01]  /*80d0*/  STG.E desc[UR36][R4.64], R3 ;  /* 0x0000000304007986 */ /* 0x0001e2000c101924 */
[----:B------:R-:W-:Y:S05]  /*80e0*/  BRA `(.L_x_2464) ;  /* 0x0000000800f47947 */ /* 0x000fea0003800000 */
.L_x_2469:
[----:B--2-4-:R0:W-:Y:S01]  /*80f0*/  STG.E.64 desc[UR36][R4.64], R28 ;  /* 0x0000001c04007986 */ /* 0x0141e2000c101b24 */
[----:B------:R-:W-:Y:S05]  /*8100*/  BRA `(.L_x_2464) ;  /* 0x0000000800ec7947 */ /* 0x000fea0003800000 */
.L_x_2459:
        /* <DEDUP_REMOVED lines=10> */
[----:B--2-4-:R-:W0:Y:S02]  /*81b0*/  F2I.U32.F64.TRUNC R29, R28 ;  /* 0x0000001c001d7311 */ /* 0x014e24000030d000 */
[----:B0-----:R0:W-:Y:S01]  /*81c0*/  STG.E.U16 desc[UR36][R4.64], R29 ;  /* 0x0000001d04007986 */ /* 0x0011e2000c101524 */
[----:B------:R-:W-:Y:S05]  /*81d0*/  BRA `(.L_x_2464) ;  /* 0x0000000800b87947 */ /* 0x000fea0003800000 */
.L_x_2474:
[----:B------:R-:W-:Y:S01]  /*81e0*/  UMOV UR4, 0xf0000000 ;  /* 0xf000000000047882 */ /* 0x000fe20000000000 */
[----:B------:R-:W-:Y:S01]  /*81f0*/  UMOV UR5, 0x380fffff ;  /* 0x380fffff00057882 */ /* 0x000fe20000000000 */
[----:B--2-4-:R-:W0:Y:S01]  /*8200*/  F2F.F32.F64 R7, R28 ;  /* 0x0000001c00077310 */ /* 0x014e220000301000 */
        /* <DEDUP_REMOVED lines=19> */
.L_x_2477:
[----:B------:R-:W-:-:S04]  /*8340*/  SHF.R.U32.HI R3, RZ, 0x18, R7 ;  /* 0x00000018ff037819 */ /* 0x000fc80000011607 */
[----:B------:R-:W-:-:S07]  /*8350*/  LOP3.LUT R0, R0, 0x80, R3, 0xf8, !PT ;  /* 0x0000008000007812 */ /* 0x000fce00078ef803 */
.L_x_2476:
[----:B------:R-:W-:Y:S05]  /*8360*/  BSYNC.RECONVERGENT B0 ;  /* 0x0000000000007941 */ /* 0x000fea0003800200 */
.L_x_2475:
[----:B------:R0:W-:Y:S01]  /*8370*/  STG.E.U8 desc[UR36][R4.64], R0 ;  /* 0x0000000004007986 */ /* 0x0001e2000c101124 */
[----:B------:R-:W-:Y:S05]  /*8380*/  BRA `(.L_x_2464) ;  /* 0x00000008004c7947 */ /* 0x000fea0003800000 */
.L_x_2473:
        /* <DEDUP_REMOVED lines=22> */
.L_x_2480:
[----:B------:R-:W-:-:S04]  /*84f0*/  SHF.R.U32.HI R3, RZ, 0x18, R7 ;  /* 0x00000018ff037819 */ /* 0x000fc80000011607 */
[----:B------:R-:W-:-:S07]  /*8500*/  LOP3.LUT R0, R0, 0x80, R3, 0xf8, !PT ;  /* 0x0000008000007812 */ /* 0x000fce00078ef803 */
.L_x_2479:
[----:B------:R-:W-:Y:S05]  /*8510*/  BSYNC.RECONVERGENT B0 ;  /* 0x0000000000007941 */ /* 0x000fea0003800200 */
.L_x_2478:
[----:B------:R0:W-:Y:S01]  /*8520*/  STG.E.U8 desc[UR36][R4.64], R0 ;  /* 0x0000000004007986 */ /* 0x0001e2000c101124 */
[----:B------:R-:W-:Y:S05]  /*8530*/  BRA `(.L_x_2464) ;  /* 0x0000000400e07947 */ /* 0x000fea0003800000 */
.L_x_2472:
        /* <DEDUP_REMOVED lines=26> */
.L_x_2482:
[----:B--2-4-:R-:W0:Y:S02]  /*86e0*/  F2I.U64.F64.TRUNC R28, R28 ;  /* 0x0000001c001c7311 */ /* 0x014e24000030d800 */
[----:B0-----:R0:W-:Y:S01]  /*86f0*/  STG.E.64 desc[UR36][R4.64], R28 ;  /* 0x0000001c04007986 */ /* 0x0011e2000c101b24 */
[----:B------:R-:W-:Y:S05]  /*8700*/  BRA `(.L_x_2464) ;  /* 0x00000004006c7947 */ /* 0x000fea0003800000 */
.L_x_2481:
[----:B--2-4-:R-:W0:Y:S02]  /*8710*/  F2I.U32.F64.TRUNC R29, R28 ;  /* 0x0000001c001d7311 */ /* 0x014e24000030d000 */
[----:B0-----:R0:W-:Y:S01]  /*8720*/  STG.E desc[UR36][R4.64], R29 ;  /* 0x0000001d04007986 */ /* 0x0011e2000c101924 */
[----:B------:R-:W-:Y:S05]  /*8730*/  BRA `(.L_x_2464) ;  /* 0x0000000400607947 */ /* 0x000fea0003800000 */
.L_x_2471:
[----:B------:R-:W-:-:S13]  /*8740*/  ISETP.GT.AND P0, PT, R0, 0xe, PT ;  /* 0x0000000e0000780c */ /* 0x000fda0003f04270 */
[----:B------:R-:W-:Y:S05]  /*8750*/  @P0 BRA `(.L_x_2483) ;  /* 0x00000000002c0947 */ /* 0x000fea0003800000 */
[----:B------:R-:W-:-:S13]  /*8760*/  ISETP.NE.AND P0, PT, R0, 0xa, PT ;  /* 0x0000000a0000780c */ /* 0x000fda0003f05270 */
[----:B------:R-:W-:Y:S05]  /*8770*/  @!P0 BRA `(.L_x_2484) ;  /* 0x0000000000188947 */ /* 0x000fea0003800000 */
[----:B------:R-:W-:-:S13]  /*8780*/  ISETP.NE.AND P0, PT, R0, 0xb, PT ;  /* 0x0000000b0000780c */ /* 0x000fda0003f05270 */
[----:B------:R-:W-:Y:S05]  /*8790*/  @P0 BRA `(.L_x_2463) ;  /* 0x0000000000340947 */ /* 0x000fea0003800000 */
[----:B--2-4-:R-:W-:-:S06]  /*87a0*/  DSETP.NEU.AND P0, PT, R28, RZ, PT ;  /* 0x000000ff1c00722a */ /* 0x014fcc0003f0d000 */
[----:B------:R-:W-:-:S05]  /*87b0*/  SEL R3, RZ, 0x1, !P0 ;  /* 0x00000001ff037807 */ /* 0x000fca0004000000 */
[----:B------:R4:W-:Y:S01]  /*87c0*/  STG.E.U8 desc[UR36][R4.64], R3 ;  /* 0x0000000304007986 */ /* 0x0009e2000c101124 */
[----:B------:R-:W-:Y:S05]  /*87d0*/  BRA `(.L_x_2464) ;  /* 0x0000000400387947 */ /* 0x000fea0003800000 */
.L_x_2484:
[----:B------:R-:W-:-:S05]  /*87e0*/  CS2R R30, SRZ ;  /* 0x00000000001e7805 */ /* 0x000fca000001ff00 */
[----:B--2-4-:R3:W-:Y:S01]  /*87f0*/  STG.E.128 desc[UR36][R4.64], R28 ;  /* 0x0000001c04007986 */ /* 0x0147e2000c101d24 */
[----:B------:R-:W-:Y:S05]  /*8800*/  BRA `(.L_x_2464) ;  /* 0x00000004002c7947 */ /* 0x000fea0003800000 */
.L_x_2483:
[----:B------:R-:W-:-:S13]  /*8810*/  ISETP.NE.AND P0, PT, R0, 0xf, PT ;  /* 0x0000000f0000780c */ /* 0x000fda0003f05270 */
[----:B------:R-:W-:Y:S05]  /*8820*/  @!P0 BRA `(.L_x_2485) ;  /* 0x0000000400088947 */ /* 0x000fea0003800000 */
[----:B------:R-:W-:-:S13]  /*8830*/  ISETP.NE.AND P0, PT, R0, 0x17, PT ;  /* 0x000000170000780c */ /* 0x000fda0003f05270 */
[----:B------:R-:W-:Y:S05]  /*8840*/  @!P0 BRA `(.L_x_2486) ;  /* 0x0000000000a08947 */ /* 0x000fea0003800000 */
[----:B------:R-:W-:-:S13]  /*8850*/  ISETP.NE.AND P0, PT, R0, 0x18, PT ;  /* 0x000000180000780c */ /* 0x000fda0003f05270 */
[----:B------:R-:W-:Y:S05]  /*8860*/  @!P0 BRA `(.L_x_2487) ;  /* 0x0000000000448947 */ /* 0x000fea0003800000 */
.L_x_2463:
        /* <DEDUP_REMOVED lines=16> */
.L_x_2488:
[----:B------:R-:W-:Y:S05]  /*8970*/  BRA `(.L_x_2464) ;  /* 0x0000000000d07947 */ /* 0x000fea0003800000 */
.L_x_2487:
[----:B------:R-:W-:Y:S01]  /*8980*/  UMOV UR4, 0xf0000000 ;  /* 0xf000000000047882 */ /* 0x000fe20000000000 */
[----:B------:R-:W-:Y:S01]  /*8990*/  UMOV UR5, 0x380fffff ;  /* 0x380fffff00057882 */ /* 0x000fe20000000000 */
[----:B--2-4-:R-:W0:Y:S01]  /*89a0*/  F2F.F32.F64 R7, R28 ;  /* 0x0000001c00077310 */ /* 0x014e220000301000 */
        /* <DEDUP_REMOVED lines=14> */
.L_x_2490:
[----:B------:R-:W-:Y:S05]  /*8a90*/  BSYNC.RECONVERGENT B0 ;  /* 0x0000000000007941 */ /* 0x000fea0003800200 */
.L_x_2489:
[----:B------:R-:W-:-:S05]  /*8aa0*/  LOP3.LUT R3, R0, 0x80, R3, 0xf8, !PT ;  /* 0x0000008000037812 */ /* 0x000fca00078ef803 */
[----:B------:R2:W-:Y:S01]  /*8ab0*/  STG.E.U8 desc[UR36][R4.64], R3 ;  /* 0x0000000304007986 */ /* 0x0005e2000c101124 */
[----:B------:R-:W-:Y:S05]  /*8ac0*/  BRA `(.L_x_2464) ;  /* 0x00000000007c7947 */ /* 0x000fea0003800000 */
.L_x_2486:
[----:B------:R-:W-:Y:S01]  /*8ad0*/  UMOV UR4, 0xf0000000 ;  /* 0xf000000000047882 */ /* 0x000fe20000000000 */
[----:B------:R-:W-:Y:S01]  /*8ae0*/  UMOV UR5, 0x380fffff ;  /* 0x380fffff00057882 */ /* 0x000fe20000000000 */
[----:B--2-4-:R-:W0:Y:S01]  /*8af0*/  F2F.F32.F64 R7, R28 ;  /* 0x0000001c00077310 */ /* 0x014e220000301000 */
        /* <DEDUP_REMOVED lines=13> */
.L_x_2492:
[----:B------:R-:W-:Y:S01]  /*8bd0*/  IMAD.MOV.U32 R0, RZ, RZ, 0x7f ;  /* 0x0000007fff007424 */ /* 0x000fe200078e00ff */
[----:B------:R-:W-:-:S04]  /*8be0*/  ISETP.GT.U32.AND P0, PT, R3, 0x7f800000, PT ;  /* 0x7f8000000300780c */ /* 0x000fc80003f04070 */
[----:B------:R-:W-:-:S09]  /*8bf0*/  SEL R0, R0, 0x7c, P0 ;  /* 0x0000007c00007807 */ /* 0x000fd20000000000 */
.L_x_2493:
[----:B------:R-:W-:Y:S05]  /*8c00*/  BSYNC.RECONVERGENT B0 ;  /* 0x0000000000007941 */ /* 0x000fea0003800200 */
.L_x_2491:
[----:B------:R-:W-:-:S04]  /*8c10*/  SHF.R.U32.HI R3, RZ, 0x18, R7 ;  /* 0x00000018ff037819 */ /* 0x000fc80000011607 */
[----:B------:R-:W-:-:S05]  /*8c20*/  LOP3.LUT R3, R0, 0x80, R3, 0xf8, !PT ;  /* 0x0000008000037812 */ /* 0x000fca00078ef803 */
[----:B------:R1:W-:Y:S01]  /*8c30*/  STG.E.U8 desc[UR36][R4.64], R3 ;  /* 0x0000000304007986 */ /* 0x0003e2000c101124 */
[----:B------:R-:W-:Y:S05]  /*8c40*/  BRA `(.L_x_2464) ;  /* 0x00000000001c7947 */ /* 0x000fea0003800000 */
.L_x_2485:
[----:B------:R-:W-:Y:S01]  /*8c50*/  UMOV UR4, 0xf0000000 ;  /* 0xf000000000047882 */ /* 0x000fe20000000000 */
[----:B------:R-:W-:Y:S01]  /*8c60*/  UMOV UR5, 0x380fffff ;  /* 0x380fffff00057882 */ /* 0x000fe20000000000 */
[----:B--2-4-:R-:W0:Y:S01]  /*8c70*/  F2F.F32.F64 R0, R28 ;  /* 0x0000001c00007310 */ /* 0x014e220000301000 */
[----:B------:R-:W-:-:S14]  /*8c80*/  DSETP.GEU.AND P0, PT, |R28|, UR4, PT ;  /* 0x000000041c007e2a */ /* 0x000fdc000bf0e200 */
[----:B0-----:R-:W-:-:S05]  /*8c90*/  @!P0 FMUL R0, R0, 1.175494350822287508e-38 ;  /* 0x0080000000008820 */ /* 0x001fca0000400000 */
[----:B------:R-:W-:-:S05]  /*8ca0*/  F2FP.BF16.F32.PACK_AB R0, RZ, R0 ;  /* 0x00000000ff00723e */ /* 0x000fca00000010ff */
[----:B------:R0:W-:Y:S02]  /*8cb0*/  STG.E.U16 desc[UR36][R4.64], R0 ;  /* 0x0000000004007986 */ /* 0x0001e4000c101524 */
.L_x_2464:
[----:B------:R-:W-:-:S07]  /*8cc0*/  VIADD R23, R23, 0x80 ;  /* 0x0000008017177836 */ /* 0x000fce0000000000 */
.L_x_2421:
[----:B------:R-:W-:-:S13]  /*8cd0*/  ISETP.GE.AND P0, PT, R23, R2, PT ;  /* 0x000000021700720c */ /* 0x000fda0003f06270 */
[----:B------:R-:W-:Y:S05]  /*8ce0*/  @P0 BREAK.RELIABLE B6 ;  /* 0x0000000000060942 */ /* 0x000fea0003800100 */
[----:B------:R-:W-:Y:S05]  /*8cf0*/  @P0 BRA `(.L_x_2458) ;  /* 0x00000010004c0947 */ /* 0x000fea0003800000 */
[----:B------:R-:W-:Y:S05]  /*8d00*/  BSYNC.RELIABLE B6 ;  /* 0x0000000000067941 */ /* 0x000fea0003800100 */
.L_x_2420:
        /* <DEDUP_REMOVED lines=18> */
[----:B------:R-:W0:Y:S02]  /*8e30*/  F2I.F64.TRUNC R25, R24 ;  /* 0x0000001800197311 */ /* 0x000e24000030d100 */
[----:B0-----:R0:W-:Y:S01]  /*8e40*/  STG.E.U8 desc[UR36][R4.64], R25 ;  /* 0x0000001904007986 */ /* 0x0011e2000c101124 */
[----:B------:R-:W-:Y:S05]  /*8e50*/  BRA `(.L_x_2499) ;  /* 0x0000000c00f07947 */ /* 0x000fea0003800000 */
.L_x_2497:
[----:B------:R-:W0:Y:S02]  /*8e60*/  F2I.S64.F64.TRUNC R24, R24 ;  /* 0x0000001800187311 */ /* 0x000e24000030d900 */
[----:B0-----:R-:W-:-:S05]  /*8e70*/  IMAD.MOV.U32 R3, RZ, RZ, R24 ;  /* 0x000000ffff037224 */ /* 0x001fca00078e0018 */
[----:B------:R0:W-:Y:S01]  /*8e80*/  STG.E.U8 desc[UR36][R4.64], R3 ;  /* 0x0000000304007986 */ /* 0x0001e2000c101124 */
[----:B------:R-:W-:Y:S05]  /*8e90*/  BRA `(.L_x_2499) ;  /* 0x0000000c00e07947 */ /* 0x000fea0003800000 */
.L_x_2496:
[----:B------:R-:W-:-:S13]  /*8ea0*/  ISETP.NE.AND P0, PT, R0, 0x2, PT ;  /* 0x000000020000780c */ /* 0x000fda0003f05270 */
[----:B------:R-:W-:Y:S05]  /*8eb0*/  @!P0 BRA `(.L_x_2500) ;  /* 0x0000000000288947 */ /* 0x000fea0003800000 */
[----:B------:R-:W-:-:S13]  /*8ec0*/  ISETP.NE.AND P0, PT, R0, 0x3, PT ;  /* 0x000000030000780c */ /* 0x000fda0003f05270 */
[----:B------:R-:W-:Y:S05]  /*8ed0*/  @!P0 BRA `(.L_x_2501) ;  /* 0x0000000000148947 */ /* 0x000fea0003800000 */
[----:B------:R-:W-:-:S13]  /*8ee0*/  ISETP.NE.AND P0, PT, R0, 0x4, PT ;  /* 0x000000040000780c */ /* 0x000fda0003f05270 */
[----:B------:R-:W-:Y:S05]  /*8ef0*/  @P0 BRA `(.L_x_2498) ;  /* 0x0000000800b40947 */ /* 0x000fea0003800000 */
[----:B------:R-:W0:Y:S02]  /*8f00*/  F2I.S64.F64.TRUNC R24, R24 ;  /* 0x0000001800187311 */ /* 0x000e24000030d900 */
[----:B0-----:R0:W-:Y:S01]  /*8f10*/  STG.E.64 desc[UR36][R4.64], R24 ;  /* 0x0000001804007986 */ /* 0x0011e2000c101b24 */
[----:B------:R-:W-:Y:S05]  /*8f20*/  BRA `(.L_x_2499) ;  /* 0x0000000c00bc7947 */ /* 0x000fea0003800000 */
.L_x_2501:
[----:B------:R-:W0:Y:S02]  /*8f30*/  F2I.F64.TRUNC R25, R24 ;  /* 0x0000001800197311 */ /* 0x000e24000030d100 */
[----:B0-----:R0:W-:Y:S01]  /*8f40*/  STG.E desc[UR36][R4.64], R25 ;  /* 0x0000001904007986 */ /* 0x0011e2000c101924 */
[----:B------:R-:W-:Y:S05]  /*8f50*/  BRA `(.L_x_2499) ;  /* 0x0000000c00b07947 */ /* 0x000fea0003800000 */
.L_x_2500:
[----:B------:R-:W0:Y:S02]  /*8f60*/  F2I.F64.TRUNC R25, R24 ;  /* 0x0000001800197311 */ /* 0x000e24000030d100 */
[----:B0-----:R0:W-:Y:S01]  /*8f70*/  STG.E.U16 desc[UR36][R4.64], R25 ;  /* 0x0000001904007986 */ /* 0x0011e2000c101524 */
[----:B------:R-:W-:Y:S05]  /*8f80*/  BRA `(.L_x_2499) ;  /* 0x0000000c00a47947 */ /* 0x000fea0003800000 */
.L_x_2495:
        /* <DEDUP_REMOVED lines=9> */
[----:B------:R-:W-:-:S14]  /*9020*/  DSETP.GEU.AND P0, PT, |R24|, UR4, PT ;  /* 0x0000000418007e2a */ /* 0x000fdc000bf0e200 */
[----:B0-----:R-:W-:-:S05]  /*9030*/  @!P0 FMUL R3, R3, 1.175494350822287508e-38 ;  /* 0x0080000003038820 */ /* 0x001fca0000400000 */
[----:B------:R0:W-:Y:S01]  /*9040*/  STG.E desc[UR36][R4.64], R3 ;  /* 0x0000000304007986 */ /* 0x0001e2000c101924 */
[----:B------:R-:W-:Y:S05]  /*9050*/  BRA `(.L_x_2499) ;  /* 0x0000000c00707947 */ /* 0x000fea0003800000 */
.L_x_2503:
        /* <DEDUP_REMOVED lines=8> */
.L_x_2502:
        /* <DEDUP_REMOVED lines=14> */
.L_x_2505:
        /* <DEDUP_REMOVED lines=9> */
.L_x_2504:
[----:B------:R0:W-:Y:S01]  /*9250*/  STG.E.64 desc[UR36][R4.64], R24 ;  /* 0x0000001804007986 */ /* 0x0001e2000c101b24 */
[----:B------:R-:W-:Y:S05]  /*9260*/  BRA `(.L_x_2499) ;  /* 0x0000000800ec7947 */ /* 0x000fea0003800000 */
.L_x_2494:
        /* <DEDUP_REMOVED lines=10> */
[----:B------:R-:W0:Y:S02]  /*9310*/  F2I.U32.F64.TRUNC R25, R24 ;  /* 0x0000001800197311 */ /* 0x000e24000030d000 */
[----:B0-----:R0:W-:Y:S01]  /*9320*/  STG.E.U16 desc[UR36][R4.64], R25 ;  /* 0x0000001904007986 */ /* 0x0011e2000c101524 */
[----:B------:R-:W-:Y:S05]  /*9330*/  BRA `(.L_x_2499) ;  /* 0x0000000800b87947 */ /* 0x000fea0003800000 */
.L_x_2509:
        /* <DEDUP_REMOVED lines=22> */
.L_x_2512:
[----:B------:R-:W-:-:S04]  /*94a0*/  SHF.R.U32.HI R3, RZ, 0x18, R7 ;  /* 0x00000018ff037819 */ /* 0x000fc80000011607 */
[----:B------:R-:W-:-:S07]  /*94b0*/  LOP3.LUT R0, R0, 0x80, R3, 0xf8, !PT ;  /* 0x0000008000007812 */ /* 0x000fce00078ef803 */
.L_x_2511:
[----:B------:R-:W-:Y:S05]  /*94c0*/  BSYNC.RECONVERGENT B0 ;  /* 0x0000000000007941 */ /* 0x000fea0003800200 */
.L_x_2510:
[----:B------:R0:W-:Y:S01]  /*94d0*/  STG.E.U8 desc[UR36][R4.64], R0 ;  /* 0x0000000004007986 */ /* 0x0001e2000c101124 */
[----:B------:R-:W-:Y:S05]  /*94e0*/  BRA `(.L_x_2499) ;  /* 0x00000008004c7947 */ /* 0x000fea0003800000 */
.L_x_2508:
        /* <DEDUP_REMOVED lines=22> */
.L_x_2515:
[----:B------:R-:W-:-:S04]  /*9650*/  SHF.R.U32.HI R3, RZ, 0x18, R7 ;  /* 0x00000018ff037819 */ /* 0x000fc80000011607 */
[----:B------:R-:W-:-:S07]  /*9660*/  LOP3.LUT R0, R0, 0x80, R3, 0xf8, !PT ;  /* 0x0000008000007812 */ /* 0x000fce00078ef803 */
.L_x_2514:
[----:B------:R-:W-:Y:S05]  /*9670*/  BSYNC.RECONVERGENT B0 ;  /* 0x0000000000007941 */ /* 0x000fea0003800200 */
.L_x_2513:
[----:B------:R0:W-:Y:S01]  /*9680*/  STG.E.U8 desc[UR36][R4.64], R0 ;  /* 0x0000000004007986 */ /* 0x0001e2000c101124 */
[----:B------:R-:W-:Y:S05]  /*9690*/  BRA `(.L_x_2499) ;  /* 0x0000000400e07947 */ /* 0x000fea0003800000 */
.L_x_2507:
        /* <DEDUP_REMOVED lines=26> */
.L_x_2517:
[----:B------:R-:W0:Y:S02]  /*9840*/  F2I.U64.F64.TRUNC R24, R24 ;  /* 0x0000001800187311 */ /* 0x000e24000030d800 */
[----:B0-----:R0:W-:Y:S01]  /*9850*/  STG.E.64 desc[UR36][R4.64], R24 ;  /* 0x0000001804007986 */ /* 0x0011e2000c101b24 */
[----:B------:R-:W-:Y:S05]  /*9860*/  BRA `(.L_x_2499) ;  /* 0x00000004006c7947 */ /* 0x000fea0003800000 */
.L_x_2516:
[----:B------:R-:W0:Y:S02]  /*9870*/  F2I.U32.F64.TRUNC R25, R24 ;  /* 0x0000001800197311 */ /* 0x000e24000030d000 */
[----:B0-----:R0:W-:Y:S01]  /*9880*/  STG.E desc[UR36][R4.64], R25 ;  /* 0x0000001904007986 */ /* 0x0011e2000c101924 */
[----:B------:R-:W-:Y:S05]  /*9890*/  BRA `(.L_x_2499) ;  /* 0x0000000400607947 */ /* 0x000fea0003800000 */
.L_x_2506:
[----:B------:R-:W-:-:S13]  /*98a0*/  ISETP.GT.AND P0, PT, R0, 0xe, PT ;  /* 0x0000000e0000780c */ /* 0x000fda0003f04270 */
[----:B------:R-:W-:Y:S05]  /*98b0*/  @P0 BRA `(.L_x_2518) ;  /* 0x00000000002c0947 */ /* 0x000fea0003800000 */
[----:B------:R-:W-:-:S13]  /*98c0*/  ISETP.NE.AND P0, PT, R0, 0xa, PT ;  /* 0x0000000a0000780c */ /* 0x000fda0003f05270 */
[----:B------:R-:W-:Y:S05]  /*98d0*/  @!P0 BRA `(.L_x_2519) ;  /* 0x0000000000188947 */ /* 0x000fea0003800000 */
[----:B------:R-:W-:-:S13]  /*98e0*/  ISETP.NE.AND P0, PT, R0, 0xb, PT ;  /* 0x0000000b0000780c */ /* 0x000fda0003f05270 */
[----:B------:R-:W-:Y:S05]  /*98f0*/  @P0 BRA `(.L_x_2498) ;  /* 0x0000000000340947 */ /* 0x000fea0003800000 */
[----:B------:R-:W-:-:S06]  /*9900*/  DSETP.NEU.AND P0, PT, R24, RZ, PT ;  /* 0x000000ff1800722a */ /* 0x000fcc0003f0d000 */
[----:B------:R-:W-:-:S05]  /*9910*/  SEL R3, RZ, 0x1, !P0 ;  /* 0x00000001ff037807 */ /* 0x000fca0004000000 */
[----:B------:R0:W-:Y:S01]  /*9920*/  STG.E.U8 desc[UR36][R4.64], R3 ;  /* 0x0000000304007986 */ /* 0x0001e2000c101124 */
[----:B------:R-:W-:Y:S05]  /*9930*/  BRA `(.L_x_2499) ;  /* 0x0000000400387947 */ /* 0x000fea0003800000 */
.L_x_2519:
[----:B------:R-:W-:-:S05]  /*9940*/  CS2R R26, SRZ ;  /* 0x00000000001a7805 */ /* 0x000fca000001ff00 */
[----:B------:R1:W-:Y:S01]  /*9950*/  STG.E.128 desc[UR36][R4.64], R24 ;  /* 0x0000001804007986 */ /* 0x0003e2000c101d24 */
[----:B------:R-:W-:Y:S05]  /*9960*/  BRA `(.L_x_2499) ;  /* 0x00000004002c7947 */ /* 0x000fea0003800000 */
.L_x_2518:
[----:B------:R-:W-:-:S13]  /*9970*/  ISETP.NE.AND P0, PT, R0, 0xf, PT ;  /* 0x0000000f0000780c */ /* 0x000fda0003f05270 */
[----:B------:R-:W-:Y:S05]  /*9980*/  @!P0 BRA `(.L_x_2520) ;  /* 0x0000000400088947 */ /* 0x000fea0003800000 */
[----:B------:R-:W-:-:S13]  /*9990*/  ISETP.NE.AND P0, PT, R0, 0x17, PT ;  /* 0x000000170000780c */ /* 0x000fda0003f05270 */
[----:B------:R-:W-:Y:S05]  /*99a0*/  @!P0 BRA `(.L_x_2521) ;  /* 0x0000000000a08947 */ /* 0x000fea0003800000 */
[----:B------:R-:W-:-:S13]  /*99b0*/  ISETP.NE.AND P0, PT, R0, 0x18, PT ;  /* 0x000000180000780c */ /* 0x000fda0003f05270 */
[----:B------:R-:W-:Y:S05]  /*99c0*/  @!P0 BRA `(.L_x_2522) ;  /* 0x0000000000448947 */ /* 0x000fea0003800000 */
.L_x_2498:
        /* <DEDUP_REMOVED lines=16> */
.L_x_2523:
[----:B------:R-:W-:Y:S05]  /*9ad0*/  BRA `(.L_x_2499) ;  /* 0x0000000000d07947 */ /* 0x000fea0003800000 */
.L_x_2522:
        /* <DEDUP_REMOVED lines=17> */
.L_x_2525:
[----:B------:R-:W-:Y:S05]  /*9bf0*/  BSYNC.RECONVERGENT B0 ;  /* 0x0000000000007941 */ /* 0x000fea0003800200 */
.L_x_2524:
[----:B------:R-:W-:-:S05]  /*9c00*/  LOP3.LUT R3, R0, 0x80, R3, 0xf8, !PT ;  /* 0x0000008000037812 */ /* 0x000fca00078ef803 */
[----:B------:R3:W-:Y:S01]  /*9c10*/  STG.E.U8 desc[UR36][R4.64], R3 ;  /* 0x0000000304007986 */ /* 0x0007e2000c101124 */
[----:B------:R-:W-:Y:S05]  /*9c20*/  BRA `(.L_x_2499) ;  /* 0x00000000007c7947 */ /* 0x000fea0003800000 */
.L_x_2521:
        /* <DEDUP_REMOVED lines=16> */
.L_x_2527:
[----:B------:R-:W-:Y:S01]  /*9d30*/  IMAD.MOV.U32 R0, RZ, RZ, 0x7f ;  /* 0x0000007fff007424 */ /* 0x000fe200078e00ff */
[----:B------:R-:W-:-:S04]  /*9d40*/  ISETP.GT.U32.AND P0, PT, R3, 0x7f800000, PT ;  /* 0x7f8000000300780c */ /* 0x000fc80003f04070 */
[----:B------:R-:W-:-:S09]  /*9d50*/  SEL R0, R0, 0x7c, P0 ;  /* 0x0000007c00007807 */ /* 0x000fd20000000000 */
.L_x_2528:
[----:B------:R-:W-:Y:S05]  /*9d60*/  BSYNC.RECONVERGENT B0 ;  /* 0x0000000000007941 */ /* 0x000fea0003800200 */
.L_x_2526:
[----:B------:R-:W-:-:S04]  /*9d70*/  SHF.R.U32.HI R3, RZ, 0x18, R7 ;  /* 0x00000018ff037819 */ /* 0x000fc80000011607 */
[----:B------:R-:W-:-:S05]  /*9d80*/  LOP3.LUT R3, R0, 0x80, R3, 0xf8, !PT ;  /* 0x0000008000037812 */ /* 0x000fca00078ef803 */
[----:B------:R2:W-:Y:S01]  /*9d90*/  STG.E.U8 desc[UR36][R4.64], R3 ;  /* 0x0000000304007986 */ /* 0x0005e2000c101124 */
[----:B------:R-:W-:Y:S05]  /*9da0*/  BRA `(.L_x_2499) ;  /* 0x00000000001c7947 */ /* 0x000fea0003800000 */
.L_x_2520:
[----:B------:R-:W-:Y:S01]  /*9db0*/  UMOV UR4, 0xf0000000 ;  /* 0xf000000000047882 */ /* 0x000fe20000000000 */
[----:B------:R-:W-:Y:S01]  /*9dc0*/  UMOV UR5, 0x380fffff ;  /* 0x380fffff00057882 */ /* 0x000fe20000000000 */
[----:B------:R-:W0:Y:S01]  /*9dd0*/  F2F.F32.F64 R0, R24 ;  /* 0x0000001800007310 */ /* 0x000e220000301000 */
[----:B------:R-:W-:-:S14]  /*9de0*/  DSETP.GEU.AND P0, PT, |R24|, UR4, PT ;  /* 0x0000000418007e2a */ /* 0x000fdc000bf0e200 */
[----:B0-----:R-:W-:-:S05]  /*9df0*/  @!P0 FMUL R0, R0, 1.175494350822287508e-38 ;  /* 0x0080000000008820 */ /* 0x001fca0000400000 */
[----:B------:R-:W-:-:S05]  /*9e00*/  F2FP.BF16.F32.PACK_AB R0, RZ, R0 ;  /* 0x00000000ff00723e */ /* 0x000fca00000010ff */
[----:B------:R4:W-:Y:S02]  /*9e10*/  STG.E.U16 desc[UR36][R4.64], R0 ;  /* 0x0000000004007986 */ /* 0x0009e4000c101524 */
.L_x_2499:
[----:B------:R-:W-:-:S07]  /*9e20*/  VIADD R23, R23, 0x80 ;  /* 0x0000008017177836 */ /* 0x000fce0000000000 */
.L_x_2458:
[----:B------:R-:W-:Y:S05]  /*9e30*/  BSYNC.RECONVERGENT B7 ;  /* 0x0000000000077941 */ /* 0x000fea0003800200 */
.L_x_2419:
[----:B------:R-:W-:-:S13]  /*9e40*/  ISETP.GE.AND P0, PT, R23, R2, PT ;  /* 0x000000021700720c */ /* 0x000fda0003f06270 */
[----:B------:R-:W-:Y:S05]  /*9e50*/  @P0 EXIT ;  /* 0x000000000000094d */ /* 0x000fea0003800000 */
[----:B01234-:R-:W0:Y:S01]  /*9e60*/  LDC.64 R2, c[0x0][0x388] ;  /* 0x0000e200ff027b82 */ /* 0x01fe220000000a00 */
[----:B------:R-:W1:Y:S01]  /*9e70*/  LDCU UR4, c[0x0][0x3a8] ;  /* 0x00007500ff0477ac */ /* 0x000e620008000800 */
[----:B------:R-:W-:Y:S01]  /*9e80*/  PRMT R0, R18, 0x9910, RZ ;  /* 0x0000991012007816 */ /* 0x000fe200000000ff */
        /* <DEDUP_REMOVED lines=15> */
[----:B0-----:R-:W-:Y:S01]  /*9f80*/  STG.E.U8 desc[UR36][R2.64], R17 ;  /* 0x0000001102007986 */ /* 0x001fe2000c101124 */
[----:B------:R-:W-:Y:S05]  /*9f90*/  EXIT ;  /* 0x000000000000794d */ /* 0x000fea0003800000 */
.L_x_2532:
[----:B------:R-:W0:Y:S02]  /*9fa0*/  F2I.S64.F64.TRUNC R16, R16 ;  /* 0x0000001000107311 */ /* 0x000e24000030d900 */
[----:B0-----:R-:W-:-:S05]  /*9fb0*/  IMAD.MOV.U32 R5, RZ, RZ, R16 ;  /* 0x000000ffff057224 */ /* 0x001fca00078e0010 */
[----:B------:R-:W-:Y:S01]  /*9fc0*/  STG.E.U8 desc[UR36][R2.64], R5 ;  /* 0x0000000502007986 */ /* 0x000fe2000c101124 */
[----:B------:R-:W-:Y:S05]  /*9fd0*/  EXIT ;  /* 0x000000000000794d */ /* 0x000fea0003800000 */
.L_x_2531:
[----:B------:R-:W-:-:S13]  /*9fe0*/  ISETP.NE.AND P0, PT, R0, 0x2, PT ;  /* 0x000000020000780c */ /* 0x000fda0003f05270 */
[----:B------:R-:W-:Y:S05]  /*9ff0*/  @!P0 BRA `(.L_x_2534) ;  /* 0x0000000000288947 */ /* 0x000fea0003800000 */
[----:B------:R-:W-:-:S13]  /*a000*/  ISETP.NE.AND P0, PT, R0, 0x3, PT ;  /* 0x000000030000780c */ /* 0x000fda0003f05270 */
[----:B------:R-:W-:Y:S05]  /*a010*/  @!P0 BRA `(.L_x_2535) ;  /* 0x0000000000148947 */ /* 0x000fea0003800000 */
[----:B------:R-:W-:-:S13]  /*a020*/  ISETP.NE.AND P0, PT, R0, 0x4, PT ;  /* 0x000000040000780c */ /* 0x000fda0003f05270 */
[----:B------:R-:W-:Y:S05]  /*a030*/  @P0 BRA `(.L_x_2533) ;  /* 0x0000000800b40947 */ /* 0x000fea0003800000 */
[----:B------:R-:W0:Y:S02]  /*a040*/  F2I.S64.F64.TRUNC R16, R16 ;  /* 0x0000001000107311 */ /* 0x000e24000030d900 */
[----:B0-----:R-:W-:Y:S01]  /*a050*/  STG.E.64 desc[UR36][R2.64], R16 ;  /* 0x0000001002007986 */ /* 0x001fe2000c101b24 */
[----:B------:R-:W-:Y:S05]  /*a060*/  EXIT ;  /* 0x000000000000794d */ /* 0x000fea0003800000 */
.L_x_2535:
[----:B------:R-:W0:Y:S02]  /*a070*/  F2I.F64.TRUNC R17, R16 ;  /* 0x0000001000117311 */ /* 0x000e24000030d100 */
[----:B0-----:R-:W-:Y:S01]  /*a080*/  STG.E desc[UR36][R2.64], R17 ;  /* 0x0000001102007986 */ /* 0x001fe2000c101924 */
[----:B------:R-:W-:Y:S05]  /*a090*/  EXIT ;  /* 0x000000000000794d */ /* 0x000fea0003800000 */
.L_x_2534:
[----:B------:R-:W0:Y:S02]  /*a0a0*/  F2I.F64.TRUNC R17, R16 ;  /* 0x0000001000117311 */ /* 0x000e24000030d100 */
[----:B0-----:R-:W-:Y:S01]  /*a0b0*/  STG.E.U16 desc[UR36][R2.64], R17 ;  /* 0x0000001102007986 */ /* 0x001fe2000c101524 */
[----:B------:R-:W-:Y:S05]  /*a0c0*/  EXIT ;  /* 0x000000000000794d */ /* 0x000fea0003800000 */
.L_x_2530:
        /* <DEDUP_REMOVED lines=11> */
[----:B------:R-:W-:Y:S01]  /*a180*/  STG.E desc[UR36][R2.64], R5 ;  /* 0x0000000502007986 */ /* 0x000fe2000c101924 */
[----:B------:R-:W-:Y:S05]  /*a190*/  EXIT ;  /* 0x000000000000794d */ /* 0x000fea0003800000 */
.L_x_2537:
        /* <DEDUP_REMOVED lines=8> */
.L_x_2536:
        /* <DEDUP_REMOVED lines=12> */
[----:B------:R-:W-:Y:S01]  /*a2e0*/  STG.E.64 desc[UR36][R2.64], R4 ;  /* 0x0000000402007986 */ /* 0x000fe2000c101b24 */
[----:B------:R-:W-:Y:S05]  /*a2f0*/  EXIT ;  /* 0x000000000000794d */ /* 0x000fea0003800000 */
.L_x_2539:
        /* <DEDUP_REMOVED lines=9> */
.L_x_2538:
[----:B------:R-:W-:Y:S01]  /*a390*/  STG.E.64 desc[UR36][R2.64], R16 ;  /* 0x0000001002007986 */ /* 0x000fe2000c101b24 */
[----:B------:R-:W-:Y:S05]  /*a3a0*/  EXIT ;  /* 0x000000000000794d */ /* 0x000fea0003800000 */
.L_x_2529:
        /* <DEDUP_REMOVED lines=11> */
[----:B0-----:R-:W-:Y:S01]  /*a460*/  STG.E.U16 desc[UR36][R2.64], R17 ;  /* 0x0000001102007986 */ /* 0x001fe2000c101524 */
[----:B------:R-:W-:Y:S05]  /*a470*/  EXIT ;  /* 0x000000000000794d */ /* 0x000fea0003800000 */
.L_x_2543:
        /* <DEDUP_REMOVED lines=22> */
.L_x_2546:
[----:B------:R-:W-:-:S04]  /*a5e0*/  SHF.R.U32.HI R5, RZ, 0x18, R5 ;  /* 0x00000018ff057819 */ /* 0x000fc80000011605 */
[----:B------:R-:W-:-:S07]  /*a5f0*/  LOP3.LUT R0, R0, 0x80, R5, 0xf8, !PT ;  /* 0x0000008000007812 */ /* 0x000fce00078ef805 */
.L_x_2545:
[----:B------:R-:W-:Y:S05]  /*a600*/  BSYNC.RECONVERGENT B0 ;  /* 0x0000000000007941 */ /* 0x000fea0003800200 */
.L_x_2544:
[----:B------:R-:W-:Y:S01]  /*a610*/  STG.E.U8 desc[UR36][R2.64], R0 ;  /* 0x0000000002007986 */ /* 0x000fe2000c101124 */
[----:B------:R-:W-:Y:S05]  /*a620*/  EXIT ;  /* 0x000000000000794d */ /* 0x000fea0003800000 */
.L_x_2542:
        /* <DEDUP_REMOVED lines=22> */
.L_x_2549:
[----:B------:R-:W-:-:S04]  /*a790*/  SHF.R.U32.HI R5, RZ, 0x18, R5 ;  /* 0x00000018ff057819 */ /* 0x000fc80000011605 */
[----:B------:R-:W-:-:S07]  /*a7a0*/  LOP3.LUT R0, R0, 0x80, R5, 0xf8, !PT ;  /* 0x0000008000007812 */ /* 0x000fce00078ef805 */
.L_x_2548:
[----:B------:R-:W-:Y:S05]  /*a7b0*/  BSYNC.RECONVERGENT B0 ;  /* 0x0000000000007941 */ /* 0x000fea0003800200 */
.L_x_2547:
[----:B------:R-:W-:Y:S01]  /*a7c0*/  STG.E.U8 desc[UR36][R2.64], R0 ;  /* 0x0000000002007986 */ /* 0x000fe2000c101124 */
[----:B------:R-:W-:Y:S05]  /*a7d0*/  EXIT ;  /* 0x000000000000794d */ /* 0x000fea0003800000 */
.L_x_2541:
        /* <DEDUP_REMOVED lines=26> */
.L_x_2551:
[----:B------:R-:W0:Y:S02]  /*a980*/  F2I.U64.F64.TRUNC R16, R16 ;  /* 0x0000001000107311 */ /* 0x000e24000030d800 */
[----:B0-----:R-:W-:Y:S01]  /*a990*/  STG.E.64 desc[UR36][R2.64], R16 ;  /* 0x0000001002007986 */ /* 0x001fe2000c101b24 */
[----:B------:R-:W-:Y:S05]  /*a9a0*/  EXIT ;  /* 0x000000000000794d */ /* 0x000fea0003800000 */
.L_x_2550:
[----:B------:R-:W0:Y:S02]  /*a9b0*/  F2I.U32.F64.TRUNC R17, R16 ;  /* 0x0000001000117311 */ /* 0x000e24000030d000 */
[----:B0-----:R-:W-:Y:S01]  /*a9c0*/  STG.E desc[UR36][R2.64], R17 ;  /* 0x0000001102007986 */ /* 0x001fe2000c101924 */
[----:B------:R-:W-:Y:S05]  /*a9d0*/  EXIT ;  /* 0x000000000000794d */ /* 0x000fea0003800000 */
.L_x_2540:
        /* <DEDUP_REMOVED lines=8> */
[----:B------:R-:W-:Y:S01]  /*aa60*/  STG.E.U8 desc[UR36][R2.64], R5 ;  /* 0x0000000502007986 */ /* 0x000fe2000c101124 */
[----:B------:R-:W-:Y:S05]  /*aa70*/  EXIT ;  /* 0x000000000000794d */ /* 0x000fea0003800000 */
.L_x_2553:
[----:B------:R-:W-:-:S05]  /*aa80*/  CS2R R18, SRZ ;  /* 0x0000000000127805 */ /* 0x000fca000001ff00 */
[----:B------:R-:W-:Y:S01]  /*aa90*/  STG.E.128 desc[UR36][R2.64], R16 ;  /* 0x0000001002007986 */ /* 0x000fe2000c101d24 */
[----:B------:R-:W-:Y:S05]  /*aaa0*/  EXIT ;  /* 0x000000000000794d */ /* 0x000fea0003800000 */
.L_x_2552:
[----:B------:R-:W-:-:S13]  /*aab0*/  ISETP.NE.AND P0, PT, R0, 0xf, PT ;  /* 0x0000000f0000780c */ /* 0x000fda0003f05270 */
[----:B------:R-:W-:Y:S05]  /*aac0*/  @!P0 BRA `(.L_x_2554) ;  /* 0x0000000400088947 */ /* 0x000fea0003800000 */
[----:B------:R-:W-:-:S13]  /*aad0*/  ISETP.NE.AND P0, PT, R0, 0x17, PT ;  /* 0x000000170000780c */ /* 0x000fda0003f05270 */
[----:B------:R-:W-:Y:S05]  /*aae0*/  @!P0 BRA `(.L_x_2555) ;  /* 0x0000000000a08947 */ /* 0x000fea0003800000 */
[----:B------:R-:W-:-:S13]  /*aaf0*/  ISETP.NE.AND P0, PT, R0, 0x18, PT ;  /* 0x000000180000780c */ /* 0x000fda0003f05270 */
[----:B------:R-:W-:Y:S05]  /*ab00*/  @!P0 BRA `(.L_x_2556) ;  /* 0x0000000000448947 */ /* 0x000fea0003800000 */
.L_x_2533:
        /* <DEDUP_REMOVED lines=16> */
.L_x_2557:
[----:B------:R-:W-:Y:S05]  /*ac10*/  EXIT ;  /* 0x000000000000794d */ /* 0x000fea0003800000 */
.L_x_2556:
        /* <DEDUP_REMOVED lines=17> */
.L_x_2559:
[----:B------:R-:W-:Y:S05]  /*ad30*/  BSYNC.RECONVERGENT B0 ;  /* 0x0000000000007941 */ /* 0x000fea0003800200 */
.L_x_2558:
[----:B------:R-:W-:-:S05]  /*ad40*/  LOP3.LUT R5, R0, 0x80, R5, 0xf8, !PT ;  /* 0x0000008000057812 */ /* 0x000fca00078ef805 */
[----:B------:R-:W-:Y:S01]  /*ad50*/  STG.E.U8 desc[UR36][R2.64], R5 ;  /* 0x0000000502007986 */ /* 0x000fe2000c101124 */
[----:B------:R-:W-:Y:S05]  /*ad60*/  EXIT ;  /* 0x000000000000794d */ /* 0x000fea0003800000 */
.L_x_2555:
        /* <DEDUP_REMOVED lines=16> */
.L_x_2561:
[----:B------:R-:W-:Y:S01]  /*ae70*/  IMAD.MOV.U32 R0, RZ, RZ, 0x7f ;  /* 0x0000007fff007424 */ /* 0x000fe200078e00ff */
[----:B------:R-:W-:-:S04]  /*ae80*/  ISETP.GT.U32.AND P0, PT, R4, 0x7f800000, PT ;  /* 0x7f8000000400780c */ /* 0x000fc80003f04070 */
[----:B------:R-:W-:-:S09]  /*ae90*/  SEL R0, R0, 0x7c, P0 ;  /* 0x0000007c00007807 */ /* 0x000fd20000000000 */
.L_x_2562:
[----:B------:R-:W-:Y:S05]  /*aea0*/  BSYNC.RECONVERGENT B0 ;  /* 0x0000000000007941 */ /* 0x000fea0003800200 */
.L_x_2560:
[----:B------:R-:W-:-:S04]  /*aeb0*/  SHF.R.U32.HI R5, RZ, 0x18, R5 ;  /* 0x00000018ff057819 */ /* 0x000fc80000011605 */
[----:B------:R-:W-:-:S05]  /*aec0*/  LOP3.LUT R5, R0, 0x80, R5, 0xf8, !PT ;  /* 0x0000008000057812 */ /* 0x000fca00078ef805 */
[----:B------:R-:W-:Y:S01]  /*aed0*/  STG.E.U8 desc[UR36][R2.64], R5 ;  /* 0x0000000502007986 */ /* 0x000fe2000c101124 */
[----:B------:R-:W-:Y:S05]  /*aee0*/  EXIT ;  /* 0x000000000000794d */ /* 0x000fea0003800000 */
.L_x_2554:
        /* <DEDUP_REMOVED lines=8> */
        .weak           $__internal_1_$__cuda_sm20_div_rn_f64_full
        .type           $__internal_1_$__cuda_sm20_div_rn_f64_full,@function
        .size           $__internal_1_$__cuda_sm20_div_rn_f64_full,(.L_x_17836 - $__internal_1_$__cuda_sm20_div_rn_f64_full)
$__internal_1_$__cuda_sm20_div_rn_f64_full:
[C---:B------:R-:W-:Y:S01]  /*af70*/  FSETP.GEU.AND P0, PT, |R15|.reuse, 1.469367938527859385e-39, PT ;  /* 0x001000000f00780b */ /* 0x040fe20003f0e200 */
[----:B------:R-:W-:Y:S01]  /*af80*/  IMAD.MOV.U32 R8, RZ, RZ, 0x1 ;  /* 0x00000001ff087424 */ /* 0x000fe200078e00ff */
[----:B------:R-:W-:Y:S01]  /*af90*/  LOP3.LUT R20, R15, 0x800fffff, RZ, 0xc0, !PT ;  /* 0x800fffff0f147812 */ /* 0x000fe200078ec0ff */
[----:B------:R-:W-:Y:S01]  /*afa0*/  BSSY.RECONVERGENT B0, `(.L_x_2563) ;  /* 0x0000054000007945 */ /* 0x000fe20003800200 */
[C---:B------:R-:W-:Y:S02]  /*afb0*/  FSETP.GEU.AND P2, PT, |R13|.reuse, 1.469367938527859385e-39, PT ;  /* 0x001000000d00780b */ /* 0x040fe40003f4e200 */
[----:B------:R-:W-:Y:S01]  /*afc0*/  LOP3.LUT R21, R20, 0x3ff00000, RZ, 0xfc, !PT ;  /* 0x3ff0000014157812 */ /* 0x000fe200078efcff */
[----:B------:R-:W-:Y:S01]  /*afd0*/  IMAD.MOV.U32 R20, RZ, RZ, R14 ;  /* 0x000000ffff147224 */ /* 0x000fe200078e000e */
[----:B------:R-:W-:Y:S02]  /*afe0*/  LOP3.LUT R3, R13, 0x7ff00000, RZ, 0xc0, !PT ;  /* 0x7ff000000d037812 */ /* 0x000fe400078ec0ff */
[----:B------:R-:W-:-:S03]  /*aff0*/  LOP3.LUT R26, R15, 0x7ff00000, RZ, 0xc0, !PT ;  /* 0x7ff000000f1a7812 */ /* 0x000fc600078ec0ff */
[----:B------:R-:W-:Y:S01]  /*b000*/  @!P0 DMUL R20, R14, 8.98846567431157953865e+307 ;  /* 0x7fe000000e148828 */ /* 0x000fe20000000000 */
[----:B------:R-:W-:-:S03]  /*b010*/  ISETP.GE.U32.AND P1, PT, R3, R26, PT ;  /* 0x0000001a0300720c */ /* 0x000fc60003f26070 */
[----:B------:R-:W-:Y:S01]  /*b020*/  @!P2 LOP3.LUT R6, R15, 0x7ff00000, RZ, 0xc0, !PT ;  /* 0x7ff000000f06a812 */ /* 0x000fe200078ec0ff */
[----:B------:R-:W-:Y:S01]  /*b030*/  @!P2 IMAD.MOV.U32 R30, RZ, RZ, RZ ;  /* 0x000000ffff1ea224 */ /* 0x000fe200078e00ff */
[----:B------:R-:W0:Y:S02]  /*b040*/  MUFU.RCP64H R9, R21 ;  /* 0x0000001500097308 */ /* 0x000e240000001800 */
[----:B------:R-:W-:Y:S01]  /*b050*/  @!P2 ISETP.GE.U32.AND P3, PT, R3, R6, PT ;  /* 0x000000060300a20c */ /* 0x000fe20003f66070 */
[----:B------:R-:W-:Y:S01]  /*b060*/  IMAD.MOV.U32 R6, RZ, RZ, 0x1ca00000 ;  /* 0x1ca00000ff067424 */ /* 0x000fe200078e00ff */
[----:B------:R-:W-:-:S04]  /*b070*/  @!P0 LOP3.LUT R26, R21, 0x7ff00000, RZ, 0xc0, !PT ;  /* 0x7ff00000151a8812 */ /* 0x000fc800078ec0ff */
[----:B------:R-:W-:-:S04]  /*b080*/  @!P2 SEL R7, R6, 0x63400000, !P3 ;  /* 0x634000000607a807 */ /* 0x000fc80005800000 */
[----:B------:R-:W-:-:S04]  /*b090*/  @!P2 LOP3.LUT R7, R7, 0x80000000, R13, 0xf8, !PT ;  /* 0x800000000707a812 */ /* 0x000fc800078ef80d */
[----:B------:R-:W-:Y:S01]  /*b0a0*/  @!P2 LOP3.LUT R31, R7, 0x100000, RZ, 0xfc, !PT ;  /* 0x00100000071fa812 */ /* 0x000fe200078efcff */
[----:B0-----:R-:W-:Y:S01]  /*b0b0*/  DFMA R10, R8, -R20, 1 ;  /* 0x3ff00000080a742b */ /* 0x001fe20000000814 */
[----:B------:R-:W-:-:S07]  /*b0c0*/  IMAD.MOV.U32 R7, RZ, RZ, R3 ;  /* 0x000000ffff077224 */ /* 0x000fce00078e0003 */
        /* <DEDUP_REMOVED lines=9> */
[----:B------:R-:W-:-:S08]  /*b160*/  DMUL R30, R32, R10 ;  /* 0x0000000a201e7228 */ /* 0x000fd00000000000 */
[----:B------:R-:W-:-:S08]  /*b170*/  DFMA R8, R30, -R20, R10 ;  /* 0x800000141e08722b */ /* 0x000fd0000000000a */
[----:B------:R-:W-:Y:S01]  /*b180*/  DFMA R8, R32, R8, R30 ;  /* 0x000000082008722b */ /* 0x000fe2000000001e */
[----:B------:R-:W-:-:S05]  /*b190*/  VIADD R30, R7, 0xffffffff ;  /* 0xffffffff071e7836 */ /* 0x000fca0000000000 */
[----:B------:R-:W-:Y:S01]  /*b1a0*/  ISETP.GT.U32.AND P0, PT, R30, 0x7feffffe, PT ;  /* 0x7feffffe1e00780c */ /* 0x000fe20003f04070 */
[----:B------:R-:W-:-:S05]  /*b1b0*/  VIADD R30, R26, 0xffffffff ;  /* 0xffffffff1a1e7836 */ /* 0x000fca0000000000 */
[----:B------:R-:W-:-:S13]  /*b1c0*/  ISETP.GT.U32.OR P0, PT, R30, 0x7feffffe, P0 ;  /* 0x7feffffe1e00780c */ /* 0x000fda0000704470 */
[----:B------:R-:W-:Y:S05]  /*b1d0*/  @P0 BRA `(.L_x_2564) ;  /* 0x00000000006c0947 */ /* 0x000fea0003800000 */
[----:B------:R-:W-:-:S04]  /*b1e0*/  LOP3.LUT R12, R15, 0x7ff00000, RZ, 0xc0, !PT ;  /* 0x7ff000000f0c7812 */ /* 0x000fc800078ec0ff */
[CC--:B------:R-:W-:Y:S02]  /*b1f0*/  VIADDMNMX R7, R3.reuse, -R12.reuse, 0xb9600000, !PT ;  /* 0xb960000003077446 */ /* 0x0c0fe4000780090c */
[----:B------:R-:W-:Y:S01]  /*b200*/  ISETP.GE.U32.AND P0, PT, R3, R12, PT ;  /* 0x0000000c0300720c */ /* 0x000fe20003f06070 */
[----:B------:R-:W-:Y:S01]  /*b210*/  IMAD.MOV.U32 R12, RZ, RZ, RZ ;  /* 0x000000ffff0c7224 */ /* 0x000fe200078e00ff */
[----:B------:R-:W-:Y:S02]  /*b220*/  VIMNMX R7, PT, PT, R7, 0x46a00000, PT ;  /* 0x46a0000007077848 */ /* 0x000fe40003fe0100 */
[----:B------:R-:W-:-:S05]  /*b230*/  SEL R6, R6, 0x63400000, !P0 ;  /* 0x6340000006067807 */ /* 0x000fca0004000000 */
[----:B------:R-:W-:-:S04]  /*b240*/  IMAD.IADD R6, R7, 0x1, -R6 ;  /* 0x0000000107067824 */ /* 0x000fc800078e0a06 */
        /* <DEDUP_REMOVED lines=10> */
[----:B------:R-:W-:Y:S01]  /*b2f0*/  IMAD.MOV R11, RZ, RZ, -R6 ;  /* 0x000000ffff0b7224 */ /* 0x000fe200078e0a06 */
[----:B------:R-:W-:Y:S01]  /*b300*/  IADD3 R6, PT, PT, -R6, -0x43300000, RZ ;  /* 0xbcd0000006067810 */ /* 0x000fe20007ffe1ff */
[----:B------:R-:W-:-:S06]  /*b310*/  IMAD.MOV.U32 R10, RZ, RZ, RZ ;  /* 0x000000ffff0a7224 */ /* 0x000fcc00078e00ff */
[----:B------:R-:W-:Y:S02]  /*b320*/  DFMA R10, R30, -R10, R8 ;  /* 0x8000000a1e0a722b */ /* 0x000fe40000000008 */
[----:B------:R-:W-:-:S08]  /*b330*/  DMUL.RP R8, R8, R12 ;  /* 0x0000000c08087228 */ /* 0x000fd00000008000 */
[----:B------:R-:W-:Y:S02]  /*b340*/  FSETP.NEU.AND P0, PT, |R11|, R6, PT ;  /* 0x000000060b00720b */ /* 0x000fe40003f0d200 */
[----:B------:R-:W-:Y:S02]  /*b350*/  LOP3.LUT R3, R9, R14, RZ, 0x3c, !PT ;  /* 0x0000000e09037212 */ /* 0x000fe400078e3cff */
[----:B------:R-:W-:Y:S02]  /*b360*/  FSEL R30, R8, R30, !P0 ;  /* 0x0000001e081e7208 */ /* 0x000fe40004000000 */
[----:B------:R-:W-:Y:S01]  /*b370*/  FSEL R31, R3, R31, !P0 ;  /* 0x0000001f031f7208 */ /* 0x000fe20004000000 */
[----:B------:R-:W-:Y:S06]  /*b380*/  BRA `(.L_x_2565) ;  /* 0x0000000000547947 */ /* 0x000fec0003800000 */
.L_x_2564:
[----:B------:R-:W-:-:S14]  /*b390*/  DSETP.NAN.AND P0, PT, R12, R12, PT ;  /* 0x0000000c0c00722a */ /* 0x000fdc0003f08000 */
[----:B------:R-:W-:Y:S05]  /*b3a0*/  @P0 BRA `(.L_x_2566) ;  /* 0x0000000000440947 */ /* 0x000fea0003800000 */
[----:B------:R-:W-:-:S14]  /*b3b0*/  DSETP.NAN.AND P0, PT, R14, R14, PT ;  /* 0x0000000e0e00722a */ /* 0x000fdc0003f08000 */
[----:B------:R-:W-:Y:S05]  /*b3c0*/  @P0 BRA `(.L_x_2567) ;  /* 0x0000000000300947 */ /* 0x000fea0003800000 */
[----:B------:R-:W-:Y:S01]  /*b3d0*/  ISETP.NE.AND P0, PT, R7, R26, PT ;  /* 0x0000001a0700720c */ /* 0x000fe20003f05270 */
[----:B------:R-:W-:Y:S02]  /*b3e0*/  IMAD.MOV.U32 R30, RZ, RZ, 0x0 ;  /* 0x00000000ff1e7424 */ /* 0x000fe400078e00ff */
[----:B------:R-:W-:-:S10]  /*b3f0*/  IMAD.MOV.U32 R31, RZ, RZ, -0x80000 ;  /* 0xfff80000ff1f7424 */ /* 0x000fd400078e00ff */
[----:B------:R-:W-:Y:S05]  /*b400*/  @!P0 BRA `(.L_x_2565) ;  /* 0x0000000000348947 */ /* 0x000fea0003800000 */
[----:B------:R-:W-:Y:S02]  /*b410*/  ISETP.NE.AND P0, PT, R7, 0x7ff00000, PT ;  /* 0x7ff000000700780c */ /* 0x000fe40003f05270 */
[----:B------:R-:W-:Y:S02]  /*b420*/  LOP3.LUT R31, R13, 0x80000000, R15, 0x48, !PT ;  /* 0x800000000d1f7812 */ /* 0x000fe400078e480f */
[----:B------:R-:W-:-:S13]  /*b430*/  ISETP.EQ.OR P0, PT, R26, RZ, !P0 ;  /* 0x000000ff1a00720c */ /* 0x000fda0004702670 */
[----:B------:R-:W-:Y:S01]  /*b440*/  @P0 LOP3.LUT R3, R31, 0x7ff00000, RZ, 0xfc, !PT ;  /* 0x7ff000001f030812 */ /* 0x000fe200078efcff */
[----:B------:R-:W-:Y:S02]  /*b450*/  @!P0 IMAD.MOV.U32 R30, RZ, RZ, RZ ;  /* 0x000000ffff1e8224 */ /* 0x000fe400078e00ff */
[----:B------:R-:W-:Y:S02]  /*b460*/  @P0 IMAD.MOV.U32 R30, RZ, RZ, RZ ;  /* 0x000000ffff1e0224 */ /* 0x000fe400078e00ff */
[----:B------:R-:W-:Y:S01]  /*b470*/  @P0 IMAD.MOV.U32 R31, RZ, RZ, R3 ;  /* 0x000000ffff1f0224 */ /* 0x000fe200078e0003 */
[----:B------:R-:W-:Y:S06]  /*b480*/  BRA `(.L_x_2565) ;  /* 0x0000000000147947 */ /* 0x000fec0003800000 */
.L_x_2567:
[----:B------:R-:W-:Y:S01]  /*b490*/  LOP3.LUT R31, R15, 0x80000, RZ, 0xfc, !PT ;  /* 0x000800000f1f7812 */ /* 0x000fe200078efcff */
[----:B------:R-:W-:Y:S01]  /*b4a0*/  IMAD.MOV.U32 R30, RZ, RZ, R14 ;  /* 0x000000ffff1e7224 */ /* 0x000fe200078e000e */
[----:B------:R-:W-:Y:S06]  /*b4b0*/  BRA `(.L_x_2565) ;  /* 0x0000000000087947 */ /* 0x000fec0003800000 */
.L_x_2566:
[----:B------:R-:W-:Y:S01]  /*b4c0*/  LOP3.LUT R31, R13, 0x80000, RZ, 0xfc, !PT ;  /* 0x000800000d1f7812 */ /* 0x000fe200078efcff */
[----:B------:R-:W-:-:S07]  /*b4d0*/  IMAD.MOV.U32 R30, RZ, RZ, R12 ;  /* 0x000000ffff1e7224 */ /* 0x000fce00078e000c */
.L_x_2565:
[----:B------:R-:W-:Y:S05]  /*b4e0*/  BSYNC.RECONVERGENT B0 ;  /* 0x0000000000007941 */ /* 0x000fea0003800200 */
.L_x_2563:
[----:B------:R-:W-:Y:S02]  /*b4f0*/  IMAD.MOV.U32 R6, RZ, RZ, R0 ;  /* 0x000000ffff067224 */ /* 0x000fe400078e0000 */
[----:B------:R-:W-:-:S04]  /*b500*/  IMAD.MOV.U32 R7, RZ, RZ, 0x0 ;  /* 0x00000000ff077424 */ /* 0x000fc800078e00ff */
[----:B------:R-:W-:Y:S05]  /*b510*/  RET.REL.NODEC R6 `(_ZN2at6native27unrolled_elementwise_kernelIZZZNS0_17acosh_kernel_cudaERNS_18TensorIteratorBaseEENKUlvE0_clEvENKUlvE_clEvEUldE_St5arrayIPcLm2EELi4E23TrivialOffsetCalculatorILi1EjESB_NS0_6memory12LoadWithCastILi1EEENSC_13StoreWithCastILi1EEEEEviT_T0_T2_T3_T4_T5_) ;  /* 0xffffff4806b87950 */ /* 0x000fea0003c3ffff */
.L_x_2568:
        /* <DEDUP_REMOVED lines=14> */
.L_x_17836:


//--------------------- .text._ZN2at6native18elementwise_kernelILi128ELi2EZNS0_22gpu_kernel_impl_nocastIZZZNS0_17acosh_kernel_cudaERNS_18TensorIteratorBaseEENKUlvE0_clEvENKUlvE_clEvEUldE_EEvS4_RKT_EUliE_EEviT1_ --------------------------
	.section	.text._ZN2at6native18elementwise_kernelILi128ELi2EZNS0_22gpu_kernel_impl_nocastIZZZNS0_17acosh_kernel_cudaERNS_18TensorIteratorBaseEENKUlvE0_clEvENKUlvE_clEvEUldE_EEvS4_RKT_EUliE_EEviT1_,"ax",@progbits
	.align	128
        .global         _ZN2at6native18elementwise_kernelILi128ELi2EZNS0_22gpu_kernel_impl_nocastIZZZNS0_17acosh_kernel_cudaERNS_18TensorIteratorBaseEENKUlvE0_clEvENKUlvE_clEvEUldE_EEvS4_RKT_EUliE_EEviT1_
        .type           _ZN2at6native18elementwise_kernelILi128ELi2EZNS0_22gpu_kernel_impl_nocastIZZZNS0_17acosh_kernel_cudaERNS_18TensorIteratorBaseEENKUlvE0_clEvENKUlvE_clEvEUldE_EEvS4_RKT_EUliE_EEviT1_,@function
        .size           _ZN2at6native18elementwise_kernelILi128ELi2EZNS0_22gpu_kernel_impl_nocastIZZZNS0_17acosh_kernel_cudaERNS_18TensorIteratorBaseEENKUlvE0_clEvENKUlvE_clEvEUldE_EEvS4_RKT_EUliE_EEviT1_,(.L_x_17837 - _ZN2at6native18elementwise_kernelILi128ELi2EZNS0_22gpu_kernel_impl_nocastIZZZNS0_17acosh_kernel_cudaERNS_18TensorIteratorBaseEENKUlvE0_clEvENKUlvE_clEvEUldE_EEvS4_RKT_EUliE_EEviT1_)
        .other          _ZN2at6native18elementwise_kernelILi128ELi2EZNS0_22gpu_kernel_impl_nocastIZZZNS0_17acosh_kernel_cudaERNS_18TensorIteratorBaseEENKUlvE0_clEvENKUlvE_clEvEUldE_EEvS4_RKT_EUliE_EEviT1_,@"STO_CUDA_ENTRY STV_DEFAULT"
_ZN2at6native18elementwise_kernelILi128ELi2EZNS0_22gpu_kernel_impl_nocastIZZZNS0_17acosh_kernel_cudaERNS_18TensorIteratorBaseEENKUlvE0_clEvENKUlvE_clEvEUldE_EEvS4_RKT_EUliE_EEviT1_:
.text._ZN2at6native18elementwise_kernelILi128ELi2EZNS0_22gpu_kernel_impl_nocastIZZZNS0_17acosh_kernel_cudaERNS_18TensorIteratorBaseEENKUlvE0_clEvENKUlvE_clEvEUldE_EEvS4_RKT_EUliE_EEviT1_:
        /* <DEDUP_REMOVED lines=14> */
[----:B0-----:R-:W2:Y:S01]  /*00e0*/  LDG.E.64 R2, desc[UR6][R2.64] ;  /* 0x0000000602027981 */ /* 0x001ea2000c1e1b00 */
[----:B------:R-:W-:Y:S01]  /*00f0*/  IMAD.MOV.U32 R6, RZ, RZ, RZ ;  /* 0x000000ffff067224 */ /* 0x000fe200078e00ff */
[----:B------:R-:W-:Y:S01]  /*0100*/  MOV R8, RZ ;  /* 0x000000ff00087202 */ /* 0x000fe20000000f00 */
[C---:B--2---:R-:W-:Y:S02]  /*0110*/  DFMA R4, R2.reuse, R2, -1 ;  /* 0xbff000000204742b */ /* 0x044fe40000000002 */
[----:B------:R-:W-:-:S04]  /*0120*/  DADD R18, R2, -1 ;  /* 0xbff0000002127429 */ /* 0x000fc80000000000 */
[----:B------:R-:W0:Y:S06]  /*0130*/  MUFU.RSQ64H R7, R5 ;  /* 0x0000000500077308 */ /* 0x000e2c0000001c00 */
[C---:B------:R-:W-:Y:S02]  /*0140*/  ISETP.NE.AND P1, PT, R19.reuse, RZ, PT ;  /* 0x000000ff1300720c */ /* 0x040fe40003f25270 */
        /* <DEDUP_REMOVED lines=19> */
[----:B------:R-:W-:Y:S02]  /*0280*/  IMAD.MOV.U32 R4, RZ, RZ, R2 ;  /* 0x000000ffff047224 */ /* 0x000fe400078e0002 */
[----:B------:R-:W-:-:S10]  /*0290*/  IMAD.MOV.U32 R5, RZ, RZ, R3 ;  /* 0x000000ffff057224 */ /* 0x000fd400078e0003 */
[----:B------:R-:W-:-:S10]  /*02a0*/  @!P0 DMUL R4, R4, 1.80143985094819840000e+16 ;  /* 0x4350000004048828 */ /* 0x000fd40000000000 */
[----:B------:R-:W-:Y:S01]  /*02b0*/  @!P0 MOV R3, R5 ;  /* 0x0000000500038202 */ /* 0x000fe20000000f00 */
[----:B------:R-:W-:-:S04]  /*02c0*/  @!P0 IMAD.MOV.U32 R2, RZ, RZ, R4 ;  /* 0x000000ffff028224 */ /* 0x000fc800078e0004 */
[----:B------:R-:W-:-:S05]  /*02d0*/  VIADD R0, R3, 0xffffffff ;  /* 0xffffffff03007836 */ /* 0x000fca0000000000 */
[----:B------:R-:W-:Y:S01]  /*02e0*/  ISETP.GE.U32.AND P1, PT, R0, 0x7fefffff, PT ;  /* 0x7fefffff0000780c */ /* 0x000fe20003f26070 */
[----:B------:R-:W-:Y:S01]  /*02f0*/  IMAD.MOV.U32 R0, RZ, RZ, -0x3ff ;  /* 0xfffffc01ff007424 */ /* 0x000fe200078e00ff */
[----:B------:R-:W-:-:S11]  /*0300*/  @!P0 MOV R0, 0xfffffbcb ;  /* 0xfffffbcb00008802 */ /* 0x000fd60000000f00 */
[----:B------:R-:W-:Y:S05]  /*0310*/  @!P1 BRA `(.L_x_2573) ;  /* 0x00000000001c9947 */ /* 0x000fea0003800000 */
[----:B------:R-:W-:Y:S01]  /*0320*/  IMAD.MOV.U32 R2, RZ, RZ, 0x0 ;  /* 0x00000000ff027424 */ /* 0x000fe200078e00ff */
[----:B------:R-:W-:Y:S02]  /*0330*/  MOV R3, 0x7ff00000 ;  /* 0x7ff0000000037802 */ /* 0x000fe40000000f00 */
[----:B------:R-:W-:-:S04]  /*0340*/  LOP3.LUT P0, RZ, R5, 0x7fffffff, RZ, 0xc0, !PT ;  /* 0x7fffffff05ff7812 */ /* 0x000fc8000780c0ff */
[----:B------:R-:W-:-:S10]  /*0350*/  DFMA R2, R4, R2, +INF ;  /* 0x7ff000000402742b */ /* 0x000fd40000000002 */
[----:B------:R-:W-:Y:S02]  /*0360*/  FSEL R4, R2, RZ, P0 ;  /* 0x000000ff02047208 */ /* 0x000fe40000000000 */
[----:B------:R-:W-:Y:S01]  /*0370*/  FSEL R5, R3, -QNAN , P0 ;  /* 0xfff0000003057808 */ /* 0x000fe20000000000 */
[----:B------:R-:W-:Y:S06]  /*0380*/  BRA `(.L_x_2574) ;  /* 0x0000000400cc7947 */ /* 0x000fec0003800000 */
.L_x_2573:
[----:B------:R-:W-:Y:S01]  /*0390*/  LOP3.LUT R4, R3, 0xfffff, RZ, 0xc0, !PT ;  /* 0x000fffff03047812 */ /* 0x000fe200078ec0ff */
[----:B------:R-:W-:Y:S01]  /*03a0*/  IMAD.MOV.U32 R6, RZ, RZ, RZ ;  /* 0x000000ffff067224 */ /* 0x000fe200078e00ff */
[----:B------:R-:W-:Y:S01]  /*03b0*/  MOV R15, 0x3ed0ee25 ;  /* 0x3ed0ee25000f7802 */ /* 0x000fe20000000f00 */
[----:B------:R-:W-:Y:S01]  /*03c0*/  IMAD.MOV.U32 R14, RZ, RZ, -0x748574fc ;  /* 0x8b7a8b04ff0e7424 */ /* 0x000fe200078e00ff */
[----:B------:R-:W-:Y:S01]  /*03d0*/  LOP3.LUT R5, R4, 0x3ff00000, RZ, 0xfc, !PT ;  /* 0x3ff0000004057812 */ /* 0x000fe200078efcff */
[----:B------:R-:W-:Y:S01]  /*03e0*/  IMAD.MOV.U32 R4, RZ, RZ, R2 ;  /* 0x000000ffff047224 */ /* 0x000fe200078e0002 */
[----:B------:R-:W-:Y:S01]  /*03f0*/  UMOV UR4, 0x3ae80f1e ;  /* 0x3ae80f1e00047882 */ /* 0x000fe20000000000 */
[----:B------:R-:W-:Y:S01]  /*0400*/  UMOV UR5, 0x3eb1380b ;  /* 0x3eb1380b00057882 */ /* 0x000fe20000000000 */
[----:B------:R-:W-:Y:S01]  /*0410*/  ISETP.GE.U32.AND P0, PT, R5, 0x3ff6a09f, PT ;  /* 0x3ff6a09f0500780c */ /* 0x000fe20003f06070 */
[----:B------:R-:W-:Y:S01]  /*0420*/  IMAD.MOV.U32 R17, RZ, RZ, 0x43300000 ;  /* 0x43300000ff117424 */ /* 0x000fe200078e00ff */
[----:B------:R-:W-:Y:S01]  /*0430*/  LEA.HI R0, R3, R0, RZ, 0xc ;  /* 0x0000000003007211 */ /* 0x000fe200078f60ff */
[----:B------:R-:W-:Y:S01]  /*0440*/  UMOV UR8, 0x80000000 ;  /* 0x8000000000087882 */ /* 0x000fe20000000000 */
[----:B------:R-:W-:-:S09]  /*0450*/  UMOV UR9, 0x43300000 ;  /* 0x4330000000097882 */ /* 0x000fd20000000000 */
[----:B------:R-:W-:Y:S02]  /*0460*/  @P0 VIADD R7, R5, 0xfff00000 ;  /* 0xfff0000005070836 */ /* 0x000fe40000000000 */
[----:B------:R-:W-:-:S03]  /*0470*/  @P0 VIADD R0, R0, 0x1 ;  /* 0x0000000100000836 */ /* 0x000fc60000000000 */
        /* <DEDUP_REMOVED lines=50> */
.L_x_2572:
[----:B------:R-:W-:Y:S01]  /*07a0*/  DADD R12, R16, 2 ;  /* 0x40000000100c7429 */ /* 0x000fe20000000000 */
[----:B------:R-:W-:Y:S02]  /*07b0*/  MOV R2, 0x1 ;  /* 0x0000000100027802 */ /* 0x000fe40000000f00 */
        /* <DEDUP_REMOVED lines=16> */
[----:B------:R-:W-:Y:S05]  /*08c0*/  CALL.REL.NOINC `($__internal_2_$__cuda_sm20_div_rn_f64_full) ;  /* 0x0000004800487944 */ /* 0x000fea0003c00000 */
[----:B------:R-:W-:Y:S01]  /*08d0*/  MOV R2, R24 ;  /* 0x0000001800027202 */ /* 0x000fe20000000f00 */
[----:B------:R-:W-:-:S07]  /*08e0*/  IMAD.MOV.U32 R3, RZ, RZ, R25 ;  /* 0x000000ffff037224 */ /* 0x000fce00078e0019 */
.L_x_2575:
        /* <DEDUP_REMOVED lines=29> */
.L_x_2574:
[----:B------:R-:W0:Y:S01]  /*0ac0*/  LDC.64 R6, c[0x0][0x580] ;  /* 0x00016000ff067b82 */ /* 0x000e220000000a00 */
[----:B------:R-:W-:Y:S01]  /*0ad0*/  UMOV UR4, 0xfefa39ef ;  /* 0xfefa39ef00047882 */ /* 0x000fe20000000000 */
[----:B------:R-:W-:Y:S01]  /*0ae0*/  UMOV UR5, 0x3fe62e42 ;  /* 0x3fe62e4200057882 */ /* 0x000fe20000000000 */
[----:B------:R-:W-:Y:S01]  /*0af0*/  ISETP.GT.U32.AND P0, PT, R19, 0x432fffff, PT ;  /* 0x432fffff1300780c */ /* 0x000fe20003f04070 */
[----:B------:R-:W-:Y:S01]  /*0b00*/  DADD R2, R4, UR4 ;  /* 0x0000000404027e29 */ /* 0x000fe20008000000 */
[----:B------:R-:W-:-:S09]  /*0b10*/  VIADD R21, R21, 0x80 ;  /* 0x0000008015157836 */ /* 0x000fd20000000000 */
[----:B------:R-:W-:Y:S02]  /*0b20*/  FSEL R2, R2, R4, P0 ;  /* 0x0000000402027208 */ /* 0x000fe40000000000 */
[----:B------:R-:W-:-:S05]  /*0b30*/  FSEL R3, R3, R5, P0 ;  /* 0x0000000503037208 */ /* 0x000fca0000000000 */
[----:B0-----:R0:W-:Y:S02]  /*0b40*/  STG.E.64 desc[UR6][R6.64], R2 ;  /* 0x0000000206007986 */ /* 0x0011e4000c101b06 */
.L_x_2571:
[----:B------:R-:W-:Y:S05]  /*0b50*/  BSYNC.RECONVERGENT B0 ;  /* 0x0000000000007941 */ /* 0x000fea0003800200 */
.L_x_2570:
[----:B------:R-:W1:Y:S02]  /*0b60*/  LDCU UR4, c[0x0][0x380] ;  /* 0x00007000ff0477ac */ /* 0x000e640008000800 */
[----:B-1----:R-:W-:-:S13]  /*0b70*/  ISETP.GE.AND P0, PT, R21, UR4, PT ;  /* 0x0000000415007c0c */ /* 0x002fda000bf06270 */
[----:B------:R-:W-:Y:S05]  /*0b80*/  @P0 EXIT ;  /* 0x000000000000094d */ /* 0x000fea0003800000 */
[----:B------:R-:W1:Y:S02]  /*0b90*/  LDC.64 R18, c[0x0][0x588] ;  /* 0x00016200ff127b82 */ /* 0x000e640000000a00 */
[----:B-1----:R-:W2:Y:S01]  /*0ba0*/  LDG.E.64 R18, desc[UR6][R18.64] ;  /* 0x0000000612127981 */ /* 0x002ea2000c1e1b00 */
[----:B------:R-:W-:Y:S02]  /*0bb0*/  IMAD.MOV.U32 R4, RZ, RZ, RZ ;  /* 0x000000ffff047224 */ /* 0x000fe400078e00ff */
[----:B0-----:R-:W-:Y:S01]  /*0bc0*/  IMAD.MOV.U32 R6, RZ, RZ, RZ ;  /* 0x000000ffff067224 */ /* 0x001fe200078e00ff */
[C---:B--2---:R-:W-:Y:S02]  /*0bd0*/  DFMA R2, R18.reuse, R18, -1 ;  /* 0xbff000001202742b */ /* 0x044fe40000000012 */
[----:B------:R-:W-:-:S04]  /*0be0*/  DADD R18, R18, -1 ;  /* 0xbff0000012127429 */ /* 0x000fc80000000000 */
[----:B------:R-:W0:Y:S06]  /*0bf0*/  MUFU.RSQ64H R5, R3 ;  /* 0x0000000300057308 */ /* 0x000e2c0000001c00 */
[C---:B------:R-:W-:Y:S02]  /*0c00*/  ISETP.NE.AND P1, PT, R19.reuse, RZ, PT ;  /* 0x000000ff1300720c */ /* 0x040fe40003f25270 */
[----:B------:R-:W-:Y:S01]  /*0c10*/  ISETP.GT.U32.AND P0, PT, R19, 0x432fffff, PT ;  /* 0x432fffff1300780c */ /* 0x000fe20003f04070 */
[----:B0-----:R-:W-:Y:S01]  /*0c20*/  DMUL R8, R2, R4 ;  /* 0x0000000402087228 */ /* 0x001fe20000000000 */
[----:B------:R-:W-:-:S07]  /*0c30*/  IADD3 R7, PT, PT, R5, -0x100000, RZ ;  /* 0xfff0000005077810 */ /* 0x000fce0007ffe0ff */
        /* <DEDUP_REMOVED lines=19> */
[----:B------:R-:W-:Y:S02]  /*0d70*/  @!P0 IMAD.MOV.U32 R3, RZ, RZ, R5 ;  /* 0x000000ffff038224 */ /* 0x000fe400078e0005 */
[----:B------:R-:W-:Y:S02]  /*0d80*/  @!P0 IMAD.MOV.U32 R2, RZ, RZ, R4 ;  /* 0x000000ffff028224 */ /* 0x000fe400078e0004 */
[----:B------:R-:W-:-:S05]  /*0d90*/  VIADD R0, R3, 0xffffffff ;  /* 0xffffffff03007836 */ /* 0x000fca0000000000 */
[----:B------:R-:W-:Y:S02]  /*0da0*/  ISETP.GE.U32.AND P1, PT, R0, 0x7fefffff, PT ;  /* 0x7fefffff0000780c */ /* 0x000fe40003f26070 */
[----:B------:R-:W-:Y:S01]  /*0db0*/  MOV R0, 0xfffffc01 ;  /* 0xfffffc0100007802 */ /* 0x000fe20000000f00 */
[----:B------:R-:W-:-:S10]  /*0dc0*/  @!P0 IMAD.MOV.U32 R0, RZ, RZ, -0x435 ;  /* 0xfffffbcbff008424 */ /* 0x000fd400078e00ff */
[----:B------:R-:W-:Y:S05]  /*0dd0*/  @!P1 BRA `(.L_x_2577) ;  /* 0x00000000001c9947 */ /* 0x000fea0003800000 */
[----:B------:R-:W-:Y:S01]  /*0de0*/  MOV R2, 0x0 ;  /* 0x0000000000027802 */ /* 0x000fe20000000f00 */
[----:B------:R-:W-:Y:S01]  /*0df0*/  IMAD.MOV.U32 R3, RZ, RZ, 0x7ff00000 ;  /* 0x7ff00000ff037424 */ /* 0x000fe200078e00ff */
[----:B------:R-:W-:-:S05]  /*0e00*/  LOP3.LUT P0, RZ, R5, 0x7fffffff, RZ, 0xc0, !PT ;  /* 0x7fffffff05ff7812 */ /* 0x000fca000780c0ff */
[----:B------:R-:W-:-:S10]  /*0e10*/  DFMA R2, R4, R2, +INF ;  /* 0x7ff000000402742b */ /* 0x000fd40000000002 */
[----:B------:R-:W-:Y:S02]  /*0e20*/  FSEL R4, R2, RZ, P0 ;  /* 0x000000ff02047208 */ /* 0x000fe40000000000 */
[----:B------:R-:W-:Y:S01]  /*0e30*/  FSEL R5, R3, -QNAN , P0 ;  /* 0xfff0000003057808 */ /* 0x000fe20000000000 */
[----:B------:R-:W-:Y:S06]  /*0e40*/  BRA `(.L_x_2578) ;  /* 0x0000000400cc7947 */ /* 0x000fec0003800000 */
.L_x_2577:
        /* <DEDUP_REMOVED lines=65> */
.L_x_2576:
[----:B------:R-:W-:Y:S01]  /*1260*/  DADD R12, R16, 2 ;  /* 0x40000000100c7429 */ /* 0x000fe20000000000 */
[----:B------:R-:W-:Y:S01]  /*1270*/  IMAD.MOV.U32 R2, RZ, RZ, 0x1 ;  /* 0x00000001ff027424 */ /* 0x000fe200078e00ff */
[----:B------:R-:W-:-:S04]  /*1280*/  FSETP.GEU.AND P1, PT, |R17|, 6.5827683646048100446e-37, PT ;  /* 0x036000001100780b */ /* 0x000fc80003f2e200 */
        /* <DEDUP_REMOVED lines=13> */
[----:B------:R-:W-:Y:S02]  /*1360*/  MOV R11, R17 ;  /* 0x00000011000b7202 */ /* 0x000fe40000000f00 */
[----:B------:R-:W-:-:S07]  /*1370*/  MOV R0, 0x1390 ;  /* 0x0000139000007802 */ /* 0x000fce0000000f00 */
[----:B------:R-:W-:Y:S05]  /*1380*/  CALL.REL.NOINC `($__internal_2_$__cuda_sm20_div_rn_f64_full) ;  /* 0x0000003c00987944 */ /* 0x000fea0003c00000 */
[----:B------:R-:W-:Y:S02]  /*1390*/  IMAD.MOV.U32 R2, RZ, RZ, R24 ;  /* 0x000000ffff027224 */ /* 0x000fe400078e0018 */
[----:B------:R-:W-:-:S07]  /*13a0*/  IMAD.MOV.U32 R3, RZ, RZ, R25 ;  /* 0x000000ffff037224 */ /* 0x000fce00078e0019 */
.L_x_2579:
        /* <DEDUP_REMOVED lines=29> */
.L_x_2578:
[----:B------:R-:W0:Y:S01]  /*1580*/  LDC.64 R6, c[0x0][0x580] ;  /* 0x00016000ff067b82 */ /* 0x000e220000000a00 */
[----:B------:R-:W-:Y:S01]  /*1590*/  UMOV UR4, 0xfefa39ef ;  /* 0xfefa39ef00047882 */ /* 0x000fe20000000000 */
[----:B------:R-:W-:Y:S01]  /*15a0*/  UMOV UR5, 0x3fe62e42 ;  /* 0x3fe62e4200057882 */ /* 0x000fe20000000000 */
[----:B------:R-:W-:Y:S01]  /*15b0*/  ISETP.GT.U32.AND P0, PT, R19, 0x432fffff, PT ;  /* 0x432fffff1300780c */ /* 0x000fe20003f04070 */
[----:B------:R-:W-:-:S10]  /*15c0*/  DADD R2, R4, UR4 ;  /* 0x0000000404027e29 */ /* 0x000fd40008000000 */
[----:B------:R-:W-:Y:S02]  /*15d0*/  FSEL R2, R2, R4, P0 ;  /* 0x0000000402027208 */ /* 0x000fe40000000000 */
[----:B------:R-:W-:-:S05]  /*15e0*/  FSEL R3, R3, R5, P0 ;  /* 0x0000000503037208 */ /* 0x000fca0000000000 */
[----:B0-----:R-:W-:Y:S01]  /*15f0*/  STG.E.64 desc[UR6][R6.64], R2 ;  /* 0x0000000206007986 */ /* 0x001fe2000c101b06 */
[----:B------:R-:W-:Y:S05]  /*1600*/  EXIT ;  /* 0x000000000000794d */ /* 0x000fea0003800000 */
.L_x_2569:
[----:B------:R-:W0:Y:S01]  /*1610*/  LDCU UR4, c[0x0][0x380] ;  /* 0x00007000ff0477ac */ /* 0x000e220008000800 */
[----:B------:R-:W-:Y:S01]  /*1620*/  VIADD R20, R20, 0xffffffff ;  /* 0xffffffff14147836 */ /* 0x000fe20000000000 */
[----:B------:R-:W-:Y:S04]  /*1630*/  BSSY.RECONVERGENT B0, `(.L_x_2580) ;  /* 0x00001e0000007945 */ /* 0x000fe80003800200 */
[----:B------:R-:W-:-:S04]  /*1640*/  VIMNMX.U32 R22, PT, PT, R20, 0x18, PT ;  /* 0x0000001814167848 */ /* 0x000fc80003fe0000 */
[----:B------:R-:W-:Y:S02]  /*1650*/  IADD3 R22, PT, PT, R22, 0x1, RZ ;  /* 0x0000000116167810 */ /* 0x000fe40007ffe0ff */
[----:B0-----:R-:W-:-:S13]  /*1660*/  ISETP.GE.AND P0, PT, R21, UR4, PT ;  /* 0x0000000415007c0c */ /* 0x001fda000bf06270 */
[----:B------:R-:W-:Y:S05]  /*1670*/  @P0 BRA `(.L_x_2581) ;  /* 0x0000001c006c0947 */ /* 0x000fea0003800000 */
[----:B------:R-:W0:Y:S01]  /*1680*/  LDCU.64 UR4, c[0x0][0x390] ;  /* 0x00007200ff0477ac */ /* 0x000e220008000a00 */
[----:B------:R-:W-:Y:S01]  /*1690*/  IMAD.MOV.U32 R2, RZ, RZ, RZ ;  /* 0x000000ffff027224 */ /* 0x000fe200078e00ff */
[----:B------:R-:W-:Y:S01]  /*16a0*/  ISETP.NE.AND P0, PT, R20, RZ, PT ;  /* 0x000000ff1400720c */ /* 0x000fe20003f05270 */
[----:B------:R-:W-:Y:S01]  /*16b0*/  IMAD.MOV.U32 R3, RZ, RZ, R21 ;  /* 0x000000ffff037224 */ /* 0x000fe200078e0015 */
[----:B------:R-:W1:Y:S01]  /*16c0*/  LDCU UR8, c[0x0][0x38c] ;  /* 0x00007180ff0877ac */ /* 0x000e620008000800 */
        /* <DEDUP_REMOVED lines=9> */
[----:B------:R-:W-:Y:S01]  /*1760*/  IMAD.MOV.U32 R2, RZ, RZ, RZ ;  /* 0x000000ffff027224 */ /* 0x000fe200078e00ff */
[----:B------:R-:W-:Y:S01]  /*1770*/  ISETP.NE.AND P0, PT, R22, 0x2, PT ;  /* 0x000000021600780c */ /* 0x000fe20003f05270 */
[----:B------:R-:W1:Y:S01]  /*1780*/  LDCU UR4, c[0x0][0x3a0] ;  /* 0x00007400ff0477ac */ /* 0x000e620008000800 */
[----:B------:R-:W2:Y:S01]  /*1790*/  LDCU.64 UR10, c[0x0][0x4c0] ;  /* 0x00009800ff0a77ac */ /* 0x000ea20008000a00 */
[----:B0-----:R-:W-:-:S05]  /*17a0*/  IMAD.HI.U32 R4, R3, UR9, R2 ;  /* 0x0000000903047c27 */ /* 0x001fca000f8e0002 */
[----:B-1----:R-:W-:-:S05]  /*17b0*/  SHF.R.U32.HI R5, RZ, UR4, R4 ;  /* 0x00000004ff057c19 */ /* 0x002fca0008011604 */
[----:B------:R-:W-:-:S04]  /*17c0*/  IMAD.MOV R2, RZ, RZ, -R5 ;  /* 0x000000ffff027224 */ /* 0x000fc800078e0a05 */
        /* <DEDUP_REMOVED lines=10> */
[----:B------:R-:W-:-:S05]  /*1870*/  SHF.R.U32.HI R3, RZ, UR5, R2 ;  /* 0x00000005ff037c19 */ /* 0x000fca0008011602 */
[----:B------:R-:W-:-:S04]  /*1880*/  IMAD.MOV R4, RZ, RZ, -R3 ;  /* 0x000000ffff047224 */ /* 0x000fc800078e0a03 */
[----:B-1----:R-:W-:-:S04]  /*1890*/  IMAD R4, R4, UR8, R5 ;  /* 0x0000000804047c24 */ /* 0x002fc8000f8e0205 */
[C---:B--2---:R-:W-:Y:S02]  /*18a0*/  IMAD R23, R4.reuse, UR10, R23 ;  /* 0x0000000a04177c24 */ /* 0x044fe4000f8e0217 */
[----:B------:R-:W-:Y:S01]  /*18b0*/  IMAD R0, R4, UR11, R0 ;  /* 0x0000000b04007c24 */ /* 0x000fe2000f8e0200 */
[----:B------:R-:W-:Y:S06]  /*18c0*/  @!P0 BRA `(.L_x_2582) ;  /* 0x0000001000148947 */ /* 0x000fec0003800000 */
[----:B------:R-:W0:Y:S01]  /*18d0*/  LDCU.64 UR8, c[0x0][0x3b0] ;  /* 0x00007600ff0877ac */ /* 0x000e220008000a00 */
[----:B------:R-:W-:Y:S01]  /*18e0*/  IMAD.MOV.U32 R2, RZ, RZ, RZ ;  /* 0x000000ffff027224 */ /* 0x000fe200078e00ff */
        /* <DEDUP_REMOVED lines=247> */
[----:B------:R-:W-:-:S05]  /*2860*/  @P0 IMAD.MOV.U32 R6, RZ, RZ, RZ ;  /* 0x000000ffff060224 */ /* 0x000fca00078e00ff */
[----:B------:R-:W3:Y:S01]  /*2870*/  @P0 LDC.64 R4, c[0x0][0x578] ;  /* 0x00015e00ff040b82 */ /* 0x000ee20000000a00 */
[--C-:B------:R-:W-:Y:S02]  /*2880*/  IMAD.MOV R9, RZ, RZ, -R7.reuse ;  /* 0x000000ffff097224 */ /* 0x100fe400078e0a07 */
[----:B--2---:R-:W-:-:S05]  /*2890*/  @P0 IMAD.HI.U32 R2, R7, R10, R6 ;  /* 0x0000000a07020227 */ /* 0x004fca00078e0006 */
[----:B------:R-:W-:Y:S01]  /*28a0*/  @P0 SHF.R.U32.HI R6, RZ, R11, R2 ;  /* 0x0000000bff060219 */ /* 0x000fe20000011602 */
[----:B------:R-:W-:-:S03]  /*28b0*/  IMAD R2, R9, UR8, R3 ;  /* 0x0000000809027c24 */ /* 0x000fc6000f8e0203 */
[----:B------:R-:W-:Y:S01]  /*28c0*/  @P0 IADD3 R6, PT, PT, -R6, RZ, RZ ;  /* 0x000000ff06060210 */ /* 0x000fe20007ffe1ff */
[C---:B-1----:R-:W-:Y:S02]  /*28d0*/  IMAD R23, R2.reuse, UR4, R23 ;  /* 0x0000000402177c24 */ /* 0x042fe4000f8e0217 */
[----:B------:R-:W-:Y:S02]  /*28e0*/  IMAD R0, R2, UR5, R0 ;  /* 0x0000000502007c24 */ /* 0x000fe4000f8e0200 */
[----:B0-----:R-:W-:-:S04]  /*28f0*/  @P0 IMAD R6, R6, R13, R7 ;  /* 0x0000000d06060224 */ /* 0x001fc800078e0207 */
[C---:B---3--:R-:W-:Y:S02]  /*2900*/  @P0 IMAD R23, R6.reuse, R4, R23 ;  /* 0x0000000406170224 */ /* 0x048fe400078e0217 */
[----:B------:R-:W-:-:S07]  /*2910*/  @P0 IMAD R0, R6, R5, R0 ;  /* 0x0000000506000224 */ /* 0x000fce00078e0200 */
.L_x_2582:
[----:B------:R-:W0:Y:S02]  /*2920*/  LDCU.64 UR4, c[0x0][0x588] ;  /* 0x0000b100ff0477ac */ /* 0x000e240008000a00 */
[----:B0-----:R-:W-:-:S05]  /*2930*/  IADD3 R16, P0, PT, R0, UR4, RZ ;  /* 0x0000000400107c10 */ /* 0x001fca000ff1e0ff */
[----:B------:R-:W-:-:S06]  /*2940*/  IMAD.X R17, RZ, RZ, UR5, P0 ;  /* 0x00000005ff117e24 */ /* 0x000fcc00080e06ff */
[----:B------:R-:W2:Y:S01]  /*2950*/  LDG.E.64 R16, desc[UR6][R16.64] ;  /* 0x0000000610107981 */ /* 0x000ea2000c1e1b00 */
[----:B------:R-:W-:Y:S01]  /*2960*/  IMAD.MOV.U32 R4, RZ, RZ, RZ ;  /* 0x000000ffff047224 */ /* 0x000fe200078e00ff */
[----:B------:R-:W-:Y:S01]  /*2970*/  BSSY.RECONVERGENT B1, `(.L_x_2583) ;  /* 0x00000a0000017945 */ /* 0x000fe20003800200 */
[----:B------:R-:W-:Y:S01]  /*2980*/  IMAD.MOV.U32 R6, RZ, RZ, RZ ;  /* 0x000000ffff067224 */ /* 0x000fe200078e00ff */
        /* <DEDUP_REMOVED lines=38> */
[----:B------:R-:W-:Y:S01]  /*2bf0*/  MOV R10, R18 ;  /* 0x00000012000a7202 */ /* 0x000fe20000000f00 */
[----:B------:R-:W-:Y:S01]  /*2c00*/  IMAD.MOV.U32 R11, RZ, RZ, R19 ;  /* 0x000000ffff0b7224 */ /* 0x000fe200078e0013 */
[----:B------:R-:W-:-:S07]  /*2c10*/  MOV R0, 0x2c30 ;  /* 0x00002c3000007802 */ /* 0x000fce0000000f00 */
[----:B------:R-:W-:Y:S05]  /*2c20*/  CALL.REL.NOINC `($__internal_2_$__cuda_sm20_div_rn_f64_full) ;  /* 0x0000002400707944 */ /* 0x000fea0003c00000 */
[----:B------:R-:W-:Y:S01]  /*2c30*/  IMAD.MOV.U32 R2, RZ, RZ, R24 ;  /* 0x000000ffff027224 */ /* 0x000fe200078e0018 */
[----:B------:R-:W-:-:S07]  /*2c40*/  MOV R3, R25 ;  /* 0x0000001900037202 */ /* 0x000fce0000000f00 */
.L_x_2586:
[----:B------:R-:W-:Y:S05]  /*2c50*/  BSYNC.RECONVERGENT B2 ;  /* 0x0000000000027941 */ /* 0x000fea0003800200 */
.L_x_2585:
        /* <DEDUP_REMOVED lines=30> */
.L_x_2584:
[----:B------:R-:W-:-:S10]  /*2e40*/  DADD R2, R18, 1 ;  /* 0x3ff0000012027429 */ /* 0x000fd40000000000 */
[----:B------:R-:W-:Y:S01]  /*2e50*/  ISETP.GT.AND P0, PT, R3, 0xfffff, PT ;  /* 0x000fffff0300780c */ /* 0x000fe20003f04270 */
[----:B------:R-:W-:Y:S01]  /*2e60*/  IMAD.MOV.U32 R4, RZ, RZ, R2 ;  /* 0x000000ffff047224 */ /* 0x000fe200078e0002 */
[----:B------:R-:W-:-:S11]  /*2e70*/  MOV R5, R3 ;  /* 0x0000000300057202 */ /* 0x000fd60000000f00 */
[----:B------:R-:W-:-:S10]  /*2e80*/  @!P0 DMUL R4, R4, 1.80143985094819840000e+16 ;  /* 0x4350000004048828 */ /* 0x000fd40000000000 */
[----:B------:R-:W-:Y:S02]  /*2e90*/  @!P0 IMAD.MOV.U32 R3, RZ, RZ, R5 ;  /* 0x000000ffff038224 */ /* 0x000fe400078e0005 */
[----:B------:R-:W-:-:S03]  /*2ea0*/  @!P0 IMAD.MOV.U32 R2, RZ, RZ, R4 ;  /* 0x000000ffff028224 */ /* 0x000fc600078e0004 */
[----:B------:R-:W-:-:S04]  /*2eb0*/  IADD3 R0, PT, PT, R3, -0x1, RZ ;  /* 0xffffffff03007810 */ /* 0x000fc80007ffe0ff */
[----:B------:R-:W-:Y:S01]  /*2ec0*/  ISETP.GT.U32.AND P1, PT, R0, 0x7feffffe, PT ;  /* 0x7feffffe0000780c */ /* 0x000fe20003f24070 */
[----:B------:R-:W-:Y:S01]  /*2ed0*/  IMAD.MOV.U32 R0, RZ, RZ, -0x3ff ;  /* 0xfffffc01ff007424 */ /* 0x000fe200078e00ff */
[----:B------:R-:W-:-:S11]  /*2ee0*/  @!P0 MOV R0, 0xfffffbcb ;  /* 0xfffffbcb00008802 */ /* 0x000fd60000000f00 */
[----:B------:R-:W-:Y:S05]  /*2ef0*/  @P1 BRA `(.L_x_2588) ;  /* 0x0000000400041947 */ /* 0x000fea0003800000 */
        /* <DEDUP_REMOVED lines=65> */
.L_x_2588:
[----:B------:R-:W-:Y:S01]  /*3310*/  MOV R2, 0x0 ;  /* 0x0000000000027802 */ /* 0x000fe20000000f00 */
[----:B------:R-:W-:Y:S01]  /*3320*/  IMAD.MOV.U32 R3, RZ, RZ, 0x7ff00000 ;  /* 0x7ff00000ff037424 */ /* 0x000fe200078e00ff */
[----:B------:R-:W-:-:S05]  /*3330*/  LOP3.LUT P0, RZ, R5, 0x7fffffff, RZ, 0xc0, !PT ;  /* 0x7fffffff05ff7812 */ /* 0x000fca000780c0ff */
[----:B------:R-:W-:-:S10]  /*3340*/  DFMA R2, R4, R2, +INF ;  /* 0x7ff000000402742b */ /* 0x000fd40000000002 */
[----:B------:R-:W-:Y:S02]  /*3350*/  FSEL R4, R2, RZ, P0 ;  /* 0x000000ff02047208 */ /* 0x000fe40000000000 */
[----:B------:R-:W-:-:S07]  /*3360*/  FSEL R5, R3, -QNAN , P0 ;  /* 0xfff0000003057808 */ /* 0x000fce0000000000 */
.L_x_2587:
[----:B------:R-:W-:Y:S05]  /*3370*/  BSYNC.RECONVERGENT B1 ;  /* 0x0000000000017941 */ /* 0x000fea0003800200 */
.L_x_2583:
[----:B------:R-:W0:Y:S01]  /*3380*/  LDCU.64 UR4, c[0x0][0x580] ;  /* 0x0000b000ff0477ac */ /* 0x000e220008000a00 */
[----:B------:R-:W-:Y:S01]  /*3390*/  ISETP.GT.U32.AND P1, PT, R17, 0x432fffff, PT ;  /* 0x432fffff1100780c */ /* 0x000fe20003f24070 */
[----:B------:R-:W-:Y:S01]  /*33a0*/  VIADD R21, R21, 0x80 ;  /* 0x0000008015157836 */ /* 0x000fe20000000000 */
[----:B------:R-:W-:Y:S01]  /*33b0*/  UMOV UR8, 0xfefa39ef ;  /* 0xfefa39ef00087882 */ /* 0x000fe20000000000 */
[----:B------:R-:W-:Y:S02]  /*33c0*/  UMOV UR9, 0x3fe62e42 ;  /* 0x3fe62e4200097882 */ /* 0x000fe40000000000 */
[----:B------:R-:W-:-:S10]  /*33d0*/  DADD R2, R4, UR8 ;  /* 0x0000000804027e29 */ /* 0x000fd40008000000 */
[----:B------:R-:W-:Y:S02]  /*33e0*/  FSEL R2, R2, R4, P1 ;  /* 0x0000000402027208 */ /* 0x000fe40000800000 */
[----:B0-----:R-:W-:Y:S02]  /*33f0*/  IADD3 R6, P0, PT, R23, UR4, RZ ;  /* 0x0000000417067c10 */ /* 0x001fe4000ff1e0ff */
[----:B------:R-:W-:Y:S02]  /*3400*/  FSEL R3, R3, R5, P1 ;  /* 0x0000000503037208 */ /* 0x000fe40000800000 */
[----:B------:R-:W-:-:S05]  /*3410*/  IADD3.X R7, PT, PT, RZ, UR5, RZ, P0, !PT ;  /* 0x00000005ff077c10 */ /* 0x000fca00087fe4ff */
[----:B------:R0:W-:Y:S04]  /*3420*/  STG.E.64 desc[UR6][R6.64], R2 ;  /* 0x0000000206007986 */ /* 0x0001e8000c101b06 */
.L_x_2581:
[----:B------:R-:W-:Y:S05]  /*3430*/  BSYNC.RECONVERGENT B0 ;  /* 0x0000000000007941 */ /* 0x000fea0003800200 */
.L_x_2580:
[----:B------:R-:W1:Y:S02]  /*3440*/  LDCU UR4, c[0x0][0x380] ;  /* 0x00007000ff0477ac */ /* 0x000e640008000800 */
[----:B-1----:R-:W-:-:S13]  /*3450*/  ISETP.GE.AND P0, PT, R21, UR4, PT ;  /* 0x0000000415007c0c */ /* 0x002fda000bf06270 */
[----:B------:R-:W-:Y:S05]  /*3460*/  @P0 EXIT ;  /* 0x000000000000094d */ /* 0x000fea0003800000 */
[----:B------:R-:W1:Y:S01]  /*3470*/  LDCU.64 UR4, c[0x0][0x390] ;  /* 0x00007200ff0477ac */ /* 0x000e620008000a00 */
[----:B0-----:R-:W-:Y:S01]  /*3480*/  MOV R2, RZ ;  /* 0x000000ff00027202 */ /* 0x001fe20000000f00 */
[----:B------:R-:W-:Y:S01]  /*3490*/  IMAD.MOV.U32 R3, RZ, RZ, R21 ;  /* 0x000000ffff037224 */ /* 0x000fe200078e0015 */
[----:B------:R-:W-:Y:S01]  /*34a0*/  ISETP.NE.AND P0, PT, R20, RZ, PT ;  /* 0x000000ff1400720c */ /* 0x000fe20003f05270 */
[----:B------:R-:W0:Y:S01]  /*34b0*/  LDCU UR8, c[0x0][0x38c] ;  /* 0x00007180ff0877ac */ /* 0x000e220008000800 */
        /* <DEDUP_REMOVED lines=274> */
[----:B------:R-:W-:Y:S01]  /*45e0*/  IMAD.MOV.U32 R2, RZ, RZ, RZ ;  /* 0x000000ffff027224 */ /* 0x000fe200078e00ff */
[----:B------:R-:W1:Y:S10]  /*45f0*/  LDCU UR4, c[0x0][0x4a8] ;  /* 0x00009500ff0477ac */ /* 0x000e740008000800 */
[----:B------:R-:W2:Y:S01]  /*4600*/  @P0 LDC.64 R8, c[0x0][0x4b0] ;  /* 0x00012c00ff080b82 */ /* 0x000ea20000000a00 */
[----:B0-----:R-:W-:-:S07]  /*4610*/  IMAD.HI.U32 R4, R3, UR9, R2 ;  /* 0x0000000903047c27 */ /* 0x001fce000f8e0002 */
[----:B------:R-:W0:Y:S01]  /*4620*/  @P0 LDC R11, c[0x0][0x4ac] ;  /* 0x00012b00ff0b0b82 */ /* 0x000e220000000800 */
[----:B-1----:R-:W-:Y:S01]  /*4630*/  SHF.R.U32.HI R5, RZ, UR4, R4 ;  /* 0x00000004ff057c19 */ /* 0x002fe20008011604 */
[----:B------:R-:W1:Y:S01]  /*4640*/  LDCU.64 UR4, c[0x0][0x570] ;  /* 0x0000ae00ff0477ac */ /* 0x000e620008000a00 */
[----:B------:R-:W-:-:S05]  /*4650*/  @P0 MOV R4, RZ ;  /* 0x000000ff00040202 */ /* 0x000fca0000000f00 */
        /* <DEDUP_REMOVED lines=11> */
.L_x_2589:
[----:B------:R-:W0:Y:S02]  /*4710*/  LDCU.128 UR8, c[0x0][0x580] ;  /* 0x0000b000ff0877ac */ /* 0x000e240008000c00 */
[----:B0-----:R-:W-:-:S05]  /*4720*/  IADD3 R20, P0, PT, R0, UR10, RZ ;  /* 0x0000000a00147c10 */ /* 0x001fca000ff1e0ff */
[----:B------:R-:W-:-:S06]  /*4730*/  IMAD.X R21, RZ, RZ, UR11, P0 ;  /* 0x0000000bff157e24 */ /* 0x000fcc00080e06ff */
[----:B------:R-:W2:Y:S01]  /*4740*/  LDG.E.64 R20, desc[UR6][R20.64] ;  /* 0x0000000614147981 */ /* 0x000ea2000c1e1b00 */
[----:B------:R-:W-:Y:S01]  /*4750*/  MOV R4, RZ ;  /* 0x000000ff00047202 */ /* 0x000fe20000000f00 */
[----:B------:R-:W-:Y:S01]  /*4760*/  BSSY.RECONVERGENT B0, `(.L_x_2590) ;  /* 0x00000a0000007945 */ /* 0x000fe20003800200 */
        /* <DEDUP_REMOVED lines=17> */
[----:B------:R-:W-:Y:S02]  /*4880*/  FSEL R19, R4, -1.875, !P0 ;  /* 0xbff0000004137808 */ /* 0x000fe40004000000 */
[----:B------:R-:W-:-:S04]  /*4890*/  IADD3 R16, P1, PT, R17, UR8, RZ ;  /* 0x0000000811107c10 */ /* 0x000fc8000ff3e0ff */
[----:B------:R-:W-:Y:S01]  /*48a0*/  DADD R18, R20, R18 ;  /* 0x0000000014127229 */ /* 0x000fe20000000012 */
[----:B------:R-:W-:-:S09]  /*48b0*/  IMAD.X R17, RZ, RZ, UR9, P1 ;  /* 0x00000009ff117e24 */ /* 0x000fd200088e06ff */
        /* <DEDUP_REMOVED lines=8> */
[----:B------:R-:W-:Y:S01]  /*4940*/  @!P0 MOV R3, R5 ;  /* 0x0000000500038202 */ /* 0x000fe20000000f00 */
[----:B------:R-:W-:-:S04]  /*4950*/  @!P0 IMAD.MOV.U32 R2, RZ, RZ, R4 ;  /* 0x000000ffff028224 */ /* 0x000fc800078e0004 */
[----:B------:R-:W-:-:S05]  /*4960*/  VIADD R0, R3, 0xffffffff ;  /* 0xffffffff03007836 */ /* 0x000fca0000000000 */
[----:B------:R-:W-:Y:S02]  /*4970*/  ISETP.GE.U32.AND P1, PT, R0, 0x7fefffff, PT ;  /* 0x7fefffff0000780c */ /* 0x000fe40003f26070 */
[----:B------:R-:W-:Y:S02]  /*4980*/  MOV R0, 0xfffffc01 ;  /* 0xfffffc0100007802 */ /* 0x000fe40000000f00 */
[----:B------:R-:W-:-:S09]  /*4990*/  @!P0 MOV R0, 0xfffffbcb ;  /* 0xfffffbcb00008802 */ /* 0x000fd20000000f00 */
[----:B------:R-:W-:Y:S01]  /*49a0*/  @P1 MOV R6, 0x0 ;  /* 0x0000000000061802 */ /* 0x000fe20000000f00 */
[----:B------:R-:W-:Y:S01]  /*49b0*/  @P1 IMAD.MOV.U32 R7, RZ, RZ, 0x7ff00000 ;  /* 0x7ff00000ff071424 */ /* 0x000fe200078e00ff */
[----:B------:R-:W-:-:S05]  /*49c0*/  @P1 LOP3.LUT P2, RZ, R5, 0x7fffffff, RZ, 0xc0, !PT ;  /* 0x7fffffff05ff1812 */ /* 0x000fca000784c0ff */
[----:B------:R-:W-:-:S10]  /*49d0*/  @P1 DFMA R6, R4, R6, +INF ;  /* 0x7ff000000406142b */ /* 0x000fd40000000006 */
[----:B------:R-:W-:Y:S02]  /*49e0*/  @P1 FSEL R18, R6, RZ, P2 ;  /* 0x000000ff06121208 */ /* 0x000fe40001000000 */
[----:B------:R-:W-:Y:S01]  /*49f0*/  @P1 FSEL R19, R7, -QNAN , P2 ;  /* 0xfff0000007131808 */ /* 0x000fe20001000000 */
[----:B------:R-:W-:Y:S06]  /*4a00*/  @P1 BRA `(.L_x_2592) ;  /* 0x0000000400d41947 */ /* 0x000fec0003800000 */
[----:B------:R-:W-:Y:S01]  /*4a10*/  LOP3.LUT R4, R3, 0xfffff, RZ, 0xc0, !PT ;  /* 0x000fffff03047812 */ /* 0x000fe200078ec0ff */
[----:B------:R-:W-:Y:S01]  /*4a20*/  IMAD.MOV.U32 R14, RZ, RZ, -0x748574fc ;  /* 0x8b7a8b04ff0e7424 */ /* 0x000fe200078e00ff */
[----:B------:R-:W-:Y:S01]  /*4a30*/  MOV R6, RZ ;  /* 0x000000ff00067202 */ /* 0x000fe20000000f00 */
[----:B------:R-:W-:Y:S01]  /*4a40*/  UMOV UR4, 0x3ae80f1e ;  /* 0x3ae80f1e00047882 */ /* 0x000fe20000000000 */
[----:B------:R-:W-:Y:S01]  /*4a50*/  LOP3.LUT R5, R4, 0x3ff00000, RZ, 0xfc, !PT ;  /* 0x3ff0000004057812 */ /* 0x000fe200078efcff */
[----:B------:R-:W-:Y:S01]  /*4a60*/  IMAD.MOV.U32 R4, RZ, RZ, R2 ;  /* 0x000000ffff047224 */ /* 0x000fe200078e0002 */
[----:B------:R-:W-:Y:S01]  /*4a70*/  MOV R15, 0x3ed0ee25 ;  /* 0x3ed0ee25000f7802 */ /* 0x000fe20000000f00 */
        /* <DEDUP_REMOVED lines=58> */
.L_x_2591:
        /* <DEDUP_REMOVED lines=20> */
[----:B------:R-:W-:Y:S01]  /*4f60*/  MOV R2, R24 ;  /* 0x0000001800027202 */ /* 0x000fe20000000f00 */
[----:B------:R-:W-:-:S07]  /*4f70*/  IMAD.MOV.U32 R3, RZ, RZ, R25 ;  /* 0x000000ffff037224 */ /* 0x000fce00078e0019 */
.L_x_2594:
[----:B------:R-:W-:Y:S05]  /*4f80*/  BSYNC.RECONVERGENT B1 ;  /* 0x0000000000017941 */ /* 0x000fea0003800200 */
.L_x_2593:
        /* <DEDUP_REMOVED lines=29> */
.L_x_2592:
[----:B------:R-:W-:Y:S05]  /*5160*/  BSYNC.RECONVERGENT B0 ;  /* 0x0000000000007941 */ /* 0x000fea0003800200 */
.L_x_2590:
[----:B------:R-:W-:Y:S01]  /*5170*/  UMOV UR4, 0xfefa39ef ;  /* 0xfefa39ef00047882 */ /* 0x000fe20000000000 */
[----:B------:R-:W-:Y:S01]  /*5180*/  UMOV UR5, 0x3fe62e42 ;  /* 0x3fe62e4200057882 */ /* 0x000fe20000000000 */
[----:B------:R-:W-:Y:S01]  /*5190*/  ISETP.GT.U32.AND P0, PT, R21, 0x432fffff, PT ;  /* 0x432fffff1500780c */ /* 0x000fe20003f04070 */
[----:B------:R-:W-:-:S10]  /*51a0*/  DADD R2, R18, UR4 ;  /* 0x0000000412027e29 */ /* 0x000fd40008000000 */
[----:B------:R-:W-:Y:S02]  /*51b0*/  FSEL R2, R2, R18, P0 ;  /* 0x0000001202027208 */ /* 0x000fe40000000000 */
[----:B------:R-:W-:-:S05]  /*51c0*/  FSEL R3, R3, R19, P0 ;  /* 0x0000001303037208 */ /* 0x000fca0000000000 */
[----:B------:R-:W-:Y:S01]  /*51d0*/  STG.E.64 desc[UR6][R16.64], R2 ;  /* 0x0000000210007986 */ /* 0x000fe2000c101b06 */
[----:B------:R-:W-:Y:S05]  /*51e0*/  EXIT ;  /* 0x000000000000794d */ /* 0x000fea0003800000 */
        .weak           $__internal_2_$__cuda_sm20_div_rn_f64_full
        .type           $__internal_2_$__cuda_sm20_div_rn_f64_full,@function
        .size           $__internal_2_$__cuda_sm20_div_rn_f64_full,(.L_x_17837 - $__internal_2_$__cuda_sm20_div_rn_f64_full)
$__internal_2_$__cuda_sm20_div_rn_f64_full:
[C---:B------:R-:W-:Y:S01]  /*51f0*/  FSETP.GEU.AND P0, PT, |R13|.reuse, 1.469367938527859385e-39, PT ;  /* 0x001000000d00780b */ /* 0x040fe20003f0e200 */
[----:B------:R-:W-:Y:S01]  /*5200*/  IMAD.MOV.U32 R26, RZ, RZ, 0x1 ;  /* 0x00000001ff1a7424 */ /* 0x000fe200078e00ff */
[----:B------:R-:W-:Y:S01]  /*5210*/  LOP3.LUT R14, R13, 0x800fffff, RZ, 0xc0, !PT ;  /* 0x800fffff0d0e7812 */ /* 0x000fe200078ec0ff */
[----:B------:R-:W-:Y:S01]  /*5220*/  IMAD.MOV.U32 R8, RZ, RZ, R10 ;  /* 0x000000ffff087224 */ /* 0x000fe200078e000a */
[C---:B------:R-:W-:Y:S01]  /*5230*/  FSETP.GEU.AND P2, PT, |R11|.reuse, 1.469367938527859385e-39, PT ;  /* 0x001000000b00780b */ /* 0x040fe20003f4e200 */
[----:B------:R-:W-:Y:S01]  /*5240*/  BSSY.RECONVERGENT B3, `(.L_x_2595) ;  /* 0x0000052000037945 */ /* 0x000fe20003800200 */
[----:B------:R-:W-:Y:S02]  /*5250*/  LOP3.LUT R15, R14, 0x3ff00000, RZ, 0xfc, !PT ;  /* 0x3ff000000e0f7812 */ /* 0x000fe400078efcff */
[----:B------:R-:W-:Y:S02]  /*5260*/  MOV R14, R12 ;  /* 0x0000000c000e7202 */ /* 0x000fe40000000f00 */
[----:B------:R-:W-:-:S02]  /*5270*/  LOP3.LUT R2, R11, 0x7ff00000, RZ, 0xc0, !PT ;  /* 0x7ff000000b027812 */ /* 0x000fc400078ec0ff */
[----:B------:R-:W-:Y:S01]  /*5280*/  LOP3.LUT R5, R13, 0x7ff00000, RZ, 0xc0, !PT ;  /* 0x7ff000000d057812 */ /* 0x000fe200078ec0ff */
[----:B------:R-:W-:-:S03]  /*5290*/  @!P0 DMUL R14, R12, 8.98846567431157953865e+307 ;  /* 0x7fe000000c0e8828 */ /* 0x000fc60000000000 */
[C---:B------:R-:W-:Y:S02]  /*52a0*/  ISETP.GE.U32.AND P1, PT, R2.reuse, R5, PT ;  /* 0x000000050200720c */ /* 0x040fe40003f26070 */
[----:B------:R-:W-:Y:S01]  /*52b0*/  @!P2 LOP3.LUT R3, R13, 0x7ff00000, RZ, 0xc0, !PT ;  /* 0x7ff000000d03a812 */ /* 0x000fe200078ec0ff */
[----:B------:R-:W0:Y:S01]  /*52c0*/  MUFU.RCP64H R27, R15 ;  /* 0x0000000f001b7308 */ /* 0x000e220000001800 */
[----:B------:R-:W-:Y:S02]  /*52d0*/  @!P2 MOV R24, RZ ;  /* 0x000000ff0018a202 */ /* 0x000fe40000000f00 */
[----:B------:R-:W-:Y:S02]  /*52e0*/  @!P2 ISETP.GE.U32.AND P3, PT, R2, R3, PT ;  /* 0x000000030200a20c */ /* 0x000fe40003f66070 */
[----:B------:R-:W-:Y:S02]  /*52f0*/  MOV R3, 0x1ca00000 ;  /* 0x1ca0000000037802 */ /* 0x000fe40000000f00 */
[----:B------:R-:W-:-:S02]  /*5300*/  @!P0 LOP3.LUT R5, R15, 0x7ff00000, RZ, 0xc0, !PT ;  /* 0x7ff000000f058812 */ /* 0x000fc400078ec0ff */
[----:B------:R-:W-:-:S04]  /*5310*/  SEL R9, R3, 0x63400000, !P1 ;  /* 0x6340000003097807 */ /* 0x000fc80004800000 */
[----:B------:R-:W-:Y:S01]  /*5320*/  LOP3.LUT R9, R9, 0x800fffff, R11, 0xf8, !PT ;  /* 0x800fffff09097812 */ /* 0x000fe200078ef80b */
[----:B0-----:R-:W-:-:S08]  /*5330*/  DFMA R6, R26, -R14, 1 ;  /* 0x3ff000001a06742b */ /* 0x001fd0000000080e */
[----:B------:R-:W-:-:S08]  /*5340*/  DFMA R6, R6, R6, R6 ;  /* 0x000000060606722b */ /* 0x000fd00000000006 */
[----:B------:R-:W-:Y:S01]  /*5350*/  DFMA R26, R26, R6, R26 ;  /* 0x000000061a1a722b */ /* 0x000fe2000000001a */
[----:B------:R-:W-:-:S04]  /*5360*/  @!P2 SEL R7, R3, 0x63400000, !P3 ;  /* 0x634000000307a807 */ /* 0x000fc80005800000 */
[----:B------:R-:W-:-:S03]  /*5370*/  @!P2 LOP3.LUT R4, R7, 0x80000000, R11, 0xf8, !PT ;  /* 0x800000000704a812 */ /* 0x000fc600078ef80b */
[----:B------:R-:W-:Y:S01]  /*5380*/  DFMA R6, R26, -R14, 1 ;  /* 0x3ff000001a06742b */ /* 0x000fe2000000080e */
[----:B------:R-:W-:Y:S01]  /*5390*/  @!P2 LOP3.LUT R25, R4, 0x100000, RZ, 0xfc, !PT ;  /* 0x001000000419a812 */ /* 0x000fe200078efcff */
[----:B------:R-:W-:-:S05]  /*53a0*/  IMAD.MOV.U32 R4, RZ, RZ, R2 ;  /* 0x000000ffff047224 */ /* 0x000fca00078e0002 */
[----:B------:R-:W-:Y:S02]  /*53b0*/  @!P2 DFMA R8, R8, 2, -R24 ;  /* 0x400000000808a82b */ /* 0x000fe40000000818 */
[----:B------:R-:W-:Y:S01]  /*53c0*/  DFMA R26, R26, R6, R26 ;  /* 0x000000061a1a722b */ /* 0x000fe2000000001a */
[----:B------:R-:W-:-:S07]  /*53d0*/  VIADD R7, R5, 0xffffffff ;  /* 0xffffffff05077836 */ /* 0x000fce0000000000 */
[----:B------:R-:W-:Y:S01]  /*53e0*/  @!P2 LOP3.LUT R4, R9, 0x7ff00000, RZ, 0xc0, !PT ;  /* 0x7ff000000904a812 */ /* 0x000fe200078ec0ff */
[----:B------:R-:W-:-:S03]  /*53f0*/  DMUL R24, R26, R8 ;  /* 0x000000081a187228 */ /* 0x000fc60000000000 */
[----:B------:R-:W-:-:S04]  /*5400*/  IADD3 R6, PT, PT, R4, -0x1, RZ ;  /* 0xffffffff04067810 */ /* 0x000fc80007ffe0ff */
[----:B------:R-:W-:Y:S01]  /*5410*/  ISETP.GT.U32.AND P0, PT, R6, 0x7feffffe, PT ;  /* 0x7feffffe0600780c */ /* 0x000fe20003f04070 */
[----:B------:R-:W-:-:S03]  /*5420*/  DFMA R28, R24, -R14, R8 ;  /* 0x8000000e181c722b */ /* 0x000fc60000000008 */
[----:B------:R-:W-:-:S05]  /*5430*/  ISETP.GT.U32.OR P0, PT, R7, 0x7feffffe, P0 ;  /* 0x7feffffe0700780c */ /* 0x000fca0000704470 */
[----:B------:R-:W-:-:S08]  /*5440*/  DFMA R6, R26, R28, R24 ;  /* 0x0000001c1a06722b */ /* 0x000fd00000000018 */
        /* <DEDUP_REMOVED lines=12> */
[----:B------:R-:W-:-:S06]  /*5510*/  DFMA R8, R6, -R14, R8 ;  /* 0x8000000e0608722b */ /* 0x000fcc0000000008 */
[----:B------:R-:W-:-:S04]  /*5520*/  IMAD.MOV.U32 R8, RZ, RZ, RZ ;  /* 0x000000ffff087224 */ /* 0x000fc800078e00ff */
[C---:B------:R-:W-:Y:S02]  /*5530*/  FSETP.NEU.AND P0, PT, R9.reuse, RZ, PT ;  /* 0x000000ff0900720b */ /* 0x040fe40003f0d000 */
[----:B------:R-:W-:-:S04]  /*5540*/  LOP3.LUT R12, R9, 0x80000000, R13, 0x48, !PT ;  /* 0x80000000090c7812 */ /* 0x000fc800078e480d */
[----:B------:R-:W-:-:S07]  /*5550*/  LOP3.LUT R9, R12, R5, RZ, 0xfc, !PT ;  /* 0x000000050c097212 */ /* 0x000fce00078efcff */
[----:B------:R-:W-:Y:S05]  /*5560*/  @!P0 BRA `(.L_x_2597) ;  /* 0x00000000007c8947 */ /* 0x000fea0003800000 */
[C---:B------:R-:W-:Y:S01]  /*5570*/  IADD3 R5, PT, PT, -R3.reuse, RZ, RZ ;  /* 0x000000ff03057210 */ /* 0x040fe20007ffe1ff */
[----:B------:R-:W-:Y:S01]  /*5580*/  IMAD.MOV.U32 R4, RZ, RZ, RZ ;  /* 0x000000ffff047224 */ /* 0x000fe200078e00ff */
[----:B------:R-:W-:-:S05]  /*5590*/  IADD3 R3, PT, PT, -R3, -0x43300000, RZ ;  /* 0xbcd0000003037810 */ /* 0x000fca0007ffe1ff */
[----:B------:R-:W-:Y:S02]  /*55a0*/  DFMA R4, R24, -R4, R6 ;  /* 0x800000041804722b */ /* 0x000fe40000000006 */
[----:B------:R-:W-:-:S08]  /*55b0*/  DMUL.RP R6, R6, R8 ;  /* 0x0000000806067228 */ /* 0x000fd00000008000 */
[----:B------:R-:W-:Y:S02]  /*55c0*/  FSETP.NEU.AND P0, PT, |R5|, R3, PT ;  /* 0x000000030500720b */ /* 0x000fe40003f0d200 */
[----:B------:R-:W-:Y:S02]  /*55d0*/  LOP3.LUT R3, R7, R12, RZ, 0x3c, !PT ;  /* 0x0000000c07037212 */ /* 0x000fe400078e3cff */
[----:B------:R-:W-:Y:S02]  /*55e0*/  FSEL R24, R6, R24, !P0 ;  /* 0x0000001806187208 */ /* 0x000fe40004000000 */
[----:B------:R-:W-:Y:S01]  /*55f0*/  FSEL R25, R3, R25, !P0 ;  /* 0x0000001903197208 */ /* 0x000fe20004000000 */
[----:B------:R-:W-:Y:S06]  /*5600*/  BRA `(.L_x_2597) ;  /* 0x0000000000547947 */ /* 0x000fec0003800000 */
.L_x_2596:
        /* <DEDUP_REMOVED lines=16> */
.L_x_2599:
[----:B------:R-:W-:Y:S01]  /*5710*/  LOP3.LUT R25, R13, 0x80000, RZ, 0xfc, !PT ;  /* 0x000800000d197812 */ /* 0x000fe200078efcff */
[----:B------:R-:W-:Y:S01]  /*5720*/  IMAD.MOV.U32 R24, RZ, RZ, R12 ;  /* 0x000000ffff187224 */ /* 0x000fe200078e000c */
[----:B------:R-:W-:Y:S06]  /*5730*/  BRA `(.L_x_2597) ;  /* 0x0000000000087947 */ /* 0x000fec0003800000 */
.L_x_2598:
[----:B------:R-:W-:Y:S02]  /*5740*/  LOP3.LUT R25, R11, 0x80000, RZ, 0xfc, !PT ;  /* 0x000800000b197812 */ /* 0x000fe400078efcff */
[----:B------:R-:W-:-:S07]  /*5750*/  MOV R24, R10 ;  /* 0x0000000a00187202 */ /* 0x000fce0000000f00 */
.L_x_2597:
[----:B------:R-:W-:Y:S05]  /*5760*/  BSYNC.RECONVERGENT B3 ;  /* 0x0000000000037941 */ /* 0x000fea0003800200 */
.L_x_2595:
[----:B------:R-:W-:Y:S02]  /*5770*/  HFMA2 R3, -RZ, RZ, 0, 0 ;  /* 0x00000000ff037431 */ /* 0x000fe400000001ff */
[----:B------:R-:W-:-:S04]  /*5780*/  IMAD.MOV.U32 R2, RZ, RZ, R0 ;  /* 0x000000ffff027224 */ /* 0x000fc800078e0000 */
[----:B------:R-:W-:Y:S05]  /*5790*/  RET.REL.NODEC R2 `(_ZN2at6native18elementwise_kernelILi128ELi2EZNS0_22gpu_kernel_impl_nocastIZZZNS0_17acosh_kernel_cudaERNS_18TensorIteratorBaseEENKUlvE0_clEvENKUlvE_clEvEUldE_EEvS4_RKT_EUliE_EEviT1_) ;  /* 0xffffffa802187950 */ /* 0x000fea0003c3ffff */
.L_x_2600:
        /* <DEDUP_REMOVED lines=14> */
.L_x_17837:


//--------------------- .text._ZN2at6native27unrolled_elementwise_kernelIZZZNS0_17acosh_kernel_cudaERNS_18TensorIteratorBaseEENKUlvE0_clEvENKUlvE_clEvEUldE_St5arrayIPcLm2EELi4E23TrivialOffsetCalculatorILi1EjESB_NS0_6memory15LoadWithoutCastENSC_16StoreWithoutCastEEEviT_T0_T2_T3_T4_T5_ --------------------------
	.section	.text._ZN2at6native27unrolled_elementwise_kernelIZZZNS0_17acosh_kernel_cudaERNS_18TensorIteratorBaseEENKUlvE0_clEvENKUlvE_clEvEUldE_St5arrayIPcLm2EELi4E23TrivialOffsetCalculatorILi1EjESB_NS0_6memory15LoadWithoutCastENSC_16StoreWithoutCastEEEviT_T0_T2_T3_T4_T5_,"ax",@progbits
	.align	128
        .global         _ZN2at6native27unrolled_elementwise_kernelIZZZNS0_17acosh_kernel_cudaERNS_18TensorIteratorBaseEENKUlvE0_clEvENKUlvE_clEvEUldE_St5arrayIPcLm2EELi4E23TrivialOffsetCalculatorILi1EjESB_NS0_6memory15LoadWithoutCastENSC_16StoreWithoutCastEEEviT_T0_T2_T3_T4_T5_
        .type           _ZN2at6native27unrolled_elementwise_kernelIZZZNS0_17acosh_kernel_cudaERNS_18TensorIteratorBaseEENKUlvE0_clEvENKUlvE_clEvEUldE_St5arrayIPcLm2EELi4E23TrivialOffsetCalculatorILi1EjESB_NS0_6memory15LoadWithoutCastENSC_16StoreWithoutCastEEEviT_T0_T2_T3_T4_T5_,@function
        .size           _ZN2at6native27unrolled_elementwise_kernelIZZZNS0_17acosh_kernel_cudaERNS_18TensorIteratorBaseEENKUlvE0_clEvENKUlvE_clEvEUldE_St5arrayIPcLm2EELi4E23TrivialOffsetCalculatorILi1EjESB_NS0_6memory15LoadWithoutCastENSC_16StoreWithoutCastEEEviT_T0_T2_T3_T4_T5_,(.L_x_17838 - _ZN2at6native27unrolled_elementwise_kernelIZZZNS0_17acosh_kernel_cudaERNS_18TensorIteratorBaseEENKUlvE0_clEvENKUlvE_clEvEUldE_St5arrayIPcLm2EELi4E23TrivialOffsetCalculatorILi1EjESB_NS0_6memory15LoadWithoutCastENSC_16StoreWithoutCastEEEviT_T0_T2_T3_T4_T5_)
        .other          _ZN2at6native27unrolled_elementwise_kernelIZZZNS0_17acosh_kernel_cudaERNS_18TensorIteratorBaseEENKUlvE0_clEvENKUlvE_clEvEUldE_St5arrayIPcLm2EELi4E23TrivialOffsetCalculatorILi1EjESB_NS0_6memory15LoadWithoutCastENSC_16StoreWithoutCastEEEviT_T0_T2_T3_T4_T5_,@"STO_CUDA_ENTRY STV_DEFAULT"
_ZN2at6native27unrolled_elementwise_kernelIZZZNS0_17acosh_kernel_cudaERNS_18TensorIteratorBaseEENKUlvE0_clEvENKUlvE_clEvEUldE_St5arrayIPcLm2EELi4E23TrivialOffsetCalculatorILi1EjESB_NS0_6memory15LoadWithoutCastENSC_16StoreWithoutCastEEEviT_T0_T2_T3_T4_T5_:
.text._ZN2at6native27unrolled_elementwise_kernelIZZZNS0_17acosh_kernel_cudaERNS_18TensorIteratorBaseEENKUlvE0_clEvENKUlvE_clEvEUldE_St5arrayIPcLm2EELi4E23TrivialOffsetCalculatorILi1EjESB_NS0_6memory15LoadWithoutCastENSC_16StoreWithoutCastEEEviT_T0_T2_T3_T4_T5_:
[----:B------:R-:W-:Y:S01]  /*0000*/  LDC R1, c[0x0][0x37c] ;  /* 0x0000df00ff017b82 */ /* 0x000fe20000000800 */
[----:B------:R-:W0:Y:S07]  /*0010*/  S2R R7, SR_CTAID.X ;  /* 0x0000000000077919 */ /* 0x000e2e0000002500 */
[----:B------:R-:W0:Y:S01]  /*0020*/  LDC R2, c[0x0][0x380] ;  /* 0x0000e000ff027b82 */ /* 0x000e220000000800 */
[----:B------:R-:W1:Y:S01]  /*0030*/  LDCU.64 UR4, c[0x0][0x358] ;  /* 0x00006b00ff0477ac */ /* 0x000e620008000a00 */
[----:B------:R-:W-:Y:S01]  /*0040*/  CS2R R30, SRZ ;  /* 0x00000000001e7805 */ /* 0x000fe2000001ff00 */
[----:B------:R-:W2:Y:S01]  /*0050*/  S2R R0, SR_TID.X ;  /* 0x0000000000007919 */ /* 0x000ea20000002100 */
[----:B------:R-:W-:-:S02]  /*0060*/  CS2R R26, SRZ ;  /* 0x00000000001a7805 */ /* 0x000fc4000001ff00 */
[----:B------:R-:W-:Y:S01]  /*0070*/  CS2R R24, SRZ ;  /* 0x0000000000187805 */ /* 0x000fe2000001ff00 */
[----:B0-----:R-:W-:Y:S02]  /*0080*/  IMAD R5, R7, -0x200, R2 ;  /* 0xfffffe0007057824 */ /* 0x001fe400078e0202 */
[----:B--2---:R-:W-:-:S03]  /*0090*/  IMAD.MOV.U32 R4, RZ, RZ, R0 ;  /* 0x000000ffff047224 */ /* 0x004fc600078e0000 */
[----:B------:R-:W-:-:S13]  /*00a0*/  ISETP.GE.AND P0, PT, R0, R5, PT ;  /* 0x000000050000720c */ /* 0x000fda0003f06270 */
[----:B------:R-:W-:Y:S01]  /*00b0*/  @!P0 VIADD R0, R4, 0x80 ;  /* 0x0000008004008836 */ /* 0x000fe20000000000 */
[----:B------:R-:W0:Y:S01]  /*00c0*/  @!P0 LDC.64 R2, c[0x0][0x390] ;  /* 0x0000e400ff028b82 */ /* 0x000e220000000a00 */
[----:B------:R-:W-:-:S03]  /*00d0*/  @!P0 IMAD R15, R7, 0x200, R4 ;  /* 0x00000200070f8824 */ /* 0x000fc600078e0204 */
[----:B------:R-:W-:-:S13]  /*00e0*/  ISETP.GE.AND P1, PT, R0, R5, PT ;  /* 0x000000050000720c */ /* 0x000fda0003f26270 */
[----:B------:R-:W-:Y:S01]  /*00f0*/  @!P1 IMAD R17, R7, 0x200, R0 ;  /* 0x0000020007119824 */ /* 0x000fe200078e0200 */
[----:B------:R-:W2:Y:S01]  /*0100*/  @!P1 LDC.64 R8, c[0x0][0x390] ;  /* 0x0000e400ff089b82 */ /* 0x000ea20000000a00 */
[----:B------:R-:W-:-:S05]  /*0110*/  @!P1 VIADD R0, R0, 0x80 ;  /* 0x0000008000009836 */ /* 0x000fca0000000000 */
[----:B------:R-:W-:Y:S01]  /*0120*/  ISETP.GE.AND P3, PT, R0, R5, PT ;  /* 0x000000050000720c */ /* 0x000fe20003f66270 */
[----:B0-----:R-:W-:-:S05]  /*0130*/  @!P0 IMAD.WIDE.U32 R2, R15, 0x8, R2 ;  /* 0x000000080f028825 */ /* 0x001fca00078e0002 */
[----:B-1----:R0:W5:Y:S07]  /*0140*/  @!P0 LDG.E.64 R24, desc[UR4][R2.64] ;  /* 0x0000000402188981 */ /* 0x00216e000c1e1b00 */
[----:B------:R-:W-:Y:S01]  /*0150*/  @!P3 IMAD R21, R7, 0x200, R0 ;  /* 0x000002000715b824 */ /* 0x000fe200078e0200 */
[----:B------:R-:W1:Y:S01]  /*0160*/  @!P3 LDC.64 R10, c[0x0][0x390] ;  /* 0x0000e400ff0abb82 */ /* 0x000e620000000a00 */
[----:B------:R-:W-:Y:S02]  /*0170*/  @!P3 VIADD R0, R0, 0x80 ;  /* 0x000000800000b836 */ /* 0x000fe40000000000 */
[----:B--2---:R-:W-:-:S03]  /*0180*/  @!P1 IMAD.WIDE.U32 R8, R17, 0x8, R8 ;  /* 0x0000000811089825 */ /* 0x004fc600078e0008 */
[----:B------:R-:W-:Y:S02]  /*0190*/  ISETP.GE.AND P2, PT, R0, R5, PT ;  /* 0x000000050000720c */ /* 0x000fe40003f46270 */
[----:B------:R0:W5:Y:S11]  /*01a0*/  @!P1 LDG.E.64 R30, desc[UR4][R8.64] ;  /* 0x00000004081e9981 */ /* 0x000176000c1e1b00 */
[----:B------:R-:W2:Y:S01]  /*01b0*/  @!P2 LDC.64 R12, c[0x0][0x390] ;  /* 0x0000e400ff0cab82 */ /* 0x000ea20000000a00 */
[----:B------:R-:W-:-:S02]  /*01c0*/  @!P2 IMAD R19, R7, 0x200, R0 ;  /* 0x000002000713a824 */ /* 0x000fc400078e0200 */
[----:B-1----:R-:W-:-:S05]  /*01d0*/  @!P3 IMAD.WIDE.U32 R14, R21, 0x8, R10 ;  /* 0x00000008150eb825 */ /* 0x002fca00078e000a */
[----:B------:R0:W5:Y:S01]  /*01e0*/  @!P3 LDG.E.64 R26, desc[UR4][R14.64] ;  /* 0x000000040e1ab981 */ /* 0x000162000c1e1b00 */
[----:B--2---:R-:W-:Y:S01]  /*01f0*/  @!P2 IMAD.WIDE.U32 R10, R19, 0x8, R12 ;  /* 0x00000008130aa825 */ /* 0x004fe200078e000c */
[----:B------:R-:W-:-:S06]  /*0200*/  CS2R R12, SRZ ;  /* 0x00000000000c7805 */ /* 0x000fcc000001ff00 */
[----:B------:R0:W5:Y:S01]  /*0210*/  @!P2 LDG.E.64 R12, desc[UR4][R10.64] ;  /* 0x000000040a0ca981 */ /* 0x000162000c1e1b00 */
[----:B------:R-:W-:Y:S01]  /*0220*/  ISETP.GE.AND P0, PT, R4, R5, PT ;  /* 0x000000050400720c */ /* 0x000fe20003f06270 */
[----:B------:R-:W-:-:S12]  /*0230*/  BSSY.RECONVERGENT B1, `(.L_x_2601) ;  /* 0x00000a8000017945 */ /* 0x000fd80003800200 */
[----:B0-----:R-:W-:Y:S05]  /*0240*/  @P0 BRA `(.L_x_2602) ;  /* 0x0000000800980947 */ /* 0x001fea0003800000 */
[C---:B-----5:R-:W-:Y:S01]  /*0250*/  DFMA R2, R24.reuse, R24, -1 ;  /* 0xbff000001802742b */ /* 0x060fe20000000018 */
        /* <DEDUP_REMOVED lines=43> */
[----:B------:R-:W-:Y:S05]  /*0510*/  CALL.REL.NOINC `($__internal_3_$__cuda_sm20_div_rn_f64_full) ;  /* 0x00000028005c7944 */ /* 0x000fea0003c00000 */
.L_x_2606:
[----:B------:R-:W-:Y:S05]  /*0520*/  BSYNC.RECONVERGENT B3 ;  /* 0x0000000000037941 */ /* 0x000fea0003800200 */
.L_x_2605:
        /* <DEDUP_REMOVED lines=30> */
.L_x_2604:
[----:B------:R-:W-:-:S10]  /*0710*/  DADD R2, R2, 1 ;  /* 0x3ff0000002027429 */ /* 0x000fd40000000000 */
[----:B------:R-:W-:Y:S01]  /*0720*/  ISETP.GT.AND P0, PT, R3, 0xfffff, PT ;  /* 0x000fffff0300780c */ /* 0x000fe20003f04270 */
[----:B------:R-:W-:Y:S02]  /*0730*/  IMAD.MOV.U32 R8, RZ, RZ, R2 ;  /* 0x000000ffff087224 */ /* 0x000fe400078e0002 */
[----:B------:R-:W-:-:S10]  /*0740*/  IMAD.MOV.U32 R9, RZ, RZ, R3 ;  /* 0x000000ffff097224 */ /* 0x000fd400078e0003 */
        /* <DEDUP_REMOVED lines=9> */
[----:B------:R-:W-:Y:S01]  /*07e0*/  IMAD.MOV.U32 R8, RZ, RZ, R2 ;  /* 0x000000ffff087224 */ /* 0x000fe200078e0002 */
[----:B------:R-:W-:Y:S01]  /*07f0*/  UMOV UR6, 0x3ae80f1e ;  /* 0x3ae80f1e00067882 */ /* 0x000fe20000000000 */
[----:B------:R-:W-:Y:S01]  /*0800*/  IMAD.MOV.U32 R10, RZ, RZ, RZ ;  /* 0x000000ffff0a7224 */ /* 0x000fe200078e00ff */
[----:B------:R-:W-:Y:S01]  /*0810*/  LOP3.LUT R9, R6, 0x3ff00000, RZ, 0xfc, !PT ;  /* 0x3ff0000006097812 */ /* 0x000fe200078efcff */
[----:B------:R-:W-:Y:S01]  /*0820*/  IMAD.MOV.U32 R20, RZ, RZ, -0x748574fc ;  /* 0x8b7a8b04ff147424 */ /* 0x000fe200078e00ff */
        /* <DEDUP_REMOVED lines=59> */
.L_x_2608:
[----:B------:R-:W-:Y:S01]  /*0be0*/  IMAD.MOV.U32 R2, RZ, RZ, 0x0 ;  /* 0x00000000ff027424 */ /* 0x000fe200078e00ff */
[----:B------:R-:W-:Y:S01]  /*0bf0*/  LOP3.LUT P0, RZ, R9, 0x7fffffff, RZ, 0xc0, !PT ;  /* 0x7fffffff09ff7812 */ /* 0x000fe2000780c0ff */
[----:B------:R-:W-:-:S06]  /*0c00*/  IMAD.MOV.U32 R3, RZ, RZ, 0x7ff00000 ;  /* 0x7ff00000ff037424 */ /* 0x000fcc00078e00ff */
[----:B------:R-:W-:-:S10]  /*0c10*/  DFMA R2, R8, R2, +INF ;  /* 0x7ff000000802742b */ /* 0x000fd40000000002 */
[----:B------:R-:W-:Y:S02]  /*0c20*/  FSEL R2, R2, RZ, P0 ;  /* 0x000000ff02027208 */ /* 0x000fe40000000000 */
[----:B------:R-:W-:-:S07]  /*0c30*/  FSEL R3, R3, -QNAN , P0 ;  /* 0xfff0000003037808 */ /* 0x000fce0000000000 */
.L_x_2607:
[----:B------:R-:W-:Y:S05]  /*0c40*/  BSYNC.RECONVERGENT B2 ;  /* 0x0000000000027941 */ /* 0x000fea0003800200 */
.L_x_2603:
[----:B------:R-:W-:Y:S01]  /*0c50*/  UMOV UR6, 0xfefa39ef ;  /* 0xfefa39ef00067882 */ /* 0x000fe20000000000 */
[----:B------:R-:W-:Y:S01]  /*0c60*/  UMOV UR7, 0x3fe62e42 ;  /* 0x3fe62e4200077882 */ /* 0x000fe20000000000 */
[----:B------:R-:W-:Y:S01]  /*0c70*/  ISETP.GT.U32.AND P0, PT, R25, 0x432fffff, PT ;  /* 0x432fffff1900780c */ /* 0x000fe20003f04070 */
[----:B------:R-:W-:-:S10]  /*0c80*/  DADD R8, R2, UR6 ;  /* 0x0000000602087e29 */ /* 0x000fd40008000000 */
[----:B------:R-:W-:Y:S02]  /*0c90*/  FSEL R2, R8, R2, P0 ;  /* 0x0000000208027208 */ /* 0x000fe40000000000 */
[----:B------:R-:W-:-:S07]  /*0ca0*/  FSEL R3, R9, R3, P0 ;  /* 0x0000000309037208 */ /* 0x000fce0000000000 */
.L_x_2602:
[----:B------:R-:W-:Y:S05]  /*0cb0*/  BSYNC.RECONVERGENT B1 ;  /* 0x0000000000017941 */ /* 0x000fea0003800200 */
.L_x_2601:
[----:B------:R-:W-:Y:S01]  /*0cc0*/  VIADD R0, R4, 0x80 ;  /* 0x0000008004007836 */ /* 0x000fe20000000000 */
[----:B------:R-:W-:Y:S04]  /*0cd0*/  BSSY.RECONVERGENT B1, `(.L_x_2609) ;  /* 0x00000a7000017945 */ /* 0x000fe80003800200 */
[----:B------:R-:W-:-:S13]  /*0ce0*/  ISETP.GE.AND P0, PT, R0, R5, PT ;  /* 0x000000050000720c */ /* 0x000fda0003f06270 */
[----:B------:R-:W-:Y:S05]  /*0cf0*/  @P0 BRA `(.L_x_2610) ;  /* 0x0000000800900947 */ /* 0x000fea0003800000 */
        /* <DEDUP_REMOVED lines=107> */
.L_x_2612:
        /* <DEDUP_REMOVED lines=20> */
.L_x_2615:
[----:B------:R-:W-:Y:S05]  /*14f0*/  BSYNC.RECONVERGENT B3 ;  /* 0x0000000000037941 */ /* 0x000fea0003800200 */
.L_x_2614:
        /* <DEDUP_REMOVED lines=29> */
.L_x_2613:
[----:B------:R-:W-:Y:S05]  /*16d0*/  BSYNC.RECONVERGENT B2 ;  /* 0x0000000000027941 */ /* 0x000fea0003800200 */
.L_x_2611:
[----:B------:R-:W-:Y:S01]  /*16e0*/  UMOV UR6, 0xfefa39ef ;  /* 0xfefa39ef00067882 */ /* 0x000fe20000000000 */
[----:B------:R-:W-:Y:S01]  /*16f0*/  UMOV UR7, 0x3fe62e42 ;  /* 0x3fe62e4200077882 */ /* 0x000fe20000000000 */
[----:B------:R-:W-:Y:S01]  /*1700*/  ISETP.GT.U32.AND P0, PT, R31, 0x432fffff, PT ;  /* 0x432fffff1f00780c */ /* 0x000fe20003f04070 */
[----:B------:R-:W-:-:S10]  /*1710*/  DADD R8, R24, UR6 ;  /* 0x0000000618087e29 */ /* 0x000fd40008000000 */
[----:B------:R-:W-:Y:S02]  /*1720*/  FSEL R30, R8, R24, P0 ;  /* 0x00000018081e7208 */ /* 0x000fe40000000000 */
[----:B------:R-:W-:-:S07]  /*1730*/  FSEL R31, R9, R25, P0 ;  /* 0x00000019091f7208 */ /* 0x000fce0000000000 */
.L_x_2610:
[----:B------:R-:W-:Y:S05]  /*1740*/  BSYNC.RECONVERGENT B1 ;  /* 0x0000000000017941 */ /* 0x000fea0003800200 */
.L_x_2609:
        /* <DEDUP_REMOVED lines=31> */
[----:B------:R-:W-:Y:S02]  /*1940*/  IMAD.MOV.U32 R9, RZ, RZ, R17 ;  /* 0x000000ffff097224 */ /* 0x000fe400078e0011 */
[----:B------:R-:W-:-:S08]  /*1950*/  IMAD.MOV.U32 R22, RZ, RZ, R16 ;  /* 0x000000ffff167224 */ /* 0x000fd000078e0010 */
        /* <DEDUP_REMOVED lines=14> */
[C---:B------:R-:W-:Y:S01]  /*1a40*/  LOP3.LUT R8, R17.reuse, 0xfffff, RZ, 0xc0, !PT ;  /* 0x000fffff11087812 */ /* 0x040fe200078ec0ff */
[----:B------:R-:W-:Y:S01]  /*1a50*/  IMAD.MOV.U32 R20, RZ, RZ, -0x748574fc ;  /* 0x8b7a8b04ff147424 */ /* 0x000fe200078e00ff */
[----:B------:R-:W-:Y:S01]  /*1a60*/  UMOV UR6, 0x3ae80f1e ;  /* 0x3ae80f1e00067882 */ /* 0x000fe20000000000 */
[----:B------:R-:W-:Y:S01]  /*1a70*/  IMAD.MOV.U32 R21, RZ, RZ, 0x3ed0ee25 ;  /* 0x3ed0ee25ff157424 */ /* 0x000fe200078e00ff */
[----:B------:R-:W-:Y:S01]  /*1a80*/  LOP3.LUT R23, R8, 0x3ff00000, RZ, 0xfc, !PT ;  /* 0x3ff0000008177812 */ /* 0x000fe200078efcff */
[----:B------:R-:W-:Y:S01]  /*1a90*/  IMAD.MOV.U32 R8, RZ, RZ, RZ ;  /* 0x000000ffff087224 */ /* 0x000fe200078e00ff */
[----:B------:R-:W-:Y:S01]  /*1aa0*/  UMOV UR7, 0x3eb1380b ;  /* 0x3eb1380b00077882 */ /* 0x000fe20000000000 */
[----:B------:R-:W-:Y:S01]  /*1ab0*/  LEA.HI R17, R17, R6, RZ, 0xc ;  /* 0x0000000611117211 */ /* 0x000fe200078f60ff */
[----:B------:R-:W-:Y:S01]  /*1ac0*/  UMOV UR8, 0x80000000 ;  /* 0x8000000000087882 */ /* 0x000fe20000000000 */
[----:B------:R-:W-:Y:S01]  /*1ad0*/  ISETP.GE.U32.AND P0, PT, R23, 0x3ff6a09f, PT ;  /* 0x3ff6a09f1700780c */ /* 0x000fe20003f06070 */
[----:B------:R-:W-:-:S12]  /*1ae0*/  UMOV UR9, 0x43300000 ;  /* 0x4330000000097882 */ /* 0x000fd80000000000 */
[----:B------:R-:W-:Y:S02]  /*1af0*/  @P0 VIADD R9, R23, 0xfff00000 ;  /* 0xfff0000017090836 */ /* 0x000fe40000000000 */
[----:B------:R-:W-:Y:S02]  /*1b00*/  @P0 VIADD R17, R17, 0x1 ;  /* 0x0000000111110836 */ /* 0x000fe40000000000 */
[----:B------:R-:W-:-:S03]  /*1b10*/  @P0 IMAD.MOV.U32 R23, RZ, RZ, R9 ;  /* 0x000000ffff170224 */ /* 0x000fc600078e0009 */
[----:B------:R-:W-:Y:S02]  /*1b20*/  LOP3.LUT R16, R17, 0x80000000, RZ, 0x3c, !PT ;  /* 0x8000000011107812 */ /* 0x000fe400078e3cff */
[----:B------:R-:W-:Y:S01]  /*1b30*/  MOV R17, 0x43300000 ;  /* 0x4330000000117802 */ /* 0x000fe20000000f00 */
[C---:B------:R-:W-:Y:S02]  /*1b40*/  DADD R18, R22.reuse, 1 ;  /* 0x3ff0000016127429 */ /* 0x040fe40000000000 */
[----:B------:R-:W-:-:S03]  /*1b50*/  DADD R22, R22, -1 ;  /* 0xbff0000016167429 */ /* 0x000fc60000000000 */
[----:B------:R-:W-:Y:S01]  /*1b60*/  DADD R16, R16, -UR8 ;  /* 0x8000000810107e29 */ /* 0x000fe20008000000 */
[----:B------:R-:W0:Y:S01]  /*1b70*/  MUFU.RCP64H R9, R19 ;  /* 0x0000001300097308 */ /* 0x000e220000001800 */
[----:B------:R-:W-:Y:S01]  /*1b80*/  UMOV UR8, 0xfefa39ef ;  /* 0xfefa39ef00087882 */ /* 0x000fe20000000000 */
[----:B------:R-:W-:Y:S01]  /*1b90*/  UMOV UR9, 0x3fe62e42 ;  /* 0x3fe62e4200097882 */ /* 0x000fe20000000000 */
[----:B0-----:R-:W-:-:S08]  /*1ba0*/  DFMA R10, -R18, R8, 1 ;  /* 0x3ff00000120a742b */ /* 0x001fd00000000108 */
[----:B------:R-:W-:-:S08]  /*1bb0*/  DFMA R10, R10, R10, R10 ;  /* 0x0000000a0a0a722b */ /* 0x000fd0000000000a */
[----:B------:R-:W-:-:S08]  /*1bc0*/  DFMA R8, R8, R10, R8 ;  /* 0x0000000a0808722b */ /* 0x000fd00000000008 */
[----:B------:R-:W-:-:S08]  /*1bd0*/  DMUL R10, R22, R8 ;  /* 0x00000008160a7228 */ /* 0x000fd00000000000 */
[----:B------:R-:W-:-:S08]  /*1be0*/  DFMA R10, R22, R8, R10 ;  /* 0x00000008160a722b */ /* 0x000fd0000000000a */
[----:B------:R-:W-:-:S08]  /*1bf0*/  DMUL R14, R10, R10 ;  /* 0x0000000a0a0e7228 */ /* 0x000fd00000000000 */
[----:B------:R-:W-:Y:S01]  /*1c00*/  DFMA R18, R14, UR6, R20 ;  /* 0x000000060e127c2b */ /* 0x000fe20008000014 */
[----:B------:R-:W-:Y:S01]  /*1c10*/  UMOV UR6, 0x9f02676f ;  /* 0x9f02676f00067882 */ /* 0x000fe20000000000 */
[----:B------:R-:W-:Y:S01]  /*1c20*/  UMOV UR7, 0x3ef3b266 ;  /* 0x3ef3b26600077882 */ /* 0x000fe20000000000 */
[----:B------:R-:W-:-:S05]  /*1c30*/  DADD R20, R22, -R10 ;  /* 0x0000000016147229 */ /* 0x000fca000000080a */
[----:B------:R-:W-:Y:S01]  /*1c40*/  DFMA R18, R14, R18, UR6 ;  /* 0x000000060e127e2b */ /* 0x000fe20008000012 */
[----:B------:R-:W-:Y:S01]  /*1c50*/  UMOV UR6, 0xa9ab0956 ;  /* 0xa9ab095600067882 */ /* 0x000fe20000000000 */
[----:B------:R-:W-:Y:S01]  /*1c60*/  UMOV UR7, 0x3f1745cb ;  /* 0x3f1745cb00077882 */ /* 0x000fe20000000000 */
[----:B------:R-:W-:-:S05]  /*1c70*/  DADD R20, R20, R20 ;  /* 0x0000000014147229 */ /* 0x000fca0000000014 */
[----:B------:R-:W-:Y:S01]  /*1c80*/  DFMA R18, R14, R18, UR6 ;  /* 0x000000060e127e2b */ /* 0x000fe20008000012 */
[----:B------:R-:W-:Y:S01]  /*1c90*/  UMOV UR6, 0x2d1b5154 ;  /* 0x2d1b515400067882 */ /* 0x000fe20000000000 */
[----:B------:R-:W-:Y:S01]  /*1ca0*/  UMOV UR7, 0x3f3c71c7 ;  /* 0x3f3c71c700077882 */ /* 0x000fe20000000000 */
[----:B------:R-:W-:Y:S02]  /*1cb0*/  DFMA R22, R22, -R10, R20 ;  /* 0x8000000a1616722b */ /* 0x000fe40000000014 */
        /* <DEDUP_REMOVED lines=24> */
.L_x_2619:
        /* <DEDUP_REMOVED lines=20> */
.L_x_2622:
[----:B------:R-:W-:Y:S05]  /*1f80*/  BSYNC.RECONVERGENT B3 ;  /* 0x0000000000037941 */ /* 0x000fea0003800200 */
.L_x_2621:
        /* <DEDUP_REMOVED lines=29> */
.L_x_2620:
[----:B------:R-:W-:Y:S05]  /*2160*/  BSYNC.RECONVERGENT B2 ;  /* 0x0000000000027941 */ /* 0x000fea0003800200 */
.L_x_2618:
[----:B------:R-:W-:Y:S01]  /*2170*/  UMOV UR6, 0xfefa39ef ;  /* 0xfefa39ef00067882 */ /* 0x000fe20000000000 */
[----:B------:R-:W-:Y:S01]  /*2180*/  UMOV UR7, 0x3fe62e42 ;  /* 0x3fe62e4200077882 */ /* 0x000fe20000000000 */
[----:B------:R-:W-:Y:S01]  /*2190*/  ISETP.GT.U32.AND P0, PT, R27, 0x432fffff, PT ;  /* 0x432fffff1b00780c */ /* 0x000fe20003f04070 */
[----:B------:R-:W-:-:S10]  /*21a0*/  DADD R8, R20, UR6 ;  /* 0x0000000614087e29 */ /* 0x000fd40008000000 */
[----:B------:R-:W-:Y:S02]  /*21b0*/  FSEL R26, R8, R20, P0 ;  /* 0x00000014081a7208 */ /* 0x000fe40000000000 */
[----:B------:R-:W-:-:S07]  /*21c0*/  FSEL R27, R9, R21, P0 ;  /* 0x00000015091b7208 */ /* 0x000fce0000000000 */
.L_x_2617:
[----:B------:R-:W-:Y:S05]  /*21d0*/  BSYNC.RECONVERGENT B1 ;  /* 0x0000000000017941 */ /* 0x000fea0003800200 */
.L_x_2616:
        /* <DEDUP_REMOVED lines=48> */
[----:B------:R-:W-:Y:S01]  /*24e0*/  IMAD.MOV.U32 R24, RZ, RZ, RZ ;  /* 0x000000ffff187224 */ /* 0x000fe200078e00ff */
[----:B------:R-:W-:Y:S01]  /*24f0*/  UMOV UR6, 0x3ae80f1e ;  /* 0x3ae80f1e00067882 */ /* 0x000fe20000000000 */
[----:B------:R-:W-:Y:S01]  /*2500*/  IMAD.MOV.U32 R20, RZ, RZ, -0x748574fc ;  /* 0x8b7a8b04ff147424 */ /* 0x000fe200078e00ff */
[----:B------:R-:W-:Y:S01]  /*2510*/  LOP3.LUT R17, R8, 0x3ff00000, RZ, 0xfc, !PT ;  /* 0x3ff0000008117812 */ /* 0x000fe200078efcff */
[----:B------:R-:W-:Y:S01]  /*2520*/  IMAD.MOV.U32 R21, RZ, RZ, 0x3ed0ee25 ;  /* 0x3ed0ee25ff157424 */ /* 0x000fe200078e00ff */
        /* <DEDUP_REMOVED lines=8> */
[----:B------:R-:W-:Y:S01]  /*25b0*/  LOP3.LUT R14, R15, 0x80000000, RZ, 0x3c, !PT ;  /* 0x800000000f0e7812 */ /* 0x000fe200078e3cff */
[----:B------:R-:W-:Y:S02]  /*25c0*/  IMAD.MOV.U32 R15, RZ, RZ, 0x43300000 ;  /* 0x43300000ff0f7424 */ /* 0x000fe400078e00ff */
[C---:B------:R-:W-:Y:S02]  /*25d0*/  DADD R18, R16.reuse, 1 ;  /* 0x3ff0000010127429 */ /* 0x040fe40000000000 */
[----:B------:R-:W-:Y:S02]  /*25e0*/  DADD R16, R16, -1 ;  /* 0xbff0000010107429 */ /* 0x000fe40000000000 */
[----:B------:R-:W-:Y:S01]  /*25f0*/  DADD R14, R14, -UR8 ;  /* 0x800000080e0e7e29 */ /* 0x000fe20008000000 */
[----:B------:R-:W-:Y:S01]  /*2600*/  UMOV UR8, 0xfefa39ef ;  /* 0xfefa39ef00087882 */ /* 0x000fe20000000000 */
[----:B------:R-:W0:Y:S01]  /*2610*/  MUFU.RCP64H R25, R19 ;  /* 0x0000001300197308 */ /* 0x000e220000001800 */
        /* <DEDUP_REMOVED lines=32> */
[----:B------:R-:W-:Y:S02]  /*2820*/  DMUL R16, R24, R16 ;  /* 0x0000001018107228 */ /* 0x000fe40000000000 */
[----:B------:R-:W-:Y:S01]  /*2830*/  DFMA R22, R14, -UR6, R18 ;  /* 0x800000060e167c2b */ /* 0x000fe20008000012 */
[----:B------:R-:W-:Y:S01]  /*2840*/  UMOV UR6, 0x3b39803f ;  /* 0x3b39803f00067882 */ /* 0x000fe20000000000 */
[----:B------:R-:W-:Y:S01]  /*2850*/  UMOV UR7, 0x3c7abc9e ;  /* 0x3c7abc9e00077882 */ /* 0x000fe20000000000 */
[----:B------:R-:W-:-:S05]  /*2860*/  DMUL R20, R10, R20 ;  /* 0x000000140a147228 */ /* 0x000fca0000000000 */
[----:B------:R-:W-:-:S03]  /*2870*/  DADD R22, -R8, R22 ;  /* 0x0000000008167229 */ /* 0x000fc60000000116 */
[----:B------:R-:W-:-:S08]  /*2880*/  DFMA R16, R8, R20, R16 ;  /* 0x000000140810722b */ /* 0x000fd00000000010 */
[----:B------:R-:W-:-:S08]  /*2890*/  DADD R16, R16, -R22 ;  /* 0x0000000010107229 */ /* 0x000fd00000000816 */
[----:B------:R-:W-:-:S08]  /*28a0*/  DFMA R16, R14, UR6, R16 ;  /* 0x000000060e107c2b */ /* 0x000fd00008000010 */
[----:B------:R-:W-:Y:S01]  /*28b0*/  DADD R18, R18, R16 ;  /* 0x0000000012127229 */ /* 0x000fe20000000010 */
[----:B------:R-:W-:Y:S10]  /*28c0*/  BRA `(.L_x_2627) ;  /* 0x0000000000c87947 */ /* 0x000ff40003800000 */
.L_x_2626:
        /* <DEDUP_REMOVED lines=20> */
.L_x_2629:
[----:B------:R-:W-:Y:S05]  /*2a10*/  BSYNC.RECONVERGENT B3 ;  /* 0x0000000000037941 */ /* 0x000fea0003800200 */
.L_x_2628:
        /* <DEDUP_REMOVED lines=29> */
.L_x_2627:
[----:B------:R-:W-:Y:S05]  /*2bf0*/  BSYNC.RECONVERGENT B2 ;  /* 0x0000000000027941 */ /* 0x000fea0003800200 */
.L_x_2625:
[----:B------:R-:W-:Y:S01]  /*2c00*/  UMOV UR6, 0xfefa39ef ;  /* 0xfefa39ef00067882 */ /* 0x000fe20000000000 */
[----:B------:R-:W-:Y:S01]  /*2c10*/  UMOV UR7, 0x3fe62e42 ;  /* 0x3fe62e4200077882 */ /* 0x000fe20000000000 */
[----:B------:R-:W-:Y:S01]  /*2c20*/  ISETP.GT.U32.AND P0, PT, R13, 0x432fffff, PT ;  /* 0x432fffff0d00780c */ /* 0x000fe20003f04070 */
[----:B------:R-:W-:-:S10]  /*2c30*/  DADD R8, R18, UR6 ;  /* 0x0000000612087e29 */ /* 0x000fd40008000000 */
[----:B------:R-:W-:Y:S02]  /*2c40*/  FSEL R6, R8, R18, P0 ;  /* 0x0000001208067208 */ /* 0x000fe40000000000 */
[----:B------:R-:W-:-:S07]  /*2c50*/  FSEL R9, R9, R19, P0 ;  /* 0x0000001309097208 */ /* 0x000fce0000000000 */
.L_x_2624:
[----:B------:R-:W-:Y:S05]  /*2c60*/  BSYNC.RECONVERGENT B1 ;  /* 0x0000000000017941 */ /* 0x000fea0003800200 */
.L_x_2623:
[----:B------:R-:W-:Y:S01]  /*2c70*/  ISETP.GE.AND P0, PT, R4, R5, PT ;  /* 0x000000050400720c */ /* 0x000fe20003f06270 */
[----:B------:R-:W-:Y:S04]  /*2c80*/  BSSY.RECONVERGENT B0, `(.L_x_2630) ;  /* 0x0000017000007945 */ /* 0x000fe80003800200 */
[----:B------:R-:W-:Y:S08]  /*2c90*/  BSSY.RELIABLE B1, `(.L_x_2631) ;  /* 0x000000f000017945 */ /* 0x000ff00003800100 */
[----:B------:R-:W-:Y:S05]  /*2ca0*/  @P0 BRA `(.L_x_2632) ;  /* 0x0000000000340947 */ /* 0x000fea0003800000 */
[----:B------:R-:W0:Y:S01]  /*2cb0*/  LDC.64 R10, c[0x0][0x388] ;  /* 0x0000e200ff0a7b82 */ /* 0x000e220000000a00 */
[----:B-----5:R-:W-:Y:S01]  /*2cc0*/  LEA R13, R7, R4, 0x9 ;  /* 0x00000004070d7211 */ /* 0x020fe200078e48ff */
[----:B------:R-:W-:-:S05]  /*2cd0*/  IMAD.MOV.U32 R4, RZ, RZ, R0 ;  /* 0x000000ffff047224 */ /* 0x000fca00078e0000 */
[----:B------:R-:W-:-:S13]  /*2ce0*/  ISETP.GE.AND P0, PT, R4, R5, PT ;  /* 0x000000050400720c */ /* 0x000fda0003f06270 */
[----:B------:R-:W-:Y:S05]  /*2cf0*/  @P0 BREAK.RELIABLE B1 ;  /* 0x0000000000010942 */ /* 0x000fea0003800100 */
[----:B0-----:R-:W-:-:S05]  /*2d00*/  IMAD.WIDE.U32 R10, R13, 0x8, R10 ;  /* 0x000000080d0a7825 */ /* 0x001fca00078e000a */
[----:B------:R0:W-:Y:S01]  /*2d10*/  STG.E.64 desc[UR4][R10.64], R2 ;  /* 0x000000020a007986 */ /* 0x0001e2000c101b04 */
[----:B------:R-:W-:Y:S05]  /*2d20*/  @P0 BRA `(.L_x_2633) ;  /* 0x0000000000300947 */ /* 0x000fea0003800000 */
[----:B0-----:R-:W0:Y:S01]  /*2d30*/  LDC.64 R2, c[0x0][0x388] ;  /* 0x0000e200ff027b82 */ /* 0x001e220000000a00 */
[----:B------:R-:W-:Y:S02]  /*2d40*/  IMAD R11, R7, 0x200, R4 ;  /* 0x00000200070b7824 */ /* 0x000fe400078e0204 */
[----:B------:R-:W-:Y:S02]  /*2d50*/  VIADD R4, R4, 0x80 ;  /* 0x0000008004047836 */ /* 0x000fe40000000000 */
[----:B0-----:R-:W-:-:S05]  /*2d60*/  IMAD.WIDE.U32 R2, R11, 0x8, R2 ;  /* 0x000000080b027825 */ /* 0x001fca00078e0002 */
[----:B------:R0:W-:Y:S02]  /*2d70*/  STG.E.64 desc[UR4][R2.64], R30 ;  /* 0x0000001e02007986 */ /* 0x0001e4000c101b04 */
.L_x_2632:
[----:B------:R-:W-:Y:S05]  /*2d80*/  BSYNC.RELIABLE B1 ;  /* 0x0000000000017941 */ /* 0x000fea0003800100 */
.L_x_2631:
[----:B------:R-:W-:-:S13]  /*2d90*/  ISETP.GE.AND P0, PT, R4, R5, PT ;  /* 0x000000050400720c */ /* 0x000fda0003f06270 */
[----:B0-----:R-:W0:Y:S01]  /*2da0*/  @!P0 LDC.64 R2, c[0x0][0x388] ;  /* 0x0000e200ff028b82 */ /* 0x001e220000000a00 */
[----:B------:R-:W-:Y:S02]  /*2db0*/  @!P0 IMAD R11, R7, 0x200, R4 ;  /* 0x00000200070b8824 */ /* 0x000fe400078e0204 */
[----:B------:R-:W-:Y:S02]  /*2dc0*/  @!P0 VIADD R4, R4, 0x80 ;  /* 0x0000008004048836 */ /* 0x000fe40000000000 */
[----:B0-----:R-:W-:-:S05]  /*2dd0*/  @!P0 IMAD.WIDE.U32 R2, R11, 0x8, R2 ;  /* 0x000000080b028825 */ /* 0x001fca00078e0002 */
[----:B-----5:R1:W-:Y:S02]  /*2de0*/  @!P0 STG.E.64 desc[UR4][R2.64], R26 ;  /* 0x0000001a02008986 */ /* 0x0203e4000c101b04 */
.L_x_2633:
[----:B------:R-:W-:Y:S05]  /*2df0*/  BSYNC.RECONVERGENT B0 ;  /* 0x0000000000007941 */ /* 0x000fea0003800200 */
.L_x_2630:
[----:B------:R-:W-:Y:S05]  /*2e00*/  WARPSYNC.ALL ;  /* 0x0000000000007948 */ /* 0x000fea0003800000 */
[----:B------:R-:W-:-:S13]  /*2e10*/  ISETP.GE.AND P0, PT, R4, R5, PT ;  /* 0x000000050400720c */ /* 0x000fda0003f06270 */
[----:B------:R-:W-:Y:S05]  /*2e20*/  @P0 EXIT ;  /* 0x000000000000094d */ /* 0x000fea0003800000 */
[----:B01----:R-:W0:Y:S01]  /*2e30*/  LDC.64 R2, c[0x0][0x388] ;  /* 0x0000e200ff027b82 */ /* 0x003e220000000a00 */
[----:B------:R-:W-:-:S04]  /*2e40*/  IMAD R7, R7, 0x200, R4 ;  /* 0x0000020007077824 */ /* 0x000fc800078e0204 */
[----:B0-----:R-:W-:-:S04]  /*2e50*/  IMAD.WIDE.U32 R2, R7, 0x8, R2 ;  /* 0x0000000807027825 */ /* 0x001fc800078e0002 */
[----:B------:R-:W-:-:S05]  /*2e60*/  IMAD.MOV.U32 R7, RZ, RZ, R9 ;  /* 0x000000ffff077224 */ /* 0x000fca00078e0009 */
[----:B------:R-:W-:Y:S01]  /*2e70*/  STG.E.64 desc[UR4][R2.64], R6 ;  /* 0x0000000602007986 */ /* 0x000fe2000c101b04 */
[----:B------:R-:W-:Y:S05]  /*2e80*/  EXIT ;  /* 0x000000000000794d */ /* 0x000fea0003800000 */
        .weak           $__internal_3_$__cuda_sm20_div_rn_f64_full
        .type           $__internal_3_$__cuda_sm20_div_rn_f64_full,@function
        .size           $__internal_3_$__cuda_sm20_div_rn_f64_full,(.L_x_17838 - $__internal_3_$__cuda_sm20_div_rn_f64_full)
$__internal_3_$__cuda_sm20_div_rn_f64_full:
        /* <DEDUP_REMOVED lines=41> */
[----:B------:R-:W-:Y:S02]  /*3120*/  ISETP.GE.U32.AND P0, PT, R8, R11, PT ;  /* 0x0000000b0800720c */ /* 0x000fe40003f06070 */
[----:B------:R-:W-:Y:S02]  /*3130*/  VIMNMX R10, PT, PT, R10, 0x46a00000, PT ;  /* 0x46a000000a0a7848 */ /* 0x000fe40003fe0100 */
[----:B------:R-:W-:-:S05]  /*3140*/  SEL R9, R9, 0x63400000, !P0 ;  /* 0x6340000009097807 */ /* 0x000fca0004000000 */
[----:B------:R-:W-:Y:S02]  /*3150*/  IMAD.IADD R9, R10, 0x1, -R9 ;  /* 0x000000010a097824 */ /* 0x000fe400078e0a09 */
[----:B------:R-:W-:Y:S02]  /*3160*/  IMAD.MOV.U32 R10, RZ, RZ, RZ ;  /* 0x000000ffff0a7224 */ /* 0x000fe400078e00ff */
        /* <DEDUP_REMOVED lines=20> */
.L_x_2635:
        /* <DEDUP_REMOVED lines=16> */
.L_x_2638:
[----:B------:R-:W-:Y:S01]  /*33b0*/  LOP3.LUT R29, R17, 0x80000, RZ, 0xfc, !PT ;  /* 0x00080000111d7812 */ /* 0x000fe200078efcff */
[----:B------:R-:W-:Y:S01]  /*33c0*/  IMAD.MOV.U32 R28, RZ, RZ, R16 ;  /* 0x000000ffff1c7224 */ /* 0x000fe200078e0010 */
[----:B------:R-:W-:Y:S06]  /*33d0*/  BRA `(.L_x_2636) ;  /* 0x0000000000087947 */ /* 0x000fec0003800000 */
.L_x_2637:
[----:B------:R-:W-:Y:S01]  /*33e0*/  LOP3.LUT R29, R19, 0x80000, RZ, 0xfc, !PT ;  /* 0x00080000131d7812 */ /* 0x000fe200078efcff */
[----:B------:R-:W-:-:S07]  /*33f0*/  IMAD.MOV.U32 R28, RZ, RZ, R18 ;  /* 0x000000ffff1c7224 */ /* 0x000fce00078e0012 */
.L_x_2636:
[----:B------:R-:W-:Y:S05]  /*3400*/  BSYNC.RECONVERGENT B0 ;  /* 0x0000000000007941 */ /* 0x000fea0003800200 */
.L_x_2634:
[----:B------:R-:W-:Y:S02]  /*3410*/  IMAD.MOV.U32 R8, RZ, RZ, R6 ;  /* 0x000000ffff087224 */ /* 0x000fe400078e0006 */
[----:B------:R-:W-:-:S04]  /*3420*/  IMAD.MOV.U32 R9, RZ, RZ, 0x0 ;  /* 0x00000000ff097424 */ /* 0x000fc800078e00ff */
[----:B------:R-:W-:Y:S05]  /*3430*/  RET.REL.NODEC R8 `(_ZN2at6native27unrolled_elementwise_kernelIZZZNS0_17acosh_kernel_cudaERNS_18TensorIteratorBaseEENKUlvE0_clEvENKUlvE_clEvEUldE_St5arrayIPcLm2EELi4E23TrivialOffsetCalculatorILi1EjESB_NS0_6memory15LoadWithoutCastENSC_16StoreWithoutCastEEEviT_T0_T2_T3_T4_T5_) ;  /* 0xffffffc808f07950 */ /* 0x000fea0003c3ffff */
.L_x_2639:
        /* <DEDUP_REMOVED lines=12> */
.L_x_17838:


//--------------------- .text._ZN2at6native29vectorized_elementwise_kernelILi2EZZZNS0_17acosh_kernel_cudaERNS_18TensorIteratorBaseEENKUlvE0_clEvENKUlvE_clEvEUldE_St5arrayIPcLm2EEEEviT0_T1_ --------------------------
	.section	.text._ZN2at6native29vectorized_elementwise_kernelILi2EZZZNS0_17acosh_kernel_cudaERNS_18TensorIteratorBaseEENKUlvE0_clEvENKUlvE_clEvEUldE_St5arrayIPcLm2EEEEviT0_T1_,"ax",@progbits
	.align	128
        .global         _ZN2at6native29vectorized_elementwise_kernelILi2EZZZNS0_17acosh_kernel_cudaERNS_18TensorIteratorBaseEENKUlvE0_clEvENKUlvE_clEvEUldE_St5arrayIPcLm2EEEEviT0_T1_
        .type           _ZN2at6native29vectorized_elementwise_kernelILi2EZZZNS0_17acosh_kernel_cudaERNS_18TensorIteratorBaseEENKUlvE0_clEvENKUlvE_clEvEUldE_St5arrayIPcLm2EEEEviT0_T1_,@function
        .size           _ZN2at6native29vectorized_elementwise_kernelILi2EZZZNS0_17acosh_kernel_cudaERNS_18TensorIteratorBaseEENKUlvE0_clEvENKUlvE_clEvEUldE_St5arrayIPcLm2EEEEviT0_T1_,(.L_x_17839 - _ZN2at6native29vectorized_elementwise_kernelILi2EZZZNS0_17acosh_kernel_cudaERNS_18TensorIteratorBaseEENKUlvE0_clEvENKUlvE_clEvEUldE_St5arrayIPcLm2EEEEviT0_T1_)
        .other          _ZN2at6native29vectorized_elementwise_kernelILi2EZZZNS0_17acosh_kernel_cudaERNS_18TensorIteratorBaseEENKUlvE0_clEvENKUlvE_clEvEUldE_St5arrayIPcLm2EEEEviT0_T1_,@"STO_CUDA_ENTRY STV_DEFAULT"
_ZN2at6native29vectorized_elementwise_kernelILi2EZZZNS0_17acosh_kernel_cudaERNS_18TensorIteratorBaseEENKUlvE0_clEvENKUlvE_clEvEUldE_St5arrayIPcLm2EEEEviT0_T1_:
.text._ZN2at6native29vectorized_elementwise_kernelILi2EZZZNS0_17acosh_kernel_cudaERNS_18TensorIteratorBaseEENKUlvE0_clEvENKUlvE_clEvEUldE_St5arrayIPcLm2EEEEviT0_T1_:
[----:B------:R-:W-:Y:S01]  /*0000*/  LDC R1, c[0x0][0x37c] ;  /* 0x0000df00ff017b82 */ /* 0x000fe20000000800 */
[----:B------:R-:W0:Y:S01]  /*0010*/  S2R R4, SR_CTAID.X ;  /* 0x0000000000047919 */ /* 0x000e220000002500 */
[----:B------:R-:W1:Y:S01]  /*0020*/  LDCU UR6, c[0x0][0x380] ;  /* 0x00007000ff0677ac */ /* 0x000e620008000800 */
[----:B------:R-:W2:Y:S01]  /*0030*/  LDCU.64 UR4, c[0x0][0x358] ;  /* 0x00006b00ff0477ac */ /* 0x000ea20008000a00 */
[----:B0-----:R-:W-:-:S05]  /*0040*/  IMAD.SHL.U32 R4, R4, 0x400, RZ ;  /* 0x0000040004047824 */ /* 0x001fca00078e00ff */
[----:B-1----:R-:W-:-:S04]  /*0050*/  IADD3 R0, PT, PT, -R4, UR6, RZ ;  /* 0x0000000604007c10 */ /* 0x002fc8000fffe1ff */
[----:B------:R-:W-:-:S13]  /*0060*/  ISETP.GT.U32.AND P0, PT, R0, 0x3ff, PT ;  /* 0x000003ff0000780c */ /* 0x000fda0003f04070 */
[----:B--2---:R-:W-:Y:S05]  /*0070*/  @P0 BRA `(.L_x_2640) ;  /* 0x0000005c00100947 */ /* 0x004fea0003800000 */
[----:B------:R-:W0:Y:S01]  /*0080*/  S2R R5, SR_TID.X ;  /* 0x0000000000057919 */ /* 0x000e220000002100 */
[----:B------:R-:W-:Y:S02]  /*0090*/  CS2R R14, SRZ ;  /* 0x00000000000e7805 */ /* 0x000fe4000001ff00 */
[----:B0-----:R-:W-:Y:S01]  /*00a0*/  ISETP.GE.U32.AND P0, PT, R5, R0, PT ;  /* 0x000000000500720c */ /* 0x001fe20003f06070 */
[----:B------:R-:W-:-:S12]  /*00b0*/  IMAD.MOV.U32 R25, RZ, RZ, R5 ;  /* 0x000000ffff197224 */ /* 0x000fd800078e0005 */
[----:B------:R-:W-:-:S05]  /*00c0*/  @!P0 VIADD R25, R5, 0x80 ;  /* 0x0000008005198836 */ /* 0x000fca0000000000 */
[----:B------:R-:W-:-:S13]  /*00d0*/  ISETP.GE.U32.AND P6, PT, R25, R0, PT ;  /* 0x000000001900720c */ /* 0x000fda0003fc6070 */
[----:B------:R-:W-:Y:S01]  /*00e0*/  @!P6 IMAD.IADD R3, R4, 0x1, R25 ;  /* 0x000000010403e824 */ /* 0x000fe200078e0219 */
[----:B------:R-:W0:Y:S01]  /*00f0*/  @!P6 LDC.64 R6, c[0x0][0x390] ;  /* 0x0000e400ff06eb82 */ /* 0x000e220000000a00 */
[----:B------:R-:W-:-:S05]  /*0100*/  @!P6 VIADD R25, R25, 0x80 ;  /* 0x000000801919e836 */ /* 0x000fca0000000000 */
[----:B------:R-:W-:-:S13]  /*0110*/  ISETP.GE.U32.AND P5, PT, R25, R0, PT ;  /* 0x000000001900720c */ /* 0x000fda0003fa6070 */
[----:B------:R-:W-:Y:S01]  /*0120*/  @!P5 IMAD.IADD R17, R4, 0x1, R25 ;  /* 0x000000010411d824 */ /* 0x000fe200078e0219 */
[----:B------:R-:W1:Y:S01]  /*0130*/  @!P5 LDC.64 R8, c[0x0][0x390] ;  /* 0x0000e400ff08db82 */ /* 0x000e620000000a00 */
[----:B------:R-:W-:Y:S02]  /*0140*/  @!P5 VIADD R25, R25, 0x80 ;  /* 0x000000801919d836 */ /* 0x000fe40000000000 */
[----:B0-----:R-:W-:-:S03]  /*0150*/  @!P6 IMAD.WIDE.U32 R6, R3, 0x8, R6 ;  /* 0x000000080306e825 */ /* 0x001fc600078e0006 */
[C---:B------:R-:W-:Y:S02]  /*0160*/  ISETP.GE.U32.AND P4, PT, R25.reuse, R0, PT ;  /* 0x000000001900720c */ /* 0x040fe40003f86070 */
[----:B------:R-:W0:Y:S01]  /*0170*/  @!P0 LDC.64 R2, c[0x0][0x390] ;  /* 0x0000e400ff028b82 */ /* 0x000e220000000a00 */
[----:B------:R2:W5:Y:S10]  /*0180*/  @!P6 LDG.E.64 R14, desc[UR4][R6.64] ;  /* 0x00000004060ee981 */ /* 0x000574000c1e1b00 */
[----:B------:R-:W-:Y:S01]  /*0190*/  @!P4 IMAD.IADD R19, R4, 0x1, R25 ;  /* 0x000000010413c824 */ /* 0x000fe200078e0219 */
[----:B------:R-:W3:Y:S01]  /*01a0*/  @!P4 LDC.64 R10, c[0x0][0x390] ;  /* 0x0000e400ff0acb82 */ /* 0x000ee20000000a00 */
[----:B------:R-:W-:-:S05]  /*01b0*/  @!P4 VIADD R25, R25, 0x80 ;  /* 0x000000801919c836 */ /* 0x000fca0000000000 */
[----:B------:R-:W-:-:S13]  /*01c0*/  ISETP.GE.U32.AND P3, PT, R25, R0, PT ;  /* 0x000000001900720c */ /* 0x000fda0003f66070 */
[----:B------:R-:W-:Y:S01]  /*01d0*/  @!P3 IMAD.IADD R27, R4, 0x1, R25 ;  /* 0x00000001041bb824 */ /* 0x000fe200078e0219 */
[----:B------:R-:W4:Y:S01]  /*01e0*/  @!P3 LDC.64 R12, c[0x0][0x390] ;  /* 0x0000e400ff0cbb82 */ /* 0x000f220000000a00 */
[----:B------:R-:W-:-:S05]  /*01f0*/  @!P3 VIADD R25, R25, 0x80 ;  /* 0x000000801919b836 */ /* 0x000fca0000000000 */
[----:B------:R-:W-:-:S13]  /*0200*/  ISETP.GE.U32.AND P2, PT, R25, R0, PT ;  /* 0x000000001900720c */ /* 0x000fda0003f46070 */
[----:B------:R-:W-:Y:S01]  /*0210*/  @!P2 IMAD.IADD R29, R4, 0x1, R25 ;  /* 0x00000001041da824 */ /* 0x000fe200078e0219 */
[----:B------:R-:W1:Y:S01]  /*0220*/  @!P2 LDC.64 R20, c[0x0][0x390] ;  /* 0x0000e400ff14ab82 */ /* 0x000e620000000a00 */
[----:B------:R-:W-:-:S05]  /*0230*/  @!P2 VIADD R25, R25, 0x80 ;  /* 0x000000801919a836 */ /* 0x000fca0000000000 */
[----:B------:R-:W-:-:S13]  /*0240*/  ISETP.GE.U32.AND P1, PT, R25, R0, PT ;  /* 0x000000001900720c */ /* 0x000fda0003f26070 */
[----:B------:R-:W-:Y:S01]  /*0250*/  @!P1 IMAD.IADD R35, R4, 0x1, R25 ;  /* 0x0000000104239824 */ /* 0x000fe200078e0219 */
[----:B------:R-:W0:Y:S01]  /*0260*/  @!P1 LDC.64 R22, c[0x0][0x390] ;  /* 0x0000e400ff169b82 */ /* 0x000e220000000a00 */
[----:B------:R-:W-:-:S05]  /*0270*/  @!P1 VIADD R25, R25, 0x80 ;  /* 0x0000008019199836 */ /* 0x000fca0000000000 */
[----:B------:R-:W-:-:S13]  /*0280*/  ISETP.GE.U32.AND P6, PT, R25, R0, PT ;  /* 0x000000001900720c */ /* 0x000fda0003fc6070 */
[----:B------:R-:W0:Y:S01]  /*0290*/  @!P6 LDC.64 R30, c[0x0][0x390] ;  /* 0x0000e400ff1eeb82 */ /* 0x000e220000000a00 */
[C---:B--2---:R-:W-:Y:S01]  /*02a0*/  @!P6 IMAD.IADD R7, R4.reuse, 0x1, R25 ;  /* 0x000000010407e824 */ /* 0x044fe200078e0219 */
[----:B------:R-:W-:Y:S01]  /*02b0*/  @!P0 IADD3 R33, PT, PT, R4, R5, RZ ;  /* 0x0000000504218210 */ /* 0x000fe20007ffe0ff */
[----:B----4-:R-:W-:Y:S01]  /*02c0*/  @!P3 IMAD.WIDE.U32 R24, R27, 0x8, R12 ;  /* 0x000000081b18b825 */ /* 0x010fe200078e000c */
[----:B------:R-:W-:Y:S02]  /*02d0*/  CS2R R38, SRZ ;  /* 0x0000000000267805 */ /* 0x000fe4000001ff00 */
[----:B------:R-:W-:Y:S01]  /*02e0*/  CS2R R36, SRZ ;  /* 0x0000000000247805 */ /* 0x000fe2000001ff00 */
[----:B-1----:R-:W-:Y:S01]  /*02f0*/  @!P2 IMAD.WIDE.U32 R26, R29, 0x8, R20 ;  /* 0x000000081d1aa825 */ /* 0x002fe200078e0014 */
[----:B------:R-:W-:Y:S02]  /*0300*/  CS2R R20, SRZ ;  /* 0x0000000000147805 */ /* 0x000fe4000001ff00 */
[----:B------:R-:W-:Y:S01]  /*0310*/  CS2R R12, SRZ ;  /* 0x00000000000c7805 */ /* 0x000fe2000001ff00 */
[----:B------:R-:W-:Y:S01]  /*0320*/  @!P5 IMAD.WIDE.U32 R8, R17, 0x8, R8 ;  /* 0x000000081108d825 */ /* 0x000fe200078e0008 */
[----:B------:R-:W-:-:S02]  /*0330*/  CS2R R16, SRZ ;  /* 0x0000000000107805 */ /* 0x000fc4000001ff00 */
[----:B------:R1:W5:Y:S01]  /*0340*/  @!P3 LDG.E.64 R20, desc[UR4][R24.64] ;  /* 0x000000041814b981 */ /* 0x000362000c1e1b00 */
[----:B---3--:R-:W-:Y:S01]  /*0350*/  @!P4 IMAD.WIDE.U32 R10, R19, 0x8, R10 ;  /* 0x00000008130ac825 */ /* 0x008fe200078e000a */
[----:B------:R-:W-:Y:S02]  /*0360*/  CS2R R18, SRZ ;  /* 0x0000000000127805 */ /* 0x000fe4000001ff00 */
[----:B------:R1:W5:Y:S01]  /*0370*/  @!P5 LDG.E.64 R16, desc[UR4][R8.64] ;  /* 0x000000040810d981 */ /* 0x000362000c1e1b00 */
[----:B0-----:R-:W-:Y:S01]  /*0380*/  @!P1 IMAD.WIDE.U32 R28, R35, 0x8, R22 ;  /* 0x00000008231c9825 */ /* 0x001fe200078e0016 */
[----:B------:R-:W-:Y:S02]  /*0390*/  CS2R R22, SRZ ;  /* 0x0000000000167805 */ /* 0x000fe4000001ff00 */
[----:B------:R1:W5:Y:S01]  /*03a0*/  @!P4 LDG.E.64 R18, desc[UR4][R10.64] ;  /* 0x000000040a12c981 */ /* 0x000362000c1e1b00 */
[----:B------:R-:W-:-:S03]  /*03b0*/  @!P0 IMAD.WIDE.U32 R2, R33, 0x8, R2 ;  /* 0x0000000821028825 */ /* 0x000fc600078e0002 */
[----:B------:R1:W5:Y:S01]  /*03c0*/  @!P2 LDG.E.64 R22, desc[UR4][R26.64] ;  /* 0x000000041a16a981 */ /* 0x000362000c1e1b00 */
[----:B------:R-:W-:-:S03]  /*03d0*/  @!P6 IMAD.WIDE.U32 R6, R7, 0x8, R30 ;  /* 0x000000080706e825 */ /* 0x000fc600078e001e */
[----:B------:R1:W5:Y:S04]  /*03e0*/  @!P1 LDG.E.64 R38, desc[UR4][R28.64] ;  /* 0x000000041c269981 */ /* 0x000368000c1e1b00 */
[----:B------:R1:W5:Y:S04]  /*03f0*/  @!P6 LDG.E.64 R36, desc[UR4][R6.64] ;  /* 0x000000040624e981 */ /* 0x000368000c1e1b00 */
[----:B------:R1:W5:Y:S01]  /*0400*/  @!P0 LDG.E.64 R12, desc[UR4][R2.64] ;  /* 0x00000004020c8981 */ /* 0x000362000c1e1b00 */
[----:B------:R-:W-:Y:S04]  /*0410*/  BSSY.RECONVERGENT B1, `(.L_x_2641) ;  /* 0x00000a8000017945 */ /* 0x000fe80003800200 */
[----:B------:R-:W-:Y:S05]  /*0420*/  @P0 BRA `(.L_x_2642) ;  /* 0x0000000800980947 */ /* 0x000fea0003800000 */
[C---:B-1---5:R-:W-:Y:S01]  /*0430*/  DFMA R2, R12.reuse, R12, -1 ;  /* 0xbff000000c02742b */ /* 0x062fe2000000000c */
        /* <DEDUP_REMOVED lines=43> */
[----:B------:R-:W-:Y:S05]  /*06f0*/  CALL.REL.NOINC `($__internal_4_$__cuda_sm20_div_rn_f64_full) ;  /* 0x000000a800307944 */ /* 0x000fea0003c00000 */
.L_x_2646:
[----:B------:R-:W-:Y:S05]  /*0700*/  BSYNC.RECONVERGENT B3 ;  /* 0x0000000000037941 */ /* 0x000fea0003800200 */
.L_x_2645:
        /* <DEDUP_REMOVED lines=30> */
.L_x_2644:
        /* <DEDUP_REMOVED lines=18> */
[----:B------:R-:W-:Y:S01]  /*0a10*/  MOV R2, R24 ;  /* 0x0000001800027202 */ /* 0x000fe20000000f00 */
[----:B------:R-:W-:Y:S01]  /*0a20*/  UMOV UR7, 0x3eb1380b ;  /* 0x3eb1380b00077882 */ /* 0x000fe20000000000 */
        /* <DEDUP_REMOVED lines=57> */
.L_x_2648:
[----:B------:R-:W-:Y:S01]  /*0dc0*/  IMAD.MOV.U32 R6, RZ, RZ, 0x0 ;  /* 0x00000000ff067424 */ /* 0x000fe200078e00ff */
[----:B------:R-:W-:Y:S01]  /*0dd0*/  LOP3.LUT P0, RZ, R3, 0x7fffffff, RZ, 0xc0, !PT ;  /* 0x7fffffff03ff7812 */ /* 0x000fe2000780c0ff */
[----:B------:R-:W-:-:S06]  /*0de0*/  IMAD.MOV.U32 R7, RZ, RZ, 0x7ff00000 ;  /* 0x7ff00000ff077424 */ /* 0x000fcc00078e00ff */
[----:B------:R-:W-:-:S10]  /*0df0*/  DFMA R6, R2, R6, +INF ;  /* 0x7ff000000206742b */ /* 0x000fd40000000006 */
[----:B------:R-:W-:Y:S02]  /*0e00*/  FSEL R8, R6, RZ, P0 ;  /* 0x000000ff06087208 */ /* 0x000fe40000000000 */
[----:B------:R-:W-:-:S07]  /*0e10*/  FSEL R9, R7, -QNAN , P0 ;  /* 0xfff0000007097808 */ /* 0x000fce0000000000 */
.L_x_2647:
[----:B------:R-:W-:Y:S05]  /*0e20*/  BSYNC.RECONVERGENT B2 ;  /* 0x0000000000027941 */ /* 0x000fea0003800200 */
.L_x_2643:
[----:B------:R-:W-:Y:S01]  /*0e30*/  UMOV UR6, 0xfefa39ef ;  /* 0xfefa39ef00067882 */ /* 0x000fe20000000000 */
[----:B------:R-:W-:Y:S01]  /*0e40*/  UMOV UR7, 0x3fe62e42 ;  /* 0x3fe62e4200077882 */ /* 0x000fe20000000000 */
[----:B------:R-:W-:Y:S01]  /*0e50*/  ISETP.GT.U32.AND P0, PT, R13, 0x432fffff, PT ;  /* 0x432fffff0d00780c */ /* 0x000fe20003f04070 */
[----:B------:R-:W-:-:S10]  /*0e60*/  DADD R2, R8, UR6 ;  /* 0x0000000608027e29 */ /* 0x000fd40008000000 */
[----:B------:R-:W-:Y:S02]  /*0e70*/  FSEL R10, R2, R8, P0 ;  /* 0x00000008020a7208 */ /* 0x000fe40000000000 */
[----:B------:R-:W-:-:S07]  /*0e80*/  FSEL R11, R3, R9, P0 ;  /* 0x00000009030b7208 */ /* 0x000fce0000000000 */
.L_x_2642:
[----:B------:R-:W-:Y:S05]  /*0e90*/  BSYNC.RECONVERGENT B1 ;  /* 0x0000000000017941 */ /* 0x000fea0003800200 */
.L_x_2641:
[----:B-1----:R-:W-:Y:S01]  /*0ea0*/  VIADD R3, R5, 0x80 ;  /* 0x0000008005037836 */ /* 0x002fe20000000000 */
[----:B------:R-:W-:Y:S04]  /*0eb0*/  BSSY.RECONVERGENT B1, `(.L_x_2649) ;  /* 0x00000a8000017945 */ /* 0x000fe80003800200 */
[----:B------:R-:W-:-:S13]  /*0ec0*/  ISETP.GE.U32.AND P0, PT, R3, R0, PT ;  /* 0x000000000300720c */ /* 0x000fda0003f06070 */
        /* <DEDUP_REMOVED lines=30> */
[----:B------:R-:W-:-:S05]  /*10b0*/  @!P0 MOV R3, R7 ;  /* 0x0000000700038202 */ /* 0x000fca0000000f00 */
[----:B------:R-:W-:-:S05]  /*10c0*/  VIADD R4, R3, 0xffffffff ;  /* 0xffffffff03047836 */ /* 0x000fca0000000000 */
[----:B------:R-:W-:Y:S01]  /*10d0*/  ISETP.GE.U32.AND P1, PT, R4, 0x7fefffff, PT ;  /* 0x7fefffff0400780c */ /* 0x000fe20003f26070 */
[----:B------:R-:W-:Y:S02]  /*10e0*/  IMAD.MOV.U32 R4, RZ, RZ, R2 ;  /* 0x000000ffff047224 */ /* 0x000fe400078e0002 */
[----:B------:R-:W-:Y:S02]  /*10f0*/  IMAD.MOV.U32 R2, RZ, RZ, -0x3ff ;  /* 0xfffffc01ff027424 */ /* 0x000fe400078e00ff */
[----:B------:R-:W-:Y:S02]  /*1100*/  @!P0 IMAD.MOV.U32 R4, RZ, RZ, R6 ;  /* 0x000000ffff048224 */ /* 0x000fe400078e0006 */
[----:B------:R-:W-:-:S06]  /*1110*/  @!P0 IMAD.MOV.U32 R2, RZ, RZ, -0x435 ;  /* 0xfffffbcbff028424 */ /* 0x000fcc00078e00ff */
        /* <DEDUP_REMOVED lines=72> */
.L_x_2652:
        /* <DEDUP_REMOVED lines=20> */
.L_x_2655:
[----:B------:R-:W-:Y:S05]  /*16e0*/  BSYNC.RECONVERGENT B3 ;  /* 0x0000000000037941 */ /* 0x000fea0003800200 */
.L_x_2654:
        /* <DEDUP_REMOVED lines=29> */
.L_x_2653:
[----:B------:R-:W-:Y:S05]  /*18c0*/  BSYNC.RECONVERGENT B2 ;  /* 0x0000000000027941 */ /* 0x000fea0003800200 */
.L_x_2651:
[----:B------:R-:W-:Y:S01]  /*18d0*/  UMOV UR6, 0xfefa39ef ;  /* 0xfefa39ef00067882 */ /* 0x000fe20000000000 */
[----:B------:R-:W-:Y:S01]  /*18e0*/  UMOV UR7, 0x3fe62e42 ;  /* 0x3fe62e4200077882 */ /* 0x000fe20000000000 */
[----:B------:R-:W-:Y:S01]  /*18f0*/  ISETP.GT.U32.AND P0, PT, R15, 0x432fffff, PT ;  /* 0x432fffff0f00780c */ /* 0x000fe20003f04070 */
[----:B------:R-:W-:-:S10]  /*1900*/  DADD R2, R12, UR6 ;  /* 0x000000060c027e29 */ /* 0x000fd40008000000 */
[----:B------:R-:W-:Y:S02]  /*1910*/  FSEL R12, R2, R12, P0 ;  /* 0x0000000c020c7208 */ /* 0x000fe40000000000 */
[----:B------:R-:W-:-:S07]  /*1920*/  FSEL R13, R3, R13, P0 ;  /* 0x0000000d030d7208 */ /* 0x000fce0000000000 */
.L_x_2650:
[----:B------:R-:W-:Y:S05]  /*1930*/  BSYNC.RECONVERGENT B1 ;  /* 0x0000000000017941 */ /* 0x000fea0003800200 */
.L_x_2649:
[----:B------:R-:W-:Y:S01]  /*1940*/  VIADD R3, R5, 0x100 ;  /* 0x0000010005037836 */ /* 0x000fe20000000000 */
        /* <DEDUP_REMOVED lines=32> */
[----:B------:R-:W-:-:S04]  /*1b50*/  @!P0 IMAD.MOV.U32 R3, RZ, RZ, R7 ;  /* 0x000000ffff038224 */ /* 0x000fc800078e0007 */
[----:B------:R-:W-:-:S05]  /*1b60*/  VIADD R4, R3, 0xffffffff ;  /* 0xffffffff03047836 */ /* 0x000fca0000000000 */
[----:B------:R-:W-:Y:S01]  /*1b70*/  ISETP.GE.U32.AND P1, PT, R4, 0x7fefffff, PT ;  /* 0x7fefffff0400780c */ /* 0x000fe20003f26070 */
[----:B------:R-:W-:Y:S01]  /*1b80*/  IMAD.MOV.U32 R4, RZ, RZ, R2 ;  /* 0x000000ffff047224 */ /* 0x000fe200078e0002 */
[----:B------:R-:W-:Y:S01]  /*1b90*/  MOV R2, 0xfffffc01 ;  /* 0xfffffc0100027802 */ /* 0x000fe20000000f00 */
[----:B------:R-:W-:Y:S02]  /*1ba0*/  @!P0 IMAD.MOV.U32 R4, RZ, RZ, R6 ;  /* 0x000000ffff048224 */ /* 0x000fe400078e0006 */
[----:B------:R-:W-:-:S08]  /*1bb0*/  @!P0 IMAD.MOV.U32 R2, RZ, RZ, -0x435 ;  /* 0xfffffbcbff028424 */ /* 0x000fd000078e00ff */
        /* <DEDUP_REMOVED lines=72> */
.L_x_2659:
        /* <DEDUP_REMOVED lines=20> */
.L_x_2662:
[----:B------:R-:W-:Y:S05]  /*2180*/  BSYNC.RECONVERGENT B3 ;  /* 0x0000000000037941 */ /* 0x000fea0003800200 */
.L_x_2661:
        /* <DEDUP_REMOVED lines=29> */
.L_x_2660:
[----:B------:R-:W-:Y:S05]  /*2360*/  BSYNC.RECONVERGENT B2 ;  /* 0x0000000000027941 */ /* 0x000fea0003800200 */
.L_x_2658:
[----:B------:R-:W-:Y:S01]  /*2370*/  UMOV UR6, 0xfefa39ef ;  /* 0xfefa39ef00067882 */ /* 0x000fe20000000000 */
[----:B------:R-:W-:Y:S01]  /*2380*/  UMOV UR7, 0x3fe62e42 ;  /* 0x3fe62e4200077882 */ /* 0x000fe20000000000 */
[----:B------:R-:W-:Y:S01]  /*2390*/  ISETP.GT.U32.AND P0, PT, R17, 0x432fffff, PT ;  /* 0x432fffff1100780c */ /* 0x000fe20003f04070 */
[----:B------:R-:W-:-:S10]  /*23a0*/  DADD R2, R14, UR6 ;  /* 0x000000060e027e29 */ /* 0x000fd40008000000 */
[----:B------:R-:W-:Y:S02]  /*23b0*/  FSEL R14, R2, R14, P0 ;  /* 0x0000000e020e7208 */ /* 0x000fe40000000000 */
[----:B------:R-:W-:-:S07]  /*23c0*/  FSEL R15, R3, R15, P0 ;  /* 0x0000000f030f7208 */ /* 0x000fce0000000000 */
.L_x_2657:
[----:B------:R-:W-:Y:S05]  /*23d0*/  BSYNC.RECONVERGENT B1 ;  /* 0x0000000000017941 */ /* 0x000fea0003800200 */
.L_x_2656:
[----:B------:R-:W-:Y:S01]  /*23e0*/  IADD3 R3, PT, PT, R5, 0x180, RZ ;  /* 0x0000018005037810 */ /* 0x000fe20007ffe0ff */
[----:B------:R-:W-:Y:S03]  /*23f0*/  BSSY.RECONVERGENT B1, `(.L_x_2663) ;  /* 0x00000a8000017945 */ /* 0x000fe60003800200 */
        /* <DEDUP_REMOVED lines=110> */
.L_x_2666:
        /* <DEDUP_REMOVED lines=20> */
.L_x_2669:
[----:B------:R-:W-:Y:S05]  /*2c20*/  BSYNC.RECONVERGENT B3 ;  /* 0x0000000000037941 */ /* 0x000fea0003800200 */
.L_x_2668:
        /* <DEDUP_REMOVED lines=29> */
.L_x_2667:
[----:B------:R-:W-:Y:S05]  /*2e00*/  BSYNC.RECONVERGENT B2 ;  /* 0x0000000000027941 */ /* 0x000fea0003800200 */
.L_x_2665:
[----:B------:R-:W-:Y:S01]  /*2e10*/  UMOV UR6, 0xfefa39ef ;  /* 0xfefa39ef00067882 */ /* 0x000fe20000000000 */
[----:B------:R-:W-:Y:S01]  /*2e20*/  UMOV UR7, 0x3fe62e42 ;  /* 0x3fe62e4200077882 */ /* 0x000fe20000000000 */
[----:B------:R-:W-:Y:S01]  /*2e30*/  ISETP.GT.U32.AND P0, PT, R19, 0x432fffff, PT ;  /* 0x432fffff1300780c */ /* 0x000fe20003f04070 */
[----:B------:R-:W-:-:S10]  /*2e40*/  DADD R2, R16, UR6 ;  /* 0x0000000610027e29 */ /* 0x000fd40008000000 */
[----:B------:R-:W-:Y:S02]  /*2e50*/  FSEL R16, R2, R16, P0 ;  /* 0x0000001002107208 */ /* 0x000fe40000000000 */
[----:B------:R-:W-:-:S07]  /*2e60*/  FSEL R17, R3, R17, P0 ;  /* 0x0000001103117208 */ /* 0x000fce0000000000 */
.L_x_2664:
[----:B------:R-:W-:Y:S05]  /*2e70*/  BSYNC.RECONVERGENT B1 ;  /* 0x0000000000017941 */ /* 0x000fea0003800200 */
.L_x_2663:
        /* <DEDUP_REMOVED lines=111> */
.L_x_2673:
        /* <DEDUP_REMOVED lines=20> */
.L_x_2676:
[----:B------:R-:W-:Y:S05]  /*36b0*/  BSYNC.RECONVERGENT B3 ;  /* 0x0000000000037941 */ /* 0x000fea0003800200 */
.L_x_2675:
        /* <DEDUP_REMOVED lines=29> */
.L_x_2674:
[----:B------:R-:W-:Y:S05]  /*3890*/  BSYNC.RECONVERGENT B2 ;  /* 0x0000000000027941 */ /* 0x000fea0003800200 */
.L_x_2672:
[----:B------:R-:W-:Y:S01]  /*38a0*/  UMOV UR6, 0xfefa39ef ;  /* 0xfefa39ef00067882 */ /* 0x000fe20000000000 */
[----:B------:R-:W-:Y:S01]  /*38b0*/  UMOV UR7, 0x3fe62e42 ;  /* 0x3fe62e4200077882 */ /* 0x000fe20000000000 */
[----:B------:R-:W-:Y:S01]  /*38c0*/  ISETP.GT.U32.AND P0, PT, R21, 0x432fffff, PT ;  /* 0x432fffff1500780c */ /* 0x000fe20003f04070 */
[----:B------:R-:W-:-:S10]  /*38d0*/  DADD R2, R18, UR6 ;  /* 0x0000000612027e29 */ /* 0x000fd40008000000 */
[----:B------:R-:W-:Y:S02]  /*38e0*/  FSEL R18, R2, R18, P0 ;  /* 0x0000001202127208 */ /* 0x000fe40000000000 */
[----:B------:R-:W-:-:S07]  /*38f0*/  FSEL R19, R3, R19, P0 ;  /* 0x0000001303137208 */ /* 0x000fce0000000000 */
.L_x_2671:
[----:B------:R-:W-:Y:S05]  /*3900*/  BSYNC.RECONVERGENT B1 ;  /* 0x0000000000017941 */ /* 0x000fea0003800200 */
.L_x_2670:
        /* <DEDUP_REMOVED lines=33> */
[----:B------:R-:W-:Y:S01]  /*3b20*/  @!P0 IMAD.MOV.U32 R9, RZ, RZ, R3 ;  /* 0x000000ffff098224 */ /* 0x000fe200078e0003 */
[----:B------:R-:W-:-:S03]  /*3b30*/  @!P0 MOV R8, R2 ;  /* 0x0000000200088202 */ /* 0x000fc60000000f00 */
        /* <DEDUP_REMOVED lines=76> */
.L_x_2680:
        /* <DEDUP_REMOVED lines=20> */
.L_x_2683:
[----:B------:R-:W-:Y:S05]  /*4140*/  BSYNC.RECONVERGENT B3 ;  /* 0x0000000000037941 */ /* 0x000fea0003800200 */
.L_x_2682:
        /* <DEDUP_REMOVED lines=29> */
.L_x_2681:
[----:B------:R-:W-:Y:S05]  /*4320*/  BSYNC.RECONVERGENT B2 ;  /* 0x0000000000027941 */ /* 0x000fea0003800200 */
.L_x_2679:
[----:B------:R-:W-:Y:S01]  /*4330*/  UMOV UR6, 0xfefa39ef ;  /* 0xfefa39ef00067882 */ /* 0x000fe20000000000 */
[----:B------:R-:W-:Y:S01]  /*4340*/  UMOV UR7, 0x3fe62e42 ;  /* 0x3fe62e4200077882 */ /* 0x000fe20000000000 */
[----:B------:R-:W-:Y:S01]  /*4350*/  ISETP.GT.U32.AND P0, PT, R23, 0x432fffff, PT ;  /* 0x432fffff1700780c */ /* 0x000fe20003f04070 */
[----:B------:R-:W-:-:S10]  /*4360*/  DADD R2, R20, UR6 ;  /* 0x0000000614027e29 */ /* 0x000fd40008000000 */
[----:B------:R-:W-:Y:S02]  /*4370*/  FSEL R20, R2, R20, P0 ;  /* 0x0000001402147208 */ /* 0x000fe40000000000 */
[----:B------:R-:W-:-:S07]  /*4380*/  FSEL R21, R3, R21, P0 ;  /* 0x0000001503157208 */ /* 0x000fce0000000000 */
.L_x_2678:
[----:B------:R-:W-:Y:S05]  /*4390*/  BSYNC.RECONVERGENT B1 ;  /* 0x0000000000017941 */ /* 0x000fea0003800200 */
.L_x_2677:
[----:B------:R-:W-:Y:S01]  /*43a0*/  VIADD R3, R5, 0x300 ;  /* 0x0000030005037836 */ /* 0x000fe20000000000 */
[----:B------:R-:W-:Y:S04]  /*43b0*/  BSSY.RECONVERGENT B1, `(.L_x_2684) ;  /* 0x00000a7000017945 */ /* 0x000fe80003800200 */
[----:B------:R-:W-:-:S13]  /*43c0*/  ISETP.GE.U32.AND P0, PT, R3, R0, PT ;  /* 0x000000000300720c */ /* 0x000fda0003f06070 */
[----:B------:R-:W-:Y:S05]  /*43d0*/  @P0 BRA `(.L_x_2685) ;  /* 0x0000000800900947 */ /* 0x000fea0003800000 */
[C---:B-----5:R-:W-:Y:S01]  /*43e0*/  DFMA R2, R38.reuse, R38, -1 ;  /* 0xbff000002602742b */ /* 0x060fe20000000026 */
        /* <DEDUP_REMOVED lines=106> */
.L_x_2687:
        /* <DEDUP_REMOVED lines=20> */
.L_x_2690:
[----:B------:R-:W-:Y:S05]  /*4bd0*/  BSYNC.RECONVERGENT B3 ;  /* 0x0000000000037941 */ /* 0x000fea0003800200 */
.L_x_2689:
        /* <DEDUP_REMOVED lines=29> */
.L_x_2688:
[----:B------:R-:W-:Y:S05]  /*4db0*/  BSYNC.RECONVERGENT B2 ;  /* 0x0000000000027941 */ /* 0x000fea0003800200 */
.L_x_2686:
[----:B------:R-:W-:Y:S01]  /*4dc0*/  UMOV UR6, 0xfefa39ef ;  /* 0xfefa39ef00067882 */ /* 0x000fe20000000000 */
[----:B------:R-:W-:Y:S01]  /*4dd0*/  UMOV UR7, 0x3fe62e42 ;  /* 0x3fe62e4200077882 */ /* 0x000fe20000000000 */
[----:B------:R-:W-:Y:S01]  /*4de0*/  ISETP.GT.U32.AND P0, PT, R39, 0x432fffff, PT ;  /* 0x432fffff2700780c */ /* 0x000fe20003f04070 */
[----:B------:R-:W-:-:S10]  /*4df0*/  DADD R2, R22, UR6 ;  /* 0x0000000616027e29 */ /* 0x000fd40008000000 */
[----:B------:R-:W-:Y:S02]  /*4e00*/  FSEL R22, R2, R22, P0 ;  /* 0x0000001602167208 */ /* 0x000fe40000000000 */
[----:B------:R-:W-:-:S07]  /*4e10*/  FSEL R23, R3, R23, P0 ;  /* 0x0000001703177208 */ /* 0x000fce0000000000 */
.L_x_2685:
[----:B------:R-:W-:Y:S05]  /*4e20*/  BSYNC.RECONVERGENT B1 ;  /* 0x0000000000017941 */ /* 0x000fea0003800200 */
.L_x_2684:
        /* <DEDUP_REMOVED lines=32> */
[----:B------:R-:W-:Y:S02]  /*5030*/  IMAD.MOV.U32 R6, RZ, RZ, R24 ;  /* 0x000000ffff067224 */ /* 0x000fe400078e0018 */
[----:B------:R-:W-:-:S06]  /*5040*/  IMAD.MOV.U32 R24, RZ, RZ, -0x3ff ;  /* 0xfffffc01ff187424 */ /* 0x000fcc00078e00ff */
[----:B------:R-:W-:Y:S01]  /*5050*/  @!P0 DMUL R2, R2, 1.80143985094819840000e+16 ;  /* 0x4350000002028828 */ /* 0x000fe20000000000 */
[----:B------:R-:W-:-:S09]  /*5060*/  @!P0 IMAD.MOV.U32 R24, RZ, RZ, -0x435 ;  /* 0xfffffbcbff188424 */ /* 0x000fd200078e00ff */
[----:B------:R-:W-:Y:S02]  /*5070*/  @!P0 IMAD.MOV.U32 R25, RZ, RZ, R3 ;  /* 0x000000ffff198224 */ /* 0x000fe400078e0003 */
[----:B------:R-:W-:-:S03]  /*5080*/  @!P0 IMAD.MOV.U32 R6, RZ, RZ, R2 ;  /* 0x000000ffff068224 */ /* 0x000fc600078e0002 */
[----:B------:R-:W-:-:S04]  /*5090*/  IADD3 R4, PT, PT, R25, -0x1, RZ ;  /* 0xffffffff19047810 */ /* 0x000fc80007ffe0ff */
[----:B------:R-:W-:-:S13]  /*50a0*/  ISETP.GE.U32.AND P1, PT, R4, 0x7fefffff, PT ;  /* 0x7fefffff0400780c */ /* 0x000fda0003f26070 */
        /* <DEDUP_REMOVED lines=72> */
.L_x_2694:
        /* <DEDUP_REMOVED lines=19> */
[----:B------:R-:W-:Y:S05]  /*5660*/  CALL.REL.NOINC `($__internal_4_$__cuda_sm20_div_rn_f64_full) ;  /* 0x0000005800547944 */ /* 0x000fea0003c00000 */
.L_x_2697:
[----:B------:R-:W-:Y:S05]  /*5670*/  BSYNC.RECONVERGENT B3 ;  /* 0x0000000000037941 */ /* 0x000fea0003800200 */
.L_x_2696:
        /* <DEDUP_REMOVED lines=29> */
.L_x_2695:
[----:B------:R-:W-:Y:S05]  /*5850*/  BSYNC.RECONVERGENT B2 ;  /* 0x0000000000027941 */ /* 0x000fea0003800200 */
.L_x_2693:
[----:B------:R-:W-:Y:S01]  /*5860*/  UMOV UR6, 0xfefa39ef ;  /* 0xfefa39ef00067882 */ /* 0x000fe20000000000 */
[----:B------:R-:W-:Y:S01]  /*5870*/  UMOV UR7, 0x3fe62e42 ;  /* 0x3fe62e4200077882 */ /* 0x000fe20000000000 */
[----:B------:R-:W-:Y:S01]  /*5880*/  ISETP.GT.U32.AND P0, PT, R37, 0x432fffff, PT ;  /* 0x432fffff2500780c */ /* 0x000fe20003f04070 */
[----:B------:R-:W-:-:S10]  /*5890*/  DADD R2, R4, UR6 ;  /* 0x0000000604027e29 */ /* 0x000fd40008000000 */
[----:B------:R-:W-:Y:S02]  /*58a0*/  FSEL R2, R2, R4, P0 ;  /* 0x0000000402027208 */ /* 0x000fe40000000000 */
[----:B------:R-:W-:-:S07]  /*58b0*/  FSEL R3, R3, R5, P0 ;  /* 0x0000000503037208 */ /* 0x000fce0000000000 */
.L_x_2692:
[----:B------:R-:W-:Y:S05]  /*58c0*/  BSYNC.RECONVERGENT B1 ;  /* 0x0000000000017941 */ /* 0x000fea0003800200 */
.L_x_2691:
[----:B------:R-:W0:Y:S01]  /*58d0*/  S2R R5, SR_TID.X ;  /* 0x0000000000057919 */ /* 0x000e220000002100 */
[----:B------:R-:W-:Y:S04]  /*58e0*/  BSSY.RECONVERGENT B0, `(.L_x_2698) ;  /* 0x0000035000007945 */ /* 0x000fe80003800200 */
[----:B------:R-:W-:Y:S01]  /*58f0*/  BSSY.RELIABLE B1, `(.L_x_2699) ;  /* 0x000002d000017945 */ /* 0x000fe20003800100 */
[----:B------:R-:W1:Y:S01]  /*5900*/  S2R R4, SR_CTAID.X ;  /* 0x0000000000047919 */ /* 0x000e620000002500 */
[----:B0-----:R-:W-:-:S13]  /*5910*/  ISETP.GE.U32.AND P0, PT, R5, R0, PT ;  /* 0x000000000500720c */ /* 0x001fda0003f06070 */
[----:B------:R-:W0:Y:S01]  /*5920*/  @!P0 LDC.64 R6, c[0x0][0x388] ;  /* 0x0000e200ff068b82 */ /* 0x000e220000000a00 */
[----:B-1----:R-:W-:Y:S02]  /*5930*/  @!P0 IMAD R9, R4, 0x400, R5 ;  /* 0x0000040004098824 */ /* 0x002fe400078e0205 */
[----:B------:R-:W-:-:S04]  /*5940*/  @!P0 VIADD R8, R5, 0x80 ;  /* 0x0000008005088836 */ /* 0x000fc80000000000 */
[----:B------:R-:W-:Y:S02]  /*5950*/  @!P0 IMAD.MOV.U32 R5, RZ, RZ, R8 ;  /* 0x000000ffff058224 */ /* 0x000fe400078e0008 */
[----:B0-----:R-:W-:-:S05]  /*5960*/  @!P0 IMAD.WIDE.U32 R6, R9, 0x8, R6 ;  /* 0x0000000809068825 */ /* 0x001fca00078e0006 */
[----:B------:R0:W-:Y:S01]  /*5970*/  @!P0 STG.E.64 desc[UR4][R6.64], R10 ;  /* 0x0000000a06008986 */ /* 0x0001e2000c101b04 */
[----:B------:R-:W-:-:S13]  /*5980*/  ISETP.GE.U32.AND P0, PT, R5, R0, PT ;  /* 0x000000000500720c */ /* 0x000fda0003f06070 */
[----:B0-----:R-:W-:Y:S05]  /*5990*/  @P0 BRA `(.L_x_2700) ;  /* 0x0000000000300947 */ /* 0x001fea0003800000 */
[----:B------:R-:W0:Y:S01]  /*59a0*/  LDC.64 R6, c[0x0][0x388] ;  /* 0x0000e200ff067b82 */ /* 0x000e220000000a00 */
[----:B------:R-:W-:Y:S02]  /*59b0*/  IMAD R9, R4, 0x400, R5 ;  /* 0x0000040004097824 */ /* 0x000fe400078e0205 */
[----:B------:R-:W-:-:S05]  /*59c0*/  VIADD R5, R5, 0x80 ;  /* 0x0000008005057836 */ /* 0x000fca0000000000 */
[----:B------:R-:W-:Y:S01]  /*59d0*/  ISETP.GE.U32.AND P0, PT, R5, R0, PT ;  /* 0x000000000500720c */ /* 0x000fe20003f06070 */
[----:B0-----:R-:W-:-:S05]  /*59e0*/  IMAD.WIDE.U32 R6, R9, 0x8, R6 ;  /* 0x0000000809067825 */ /* 0x001fca00078e0006 */
[----:B-----5:R0:W-:Y:S07]  /*59f0*/  STG.E.64 desc[UR4][R6.64], R12 ;  /* 0x0000000c06007986 */ /* 0x0201ee000c101b04 */
[----:B------:R-:W-:Y:S05]  /*5a00*/  @P0 BRA `(.L_x_2701) ;  /* 0x0000000000300947 */ /* 0x000fea0003800000 */
[----:B0-----:R-:W0:Y:S01]  /*5a10*/  LDC.64 R6, c[0x0][0x388] ;  /* 0x0000e200ff067b82 */ /* 0x001e220000000a00 */
[----:B------:R-:W-:Y:S02]  /*5a20*/  IMAD R9, R4, 0x400, R5 ;  /* 0x0000040004097824 */ /* 0x000fe400078e0205 */
[----:B------:R-:W-:Y:S02]  /*5a30*/  VIADD R5, R5, 0x80 ;  /* 0x0000008005057836 */ /* 0x000fe40000000000 */
[----:B0-----:R-:W-:-:S05]  /*5a40*/  IMAD.WIDE.U32 R6, R9, 0x8, R6 ;  /* 0x0000000809067825 */ /* 0x001fca00078e0006 */
[----:B------:R0:W-:Y:S02]  /*5a50*/  STG.E.64 desc[UR4][R6.64], R14 ;  /* 0x0000000e06007986 */ /* 0x0001e4000c101b04 */
.L_x_2700:
[----:B------:R-:W-:-:S13]  /*5a60*/  ISETP.GE.U32.AND P0, PT, R5, R0, PT ;  /* 0x000000000500720c */ /* 0x000fda0003f06070 */
[----:B------:R-:W-:Y:S05]  /*5a70*/  @P0 BRA `(.L_x_2702) ;  /* 0x0000000000300947 */ /* 0x000fea0003800000 */
[----:B0-----:R-:W0:Y:S01]  /*5a80*/  LDC.64 R6, c[0x0][0x388] ;  /* 0x0000e200ff067b82 */ /* 0x001e220000000a00 */
[----:B------:R-:W-:Y:S02]  /*5a90*/  IMAD R9, R4, 0x400, R5 ;  /* 0x0000040004097824 */ /* 0x000fe400078e0205 */
[----:B------:R-:W-:Y:S02]  /*5aa0*/  VIADD R5, R5, 0x80 ;  /* 0x0000008005057836 */ /* 0x000fe40000000000 */
[----:B0-----:R-:W-:-:S05]  /*5ab0*/  IMAD.WIDE.U32 R6, R9, 0x8, R6 ;  /* 0x0000000809067825 */ /* 0x001fca00078e0006 */
[----:B-----5:R1:W-:Y:S02]  /*5ac0*/  STG.E.64 desc[UR4][R6.64], R16 ;  /* 0x0000001006007986 */ /* 0x0203e4000c101b04 */
.L_x_2701:
[----:B------:R-:W-:-:S13]  /*5ad0*/  ISETP.GE.U32.AND P0, PT, R5, R0, PT ;  /* 0x000000000500720c */ /* 0x000fda0003f06070 */
[----:B------:R-:W-:Y:S05]  /*5ae0*/  @P0 BRA `(.L_x_2703) ;  /* 0x0000000000340947 */ /* 0x000fea0003800000 */
[----:B01----:R-:W0:Y:S01]  /*5af0*/  LDC.64 R6, c[0x0][0x388] ;  /* 0x0000e200ff067b82 */ /* 0x003e220000000a00 */
[----:B------:R-:W-:Y:S02]  /*5b00*/  IMAD R9, R4, 0x400, R5 ;  /* 0x0000040004097824 */ /* 0x000fe400078e0205 */
[----:B------:R-:W-:Y:S02]  /*5b10*/  VIADD R5, R5, 0x80 ;  /* 0x0000008005057836 */ /* 0x000fe40000000000 */
[----:B0-----:R-:W-:-:S05]  /*5b20*/  IMAD.WIDE.U32 R6, R9, 0x8, R6 ;  /* 0x0000000809067825 */ /* 0x001fca00078e0006 */
[----:B------:R1:W-:Y:S02]  /*5b30*/  STG.E.64 desc[UR4][R6.64], R18 ;  /* 0x0000001206007986 */ /* 0x0003e4000c101b04 */
.L_x_2702:
[----:B------:R-:W-:-:S13]  /*5b40*/  ISETP.GE.U32.AND P0, PT, R5, R0, PT ;  /* 0x000000000500720c */ /* 0x000fda0003f06070 */
[----:B------:R-:W-:Y:S05]  /*5b50*/  @P0 BREAK.RELIABLE B1 ;  /* 0x0000000000010942 */ /* 0x000fea0003800100 */
[----:B------:R-:W-:Y:S05]  /*5b60*/  @P0 BRA `(.L_x_2704) ;  /* 0x0000000000300947 */ /* 0x000fea0003800000 */
[----:B01----:R-:W0:Y:S01]  /*5b70*/  LDC.64 R6, c[0x0][0x388] ;  /* 0x0000e200ff067b82 */ /* 0x003e220000000a00 */
[----:B------:R-:W-:Y:S01]  /*5b80*/  IMAD R9, R4, 0x400, R5 ;  /* 0x0000040004097824 */ /* 0x000fe200078e0205 */
[----:B------:R-:W-:-:S03]  /*5b90*/  IADD3 R5, PT, PT, R5, 0x80, RZ ;  /* 0x0000008005057810 */ /* 0x000fc60007ffe0ff */
[----:B0-----:R-:W-:-:S05]  /*5ba0*/  IMAD.WIDE.U32 R6, R9, 0x8, R6 ;  /* 0x0000000809067825 */ /* 0x001fca00078e0006 */
[----:B-----5:R2:W-:Y:S02]  /*5bb0*/  STG.E.64 desc[UR4][R6.64], R20 ;  /* 0x0000001406007986 */ /* 0x0205e4000c101b04 */
.L_x_2703:
[----:B------:R-:W-:Y:S05]  /*5bc0*/  BSYNC.RELIABLE B1 ;  /* 0x0000000000017941 */ /* 0x000fea0003800100 */
.L_x_2699:
[----:B------:R-:W-:-:S13]  /*5bd0*/  ISETP.GE.U32.AND P0, PT, R5, R0, PT ;  /* 0x000000000500720c */ /* 0x000fda0003f06070 */
[----:B012---:R-:W0:Y:S01]  /*5be0*/  @!P0 LDC.64 R6, c[0x0][0x388] ;  /* 0x0000e200ff068b82 */ /* 0x007e220000000a00 */
[----:B------:R-:W-:Y:S02]  /*5bf0*/  @!P0 IMAD R9, R4, 0x400, R5 ;  /* 0x0000040004098824 */ /* 0x000fe400078e0205 */
[----:B------:R-:W-:Y:S02]  /*5c00*/  @!P0 VIADD R5, R5, 0x80 ;  /* 0x0000008005058836 */ /* 0x000fe40000000000 */
[----:B0-----:R-:W-:-:S05]  /*5c10*/  @!P0 IMAD.WIDE.U32 R6, R9, 0x8, R6 ;  /* 0x0000000809068825 */ /* 0x001fca00078e0006 */
[----:B------:R2:W-:Y:S02]  /*5c20*/  @!P0 STG.E.64 desc[UR4][R6.64], R22 ;  /* 0x0000001606008986 */ /* 0x0005e4000c101b04 */
.L_x_2704:
[----:B------:R-:W-:Y:S05]  /*5c30*/  BSYNC.RECONVERGENT B0 ;  /* 0x0000000000007941 */ /* 0x000fea0003800200 */
.L_x_2698:
[----:B------:R-:W-:Y:S05]  /*5c40*/  WARPSYNC.ALL ;  /* 0x0000000000007948 */ /* 0x000fea0003800000 */
[----:B------:R-:W-:-:S13]  /*5c50*/  ISETP.GE.U32.AND P0, PT, R5, R0, PT ;  /* 0x000000000500720c */ /* 0x000fda0003f06070 */
[----:B------:R-:W-:Y:S05]  /*5c60*/  @P0 EXIT ;  /* 0x000000000000094d */ /* 0x000fea0003800000 */
[----:B012---:R-:W0:Y:S01]  /*5c70*/  LDC.64 R6, c[0x0][0x388] ;  /* 0x0000e200ff067b82 */ /* 0x007e220000000a00 */
[----:B------:R-:W-:-:S04]  /*5c80*/  IMAD R5, R4, 0x400, R5 ;  /* 0x0000040004057824 */ /* 0x000fc800078e0205 */
[----:B0-----:R-:W-:-:S05]  /*5c90*/  IMAD.WIDE.U32 R4, R5, 0x8, R6 ;  /* 0x0000000805047825 */ /* 0x001fca00078e0006 */
[----:B------:R-:W-:Y:S01]  /*5ca0*/  STG.E.64 desc[UR4][R4.64], R2 ;  /* 0x0000000204007986 */ /* 0x000fe2000c101b04 */
[----:B------:R-:W-:Y:S05]  /*5cb0*/  EXIT ;  /* 0x000000000000794d */ /* 0x000fea0003800000 */
.L_x_2640:
[----:B------:R-:W0:Y:S01]  /*5cc0*/  S2R R0, SR_TID.X ;  /* 0x0000000000007919 */ /* 0x000e220000002100 */
[----:B------:R-:W1:Y:S02]  /*5cd0*/  LDC.64 R2, c[0x0][0x390] ;  /* 0x0000e400ff027b82 */ /* 0x000e640000000a00 */
[----:B-1----:R-:W-:-:S04]  /*5ce0*/  IMAD.WIDE.U32 R2, R4, 0x8, R2 ;  /* 0x0000000804027825 */ /* 0x002fc800078e0002 */
[----:B0-----:R-:W-:-:S05]  /*5cf0*/  IMAD.WIDE.U32 R2, R0, 0x10, R2 ;  /* 0x0000001000027825 */ /* 0x001fca00078e0002 */
[----:B------:R-:W2:Y:S01]  /*5d00*/  LDG.E.128 R8, desc[UR4][R2.64] ;  /* 0x0000000402087981 */ /* 0x000ea2000c1e1d00 */
[----:B------:R-:W-:Y:S02]  /*5d10*/  IMAD.MOV.U32 R4, RZ, RZ, RZ ;  /* 0x000000ffff047224 */ /* 0x000fe400078e00ff */
[----:B------:R-:W-:Y:S01]  /*5d20*/  IMAD.MOV.U32 R24, RZ, RZ, RZ ;  /* 0x000000ffff187224 */ /* 0x000fe200078e00ff */
[----:B------:R-:W5:Y:S04]  /*5d30*/  LDG.E.128 R12, desc[UR4][R2.64+0x800] ;  /* 0x00080004020c7981 */ /* 0x000f68000c1e1d00 */
[----:B------:R-:W5:Y:S04]  /*5d40*/  LDG.E.128 R16, desc[UR4][R2.64+0x1000] ;  /* 0x0010000402107981 */ /* 0x000f68000c1e1d00 */
[----:B------:R0:W5:Y:S01]  /*5d50*/  LDG.E.128 R20, desc[UR4][R2.64+0x1800] ;  /* 0x0018000402147981 */ /* 0x000162000c1e1d00 */
[----:B------:R-:W-:Y:S01]  /*5d60*/  BSSY.RECONVERGENT B1, `(.L_x_2705) ;  /* 0x000009e000017945 */ /* 0x000fe20003800200 */
[----:B--2---:R-:W-:-:S06]  /*5d70*/  DFMA R6, R8, R8, -1 ;  /* 0xbff000000806742b */ /* 0x004fcc0000000008 */
[----:B------:R-:W1:Y:S02]  /*5d80*/  MUFU.RSQ64H R5, R7 ;  /* 0x0000000700057308 */ /* 0x000e640000001c00 */
[----:B-1----:R-:W-:Y:S01]  /*5d90*/  DMUL R26, R6, R4 ;  /* 0x00000004061a7228 */ /* 0x002fe20000000000 */
[----:B------:R-:W-:-:S07]  /*5da0*/  VIADD R25, R5, 0xfff00000 ;  /* 0xfff0000005197836 */ /* 0x000fce0000000000 */
[----:B------:R-:W-:-:S08]  /*5db0*/  DFMA R28, R26, -R26, R6 ;  /* 0x8000001a1a1c722b */ /* 0x000fd00000000006 */
[----:B------:R-:W-:-:S08]  /*5dc0*/  DFMA R28, R24, R28, R26 ;  /* 0x0000001c181c722b */ /* 0x000fd0000000001a */
[-C--:B------:R-:W-:Y:S02]  /*5dd0*/  DFMA R4, R4, -R28.reuse, 1 ;  /* 0x3ff000000404742b */ /* 0x080fe4000000081c */
[----:B0-----:R-:W-:-:S06]  /*5de0*/  DFMA R2, R28, -R28, R6 ;  /* 0x8000001c1c02722b */ /* 0x001fcc0000000006 */
[----:B------:R-:W-:Y:S02]  /*5df0*/  DFMA R24, R24, R4, R24 ;  /* 0x000000041818722b */ /* 0x000fe40000000018 */
[----:B------:R-:W-:-:S06]  /*5e00*/  DADD R4, R8, -1 ;  /* 0xbff0000008047429 */ /* 0x000fcc0000000000 */
[----:B------:R-:W-:-:S04]  /*5e10*/  DFMA R2, R24, R2, R28 ;  /* 0x000000021802722b */ /* 0x000fc8000000001c */
[C---:B------:R-:W-:Y:S02]  /*5e20*/  ISETP.NE.AND P1, PT, R5.reuse, RZ, PT ;  /* 0x000000ff0500720c */ /* 0x040fe40003f25270 */
[----:B------:R-:W-:-:S04]  /*5e30*/  ISETP.GT.U32.AND P0, PT, R5, 0x432fffff, PT ;  /* 0x432fffff0500780c */ /* 0x000fc80003f04070 */
        /* <DEDUP_REMOVED lines=28> */
[----:B-----5:R-:W-:Y:S05]  /*6000*/  CALL.REL.NOINC `($__internal_4_$__cuda_sm20_div_rn_f64_full) ;  /* 0x0000004c00ec7944 */ /* 0x020fea0003c00000 */
.L_x_2708:
[----:B------:R-:W-:Y:S05]  /*6010*/  BSYNC.RECONVERGENT B2 ;  /* 0x0000000000027941 */ /* 0x000fea0003800200 */
.L_x_2707:
        /* <DEDUP_REMOVED lines=30> */
.L_x_2706:
[----:B------:R-:W-:Y:S01]  /*6200*/  DADD R36, R36, 1 ;  /* 0x3ff0000024247429 */ /* 0x000fe20000000000 */
[----:B------:R-:W-:-:S09]  /*6210*/  IMAD.MOV.U32 R26, RZ, RZ, -0x3ff ;  /* 0xfffffc01ff1a7424 */ /* 0x000fd200078e00ff */
[----:B------:R-:W-:Y:S01]  /*6220*/  ISETP.GT.AND P0, PT, R37, 0xfffff, PT ;  /* 0x000fffff2500780c */ /* 0x000fe20003f04270 */
[--C-:B------:R-:W-:Y:S02]  /*6230*/  IMAD.MOV.U32 R2, RZ, RZ, R36.reuse ;  /* 0x000000ffff027224 */ /* 0x100fe400078e0024 */
[--C-:B------:R-:W-:Y:S02]  /*6240*/  IMAD.MOV.U32 R3, RZ, RZ, R37.reuse ;  /* 0x000000ffff037224 */ /* 0x100fe400078e0025 */
[----:B------:R-:W-:Y:S02]  /*6250*/  IMAD.MOV.U32 R27, RZ, RZ, R37 ;  /* 0x000000ffff1b7224 */ /* 0x000fe400078e0025 */
[----:B------:R-:W-:-:S06]  /*6260*/  IMAD.MOV.U32 R24, RZ, RZ, R36 ;  /* 0x000000ffff187224 */ /* 0x000fcc00078e0024 */
[----:B------:R-:W-:Y:S01]  /*6270*/  @!P0 DMUL R2, R2, 1.80143985094819840000e+16 ;  /* 0x4350000002028828 */ /* 0x000fe20000000000 */
[----:B------:R-:W-:-:S09]  /*6280*/  @!P0 IMAD.MOV.U32 R26, RZ, RZ, -0x435 ;  /* 0xfffffbcbff1a8424 */ /* 0x000fd200078e00ff */
[----:B------:R-:W-:Y:S02]  /*6290*/  @!P0 IMAD.MOV.U32 R27, RZ, RZ, R3 ;  /* 0x000000ffff1b8224 */ /* 0x000fe400078e0003 */
[----:B------:R-:W-:-:S03]  /*62a0*/  @!P0 IMAD.MOV.U32 R24, RZ, RZ, R2 ;  /* 0x000000ffff188224 */ /* 0x000fc600078e0002 */
[----:B------:R-:W-:-:S04]  /*62b0*/  IADD3 R6, PT, PT, R27, -0x1, RZ ;  /* 0xffffffff1b067810 */ /* 0x000fc80007ffe0ff */
[----:B------:R-:W-:-:S13]  /*62c0*/  ISETP.GT.U32.AND P1, PT, R6, 0x7feffffe, PT ;  /* 0x7feffffe0600780c */ /* 0x000fda0003f24070 */
        /* <DEDUP_REMOVED lines=8> */
[----:B------:R-:W-:Y:S01]  /*6350*/  UMOV UR8, 0x80000000 ;  /* 0x8000000000087882 */ /* 0x000fe20000000000 */
[----:B------:R-:W-:Y:S01]  /*6360*/  ISETP.GE.U32.AND P0, PT, R25, 0x3ff6a09f, PT ;  /* 0x3ff6a09f1900780c */ /* 0x000fe20003f06070 */
[----:B------:R-:W-:-:S12]  /*6370*/  UMOV UR9, 0x43300000 ;  /* 0x4330000000097882 */ /* 0x000fd80000000000 */
[----:B------:R-:W-:-:S04]  /*6380*/  @P0 VIADD R3, R25, 0xfff00000 ;  /* 0xfff0000019030836 */ /* 0x000fc80000000000 */
[----:B------:R-:W-:-:S06]  /*6390*/  @P0 IMAD.MOV.U32 R25, RZ, RZ, R3 ;  /* 0x000000ffff190224 */ /* 0x000fcc00078e0003 */
        /* <DEDUP_REMOVED lines=12> */
[----:B------:R-:W-:Y:S01]  /*6460*/  LEA.HI R30, R27, R26, RZ, 0xc ;  /* 0x0000001a1b1e7211 */ /* 0x000fe200078f60ff */
[----:B------:R-:W-:Y:S01]  /*6470*/  DADD R26, R24, -R2 ;  /* 0x00000000181a7229 */ /* 0x000fe20000000802 */
[----:B------:R-:W-:-:S03]  /*6480*/  IMAD.MOV.U32 R31, RZ, RZ, 0x43300000 ;  /* 0x43300000ff1f7424 */ /* 0x000fc600078e00ff */
[----:B------:R-:W-:Y:S01]  /*6490*/  DFMA R28, R8, R28, UR6 ;  /* 0x00000006081c7e2b */ /* 0x000fe2000800001c */
[----:B------:R-:W-:Y:S01]  /*64a0*/  UMOV UR6, 0xa9ab0956 ;  /* 0xa9ab095600067882 */ /* 0x000fe20000000000 */
[----:B------:R-:W-:Y:S01]  /*64b0*/  UMOV UR7, 0x3f1745cb ;  /* 0x3f1745cb00077882 */ /* 0x000fe20000000000 */
[----:B------:R-:W-:Y:S01]  /*64c0*/  @P0 VIADD R30, R30, 0x1 ;  /* 0x000000011e1e0836 */ /* 0x000fe20000000000 */
[----:B------:R-:W-:-:S04]  /*64d0*/  DADD R26, R26, R26 ;  /* 0x000000001a1a7229 */ /* 0x000fc8000000001a */
[----:B------:R-:W-:Y:S01]  /*64e0*/  DFMA R28, R8, R28, UR6 ;  /* 0x00000006081c7e2b */ /* 0x000fe2000800001c */
[----:B------:R-:W-:Y:S01]  /*64f0*/  UMOV UR6, 0x2d1b5154 ;  /* 0x2d1b515400067882 */ /* 0x000fe20000000000 */
[----:B------:R-:W-:Y:S01]  /*6500*/  UMOV UR7, 0x3f3c71c7 ;  /* 0x3f3c71c700077882 */ /* 0x000fe20000000000 */
[----:B------:R-:W-:Y:S01]  /*6510*/  LOP3.LUT R30, R30, 0x80000000, RZ, 0x3c, !PT ;  /* 0x800000001e1e7812 */ /* 0x000fe200078e3cff */
[----:B------:R-:W-:-:S04]  /*6520*/  DFMA R26, R24, -R2, R26 ;  /* 0x80000002181a722b */ /* 0x000fc8000000001a */
[----:B------:R-:W-:Y:S01]  /*6530*/  DFMA R28, R8, R28, UR6 ;  /* 0x00000006081c7e2b */ /* 0x000fe2000800001c */
[----:B------:R-:W-:Y:S01]  /*6540*/  UMOV UR6, 0x923be72d ;  /* 0x923be72d00067882 */ /* 0x000fe20000000000 */
[----:B------:R-:W-:Y:S01]  /*6550*/  UMOV UR7, 0x3f624924 ;  /* 0x3f62492400077882 */ /* 0x000fe20000000000 */
[----:B------:R-:W-:Y:S01]  /*6560*/  DADD R30, R30, -UR8 ;  /* 0x800000081e1e7e29 */ /* 0x000fe20008000000 */
[----:B------:R-:W-:Y:S01]  /*6570*/  UMOV UR8, 0xfefa39ef ;  /* 0xfefa39ef00087882 */ /* 0x000fe20000000000 */
[----:B------:R-:W-:Y:S01]  /*6580*/  UMOV UR9, 0x3fe62e42 ;  /* 0x3fe62e4200097882 */ /* 0x000fe20000000000 */
[----:B------:R-:W-:Y:S02]  /*6590*/  DMUL R26, R6, R26 ;  /* 0x0000001a061a7228 */ /* 0x000fe40000000000 */
[----:B------:R-:W-:Y:S01]  /*65a0*/  DFMA R28, R8, R28, UR6 ;  /* 0x00000006081c7e2b */ /* 0x000fe2000800001c */
[----:B------:R-:W-:Y:S01]  /*65b0*/  UMOV UR6, 0x9999a3c4 ;  /* 0x9999a3c400067882 */ /* 0x000fe20000000000 */
[----:B------:R-:W-:Y:S01]  /*65c0*/  UMOV UR7, 0x3f899999 ;  /* 0x3f89999900077882 */ /* 0x000fe20000000000 */
[----:B------:R-:W-:-:S05]  /*65d0*/  DFMA R24, R30, UR8, R2 ;  /* 0x000000081e187c2b */ /* 0x000fca0008000002 */
        /* <DEDUP_REMOVED lines=16> */
.L_x_2710:
[----:B------:R-:W-:Y:S01]  /*66e0*/  IMAD.MOV.U32 R6, RZ, RZ, 0x0 ;  /* 0x00000000ff067424 */ /* 0x000fe200078e00ff */
[----:B------:R-:W-:Y:S01]  /*66f0*/  LOP3.LUT P0, RZ, R3, 0x7fffffff, RZ, 0xc0, !PT ;  /* 0x7fffffff03ff7812 */ /* 0x000fe2000780c0ff */
[----:B------:R-:W-:-:S06]  /*6700*/  IMAD.MOV.U32 R7, RZ, RZ, 0x7ff00000 ;  /* 0x7ff00000ff077424 */ /* 0x000fcc00078e00ff */
[----:B------:R-:W-:-:S10]  /*6710*/  DFMA R6, R2, R6, +INF ;  /* 0x7ff000000206742b */ /* 0x000fd40000000006 */
[----:B------:R-:W-:Y:S02]  /*6720*/  FSEL R2, R6, RZ, P0 ;  /* 0x000000ff06027208 */ /* 0x000fe40000000000 */
[----:B------:R-:W-:-:S07]  /*6730*/  FSEL R3, R7, -QNAN , P0 ;  /* 0xfff0000007037808 */ /* 0x000fce0000000000 */
.L_x_2709:
[----:B------:R-:W-:Y:S05]  /*6740*/  BSYNC.RECONVERGENT B1 ;  /* 0x0000000000017941 */ /* 0x000fea0003800200 */
.L_x_2705:
[C---:B------:R-:W-:Y:S01]  /*6750*/  DFMA R6, R10.reuse, R10, -1 ;  /* 0xbff000000a06742b */ /* 0x040fe2000000000a */
[----:B------:R-:W-:Y:S01]  /*6760*/  IMAD.MOV.U32 R8, RZ, RZ, RZ ;  /* 0x000000ffff087224 */ /* 0x000fe200078e00ff */
[----:B------:R-:W-:Y:S01]  /*6770*/  MOV R24, RZ ;  /* 0x000000ff00187202 */ /* 0x000fe20000000f00 */
[----:B------:R-:W-:Y:S01]  /*6780*/  DADD R10, R10, -1 ;  /* 0xbff000000a0a7429 */ /* 0x000fe20000000000 */
[----:B------:R-:W-:Y:S01]  /*6790*/  UMOV UR6, 0xfefa39ef ;  /* 0xfefa39ef00067882 */ /* 0x000fe20000000000 */
[----:B------:R-:W-:Y:S01]  /*67a0*/  UMOV UR7, 0x3fe62e42 ;  /* 0x3fe62e4200077882 */ /* 0x000fe20000000000 */
[----:B------:R-:W0:Y:S01]  /*67b0*/  MUFU.RSQ64H R9, R7 ;  /* 0x0000000700097308 */ /* 0x000e220000001c00 */
[----:B------:R-:W-:Y:S06]  /*67c0*/  BSSY.RECONVERGENT B1, `(.L_x_2711) ;  /* 0x000009b000017945 */ /* 0x000fec0003800200 */
[----:B------:R-:W-:-:S02]  /*67d0*/  ISETP.NE.AND P1, PT, R11, RZ, PT ;  /* 0x000000ff0b00720c */ /* 0x000fc40003f25270 */
[----:B------:R-:W-:Y:S01]  /*67e0*/  ISETP.GT.U32.AND P0, PT, R11, 0x432fffff, PT ;  /* 0x432fffff0b00780c */ /* 0x000fe20003f04070 */
[----:B0-----:R-:W-:Y:S01]  /*67f0*/  DMUL R26, R6, R8 ;  /* 0x00000008061a7228 */ /* 0x001fe20000000000 */
[----:B------:R-:W-:-:S07]  /*6800*/  VIADD R25, R9, 0xfff00000 ;  /* 0xfff0000009197836 */ /* 0x000fce0000000000 */
[----:B------:R-:W-:-:S08]  /*6810*/  DFMA R28, R26, -R26, R6 ;  /* 0x8000001a1a1c722b */ /* 0x000fd00000000006 */
[----:B------:R-:W-:-:S08]  /*6820*/  DFMA R28, R24, R28, R26 ;  /* 0x0000001c181c722b */ /* 0x000fd0000000001a */
[-C--:B------:R-:W-:Y:S02]  /*6830*/  DFMA R8, R8, -R28.reuse, 1 ;  /* 0x3ff000000808742b */ /* 0x080fe4000000081c */
[----:B------:R-:W-:Y:S02]  /*6840*/  DFMA R26, R28, -R28, R6 ;  /* 0x8000001c1c1a722b */ /* 0x000fe40000000006 */
[----:B------:R-:W-:-:S04]  /*6850*/  DADD R6, R2, UR6 ;  /* 0x0000000602067e29 */ /* 0x000fc80008000000 */
[----:B------:R-:W-:-:S08]  /*6860*/  DFMA R8, R24, R8, R24 ;  /* 0x000000081808722b */ /* 0x000fd00000000018 */
[----:B------:R-:W-:-:S10]  /*6870*/  DFMA R8, R8, R26, R28 ;  /* 0x0000001a0808722b */ /* 0x000fd4000000001c */
[----:B------:R-:W-:Y:S02]  /*6880*/  FSEL R36, R8, RZ, P1 ;  /* 0x000000ff08247208 */ /* 0x000fe40000800000 */
[----:B------:R-:W-:Y:S02]  /*6890*/  FSEL R8, R9, RZ, P1 ;  /* 0x000000ff09087208 */ /* 0x000fe40000800000 */
[----:B------:R-:W-:Y:S02]  /*68a0*/  FSEL R36, R36, 1.4012984643248170709e-45, !P0 ;  /* 0x0000000124247808 */ /* 0x000fe40004000000 */
[----:B------:R-:W-:Y:S02]  /*68b0*/  FSEL R37, R8, -1.875, !P0 ;  /* 0xbff0000008257808 */ /* 0x000fe40004000000 */
[----:B------:R-:W-:-:S04]  /*68c0*/  ISETP.GT.U32.AND P1, PT, R5, 0x432fffff, PT ;  /* 0x432fffff0500780c */ /* 0x000fc80003f24070 */
[----:B------:R-:W-:Y:S01]  /*68d0*/  DADD R36, R10, R36 ;  /* 0x000000000a247229 */ /* 0x000fe20000000024 */
[----:B------:R-:W-:Y:S02]  /*68e0*/  FSEL R4, R6, R2, P1 ;  /* 0x0000000206047208 */ /* 0x000fe40000800000 */
[----:B------:R-:W-:-:S07]  /*68f0*/  FSEL R5, R7, R3, P1 ;  /* 0x0000000307057208 */ /* 0x000fce0000800000 */
        /* <DEDUP_REMOVED lines=10> */
[----:B------:R-:W-:-:S13]  /*69a0*/  ISETP.GE.U32.AND P1, PT, R2, 0x7fefffff, PT ;  /* 0x7fefffff0200780c */ /* 0x000fda0003f26070 */
[----:B------:R-:W-:Y:S01]  /*69b0*/  @P1 IMAD.MOV.U32 R2, RZ, RZ, 0x0 ;  /* 0x00000000ff021424 */ /* 0x000fe200078e00ff */
[----:B------:R-:W-:Y:S01]  /*69c0*/  @P1 LOP3.LUT P2, RZ, R7, 0x7fffffff, RZ, 0xc0, !PT ;  /* 0x7fffffff07ff1812 */ /* 0x000fe2000784c0ff */
[----:B------:R-:W-:-:S06]  /*69d0*/  @P1 IMAD.MOV.U32 R3, RZ, RZ, 0x7ff00000 ;  /* 0x7ff00000ff031424 */ /* 0x000fcc00078e00ff */
[----:B------:R-:W-:Y:S01]  /*69e0*/  @P1 DFMA R2, R6, R2, +INF ;  /* 0x7ff000000602142b */ /* 0x000fe20000000002 */
[----:B------:R-:W-:Y:S02]  /*69f0*/  IMAD.MOV.U32 R7, RZ, RZ, R26 ;  /* 0x000000ffff077224 */ /* 0x000fe400078e001a */
[----:B------:R-:W-:Y:S02]  /*6a00*/  IMAD.MOV.U32 R26, RZ, RZ, -0x3ff ;  /* 0xfffffc01ff1a7424 */ /* 0x000fe400078e00ff */
[----:B------:R-:W-:Y:S02]  /*6a10*/  @!P0 IMAD.MOV.U32 R7, RZ, RZ, R6 ;  /* 0x000000ffff078224 */ /* 0x000fe400078e0006 */
[----:B------:R-:W-:-:S03]  /*6a20*/  @!P0 IMAD.MOV.U32 R26, RZ, RZ, -0x435 ;  /* 0xfffffbcbff1a8424 */ /* 0x000fc600078e00ff */
[----:B------:R-:W-:Y:S02]  /*6a30*/  @P1 FSEL R2, R2, RZ, P2 ;  /* 0x000000ff02021208 */ /* 0x000fe40001000000 */
[----:B------:R-:W-:Y:S01]  /*6a40*/  @P1 FSEL R3, R3, -QNAN , P2 ;  /* 0xfff0000003031808 */ /* 0x000fe20001000000 */
[----:B------:R-:W-:Y:S06]  /*6a50*/  @P1 BRA `(.L_x_2713) ;  /* 0x0000000400c41947 */ /* 0x000fec0003800000 */
        /* <DEDUP_REMOVED lines=31> */
[----:B------:R-:W-:-:S03]  /*6c50*/  DADD R26, R32, -UR10 ;  /* 0x8000000a201a7e29 */ /* 0x000fc60008000000 */
        /* <DEDUP_REMOVED lines=31> */
.L_x_2712:
        /* <DEDUP_REMOVED lines=20> */
.L_x_2715:
[----:B------:R-:W-:Y:S05]  /*6f90*/  BSYNC.RECONVERGENT B2 ;  /* 0x0000000000027941 */ /* 0x000fea0003800200 */
.L_x_2714:
        /* <DEDUP_REMOVED lines=29> */
.L_x_2713:
[----:B------:R-:W-:Y:S05]  /*7170*/  BSYNC.RECONVERGENT B1 ;  /* 0x0000000000017941 */ /* 0x000fea0003800200 */
.L_x_2711:
[C---:B-----5:R-:W-:Y:S01]  /*7180*/  DFMA R6, R12.reuse, R12, -1 ;  /* 0xbff000000c06742b */ /* 0x060fe2000000000c */
[----:B------:R-:W-:Y:S01]  /*7190*/  IMAD.MOV.U32 R8, RZ, RZ, RZ ;  /* 0x000000ffff087224 */ /* 0x000fe200078e00ff */
[----:B------:R-:W-:Y:S01]  /*71a0*/  DADD R12, R12, -1 ;  /* 0xbff000000c0c7429 */ /* 0x000fe20000000000 */
[----:B------:R-:W-:Y:S01]  /*71b0*/  IMAD.MOV.U32 R24, RZ, RZ, RZ ;  /* 0x000000ffff187224 */ /* 0x000fe200078e00ff */
[----:B------:R-:W-:Y:S01]  /*71c0*/  UMOV UR6, 0xfefa39ef ;  /* 0xfefa39ef00067882 */ /* 0x000fe20000000000 */
[----:B------:R-:W-:Y:S01]  /*71d0*/  UMOV UR7, 0x3fe62e42 ;  /* 0x3fe62e4200077882 */ /* 0x000fe20000000000 */
[----:B------:R-:W0:Y:S01]  /*71e0*/  MUFU.RSQ64H R9, R7 ;  /* 0x0000000700097308 */ /* 0x000e220000001c00 */
[----:B------:R-:W-:Y:S05]  /*71f0*/  BSSY.RECONVERGENT B1, `(.L_x_2716) ;  /* 0x000009b000017945 */ /* 0x000fea0003800200 */
        /* <DEDUP_REMOVED lines=31> */
[----:B------:R-:W-:Y:S02]  /*73f0*/  @P1 MOV R3, 0x7ff00000 ;  /* 0x7ff0000000031802 */ /* 0x000fe40000000f00 */
[----:B------:R-:W-:-:S04]  /*7400*/  @P1 LOP3.LUT P2, RZ, R7, 0x7fffffff, RZ, 0xc0, !PT ;  /* 0x7fffffff07ff1812 */ /* 0x000fc8000784c0ff */
        /* <DEDUP_REMOVED lines=71> */
.L_x_2717:
        /* <DEDUP_REMOVED lines=20> */
.L_x_2720:
[----:B------:R-:W-:Y:S05]  /*79c0*/  BSYNC.RECONVERGENT B2 ;  /* 0x0000000000027941 */ /* 0x000fea0003800200 */
.L_x_2719:
        /* <DEDUP_REMOVED lines=29> */
.L_x_2718:
[----:B------:R-:W-:Y:S05]  /*7ba0*/  BSYNC.RECONVERGENT B1 ;  /* 0x0000000000017941 */ /* 0x000fea0003800200 */
.L_x_2716:
[C---:B------:R-:W-:Y:S01]  /*7bb0*/  DFMA R6, R14.reuse, R14, -1 ;  /* 0xbff000000e06742b */ /* 0x040fe2000000000e */
        /* <DEDUP_REMOVED lines=111> */
.L_x_2722:
        /* <DEDUP_REMOVED lines=20> */
.L_x_2725:
[----:B------:R-:W-:Y:S05]  /*83f0*/  BSYNC.RECONVERGENT B2 ;  /* 0x0000000000027941 */ /* 0x000fea0003800200 */
.L_x_2724:
        /* <DEDUP_REMOVED lines=29> */
.L_x_2723:
[----:B------:R-:W-:Y:S05]  /*85d0*/  BSYNC.RECONVERGENT B1 ;  /* 0x0000000000017941 */ /* 0x000fea0003800200 */
.L_x_2721:
        /* <DEDUP_REMOVED lines=58> */
[----:B------:R-:W-:Y:S01]  /*8980*/  UMOV UR10, 0x80000000 ;  /* 0x80000000000a7882 */ /* 0x000fe20000000000 */
[----:B------:R-:W-:Y:S01]  /*8990*/  LEA.HI R32, R27, R26, RZ, 0xc ;  /* 0x0000001a1b207211 */ /* 0x000fe200078f60ff */
[----:B------:R-:W-:Y:S01]  /*89a0*/  UMOV UR11, 0x43300000 ;  /* 0x43300000000b7882 */ /* 0x000fe20000000000 */
[----:B------:R-:W-:-:S09]  /*89b0*/  MOV R33, 0x43300000 ;  /* 0x4330000000217802 */ /* 0x000fd20000000f00 */
        /* <DEDUP_REMOVED lines=50> */
.L_x_2727:
        /* <DEDUP_REMOVED lines=20> */
.L_x_2730:
[----:B------:R-:W-:Y:S05]  /*8e20*/  BSYNC.RECONVERGENT B2 ;  /* 0x0000000000027941 */ /* 0x000fea0003800200 */
.L_x_2729:
        /* <DEDUP_REMOVED lines=29> */
.L_x_2728:
[----:B------:R-:W-:Y:S05]  /*9000*/  BSYNC.RECONVERGENT B1 ;  /* 0x0000000000017941 */ /* 0x000fea0003800200 */
.L_x_2726:
        /* <DEDUP_REMOVED lines=42> */
[----:B------:R-:W-:Y:S01]  /*92b0*/  IMAD.MOV.U32 R7, RZ, RZ, R26 ;  /* 0x000000ffff077224 */ /* 0x000fe200078e001a */
[----:B------:R-:W-:Y:S01]  /*92c0*/  MOV R26, 0xfffffc01 ;  /* 0xfffffc01001a7802 */ /* 0x000fe20000000f00 */
[----:B------:R-:W-:Y:S02]  /*92d0*/  @!P0 IMAD.MOV.U32 R7, RZ, RZ, R6 ;  /* 0x000000ffff078224 */ /* 0x000fe400078e0006 */
[----:B------:R-:W-:-:S05]  /*92e0*/  @!P0 IMAD.MOV.U32 R26, RZ, RZ, -0x435 ;  /* 0xfffffbcbff1a8424 */ /* 0x000fca00078e00ff */
        /* <DEDUP_REMOVED lines=66> */
.L_x_2732:
        /* <DEDUP_REMOVED lines=20> */
.L_x_2735:
[----:B------:R-:W-:Y:S05]  /*9850*/  BSYNC.RECONVERGENT B2 ;  /* 0x0000000000027941 */ /* 0x000fea0003800200 */
.L_x_2734:
        /* <DEDUP_REMOVED lines=29> */
.L_x_2733:
[----:B------:R-:W-:Y:S05]  /*9a30*/  BSYNC.RECONVERGENT B1 ;  /* 0x0000000000017941 */ /* 0x000fea0003800200 */
.L_x_2731:
[C---:B------:R-:W-:Y:S01]  /*9a40*/  DFMA R6, R20.reuse, R20, -1 ;  /* 0xbff000001406742b */ /* 0x040fe20000000014 */
[----:B------:R-:W-:Y:S01]  /*9a50*/  MOV R8, RZ ;  /* 0x000000ff00087202 */ /* 0x000fe20000000f00 */
[----:B------:R-:W-:Y:S01]  /*9a60*/  IMAD.MOV.U32 R24, RZ, RZ, RZ ;  /* 0x000000ffff187224 */ /* 0x000fe200078e00ff */
        /* <DEDUP_REMOVED lines=47> */
[----:B------:R-:W-:Y:S01]  /*9d60*/  IMAD.MOV.U32 R30, RZ, RZ, -0x748574fc ;  /* 0x8b7a8b04ff1e7424 */ /* 0x000fe200078e00ff */
[----:B------:R-:W-:Y:S01]  /*9d70*/  MOV R6, RZ ;  /* 0x000000ff00067202 */ /* 0x000fe20000000f00 */
        /* <DEDUP_REMOVED lines=60> */
.L_x_2737:
        /* <DEDUP_REMOVED lines=20> */
.L_x_2740:
[----:B------:R-:W-:Y:S05]  /*a280*/  BSYNC.RECONVERGENT B2 ;  /* 0x0000000000027941 */ /* 0x000fea0003800200 */
.L_x_2739:
        /* <DEDUP_REMOVED lines=29> */
.L_x_2738:
[----:B------:R-:W-:Y:S05]  /*a460*/  BSYNC.RECONVERGENT B1 ;  /* 0x0000000000017941 */ /* 0x000fea0003800200 */
.L_x_2736:
        /* <DEDUP_REMOVED lines=112> */
.L_x_2742:
        /* <DEDUP_REMOVED lines=20> */
.L_x_2745:
[----:B------:R-:W-:Y:S05]  /*acb0*/  BSYNC.RECONVERGENT B2 ;  /* 0x0000000000027941 */ /* 0x000fea0003800200 */
.L_x_2744:
        /* <DEDUP_REMOVED lines=29> */
.L_x_2743:
[----:B------:R-:W-:Y:S05]  /*ae90*/  BSYNC.RECONVERGENT B1 ;  /* 0x0000000000017941 */ /* 0x000fea0003800200 */
.L_x_2741:
[----:B------:R-:W0:Y:S01]  /*aea0*/  S2R R6, SR_CTAID.X ;  /* 0x0000000000067919 */ /* 0x000e220000002500 */
[----:B------:R-:W1:Y:S01]  /*aeb0*/  LDC.64 R2, c[0x0][0x388] ;  /* 0x0000e200ff027b82 */ /* 0x000e620000000a00 */
[----:B------:R-:W-:Y:S01]  /*aec0*/  UMOV UR8, 0xfefa39ef ;  /* 0xfefa39ef00087882 */ /* 0x000fe20000000000 */
[----:B------:R-:W-:Y:S01]  /*aed0*/  UMOV UR9, 0x3fe62e42 ;  /* 0x3fe62e4200097882 */ /* 0x000fe20000000000 */
[----:B------:R-:W-:Y:S01]  /*aee0*/  ISETP.GT.U32.AND P0, PT, R37, 0x432fffff, PT ;  /* 0x432fffff2500780c */ /* 0x000fe20003f04070 */
[----:B0-----:R-:W-:Y:S01]  /*aef0*/  IMAD.SHL.U32 R9, R6, 0x400, RZ ;  /* 0x0000040006097824 */ /* 0x001fe200078e00ff */
[----:B------:R-:W-:-:S03]  /*af00*/  DADD R6, R22, UR8 ;  /* 0x0000000816067e29 */ /* 0x000fc60008000000 */
[----:B-1----:R-:W-:-:S04]  /*af10*/  IMAD.WIDE.U32 R2, R9, 0x8, R2 ;  /* 0x0000000809027825 */ /* 0x002fc800078e0002 */
[----:B------:R-:W-:-:S03]  /*af20*/  IMAD.WIDE.U32 R2, R0, 0x10, R2 ;  /* 0x0000001000027825 */ /* 0x000fc600078e0002 */
[----:B------:R-:W-:Y:S02]  /*af30*/  FSEL R22, R6, R22, P0 ;  /* 0x0000001606167208 */ /* 0x000fe40000000000 */
[----:B------:R-:W-:Y:S01]  /*af40*/  FSEL R23, R7, R23, P0 ;  /* 0x0000001707177208 */ /* 0x000fe20000000000 */
[----:B------:R-:W-:Y:S01]  /*af50*/  IMAD.MOV.U32 R6, RZ, RZ, R10 ;  /* 0x000000ffff067224 */ /* 0x000fe200078e000a */
[----:B------:R-:W-:Y:S01]  /*af60*/  STG.E.128 desc[UR4][R2.64+0x800], R12 ;  /* 0x0008000c02007986 */ /* 0x000fe2000c101d04 */
[----:B------:R-:W-:-:S03]  /*af70*/  IMAD.MOV.U32 R7, RZ, RZ, R11 ;  /* 0x000000ffff077224 */ /* 0x000fc600078e000b */
[----:B------:R-:W-:Y:S04]  /*af80*/  STG.E.128 desc[UR4][R2.64+0x1000], R16 ;  /* 0x0010001002007986 */ /* 0x000fe8000c101d04 */
[----:B------:R-:W-:Y:S04]  /*af90*/  STG.E.128 desc[UR4][R2.64], R4 ;  /* 0x0000000402007986 */ /* 0x000fe8000c101d04 */
[----:B------:R-:W-:Y:S01]  /*afa0*/  STG.E.128 desc[UR4][R2.64+0x1800], R20 ;  /* 0x0018001402007986 */ /* 0x000fe2000c101d04 */
[----:B------:R-:W-:Y:S05]  /*afb0*/  EXIT ;  /* 0x000000000000794d */ /* 0x000fea0003800000 */
        .weak           $__internal_4_$__cuda_sm20_div_rn_f64_full
        .type           $__internal_4_$__cuda_sm20_div_rn_f64_full,@function
        .size           $__internal_4_$__cuda_sm20_div_rn_f64_full,(.L_x_17839 - $__internal_4_$__cuda_sm20_div_rn_f64_full)
$__internal_4_$__cuda_sm20_div_rn_f64_full:
        /* <DEDUP_REMOVED lines=31> */
[----:B------:R-:W-:Y:S02]  /*b1b0*/  DMUL R34, R40, R30 ;  /* 0x0000001e28227228 */ /* 0x000fe40000000000 */
[----:B------:R-:W-:-:S05]  /*b1c0*/  VIADD R9, R7, 0xffffffff ;  /* 0xffffffff07097836 */ /* 0x000fca0000000000 */
[----:B------:R-:W-:Y:S01]  /*b1d0*/  ISETP.GT.U32.AND P0, PT, R9, 0x7feffffe, PT ;  /* 0x7feffffe0900780c */ /* 0x000fe20003f04070 */
[----:B------:R-:W-:Y:S01]  /*b1e0*/  VIADD R9, R8, 0xffffffff ;  /* 0xffffffff08097836 */ /* 0x000fe20000000000 */
[----:B------:R-:W-:-:S04]  /*b1f0*/  DFMA R32, R34, -R24, R30 ;  /* 0x800000182220722b */ /* 0x000fc8000000001e */
[----:B------:R-:W-:-:S04]  /*b200*/  ISETP.GT.U32.OR P0, PT, R9, 0x7feffffe, P0 ;  /* 0x7feffffe0900780c */ /* 0x000fc80000704470 */
[----:B------:R-:W-:-:S09]  /*b210*/  DFMA R32, R40, R32, R34 ;  /* 0x000000202820722b */ /* 0x000fd20000000022 */
[----:B------:R-:W-:Y:S05]  /*b220*/  @P0 BRA `(.L_x_2747) ;  /* 0x00000000006c0947 */ /* 0x000fea0003800000 */
[----:B------:R-:W-:-:S04]  /*b230*/  LOP3.LUT R8, R27, 0x7ff00000, RZ, 0xc0, !PT ;  /* 0x7ff000001b087812 */ /* 0x000fc800078ec0ff */
[CC--:B------:R-:W-:Y:S02]  /*b240*/  VIADDMNMX R7, R3.reuse, -R8.reuse, 0xb9600000, !PT ;  /* 0xb960000003077446 */ /* 0x0c0fe40007800908 */
[----:B------:R-:W-:Y:S02]  /*b250*/  ISETP.GE.U32.AND P0, PT, R3, R8, PT ;  /* 0x000000080300720c */ /* 0x000fe40003f06070 */
[----:B------:R-:W-:Y:S02]  /*b260*/  VIMNMX R3, PT, PT, R7, 0x46a00000, PT ;  /* 0x46a0000007037848 */ /* 0x000fe40003fe0100 */
[----:B------:R-:W-:-:S04]  /*b270*/  SEL R6, R6, 0x63400000, !P0 ;  /* 0x6340000006067807 */ /* 0x000fc80004000000 */
[----:B------:R-:W-:Y:S01]  /*b280*/  IADD3 R3, PT, PT, -R6, R3, RZ ;  /* 0x0000000306037210 */ /* 0x000fe20007ffe1ff */
[----:B------:R-:W-:-:S04]  /*b290*/  IMAD.MOV.U32 R6, RZ, RZ, RZ ;  /* 0x000000ffff067224 */ /* 0x000fc800078e00ff */
        /* <DEDUP_REMOVED lines=20> */
.L_x_2747:
        /* <DEDUP_REMOVED lines=16> */
.L_x_2750:
[----:B------:R-:W-:Y:S01]  /*b4e0*/  LOP3.LUT R35, R27, 0x80000, RZ, 0xfc, !PT ;  /* 0x000800001b237812 */ /* 0x000fe200078efcff */
[----:B------:R-:W-:Y:S01]  /*b4f0*/  IMAD.MOV.U32 R34, RZ, RZ, R26 ;  /* 0x000000ffff227224 */ /* 0x000fe200078e001a */
[----:B------:R-:W-:Y:S06]  /*b500*/  BRA `(.L_x_2748) ;  /* 0x0000000000087947 */ /* 0x000fec0003800000 */
.L_x_2749:
[----:B------:R-:W-:Y:S01]  /*b510*/  LOP3.LUT R35, R29, 0x80000, RZ, 0xfc, !PT ;  /* 0x000800001d237812 */ /* 0x000fe200078efcff */
[----:B------:R-:W-:-:S07]  /*b520*/  IMAD.MOV.U32 R34, RZ, RZ, R28 ;  /* 0x000000ffff227224 */ /* 0x000fce00078e001c */
.L_x_2748:
[----:B------:R-:W-:Y:S05]  /*b530*/  BSYNC.RECONVERGENT B0 ;  /* 0x0000000000007941 */ /* 0x000fea0003800200 */
.L_x_2746:
[----:B------:R-:W-:-:S04]  /*b540*/  IMAD.MOV.U32 R3, RZ, RZ, 0x0 ;  /* 0x00000000ff037424 */ /* 0x000fc800078e00ff */
[----:B------:R-:W-:Y:S05]  /*b550*/  RET.REL.NODEC R2 `(_ZN2at6native29vectorized_elementwise_kernelILi2EZZZNS0_17acosh_kernel_cudaERNS_18TensorIteratorBaseEENKUlvE0_clEvENKUlvE_clEvEUldE_St5arrayIPcLm2EEEEviT0_T1_) ;  /* 0xffffff4802a87950 */ /* 0x000fea0003c3ffff */
.L_x_2751:
        /* <DEDUP_REMOVED lines=10> */
.L_x_17839:


//--------------------- .text._ZN2at6native29vectorized_elementwise_kernelILi4EZZZNS0_17acosh_kernel_cudaERNS_18TensorIteratorBaseEENKUlvE0_clEvENKUlvE_clEvEUldE_St5arrayIPcLm2EEEEviT0_T1_ --------------------------
	.section	.text._ZN2at6native29vectorized_elementwise_kernelILi4EZZZNS0_17acosh_kernel_cudaERNS_18TensorIteratorBaseEENKUlvE0_clEvENKUlvE_clEvEUldE_St5arrayIPcLm2EEEEviT0_T1_,"ax",@progbits
	.align	128
        .global         _ZN2at6native29vectorized_elementwise_kernelILi4EZZZNS0_17acosh_kernel_cudaERNS_18TensorIteratorBaseEENKUlvE0_clEvENKUlvE_clEvEUldE_St5arrayIPcLm2EEEEviT0_T1_
        .type           _ZN2at6native29vectorized_elementwise_kernelILi4EZZZNS0_17acosh_kernel_cudaERNS_18TensorIteratorBaseEENKUlvE0_clEvENKUlvE_clEvEUldE_St5arrayIPcLm2EEEEviT0_T1_,@function
        .size           _ZN2at6native29vectorized_elementwise_kernelILi4EZZZNS0_17acosh_kernel_cudaERNS_18TensorIteratorBaseEENKUlvE0_clEvENKUlvE_clEvEUldE_St5arrayIPcLm2EEEEviT0_T1_,(.L_x_17840 - _ZN2at6native29vectorized_elementwise_kernelILi4EZZZNS0_17acosh_kernel_cudaERNS_18TensorIteratorBaseEENKUlvE0_clEvENKUlvE_clEvEUldE_St5arrayIPcLm2EEEEviT0_T1_)
        .other          _ZN2at6native29vectorized_elementwise_kernelILi4EZZZNS0_17acosh_kernel_cudaERNS_18TensorIteratorBaseEENKUlvE0_clEvENKUlvE_clEvEUldE_St5arrayIPcLm2EEEEviT0_T1_,@"STO_CUDA_ENTRY STV_DEFAULT"
_ZN2at6native29vectorized_elementwise_kernelILi4EZZZNS0_17acosh_kernel_cudaERNS_18TensorIteratorBaseEENKUlvE0_clEvENKUlvE_clEvEUldE_St5arrayIPcLm2EEEEviT0_T1_:
.text._ZN2at6native29vectorized_elementwise_kernelILi4EZZZNS0_17acosh_kernel_cudaERNS_18TensorIteratorBaseEENKUlvE0_clEvENKUlvE_clEvEUldE_St5arrayIPcLm2EEEEviT0_T1_:
        /* <DEDUP_REMOVED lines=111> */
[----:B------:R-:W-:Y:S05]  /*06f0*/  CALL.REL.NOINC `($__internal_5_$__cuda_sm20_div_rn_f64_full) ;  /* 0x000000a800207944 */ /* 0x000fea0003c00000 */
.L_x_2758:
[----:B------:R-:W-:Y:S05]  /*0700*/  BSYNC.RECONVERGENT B3 ;  /* 0x0000000000037941 */ /* 0x000fea0003800200 */
.L_x_2757:
        /* <DEDUP_REMOVED lines=30> */
.L_x_2756:
        /* <DEDUP_REMOVED lines=77> */
.L_x_2760:
[----:B------:R-:W-:Y:S01]  /*0dc0*/  IMAD.MOV.U32 R6, RZ, RZ, 0x0 ;  /* 0x00000000ff067424 */ /* 0x000fe200078e00ff */
[----:B------:R-:W-:Y:S01]  /*0dd0*/  LOP3.LUT P0, RZ, R3, 0x7fffffff, RZ, 0xc0, !PT ;  /* 0x7fffffff03ff7812 */ /* 0x000fe2000780c0ff */
[----:B------:R-:W-:-:S06]  /*0de0*/  IMAD.MOV.U32 R7, RZ, RZ, 0x7ff00000 ;  /* 0x7ff00000ff077424 */ /* 0x000fcc00078e00ff */
[----:B------:R-:W-:-:S10]  /*0df0*/  DFMA R6, R2, R6, +INF ;  /* 0x7ff000000206742b */ /* 0x000fd40000000006 */
[----:B------:R-:W-:Y:S02]  /*0e00*/  FSEL R8, R6, RZ, P0 ;  /* 0x000000ff06087208 */ /* 0x000fe40000000000 */
[----:B------:R-:W-:-:S07]  /*0e10*/  FSEL R9, R7, -QNAN , P0 ;  /* 0xfff0000007097808 */ /* 0x000fce0000000000 */
.L_x_2759:
[----:B------:R-:W-:Y:S05]  /*0e20*/  BSYNC.RECONVERGENT B2 ;  /* 0x0000000000027941 */ /* 0x000fea0003800200 */
.L_x_2755:
[----:B------:R-:W-:Y:S01]  /*0e30*/  UMOV UR6, 0xfefa39ef ;  /* 0xfefa39ef00067882 */ /* 0x000fe20000000000 */
[----:B------:R-:W-:Y:S01]  /*0e40*/  UMOV UR7, 0x3fe62e42 ;  /* 0x3fe62e4200077882 */ /* 0x000fe20000000000 */
[----:B------:R-:W-:Y:S01]  /*0e50*/  ISETP.GT.U32.AND P0, PT, R13, 0x432fffff, PT ;  /* 0x432fffff0d00780c */ /* 0x000fe20003f04070 */
[----:B------:R-:W-:-:S10]  /*0e60*/  DADD R2, R8, UR6 ;  /* 0x0000000608027e29 */ /* 0x000fd40008000000 */
[----:B------:R-:W-:Y:S02]  /*0e70*/  FSEL R10, R2, R8, P0 ;  /* 0x00000008020a7208 */ /* 0x000fe40000000000 */
[----:B------:R-:W-:-:S07]  /*0e80*/  FSEL R11, R3, R9, P0 ;  /* 0x00000009030b7208 */ /* 0x000fce0000000000 */
.L_x_2754:
[----:B------:R-:W-:Y:S05]  /*0e90*/  BSYNC.RECONVERGENT B1 ;  /* 0x0000000000017941 */ /* 0x000fea0003800200 */
.L_x_2753:
        /* <DEDUP_REMOVED lines=112> */
.L_x_2764:
        /* <DEDUP_REMOVED lines=20> */
.L_x_2767:
[----:B------:R-:W-:Y:S05]  /*16e0*/  BSYNC.RECONVERGENT B3 ;  /* 0x0000000000037941 */ /* 0x000fea0003800200 */
.L_x_2766:
        /* <DEDUP_REMOVED lines=29> */
.L_x_2765:
[----:B------:R-:W-:Y:S05]  /*18c0*/  BSYNC.RECONVERGENT B2 ;  /* 0x0000000000027941 */ /* 0x000fea0003800200 */
.L_x_2763:
[----:B------:R-:W-:Y:S01]  /*18d0*/  UMOV UR6, 0xfefa39ef ;  /* 0xfefa39ef00067882 */ /* 0x000fe20000000000 */
[----:B------:R-:W-:Y:S01]  /*18e0*/  UMOV UR7, 0x3fe62e42 ;  /* 0x3fe62e4200077882 */ /* 0x000fe20000000000 */
[----:B------:R-:W-:Y:S01]  /*18f0*/  ISETP.GT.U32.AND P0, PT, R15, 0x432fffff, PT ;  /* 0x432fffff0f00780c */ /* 0x000fe20003f04070 */
[----:B------:R-:W-:-:S10]  /*1900*/  DADD R2, R12, UR6 ;  /* 0x000000060c027e29 */ /* 0x000fd40008000000 */
[----:B------:R-:W-:Y:S02]  /*1910*/  FSEL R12, R2, R12, P0 ;  /* 0x0000000c020c7208 */ /* 0x000fe40000000000 */
[----:B------:R-:W-:-:S07]  /*1920*/  FSEL R13, R3, R13, P0 ;  /* 0x0000000d030d7208 */ /* 0x000fce0000000000 */
.L_x_2762:
[----:B------:R-:W-:Y:S05]  /*1930*/  BSYNC.RECONVERGENT B1 ;  /* 0x0000000000017941 */ /* 0x000fea0003800200 */
.L_x_2761:
        /* <DEDUP_REMOVED lines=112> */
.L_x_2771:
        /* <DEDUP_REMOVED lines=20> */
.L_x_2774:
[----:B------:R-:W-:Y:S05]  /*2180*/  BSYNC.RECONVERGENT B3 ;  /* 0x0000000000037941 */ /* 0x000fea0003800200 */
.L_x_2773:
        /* <DEDUP_REMOVED lines=29> */
.L_x_2772:
[----:B------:R-:W-:Y:S05]  /*2360*/  BSYNC.RECONVERGENT B2 ;  /* 0x0000000000027941 */ /* 0x000fea0003800200 */
.L_x_2770:
[----:B------:R-:W-:Y:S01]  /*2370*/  UMOV UR6, 0xfefa39ef ;  /* 0xfefa39ef00067882 */ /* 0x000fe20000000000 */
[----:B------:R-:W-:Y:S01]  /*2380*/  UMOV UR7, 0x3fe62e42 ;  /* 0x3fe62e4200077882 */ /* 0x000fe20000000000 */
[----:B------:R-:W-:Y:S01]  /*2390*/  ISETP.GT.U32.AND P0, PT, R17, 0x432fffff, PT ;  /* 0x432fffff1100780c */ /* 0x000fe20003f04070 */
[----:B------:R-:W-:-:S10]  /*23a0*/  DADD R2, R14, UR6 ;  /* 0x000000060e027e29 */ /* 0x000fd40008000000 */
[----:B------:R-:W-:Y:S02]  /*23b0*/  FSEL R14, R2, R14, P0 ;  /* 0x0000000e020e7208 */ /* 0x000fe40000000000 */
[----:B------:R-:W-:-:S07]  /*23c0*/  FSEL R15, R3, R15, P0 ;  /* 0x0000000f030f7208 */ /* 0x000fce0000000000 */
.L_x_2769:
[----:B------:R-:W-:Y:S05]  /*23d0*/  BSYNC.RECONVERGENT B1 ;  /* 0x0000000000017941 */ /* 0x000fea0003800200 */
.L_x_2768:
        /* <DEDUP_REMOVED lines=112> */
.L_x_2778:
        /* <DEDUP_REMOVED lines=20> */
.L_x_2781:
[----:B------:R-:W-:Y:S05]  /*2c20*/  BSYNC.RECONVERGENT B3 ;  /* 0x0000000000037941 */ /* 0x000fea0003800200 */
.L_x_2780:
        /* <DEDUP_REMOVED lines=29> */
.L_x_2779:
[----:B------:R-:W-:Y:S05]  /*2e00*/  BSYNC.RECONVERGENT B2 ;  /* 0x0000000000027941 */ /* 0x000fea0003800200 */
.L_x_2777:
[----:B------:R-:W-:Y:S01]  /*2e10*/  UMOV UR6, 0xfefa39ef ;  /* 0xfefa39ef00067882 */ /* 0x000fe20000000000 */
[----:B------:R-:W-:Y:S01]  /*2e20*/  UMOV UR7, 0x3fe62e42 ;  /* 0x3fe62e4200077882 */ /* 0x000fe20000000000 */
[----:B------:R-:W-:Y:S01]  /*2e30*/  ISETP.GT.U32.AND P0, PT, R19, 0x432fffff, PT ;  /* 0x432fffff1300780c */ /* 0x000fe20003f04070 */
[----:B------:R-:W-:-:S10]  /*2e40*/  DADD R2, R16, UR6 ;  /* 0x0000000610027e29 */ /* 0x000fd40008000000 */
[----:B------:R-:W-:Y:S02]  /*2e50*/  FSEL R16, R2, R16, P0 ;  /* 0x0000001002107208 */ /* 0x000fe40000000000 */
[----:B------:R-:W-:-:S07]  /*2e60*/  FSEL R17, R3, R17, P0 ;  /* 0x0000001103117208 */ /* 0x000fce0000000000 */
.L_x_2776:
[----:B------:R-:W-:Y:S05]  /*2e70*/  BSYNC.RECONVERGENT B1 ;  /* 0x0000000000017941 */ /* 0x000fea0003800200 */
.L_x_2775:
        /* <DEDUP_REMOVED lines=111> */
.L_x_2785:
        /* <DEDUP_REMOVED lines=20> */
.L_x_2788:
[----:B------:R-:W-:Y:S05]  /*36b0*/  BSYNC.RECONVERGENT B3 ;  /* 0x0000000000037941 */ /* 0x000fea0003800200 */
.L_x_2787:
        /* <DEDUP_REMOVED lines=29> */
.L_x_2786:
[----:B------:R-:W-:Y:S05]  /*3890*/  BSYNC.RECONVERGENT B2 ;  /* 0x0000000000027941 */ /* 0x000fea0003800200 */
.L_x_2784:
[----:B------:R-:W-:Y:S01]  /*38a0*/  UMOV UR6, 0xfefa39ef ;  /* 0xfefa39ef00067882 */ /* 0x000fe20000000000 */
[----:B------:R-:W-:Y:S01]  /*38b0*/  UMOV UR7, 0x3fe62e42 ;  /* 0x3fe62e4200077882 */ /* 0x000fe20000000000 */
[----:B------:R-:W-:Y:S01]  /*38c0*/  ISETP.GT.U32.AND P0, PT, R21, 0x432fffff, PT ;  /* 0x432fffff1500780c */ /* 0x000fe20003f04070 */
[----:B------:R-:W-:-:S10]  /*38d0*/  DADD R2, R18, UR6 ;  /* 0x0000000612027e29 */ /* 0x000fd40008000000 */
[----:B------:R-:W-:Y:S02]  /*38e0*/  FSEL R18, R2, R18, P0 ;  /* 0x0000001202127208 */ /* 0x000fe40000000000 */
[----:B------:R-:W-:-:S07]  /*38f0*/  FSEL R19, R3, R19, P0 ;  /* 0x0000001303137208 */ /* 0x000fce0000000000 */
.L_x_2783:
[----:B------:R-:W-:Y:S05]  /*3900*/  BSYNC.RECONVERGENT B1 ;  /* 0x0000000000017941 */ /* 0x000fea0003800200 */
.L_x_2782:
        /* <DEDUP_REMOVED lines=111> */
.L_x_2792:
        /* <DEDUP_REMOVED lines=20> */
.L_x_2795:
[----:B------:R-:W-:Y:S05]  /*4140*/  BSYNC.RECONVERGENT B3 ;  /* 0x0000000000037941 */ /* 0x000fea0003800200 */
.L_x_2794:
        /* <DEDUP_REMOVED lines=29> */
.L_x_2793:
[----:B------:R-:W-:Y:S05]  /*4320*/  BSYNC.RECONVERGENT B2 ;  /* 0x0000000000027941 */ /* 0x000fea0003800200 */
.L_x_2791:
[----:B------:R-:W-:Y:S01]  /*4330*/  UMOV UR6, 0xfefa39ef ;  /* 0xfefa39ef00067882 */ /* 0x000fe20000000000 */
[----:B------:R-:W-:Y:S01]  /*4340*/  UMOV UR7, 0x3fe62e42 ;  /* 0x3fe62e4200077882 */ /* 0x000fe20000000000 */
[----:B------:R-:W-:Y:S01]  /*4350*/  ISETP.GT.U32.AND P0, PT, R23, 0x432fffff, PT ;  /* 0x432fffff1700780c */ /* 0x000fe20003f04070 */
[----:B------:R-:W-:-:S10]  /*4360*/  DADD R2, R20, UR6 ;  /* 0x0000000614027e29 */ /* 0x000fd40008000000 */
[----:B------:R-:W-:Y:S02]  /*4370*/  FSEL R20, R2, R20, P0 ;  /* 0x0000001402147208 */ /* 0x000fe40000000000 */
[----:B------:R-:W-:-:S07]  /*4380*/  FSEL R21, R3, R21, P0 ;  /* 0x0000001503157208 */ /* 0x000fce0000000000 */
.L_x_2790:
[----:B------:R-:W-:Y:S05]  /*4390*/  BSYNC.RECONVERGENT B1 ;  /* 0x0000000000017941 */ /* 0x000fea0003800200 */
.L_x_2789:
        /* <DEDUP_REMOVED lines=111> */
.L_x_2799:
        /* <DEDUP_REMOVED lines=20> */
.L_x_2802:
[----:B------:R-:W-:Y:S05]  /*4bd0*/  BSYNC.RECONVERGENT B3 ;  /* 0x0000000000037941 */ /* 0x000fea0003800200 */
.L_x_2801:
        /* <DEDUP_REMOVED lines=29> */
.L_x_2800:
[----:B------:R-:W-:Y:S05]  /*4db0*/  BSYNC.RECONVERGENT B2 ;  /* 0x0000000000027941 */ /* 0x000fea0003800200 */
.L_x_2798:
[----:B------:R-:W-:Y:S01]  /*4dc0*/  UMOV UR6, 0xfefa39ef ;  /* 0xfefa39ef00067882 */ /* 0x000fe20000000000 */
[----:B------:R-:W-:Y:S01]  /*4dd0*/  UMOV UR7, 0x3fe62e42 ;  /* 0x3fe62e4200077882 */ /* 0x000fe20000000000 */
[----:B------:R-:W-:Y:S01]  /*4de0*/  ISETP.GT.U32.AND P0, PT, R39, 0x432fffff, PT ;  /* 0x432fffff2700780c */ /* 0x000fe20003f04070 */
[----:B------:R-:W-:-:S10]  /*4df0*/  DADD R2, R22, UR6 ;  /* 0x0000000616027e29 */ /* 0x000fd40008000000 */
[----:B------:R-:W-:Y:S02]  /*4e00*/  FSEL R22, R2, R22, P0 ;  /* 0x0000001602167208 */ /* 0x000fe40000000000 */
[----:B------:R-:W-:-:S07]  /*4e10*/  FSEL R23, R3, R23, P0 ;  /* 0x0000001703177208 */ /* 0x000fce0000000000 */
.L_x_2797:
[----:B------:R-:W-:Y:S05]  /*4e20*/  BSYNC.RECONVERGENT B1 ;  /* 0x0000000000017941 */ /* 0x000fea0003800200 */
.L_x_2796:
        /* <DEDUP_REMOVED lines=112> */
.L_x_2806:
        /* <DEDUP_REMOVED lines=19> */
[----:B------:R-:W-:Y:S05]  /*5660*/  CALL.REL.NOINC `($__internal_5_$__cuda_sm20_div_rn_f64_full) ;  /* 0x0000005800447944 */ /* 0x000fea0003c00000 */
.L_x_2809:
[----:B------:R-:W-:Y:S05]  /*5670*/  BSYNC.RECONVERGENT B3 ;  /* 0x0000000000037941 */ /* 0x000fea0003800200 */
.L_x_2808:
        /* <DEDUP_REMOVED lines=29> */
.L_x_2807:
[----:B------:R-:W-:Y:S05]  /*5850*/  BSYNC.RECONVERGENT B2 ;  /* 0x0000000000027941 */ /* 0x000fea0003800200 */
.L_x_2805:
[----:B------:R-:W-:Y:S01]  /*5860*/  UMOV UR6, 0xfefa39ef ;  /* 0xfefa39ef00067882 */ /* 0x000fe20000000000 */
[----:B------:R-:W-:Y:S01]  /*5870*/  UMOV UR7, 0x3fe62e42 ;  /* 0x3fe62e4200077882 */ /* 0x000fe20000000000 */
[----:B------:R-:W-:Y:S01]  /*5880*/  ISETP.GT.U32.AND P0, PT, R37, 0x432fffff, PT ;  /* 0x432fffff2500780c */ /* 0x000fe20003f04070 */
[----:B------:R-:W-:-:S10]  /*5890*/  DADD R2, R4, UR6 ;  /* 0x0000000604027e29 */ /* 0x000fd40008000000 */
[----:B------:R-:W-:Y:S02]  /*58a0*/  FSEL R2, R2, R4, P0 ;  /* 0x0000000402027208 */ /* 0x000fe40000000000 */
[----:B------:R-:W-:-:S07]  /*58b0*/  FSEL R3, R3, R5, P0 ;  /* 0x0000000503037208 */ /* 0x000fce0000000000 */
.L_x_2804:
[----:B------:R-:W-:Y:S05]  /*58c0*/  BSYNC.RECONVERGENT B1 ;  /* 0x0000000000017941 */ /* 0x000fea0003800200 */
.L_x_2803:
        /* <DEDUP_REMOVED lines=25> */
.L_x_2812:
[----:B------:R-:W-:-:S13]  /*5a60*/  ISETP.GE.U32.AND P0, PT, R5, R0, PT ;  /* 0x000000000500720c */ /* 0x000fda0003f06070 */
[----:B------:R-:W-:Y:S05]  /*5a70*/  @P0 BRA `(.L_x_2814) ;  /* 0x0000000000300947 */ /* 0x000fea0003800000 */
[----:B0-----:R-:W0:Y:S01]  /*5a80*/  LDC.64 R6, c[0x0][0x388] ;  /* 0x0000e200ff067b82 */ /* 0x001e220000000a00 */
[----:B------:R-:W-:Y:S02]  /*5a90*/  IMAD R9, R4, 0x400, R5 ;  /* 0x0000040004097824 */ /* 0x000fe400078e0205 */
[----:B------:R-:W-:Y:S02]  /*5aa0*/  VIADD R5, R5, 0x80 ;  /* 0x0000008005057836 */ /* 0x000fe40000000000 */
[----:B0-----:R-:W-:-:S05]  /*5ab0*/  IMAD.WIDE.U32 R6, R9, 0x8, R6 ;  /* 0x0000000809067825 */ /* 0x001fca00078e0006 */
[----:B-----5:R1:W-:Y:S02]  /*5ac0*/  STG.E.64 desc[UR4][R6.64], R16 ;  /* 0x0000001006007986 */ /* 0x0203e4000c101b04 */
.L_x_2813:
[----:B------:R-:W-:-:S13]  /*5ad0*/  ISETP.GE.U32.AND P0, PT, R5, R0, PT ;  /* 0x000000000500720c */ /* 0x000fda0003f06070 */
[----:B------:R-:W-:Y:S05]  /*5ae0*/  @P0 BRA `(.L_x_2815) ;  /* 0x0000000000340947 */ /* 0x000fea0003800000 */
[----:B01----:R-:W0:Y:S01]  /*5af0*/  LDC.64 R6, c[0x0][0x388] ;  /* 0x0000e200ff067b82 */ /* 0x003e220000000a00 */
[----:B------:R-:W-:Y:S02]  /*5b00*/  IMAD R9, R4, 0x400, R5 ;  /* 0x0000040004097824 */ /* 0x000fe400078e0205 */
[----:B------:R-:W-:Y:S02]  /*5b10*/  VIADD R5, R5, 0x80 ;  /* 0x0000008005057836 */ /* 0x000fe40000000000 */
[----:B0-----:R-:W-:-:S05]  /*5b20*/  IMAD.WIDE.U32 R6, R9, 0x8, R6 ;  /* 0x0000000809067825 */ /* 0x001fca00078e0006 */
[----:B------:R1:W-:Y:S02]  /*5b30*/  STG.E.64 desc[UR4][R6.64], R18 ;  /* 0x0000001206007986 */ /* 0x0003e4000c101b04 */
.L_x_2814:
        /* <DEDUP_REMOVED lines=8> */
.L_x_2815:
[----:B------:R-:W-:Y:S05]  /*5bc0*/  BSYNC.RELIABLE B1 ;  /* 0x0000000000017941 */ /* 0x000fea0003800100 */
.L_x_2811:
[----:B------:R-:W-:-:S13]  /*5bd0*/  ISETP.GE.U32.AND P0, PT, R5, R0, PT ;  /* 0x000000000500720c */ /* 0x000fda0003f06070 */
[----:B012---:R-:W0:Y:S01]  /*5be0*/  @!P0 LDC.64 R6, c[0x0][0x388] ;  /* 0x0000e200ff068b82 */ /* 0x007e220000000a00 */
[----:B------:R-:W-:Y:S02]  /*5bf0*/  @!P0 IMAD R9, R4, 0x400, R5 ;  /* 0x0000040004098824 */ /* 0x000fe400078e0205 */
[----:B------:R-:W-:Y:S02]  /*5c00*/  @!P0 VIADD R5, R5, 0x80 ;  /* 0x0000008005058836 */ /* 0x000fe40000000000 */
[----:B0-----:R-:W-:-:S05]  /*5c10*/  @!P0 IMAD.WIDE.U32 R6, R9, 0x8, R6 ;  /* 0x0000000809068825 */ /* 0x001fca00078e0006 */
[----:B------:R2:W-:Y:S02]  /*5c20*/  @!P0 STG.E.64 desc[UR4][R6.64], R22 ;  /* 0x0000001606008986 */ /* 0x0005e4000c101b04 */
.L_x_2816:
[----:B------:R-:W-:Y:S05]  /*5c30*/  BSYNC.RECONVERGENT B0 ;  /* 0x0000000000007941 */ /* 0x000fea0003800200 */
.L_x_2810:
        /* <DEDUP_REMOVED lines=8> */
.L_x_2752:
[----:B------:R-:W0:Y:S01]  /*5cc0*/  S2R R0, SR_TID.X ;  /* 0x0000000000007919 */ /* 0x000e220000002100 */
[----:B------:R-:W1:Y:S02]  /*5cd0*/  LDC.64 R2, c[0x0][0x390] ;  /* 0x0000e400ff027b82 */ /* 0x000e640000000a00 */
[----:B-1----:R-:W-:-:S04]  /*5ce0*/  IMAD.WIDE.U32 R2, R4, 0x8, R2 ;  /* 0x0000000804027825 */ /* 0x002fc800078e0002 */
[----:B0-----:R-:W-:-:S05]  /*5cf0*/  IMAD.WIDE.U32 R2, R0, 0x20, R2 ;  /* 0x0000002000027825 */ /* 0x001fca00078e0002 */
[----:B------:R-:W2:Y:S04]  /*5d00*/  LDG.E.ENL2.256 R12, R8, desc[UR4][R2.64] ;  /* 0xfe0000040208797e */ /* 0x000ea8000812190c */
[----:B------:R0:W5:Y:S01]  /*5d10*/  LDG.E.ENL2.256 R20, R16, desc[UR4][R2.64+0x1000] ;  /* 0xfe0080040210797e */ /* 0x0001620008121914 */
[----:B------:R-:W-:Y:S01]  /*5d20*/  IMAD.MOV.U32 R4, RZ, RZ, RZ ;  /* 0x000000ffff047224 */ /* 0x000fe200078e00ff */
[----:B------:R-:W-:Y:S01]  /*5d30*/  BSSY.RECONVERGENT B1, `(.L_x_2817) ;  /* 0x000009f000017945 */ /* 0x000fe20003800200 */
[----:B------:R-:W-:Y:S01]  /*5d40*/  IMAD.MOV.U32 R24, RZ, RZ, RZ ;  /* 0x000000ffff187224 */ /* 0x000fe200078e00ff */
[----:B--2---:R-:W-:-:S06]  /*5d50*/  DFMA R6, R8, R8, -1 ;  /* 0xbff000000806742b */ /* 0x004fcc0000000008 */
[----:B------:R-:W1:Y:S02]  /*5d60*/  MUFU.RSQ64H R5, R7 ;  /* 0x0000000700057308 */ /* 0x000e640000001c00 */
[----:B-1----:R-:W-:Y:S01]  /*5d70*/  DMUL R26, R6, R4 ;  /* 0x00000004061a7228 */ /* 0x002fe20000000000 */
[----:B------:R-:W-:-:S07]  /*5d80*/  VIADD R25, R5, 0xfff00000 ;  /* 0xfff0000005197836 */ /* 0x000fce0000000000 */
[----:B------:R-:W-:-:S08]  /*5d90*/  DFMA R28, R26, -R26, R6 ;  /* 0x8000001a1a1c722b */ /* 0x000fd00000000006 */
[----:B------:R-:W-:-:S08]  /*5da0*/  DFMA R28, R24, R28, R26 ;  /* 0x0000001c181c722b */ /* 0x000fd0000000001a */
[-C--:B------:R-:W-:Y:S02]  /*5db0*/  DFMA R4, R4, -R28.reuse, 1 ;  /* 0x3ff000000404742b */ /* 0x080fe4000000081c */
[----:B------:R-:W-:-:S06]  /*5dc0*/  DFMA R26, R28, -R28, R6 ;  /* 0x8000001c1c1a722b */ /* 0x000fcc0000000006 */
        /* <DEDUP_REMOVED lines=13> */
[----:B0-----:R-:W-:Y:S05]  /*5ea0*/  @P0 BRA `(.L_x_2818) ;  /* 0x0000000000cc0947 */ /* 0x001fea0003800000 */
        /* <DEDUP_REMOVED lines=19> */
[----:B-----5:R-:W-:Y:S05]  /*5fe0*/  CALL.REL.NOINC `($__internal_5_$__cuda_sm20_div_rn_f64_full) ;  /* 0x0000004c00e47944 */ /* 0x020fea0003c00000 */
.L_x_2820:
[----:B------:R-:W-:Y:S05]  /*5ff0*/  BSYNC.RECONVERGENT B2 ;  /* 0x0000000000027941 */ /* 0x000fea0003800200 */
.L_x_2819:
        /* <DEDUP_REMOVED lines=30> */
.L_x_2818:
        /* <DEDUP_REMOVED lines=78> */
.L_x_2822:
[----:B------:R-:W-:Y:S01]  /*66c0*/  IMAD.MOV.U32 R6, RZ, RZ, 0x0 ;  /* 0x00000000ff067424 */ /* 0x000fe200078e00ff */
[----:B------:R-:W-:Y:S01]  /*66d0*/  LOP3.LUT P0, RZ, R3, 0x7fffffff, RZ, 0xc0, !PT ;  /* 0x7fffffff03ff7812 */ /* 0x000fe2000780c0ff */
[----:B------:R-:W-:-:S06]  /*66e0*/  IMAD.MOV.U32 R7, RZ, RZ, 0x7ff00000 ;  /* 0x7ff00000ff077424 */ /* 0x000fcc00078e00ff */
[----:B------:R-:W-:-:S10]  /*66f0*/  DFMA R6, R2, R6, +INF ;  /* 0x7ff000000206742b */ /* 0x000fd40000000006 */
[----:B------:R-:W-:Y:S02]  /*6700*/  FSEL R2, R6, RZ, P0 ;  /* 0x000000ff06027208 */ /* 0x000fe40000000000 */
[----:B------:R-:W-:-:S07]  /*6710*/  FSEL R3, R7, -QNAN , P0 ;  /* 0xfff0000007037808 */ /* 0x000fce0000000000 */
.L_x_2821:
[----:B------:R-:W-:Y:S05]  /*6720*/  BSYNC.RECONVERGENT B1 ;  /* 0x0000000000017941 */ /* 0x000fea0003800200 */
.L_x_2817:
        /* <DEDUP_REMOVED lines=112> */
.L_x_2824:
        /* <DEDUP_REMOVED lines=20> */
.L_x_2827:
[----:B------:R-:W-:Y:S05]  /*6f70*/  BSYNC.RECONVERGENT B2 ;  /* 0x0000000000027941 */ /* 0x000fea0003800200 */
.L_x_2826:
        /* <DEDUP_REMOVED lines=29> */
.L_x_2825:
[----:B------:R-:W-:Y:S05]  /*7150*/  BSYNC.RECONVERGENT B1 ;  /* 0x0000000000017941 */ /* 0x000fea0003800200 */
.L_x_2823:
        /* <DEDUP_REMOVED lines=112> */
.L_x_2829:
        /* <DEDUP_REMOVED lines=20> */
.L_x_2832:
[----:B------:R-:W-:Y:S05]  /*79a0*/  BSYNC.RECONVERGENT B2 ;  /* 0x0000000000027941 */ /* 0x000fea0003800200 */
.L_x_2831:
        /* <DEDUP_REMOVED lines=29> */
.L_x_2830:
[----:B------:R-:W-:Y:S05]  /*7b80*/  BSYNC.RECONVERGENT B1 ;  /* 0x0000000000017941 */ /* 0x000fea0003800200 */
.L_x_2828:
        /* <DEDUP_REMOVED lines=112> */
.L_x_2834:
        /* <DEDUP_REMOVED lines=20> */
.L_x_2837:
[----:B------:R-:W-:Y:S05]  /*83d0*/  BSYNC.RECONVERGENT B2 ;  /* 0x0000000000027941 */ /* 0x000fea0003800200 */
.L_x_2836:
        /* <DEDUP_REMOVED lines=29> */
.L_x_2835:
[----:B------:R-:W-:Y:S05]  /*85b0*/  BSYNC.RECONVERGENT B1 ;  /* 0x0000000000017941 */ /* 0x000fea0003800200 */
.L_x_2833:
        /* <DEDUP_REMOVED lines=112> */
.L_x_2839:
        /* <DEDUP_REMOVED lines=20> */
.L_x_2842:
[----:B------:R-:W-:Y:S05]  /*8e00*/  BSYNC.RECONVERGENT B2 ;  /* 0x0000000000027941 */ /* 0x000fea0003800200 */
.L_x_2841:
        /* <DEDUP_REMOVED lines=29> */
.L_x_2840:
[----:B------:R-:W-:Y:S05]  /*8fe0*/  BSYNC.RECONVERGENT B1 ;  /* 0x0000000000017941 */ /* 0x000fea0003800200 */
.L_x_2838:
        /* <DEDUP_REMOVED lines=112> */
.L_x_2844:
        /* <DEDUP_REMOVED lines=20> */
.L_x_2847:
[----:B------:R-:W-:Y:S05]  /*9830*/  BSYNC.RECONVERGENT B2 ;  /* 0x0000000000027941 */ /* 0x000fea0003800200 */
.L_x_2846:
        /* <DEDUP_REMOVED lines=29> */
.L_x_2845:
[----:B------:R-:W-:Y:S05]  /*9a10*/  BSYNC.RECONVERGENT B1 ;  /* 0x0000000000017941 */ /* 0x000fea0003800200 */
.L_x_2843:
        /* <DEDUP_REMOVED lines=112> */
.L_x_2849:
        /* <DEDUP_REMOVED lines=20> */
.L_x_2852:
[----:B------:R-:W-:Y:S05]  /*a260*/  BSYNC.RECONVERGENT B2 ;  /* 0x0000000000027941 */ /* 0x000fea0003800200 */
.L_x_2851:
        /* <DEDUP_REMOVED lines=29> */
.L_x_2850:
[----:B------:R-:W-:Y:S05]  /*a440*/  BSYNC.RECONVERGENT B1 ;  /* 0x0000000000017941 */ /* 0x000fea0003800200 */
.L_x_2848:
        /* <DEDUP_REMOVED lines=35> */
[----:B------:R-:W-:-:S05]  /*a680*/  @!P0 IMAD.MOV.U32 R25, RZ, RZ, R7 ;  /* 0x000000ffff198224 */ /* 0x000fca00078e0007 */
[----:B------:R-:W-:-:S04]  /*a690*/  IADD3 R2, PT, PT, R25, -0x1, RZ ;  /* 0xffffffff19027810 */ /* 0x000fc80007ffe0ff */
        /* <DEDUP_REMOVED lines=75> */
.L_x_2854:
        /* <DEDUP_REMOVED lines=20> */
.L_x_2857:
[----:B------:R-:W-:Y:S05]  /*ac90*/  BSYNC.RECONVERGENT B2 ;  /* 0x0000000000027941 */ /* 0x000fea0003800200 */
.L_x_2856:
        /* <DEDUP_REMOVED lines=29> */
.L_x_2855:
[----:B------:R-:W-:Y:S05]  /*ae70*/  BSYNC.RECONVERGENT B1 ;  /* 0x0000000000017941 */ /* 0x000fea0003800200 */
.L_x_2853:
[----:B------:R-:W0:Y:S01]  /*ae80*/  S2R R22, SR_CTAID.X ;  /* 0x0000000000167919 */ /* 0x000e220000002500 */
[----:B------:R-:W1:Y:S01]  /*ae90*/  LDC.64 R8, c[0x0][0x388] ;  /* 0x0000e200ff087b82 */ /* 0x000e620000000a00 */
[----:B------:R-:W-:Y:S01]  /*aea0*/  UMOV UR8, 0xfefa39ef ;  /* 0xfefa39ef00087882 */ /* 0x000fe20000000000 */
[----:B------:R-:W-:Y:S01]  /*aeb0*/  UMOV UR9, 0x3fe62e42 ;  /* 0x3fe62e4200097882 */ /* 0x000fe20000000000 */
[----:B------:R-:W-:Y:S01]  /*aec0*/  ISETP.GT.U32.AND P0, PT, R37, 0x432fffff, PT ;  /* 0x432fffff2500780c */ /* 0x000fe20003f04070 */
[----:B------:R-:W-:Y:S01]  /*aed0*/  DADD R6, R2, UR8 ;  /* 0x0000000802067e29 */ /* 0x000fe20008000000 */
[----:B0-----:R-:W-:-:S09]  /*aee0*/  IMAD.SHL.U32 R23, R22, 0x400, RZ ;  /* 0x0000040016177824 */ /* 0x001fd200078e00ff */
[----:B------:R-:W-:Y:S01]  /*aef0*/  FSEL R22, R6, R2, P0 ;  /* 0x0000000206167208 */ /* 0x000fe20000000000 */
[----:B------:R-:W-:Y:S02]  /*af00*/  IMAD.MOV.U32 R6, RZ, RZ, R10 ;  /* 0x000000ffff067224 */ /* 0x000fe400078e000a */
[----:B-1----:R-:W-:Y:S01]  /*af10*/  IMAD.WIDE.U32 R8, R23, 0x8, R8 ;  /* 0x0000000817087825 */ /* 0x002fe200078e0008 */
[----:B------:R-:W-:-:S03]  /*af20*/  FSEL R23, R7, R3, P0 ;  /* 0x0000000307177208 */ /* 0x000fc60000000000 */
[----:B------:R-:W-:Y:S02]  /*af30*/  IMAD.MOV.U32 R7, RZ, RZ, R11 ;  /* 0x000000ffff077224 */ /* 0x000fe400078e000b */
[----:B------:R-:W-:-:S05]  /*af40*/  IMAD.WIDE.U32 R8, R0, 0x20, R8 ;  /* 0x0000002000087825 */ /* 0x000fca00078e0008 */
[----:B------:R-:W-:Y:S04]  /*af50*/  STG.E.ENL2.256 desc[UR4][R8.64], R4, R12 ;  /* 0xf8000004080c797f */ /* 0x000fe8000f121804 */
[----:B------:R-:W-:Y:S01]  /*af60*/  STG.E.ENL2.256 desc[UR4][R8.64+0x1000], R16, R20 ;  /* 0xf80080100814797f */ /* 0x000fe2000f121804 */
[----:B------:R-:W-:Y:S05]  /*af70*/  EXIT ;  /* 0x000000000000794d */ /* 0x000fea0003800000 */
        .weak           $__internal_5_$__cuda_sm20_div_rn_f64_full
        .type           $__internal_5_$__cuda_sm20_div_rn_f64_full,@function
        .size           $__internal_5_$__cuda_sm20_div_rn_f64_full,(.L_x_17840 - $__internal_5_$__cuda_sm20_div_rn_f64_full)
$__internal_5_$__cuda_sm20_div_rn_f64_full:
        /* <DEDUP_REMOVED lines=66> */
.L_x_2859:
        /* <DEDUP_REMOVED lines=16> */
.L_x_2862:
[----:B------:R-:W-:Y:S01]  /*b4a0*/  LOP3.LUT R35, R27, 0x80000, RZ, 0xfc, !PT ;  /* 0x000800001b237812 */ /* 0x000fe200078efcff */
[----:B------:R-:W-:Y:S01]  /*b4b0*/  IMAD.MOV.U32 R34, RZ, RZ, R26 ;  /* 0x000000ffff227224 */ /* 0x000fe200078e001a */
[----:B------:R-:W-:Y:S06]  /*b4c0*/  BRA `(.L_x_2860) ;  /* 0x0000000000087947 */ /* 0x000fec0003800000 */
.L_x_2861:
[----:B------:R-:W-:Y:S01]  /*b4d0*/  LOP3.LUT R35, R29, 0x80000, RZ, 0xfc, !PT ;  /* 0x000800001d237812 */ /* 0x000fe200078efcff */
[----:B------:R-:W-:-:S07]  /*b4e0*/  IMAD.MOV.U32 R34, RZ, RZ, R28 ;  /* 0x000000ffff227224 */ /* 0x000fce00078e001c */
.L_x_2860:
[----:B------:R-:W-:Y:S05]  /*b4f0*/  BSYNC.RECONVERGENT B0 ;  /* 0x0000000000007941 */ /* 0x000fea0003800200 */
.L_x_2858:
[----:B------:R-:W-:-:S04]  /*b500*/  IMAD.MOV.U32 R3, RZ, RZ, 0x0 ;  /* 0x00000000ff037424 */ /* 0x000fc800078e00ff */
[----:B------:R-:W-:Y:S05]  /*b510*/  RET.REL.NODEC R2 `(_ZN2at6native29vectorized_elementwise_kernelILi4EZZZNS0_17acosh_kernel_cudaERNS_18TensorIteratorBaseEENKUlvE0_clEvENKUlvE_clEvEUldE_St5arrayIPcLm2EEEEviT0_T1_) ;  /* 0xffffff4802b87950 */ /* 0x000fea0003c3ffff */
.L_x_2863:
        /* <DEDUP_REMOVED lines=14> */
.L_x_17840:


//--------------------- .text._ZN2at6native29vectorized_elementwise_kernelILi8EZZZNS0_17acosh_kernel_cudaERNS_18TensorIteratorBaseEENKUlvE0_clEvENKUlvE_clEvEUldE_St5arrayIPcLm2EEEEviT0_T1_ --------------------------
	.section	.text._ZN2at6native29vectorized_elementwise_kernelILi8EZZZNS0_17acosh_kernel_cudaERNS_18TensorIteratorBaseEENKUlvE0_clEvENKUlvE_clEvEUldE_St5arrayIPcLm2EEEEviT0_T1_,"ax",@progbits
	.align	128
        .global         _ZN2at6native29vectorized_elementwise_kernelILi8EZZZNS0_17acosh_kernel_cudaERNS_18TensorIteratorBaseEENKUlvE0_clEvENKUlvE_clEvEUldE_St5arrayIPcLm2EEEEviT0_T1_
        .type           _ZN2at6native29vectorized_elementwise_kernelILi8EZZZNS0_17acosh_kernel_cudaERNS_18TensorIteratorBaseEENKUlvE0_clEvENKUlvE_clEvEUldE_St5arrayIPcLm2EEEEviT0_T1_,@function
        .size           _ZN2at6native29vectorized_elementwise_kernelILi8EZZZNS0_17acosh_kernel_cudaERNS_18TensorIteratorBaseEENKUlvE0_clEvENKUlvE_clEvEUldE_St5arrayIPcLm2EEEEviT0_T1_,(.L_x_17841 - _ZN2at6native29vectorized_elementwise_kernelILi8EZZZNS0_17acosh_kernel_cudaERNS_18TensorIteratorBaseEENKUlvE0_clEvENKUlvE_clEvEUldE_St5arrayIPcLm2EEEEviT0_T1_)
        .other          _ZN2at6native29vectorized_elementwise_kernelILi8EZZZNS0_17acosh_kernel_cudaERNS_18TensorIteratorBaseEENKUlvE0_clEvENKUlvE_clEvEUldE_St5arrayIPcLm2EEEEviT0_T1_,@"STO_CUDA_ENTRY STV_DEFAULT"
_ZN2at6native29vectorized_elementwise_kernelILi8EZZZNS0_17acosh_kernel_cudaERNS_18TensorIteratorBaseEENKUlvE0_clEvENKUlvE_clEvEUldE_St5arrayIPcLm2EEEEviT0_T1_:
.text._ZN2at6native29vectorized_elementwise_kernelILi8EZZZNS0_17acosh_kernel_cudaERNS_18TensorIteratorBaseEENKUlvE0_clEvENKUlvE_clEvEUldE_St5arrayIPcLm2EEEEviT0_T1_:
        /* <DEDUP_REMOVED lines=111> */
[----:B------:R-:W-:Y:S05]  /*06f0*/  CALL.REL.NOINC `($__internal_6_$__cuda_sm20_div_rn_f64_full) ;  /* 0x000000a800207944 */ /* 0x000fea0003c00000 */
.L_x_2870:
[----:B------:R-:W-:Y:S05]  /*0700*/  BSYNC.RECONVERGENT B3 ;  /* 0x0000000000037941 */ /* 0x000fea0003800200 */
.L_x_2869:
        /* <DEDUP_REMOVED lines=30> */
.L_x_2868:
        /* <DEDUP_REMOVED lines=77> */
.L_x_2872:
[----:B------:R-:W-:Y:S01]  /*0dc0*/  IMAD.MOV.U32 R6, RZ, RZ, 0x0 ;  /* 0x00000000ff067424 */ /* 0x000fe200078e00ff */
[----:B------:R-:W-:Y:S01]  /*0dd0*/  LOP3.LUT P0, RZ, R3, 0x7fffffff, RZ, 0xc0, !PT ;  /* 0x7fffffff03ff7812 */ /* 0x000fe2000780c0ff */
[----:B------:R-:W-:-:S06]  /*0de0*/  IMAD.MOV.U32 R7, RZ, RZ, 0x7ff00000 ;  /* 0x7ff00000ff077424 */ /* 0x000fcc00078e00ff */
[----:B------:R-:W-:-:S10]  /*0df0*/  DFMA R6, R2, R6, +INF ;  /* 0x7ff000000206742b */ /* 0x000fd40000000006 */
[----:B------:R-:W-:Y:S02]  /*0e00*/  FSEL R8, R6, RZ, P0 ;  /* 0x000000ff06087208 */ /* 0x000fe40000000000 */
[----:B------:R-:W-:-:S07]  /*0e10*/  FSEL R9, R7, -QNAN , P0 ;  /* 0xfff0000007097808 */ /* 0x000fce0000000000 */
.L_x_2871:
[----:B------:R-:W-:Y:S05]  /*0e20*/  BSYNC.RECONVERGENT B2 ;  /* 0x0000000000027941 */ /* 0x000fea0003800200 */
.L_x_2867:
[----:B------:R-:W-:Y:S01]  /*0e30*/  UMOV UR6, 0xfefa39ef ;  /* 0xfefa39ef00067882 */ /* 0x000fe20000000000 */
[----:B------:R-:W-:Y:S01]  /*0e40*/  UMOV UR7, 0x3fe62e42 ;  /* 0x3fe62e4200077882 */ /* 0x000fe20000000000 */
[----:B------:R-:W-:Y:S01]  /*0e50*/  ISETP.GT.U32.AND P0, PT, R13, 0x432fffff, PT ;  /* 0x432fffff0d00780c */ /* 0x000fe20003f04070 */
[----:B------:R-:W-:-:S10]  /*0e60*/  DADD R2, R8, UR6 ;  /* 0x0000000608027e29 */ /* 0x000fd40008000000 */
[----:B------:R-:W-:Y:S02]  /*0e70*/  FSEL R10, R2, R8, P0 ;  /* 0x00000008020a7208 */ /* 0x000fe40000000000 */
[----:B------:R-:W-:-:S07]  /*0e80*/  FSEL R11, R3, R9, P0 ;  /* 0x00000009030b7208 */ /* 0x000fce0000000000 */
.L_x_2866:
[----:B------:R-:W-:Y:S05]  /*0e90*/  BSYNC.RECONVERGENT B1 ;  /* 0x0000000000017941 */ /* 0x000fea0003800200 */
.L_x_2865:
        /* <DEDUP_REMOVED lines=112> */
.L_x_2876:
        /* <DEDUP_REMOVED lines=20> */
.L_x_2879:
[----:B------:R-:W-:Y:S05]  /*16e0*/  BSYNC.RECONVERGENT B3 ;  /* 0x0000000000037941 */ /* 0x000fea0003800200 */
.L_x_2878:
        /* <DEDUP_REMOVED lines=29> */
.L_x_2877:
[----:B------:R-:W-:Y:S05]  /*18c0*/  BSYNC.RECONVERGENT B2 ;  /* 0x0000000000027941 */ /* 0x000fea0003800200 */
.L_x_2875:
[----:B------:R-:W-:Y:S01]  /*18d0*/  UMOV UR6, 0xfefa39ef ;  /* 0xfefa39ef00067882 */ /* 0x000fe20000000000 */
[----:B------:R-:W-:Y:S01]  /*18e0*/  UMOV UR7, 0x3fe62e42 ;  /* 0x3fe62e4200077882 */ /* 0x000fe20000000000 */
[----:B------:R-:W-:Y:S01]  /*18f0*/  ISETP.GT.U32.AND P0, PT, R15, 0x432fffff, PT ;  /* 0x432fffff0f00780c */ /* 0x000fe20003f04070 */
[----:B------:R-:W-:-:S10]  /*1900*/  DADD R2, R12, UR6 ;  /* 0x000000060c027e29 */ /* 0x000fd40008000000 */
[----:B------:R-:W-:Y:S02]  /*1910*/  FSEL R12, R2, R12, P0 ;  /* 0x0000000c020c7208 */ /* 0x000fe40000000000 */
[----:B------:R-:W-:-:S07]  /*1920*/  FSEL R13, R3, R13, P0 ;  /* 0x0000000d030d7208 */ /* 0x000fce0000000000 */
.L_x_2874:
[----:B------:R-:W-:Y:S05]  /*1930*/  BSYNC.RECONVERGENT B1 ;  /* 0x0000000000017941 */ /* 0x000fea0003800200 */
.L_x_2873:
        /* <DEDUP_REMOVED lines=112> */
.L_x_2883:
        /* <DEDUP_REMOVED lines=20> */
.L_x_2886:
[----:B------:R-:W-:Y:S05]  /*2180*/  BSYNC.RECONVERGENT B3 ;  /* 0x0000000000037941 */ /* 0x000fea0003800200 */
.L_x_2885:
        /* <DEDUP_REMOVED lines=29> */
.L_x_2884:
[----:B------:R-:W-:Y:S05]  /*2360*/  BSYNC.RECONVERGENT B2 ;  /* 0x0000000000027941 */ /* 0x000fea0003800200 */
.L_x_2882:
[----:B------:R-:W-:Y:S01]  /*2370*/  UMOV UR6, 0xfefa39ef ;  /* 0xfefa39ef00067882 */ /* 0x000fe20000000000 */
[----:B------:R-:W-:Y:S01]  /*2380*/  UMOV UR7, 0x3fe62e42 ;  /* 0x3fe62e4200077882 */ /* 0x000fe20000000000 */
[----:B------:R-:W-:Y:S01]  /*2390*/  ISETP.GT.U32.AND P0, PT, R17, 0x432fffff, PT ;  /* 0x432fffff1100780c */ /* 0x000fe20003f04070 */
[----:B------:R-:W-:-:S10]  /*23a0*/  DADD R2, R14, UR6 ;  /* 0x000000060e027e29 */ /* 0x000fd40008000000 */
[----:B------:R-:W-:Y:S02]  /*23b0*/  FSEL R14, R2, R14, P0 ;  /* 0x0000000e020e7208 */ /* 0x000fe40000000000 */
[----:B------:R-:W-:-:S07]  /*23c0*/  FSEL R15, R3, R15, P0 ;  /* 0x0000000f030f7208 */ /* 0x000fce0000000000 */
.L_x_2881:
[----:B------:R-:W-:Y:S05]  /*23d0*/  BSYNC.RECONVERGENT B1 ;  /* 0x0000000000017941 */ /* 0x000fea0003800200 */
.L_x_2880:
        /* <DEDUP_REMOVED lines=112> */
.L_x_2890:
        /* <DEDUP_REMOVED lines=20> */
.L_x_2893:
[----:B------:R-:W-:Y:S05]  /*2c20*/  BSYNC.RECONVERGENT B3 ;  /* 0x0000000000037941 */ /* 0x000fea0003800200 */
.L_x_2892:
        /* <DEDUP_REMOVED lines=29> */
.L_x_2891:
[----:B------:R-:W-:Y:S05]  /*2e00*/  BSYNC.RECONVERGENT B2 ;  /* 0x0000000000027941 */ /* 0x000fea0003800200 */
.L_x_2889:
[----:B------:R-:W-:Y:S01]  /*2e10*/  UMOV UR6, 0xfefa39ef ;  /* 0xfefa39ef00067882 */ /* 0x000fe20000000000 */
[----:B------:R-:W-:Y:S01]  /*2e20*/  UMOV UR7, 0x3fe62e42 ;  /* 0x3fe62e4200077882 */ /* 0x000fe20000000000 */
[----:B------:R-:W-:Y:S01]  /*2e30*/  ISETP.GT.U32.AND P0, PT, R19, 0x432fffff, PT ;  /* 0x432fffff1300780c */ /* 0x000fe20003f04070 */
[----:B------:R-:W-:-:S10]  /*2e40*/  DADD R2, R16, UR6 ;  /* 0x0000000610027e29 */ /* 0x000fd40008000000 */
[----:B------:R-:W-:Y:S02]  /*2e50*/  FSEL R16, R2, R16, P0 ;  /* 0x0000001002107208 */ /* 0x000fe40000000000 */
[----:B------:R-:W-:-:S07]  /*2e60*/  FSEL R17, R3, R17, P0 ;  /* 0x0000001103117208 */ /* 0x000fce0000000000 */
.L_x_2888:
[----:B------:R-:W-:Y:S05]  /*2e70*/  BSYNC.RECONVERGENT B1 ;  /* 0x0000000000017941 */ /* 0x000fea0003800200 */
.L_x_2887:
        /* <DEDUP_REMOVED lines=111> */
.L_x_2897:
        /* <DEDUP_REMOVED lines=20> */
.L_x_2900:
[----:B------:R-:W-:Y:S05]  /*36b0*/  BSYNC.RECONVERGENT B3 ;  /* 0x0000000000037941 */ /* 0x000fea0003800200 */
.L_x_2899:
        /* <DEDUP_REMOVED lines=29> */
.L_x_2898:
[----:B------:R-:W-:Y:S05]  /*3890*/  BSYNC.RECONVERGENT B2 ;  /* 0x0000000000027941 */ /* 0x000fea0003800200 */
.L_x_2896:
[----:B------:R-:W-:Y:S01]  /*38a0*/  UMOV UR6, 0xfefa39ef ;  /* 0xfefa39ef00067882 */ /* 0x000fe20000000000 */
[----:B------:R-:W-:Y:S01]  /*38b0*/  UMOV UR7, 0x3fe62e42 ;  /* 0x3fe62e4200077882 */ /* 0x000fe20000000000 */
[----:B------:R-:W-:Y:S01]  /*38c0*/  ISETP.GT.U32.AND P0, PT, R21, 0x432fffff, PT ;  /* 0x432fffff1500780c */ /* 0x000fe20003f04070 */
[----:B------:R-:W-:-:S10]  /*38d0*/  DADD R2, R18, UR6 ;  /* 0x0000000612027e29 */ /* 0x000fd40008000000 */
[----:B------:R-:W-:Y:S02]  /*38e0*/  FSEL R18, R2, R18, P0 ;  /* 0x0000001202127208 */ /* 0x000fe40000000000 */
[----:B------:R-:W-:-:S07]  /*38f0*/  FSEL R19, R3, R19, P0 ;  /* 0x0000001303137208 */ /* 0x000fce0000000000 */
.L_x_2895:
[----:B------:R-:W-:Y:S05]  /*3900*/  BSYNC.RECONVERGENT B1 ;  /* 0x0000000000017941 */ /* 0x000fea0003800200 */
.L_x_2894:
        /* <DEDUP_REMOVED lines=111> */
.L_x_2904:
        /* <DEDUP_REMOVED lines=20> */
.L_x_2907:
[----:B------:R-:W-:Y:S05]  /*4140*/  BSYNC.RECONVERGENT B3 ;  /* 0x0000000000037941 */ /* 0x000fea0003800200 */
.L_x_2906:
        /* <DEDUP_REMOVED lines=29> */
.L_x_2905:
[----:B------:R-:W-:Y:S05]  /*4320*/  BSYNC.RECONVERGENT B2 ;  /* 0x0000000000027941 */ /* 0x000fea0003800200 */
.L_x_2903:
[----:B------:R-:W-:Y:S01]  /*4330*/  UMOV UR6, 0xfefa39ef ;  /* 0xfefa39ef00067882 */ /* 0x000fe20000000000 */
[----:B------:R-:W-:Y:S01]  /*4340*/  UMOV UR7, 0x3fe62e42 ;  /* 0x3fe62e4200077882 */ /* 0x000fe20000000000 */
[----:B------:R-:W-:Y:S01]  /*4350*/  ISETP.GT.U32.AND P0, PT, R23, 0x432fffff, PT ;  /* 0x432fffff1700780c */ /* 0x000fe20003f04070 */
[----:B------:R-:W-:-:S10]  /*4360*/  DADD R2, R20, UR6 ;  /* 0x0000000614027e29 */ /* 0x000fd40008000000 */
[----:B------:R-:W-:Y:S02]  /*4370*/  FSEL R20, R2, R20, P0 ;  /* 0x0000001402147208 */ /* 0x000fe40000000000 */
[----:B------:R-:W-:-:S07]  /*4380*/  FSEL R21, R3, R21, P0 ;  /* 0x0000001503157208 */ /* 0x000fce0000000000 */
.L_x_2902:
[----:B------:R-:W-:Y:S05]  /*4390*/  BSYNC.RECONVERGENT B1 ;  /* 0x0000000000017941 */ /* 0x000fea0003800200 */
.L_x_2901:
        /* <DEDUP_REMOVED lines=111> */
.L_x_2911:
        /* <DEDUP_REMOVED lines=20> */
.L_x_2914:
[----:B------:R-:W-:Y:S05]  /*4bd0*/  BSYNC.RECONVERGENT B3 ;  /* 0x0000000000037941 */ /* 0x000fea0003800200 */
.L_x_2913:
        /* <DEDUP_REMOVED lines=29> */
.L_x_2912:
[----:B------:R-:W-:Y:S05]  /*4db0*/  BSYNC.RECONVERGENT B2 ;  /* 0x0000000000027941 */ /* 0x000fea0003800200 */
.L_x_2910:
[----:B------:R-:W-:Y:S01]  /*4dc0*/  UMOV UR6, 0xfefa39ef ;  /* 0xfefa39ef00067882 */ /* 0x000fe20000000000 */
[----:B------:R-:W-:Y:S01]  /*4dd0*/  UMOV UR7, 0x3fe62e42 ;  /* 0x3fe62e4200077882 */ /* 0x000fe20000000000 */
[----:B------:R-:W-:Y:S01]  /*4de0*/  ISETP.GT.U32.AND P0, PT, R39, 0x432fffff, PT ;  /* 0x432fffff2700780c */ /* 0x000fe20003f04070 */
[----:B------:R-:W-:-:S10]  /*4df0*/  DADD R2, R22, UR6 ;  /* 0x0000000616027e29 */ /* 0x000fd40008000000 */
[----:B------:R-:W-:Y:S02]  /*4e00*/  FSEL R22, R2, R22, P0 ;  /* 0x0000001602167208 */ /* 0x000fe40000000000 */
[----:B------:R-:W-:-:S07]  /*4e10*/  FSEL R23, R3, R23, P0 ;  /* 0x0000001703177208 */ /* 0x000fce0000000000 */
.L_x_2909:
[----:B------:R-:W-:Y:S05]  /*4e20*/  BSYNC.RECONVERGENT B1 ;  /* 0x0000000000017941 */ /* 0x000fea0003800200 */
.L_x_2908:
        /* <DEDUP_REMOVED lines=112> */
.L_x_2918:
        /* <DEDUP_REMOVED lines=19> */
[----:B------:R-:W-:Y:S05]  /*5660*/  CALL.REL.NOINC `($__internal_6_$__cuda_sm20_div_rn_f64_full) ;  /* 0x0000005800447944 */ /* 0x000fea0003c00000 */
.L_x_2921:
[----:B------:R-:W-:Y:S05]  /*5670*/  BSYNC.RECONVERGENT B3 ;  /* 0x0000000000037941 */ /* 0x000fea0003800200 */
.L_x_2920:
        /* <DEDUP_REMOVED lines=29> */
.L_x_2919:
[----:B------:R-:W-:Y:S05]  /*5850*/  BSYNC.RECONVERGENT B2 ;  /* 0x0000000000027941 */ /* 0x000fea0003800200 */
.L_x_2917:
[----:B------:R-:W-:Y:S01]  /*5860*/  UMOV UR6, 0xfefa39ef ;  /* 0xfefa39ef00067882 */ /* 0x000fe20000000000 */
[----:B------:R-:W-:Y:S01]  /*5870*/  UMOV UR7, 0x3fe62e42 ;  /* 0x3fe62e4200077882 */ /* 0x000fe20000000000 */
[----:B------:R-:W-:Y:S01]  /*5880*/  ISETP.GT.U32.AND P0, PT, R37, 0x432fffff, PT ;  /* 0x432fffff2500780c */ /* 0x000fe20003f04070 */
[----:B------:R-:W-:-:S10]  /*5890*/  DADD R2, R4, UR6 ;  /* 0x0000000604027e29 */ /* 0x000fd40008000000 */
[----:B------:R-:W-:Y:S02]  /*58a0*/  FSEL R2, R2, R4, P0 ;  /* 0x0000000402027208 */ /* 0x000fe40000000000 */
[----:B------:R-:W-:-:S07]  /*58b0*/  FSEL R3, R3, R5, P0 ;  /* 0x0000000503037208 */ /* 0x000fce0000000000 */
.L_x_2916:
[----:B------:R-:W-:Y:S05]  /*58c0*/  BSYNC.RECONVERGENT B1 ;  /* 0x0000000000017941 */ /* 0x000fea0003800200 */
.L_x_2915:
        /* <DEDUP_REMOVED lines=25> */
.L_x_2924:
[----:B------:R-:W-:-:S13]  /*5a60*/  ISETP.GE.U32.AND P0, PT, R5, R0, PT ;  /* 0x000000000500720c */ /* 0x000fda0003f06070 */
[----:B------:R-:W-:Y:S05]  /*5a70*/  @P0 BRA `(.L_x_2926) ;  /* 0x0000000000300947 */ /* 0x000fea0003800000 */
[----:B0-----:R-:W0:Y:S01]  /*5a80*/  LDC.64 R6, c[0x0][0x388] ;  /* 0x0000e200ff067b82 */ /* 0x001e220000000a00 */
[----:B------:R-:W-:Y:S02]  /*5a90*/  IMAD R9, R4, 0x400, R5 ;  /* 0x0000040004097824 */ /* 0x000fe400078e0205 */
[----:B------:R-:W-:Y:S02]  /*5aa0*/  VIADD R5, R5, 0x80 ;  /* 0x0000008005057836 */ /* 0x000fe40000000000 */
[----:B0-----:R-:W-:-:S05]  /*5ab0*/  IMAD.WIDE.U32 R6, R9, 0x8, R6 ;  /* 0x0000000809067825 */ /* 0x001fca00078e0006 */
[----:B-----5:R1:W-:Y:S02]  /*5ac0*/  STG.E.64 desc[UR4][R6.64], R16 ;  /* 0x0000001006007986 */ /* 0x0203e4000c101b04 */
.L_x_2925:
[----:B------:R-:W-:-:S13]  /*5ad0*/  ISETP.GE.U32.AND P0, PT, R5, R0, PT ;  /* 0x000000000500720c */ /* 0x000fda0003f06070 */
[----:B------:R-:W-:Y:S05]  /*5ae0*/  @P0 BRA `(.L_x_2927) ;  /* 0x0000000000340947 */ /* 0x000fea0003800000 */
[----:B01----:R-:W0:Y:S01]  /*5af0*/  LDC.64 R6, c[0x0][0x388] ;  /* 0x0000e200ff067b82 */ /* 0x003e220000000a00 */
[----:B------:R-:W-:Y:S02]  /*5b00*/  IMAD R9, R4, 0x400, R5 ;  /* 0x0000040004097824 */ /* 0x000fe400078e0205 */
[----:B------:R-:W-:Y:S02]  /*5b10*/  VIADD R5, R5, 0x80 ;  /* 0x0000008005057836 */ /* 0x000fe40000000000 */
[----:B0-----:R-:W-:-:S05]  /*5b20*/  IMAD.WIDE.U32 R6, R9, 0x8, R6 ;  /* 0x0000000809067825 */ /* 0x001fca00078e0006 */
[----:B------:R1:W-:Y:S02]  /*5b30*/  STG.E.64 desc[UR4][R6.64], R18 ;  /* 0x0000001206007986 */ /* 0x0003e4000c101b04 */
.L_x_2926:
        /* <DEDUP_REMOVED lines=8> */
.L_x_2927:
[----:B------:R-:W-:Y:S05]  /*5bc0*/  BSYNC.RELIABLE B1 ;  /* 0x0000000000017941 */ /* 0x000fea0003800100 */
.L_x_2923:
[----:B------:R-:W-:-:S13]  /*5bd0*/  ISETP.GE.U32.AND P0, PT, R5, R0, PT ;  /* 0x000000000500720c */ /* 0x000fda0003f06070 */
[----:B012---:R-:W0:Y:S01]  /*5be0*/  @!P0 LDC.64 R6, c[0x0][0x388] ;  /* 0x0000e200ff068b82 */ /* 0x007e220000000a00 */
[----:B------:R-:W-:Y:S02]  /*5bf0*/  @!P0 IMAD R9, R4, 0x400, R5 ;  /* 0x0000040004098824 */ /* 0x000fe400078e0205 */
[----:B------:R-:W-:Y:S02]  /*5c00*/  @!P0 VIADD R5, R5, 0x80 ;  /* 0x0000008005058836 */ /* 0x000fe40000000000 */
[----:B0-----:R-:W-:-:S05]  /*5c10*/  @!P0 IMAD.WIDE.U32 R6, R9, 0x8, R6 ;  /* 0x0000000809068825 */ /* 0x001fca00078e0006 */
[----:B------:R2:W-:Y:S02]  /*5c20*/  @!P0 STG.E.64 desc[UR4][R6.64], R22 ;  /* 0x0000001606008986 */ /* 0x0005e4000c101b04 */
.L_x_2928:
[----:B------:R-:W-:Y:S05]  /*5c30*/  BSYNC.RECONVERGENT B0 ;  /* 0x0000000000007941 */ /* 0x000fea0003800200 */
.L_x_2922:
        /* <DEDUP_REMOVED lines=8> */
.L_x_2864:
        /* <DEDUP_REMOVED lines=50> */
[----:B-----5:R-:W-:Y:S05]  /*5fe0*/  CALL.REL.NOINC `($__internal_6_$__cuda_sm20_div_rn_f64_full) ;  /* 0x0000004c00e47944 */ /* 0x020fea0003c00000 */
.L_x_2932:
[----:B------:R-:W-:Y:S05]  /*5ff0*/  BSYNC.RECONVERGENT B2 ;  /* 0x0000000000027941 */ /* 0x000fea0003800200 */
.L_x_2931:
        /* <DEDUP_REMOVED lines=30> */
.L_x_2930:
        /* <DEDUP_REMOVED lines=78> */
.L_x_2934:
[----:B------:R-:W-:Y:S01]  /*66c0*/  IMAD.MOV.U32 R6, RZ, RZ, 0x0 ;  /* 0x00000000ff067424 */ /* 0x000fe200078e00ff */
[----:B------:R-:W-:Y:S01]  /*66d0*/  LOP3.LUT P0, RZ, R3, 0x7fffffff, RZ, 0xc0, !PT ;  /* 0x7fffffff03ff7812 */ /* 0x000fe2000780c0ff */
[----:B------:R-:W-:-:S06]  /*66e0*/  IMAD.MOV.U32 R7, RZ, RZ, 0x7ff00000 ;  /* 0x7ff00000ff077424 */ /* 0x000fcc00078e00ff */
[----:B------:R-:W-:-:S10]  /*66f0*/  DFMA R6, R2, R6, +INF ;  /* 0x7ff000000206742b */ /* 0x000fd40000000006 */
[----:B------:R-:W-:Y:S02]  /*6700*/  FSEL R2, R6, RZ, P0 ;  /* 0x000000ff06027208 */ /* 0x000fe40000000000 */
[----:B------:R-:W-:-:S07]  /*6710*/  FSEL R3, R7, -QNAN , P0 ;  /* 0xfff0000007037808 */ /* 0x000fce0000000000 */
.L_x_2933:
[----:B------:R-:W-:Y:S05]  /*6720*/  BSYNC.RECONVERGENT B1 ;  /* 0x0000000000017941 */ /* 0x000fea0003800200 */
.L_x_2929:
        /* <DEDUP_REMOVED lines=112> */
.L_x_2936:
        /* <DEDUP_REMOVED lines=20> */
.L_x_2939:
[----:B------:R-:W-:Y:S05]  /*6f70*/  BSYNC.RECONVERGENT B2 ;  /* 0x0000000000027941 */ /* 0x000fea0003800200 */
.L_x_2938:
        /* <DEDUP_REMOVED lines=29> */
.L_x_2937:
[----:B------:R-:W-:Y:S05]  /*7150*/  BSYNC.RECONVERGENT B1 ;  /* 0x0000000000017941 */ /* 0x000fea0003800200 */
.L_x_2935:
        /* <DEDUP_REMOVED lines=112> */
.L_x_2941:
        /* <DEDUP_REMOVED lines=20> */
.L_x_2944:
[----:B------:R-:W-:Y:S05]  /*79a0*/  BSYNC.RECONVERGENT B2 ;  /* 0x0000000000027941 */ /* 0x000fea0003800200 */
.L_x_2943:
        /* <DEDUP_REMOVED lines=29> */
.L_x_2942:
[----:B------:R-:W-:Y:S05]  /*7b80*/  BSYNC.RECONVERGENT B1 ;  /* 0x0000000000017941 */ /* 0x000fea0003800200 */
.L_x_2940:
        /* <DEDUP_REMOVED lines=112> */
.L_x_2946:
        /* <DEDUP_REMOVED lines=20> */
.L_x_2949:
[----:B------:R-:W-:Y:S05]  /*83d0*/  BSYNC.RECONVERGENT B2 ;  /* 0x0000000000027941 */ /* 0x000fea0003800200 */
.L_x_2948:
        /* <DEDUP_REMOVED lines=29> */
.L_x_2947:
[----:B------:R-:W-:Y:S05]  /*85b0*/  BSYNC.RECONVERGENT B1 ;  /* 0x0000000000017941 */ /* 0x000fea0003800200 */
.L_x_2945:
        /* <DEDUP_REMOVED lines=112> */
.L_x_2951:
        /* <DEDUP_REMOVED lines=20> */
.L_x_2954:
[----:B------:R-:W-:Y:S05]  /*8e00*/  BSYNC.RECONVERGENT B2 ;  /* 0x0000000000027941 */ /* 0x000fea0003800200 */
.L_x_2953:
        /* <DEDUP_REMOVED lines=29> */
.L_x_2952:
[----:B------:R-:W-:Y:S05]  /*8fe0*/  BSYNC.RECONVERGENT B1 ;  /* 0x0000000000017941 */ /* 0x000fea0003800200 */
.L_x_2950:
        /* <DEDUP_REMOVED lines=112> */
.L_x_2956:
        /* <DEDUP_REMOVED lines=20> */
.L_x_2959:
[----:B------:R-:W-:Y:S05]  /*9830*/  BSYNC.RECONVERGENT B2 ;  /* 0x0000000000027941 */ /* 0x000fea0003800200 */
.L_x_2958:
        /* <DEDUP_REMOVED lines=29> */
.L_x_2957:
[----:B------:R-:W-:Y:S05]  /*9a10*/  BSYNC.RECONVERGENT B1 ;  /* 0x0000000000017941 */ /* 0x000fea0003800200 */
.L_x_2955:
        /* <DEDUP_REMOVED lines=112> */
.L_x_2961:
        /* <DEDUP_REMOVED lines=20> */
.L_x_2964:
[----:B------:R-:W-:Y:S05]  /*a260*/  BSYNC.RECONVERGENT B2 ;  /* 0x0000000000027941 */ /* 0x000fea0003800200 */
.L_x_2963:
        /* <DEDUP_REMOVED lines=29> */
.L_x_2962:
[----:B------:R-:W-:Y:S05]  /*a440*/  BSYNC.RECONVERGENT B1 ;  /* 0x0000000000017941 */ /* 0x000fea0003800200 */
.L_x_2960:
        /* <DEDUP_REMOVED lines=112> */
.L_x_2966:
        /* <DEDUP_REMOVED lines=20> */
.L_x_2969:
[----:B------:R-:W-:Y:S05]  /*ac90*/  BSYNC.RECONVERGENT B2 ;  /* 0x0000000000027941 */ /* 0x000fea0003800200 */
.L_x_2968:
        /* <DEDUP_REMOVED lines=29> */
.L_x_2967:
[----:B------:R-:W-:Y:S05]  /*ae70*/  BSYNC.RECONVERGENT B1 ;  /* 0x0000000000017941 */ /* 0x000fea0003800200 */
.L_x_2965:
        /* <DEDUP_REMOVED lines=16> */
        .weak           $__internal_6_$__cuda_sm20_div_rn_f64_full
        .type           $__internal_6_$__cuda_sm20_div_rn_f64_full,@function
        .size           $__internal_6_$__cuda_sm20_div_rn_f64_full,(.L_x_17841 - $__internal_6_$__cuda_sm20_div_rn_f64_full)
$__internal_6_$__cuda_sm20_div_rn_f64_full:
        /* <DEDUP_REMOVED lines=66> */
.L_x_2971:
        /* <DEDUP_REMOVED lines=16> */
.L_x_2974:
[----:B------:R-:W-:Y:S01]  /*b4a0*/  LOP3.LUT R35, R27, 0x80000, RZ, 0xfc, !PT ;  /* 0x000800001b237812 */ /* 0x000fe200078efcff */
[----:B------:R-:W-:Y:S01]  /*b4b0*/  IMAD.MOV.U32 R34, RZ, RZ, R26 ;  /* 0x000000ffff227224 */ /* 0x000fe200078e001a */
[----:B------:R-:W-:Y:S06]  /*b4c0*/  BRA `(.L_x_2972) ;  /* 0x0000000000087947 */ /* 0x000fec0003800000 */
.L_x_2973:
[----:B------:R-:W-:Y:S01]  /*b4d0*/  LOP3.LUT R35, R29, 0x80000, RZ, 0xfc, !PT ;  /* 0x000800001d237812 */ /* 0x000fe200078efcff */
[----:B------:R-:W-:-:S07]  /*b4e0*/  IMAD.MOV.U32 R34, RZ, RZ, R28 ;  /* 0x000000ffff227224 */ /* 0x000fce00078e001c */
.L_x_2972:
[----:B------:R-:W-:Y:S05]  /*b4f0*/  BSYNC.RECONVERGENT B0 ;  /* 0x0000000000007941 */ /* 0x000fea0003800200 */
.L_x_2970:
[----:B------:R-:W-:-:S04]  /*b500*/  IMAD.MOV.U32 R3, RZ, RZ, 0x0 ;  /* 0x00000000ff037424 */ /* 0x000fc800078e00ff */
[----:B------:R-:W-:Y:S05]  /*b510*/  RET.REL.NODEC R2 `(_ZN2at6native29vectorized_elementwise_kernelILi8EZZZNS0_17acosh_kernel_cudaERNS_18TensorIteratorBaseEENKUlvE0_clEvENKUlvE_clEvEUldE_St5arrayIPcLm2EEEEviT0_T1_) ;  /* 0xffffff4802b87950 */ /* 0x000fea0003c3ffff */
.L_x_2975:
        /* <DEDUP_REMOVED lines=14> */
.L_x_17841:


//--------------------- .text._ZN2at6native18elementwise_kernelILi128ELi4EZNS0_15gpu_kernel_implIZZZNS0_17acosh_kernel_cudaERNS_18TensorIteratorBaseEENKUlvE_clEvENKUlvE1_clEvEUlN3c107complexINS7_4HalfEEEE_EEvS4_RKT_EUliE_EEviT1_ --------------------------
	.section	.text._ZN2at6native18elementwise_kernelILi128ELi4EZNS0_15gpu_kernel_implIZZZNS0_17acosh_kernel_cudaERNS_18TensorIteratorBaseEENKUlvE_clEvENKUlvE1_clEvEUlN3c107complexINS7_4HalfEEEE_EEvS4_RKT_EUliE_EEviT1_,"ax",@progbits
	.align	128
        .global         _ZN2at6native18elementwise_kernelILi128ELi4EZNS0_15gpu_kernel_implIZZZNS0_17acosh_kernel_cudaERNS_18TensorIteratorBaseEENKUlvE_clEvENKUlvE1_clEvEUlN3c107complexINS7_4HalfEEEE_EEvS4_RKT_EUliE_EEviT1_
        .type           _ZN2at6native18elementwise_kernelILi128ELi4EZNS0_15gpu_kernel_implIZZZNS0_17acosh_kernel_cudaERNS_18TensorIteratorBaseEENKUlvE_clEvENKUlvE1_clEvEUlN3c107complexINS7_4HalfEEEE_EEvS4_RKT_EUliE_EEviT1_,@function
        .size           _ZN2at6native18elementwise_kernelILi128ELi4EZNS0_15gpu_kernel_implIZZZNS0_17acosh_kernel_cudaERNS_18TensorIteratorBaseEENKUlvE_clEvENKUlvE1_clEvEUlN3c107complexINS7_4HalfEEEE_EEvS4_RKT_EUliE_EEviT1_,(.L_x_17842 - _ZN2at6native18elementwise_kernelILi128ELi4EZNS0_15gpu_kernel_implIZZZNS0_17acosh_kernel_cudaERNS_18TensorIteratorBaseEENKUlvE_clEvENKUlvE1_clEvEUlN3c107complexINS7_4HalfEEEE_EEvS4_RKT_EUliE_EEviT1_)
        .other          _ZN2at6native18elementwise_kernelILi128ELi4EZNS0_15gpu_kernel_implIZZZNS0_17acosh_kernel_cudaERNS_18TensorIteratorBaseEENKUlvE_clEvENKUlvE1_clEvEUlN3c107complexINS7_4HalfEEEE_EEvS4_RKT_EUliE_EEviT1_,@"STO_CUDA_ENTRY STV_DEFAULT"
_ZN2at6native18elementwise_kernelILi128ELi4EZNS0_15gpu_kernel_implIZZZNS0_17acosh_kernel_cudaERNS_18TensorIteratorBaseEENKUlvE_clEvENKUlvE1_clEvEUlN3c107complexINS7_4HalfEEEE_EEvS4_RKT_EUliE_EEviT1_:
.text._ZN2at6native18elementwise_kernelILi128ELi4EZNS0_15gpu_kernel_implIZZZNS0_17acosh_kernel_cudaERNS_18TensorIteratorBaseEENKUlvE_clEvENKUlvE1_clEvEUlN3c107complexINS7_4HalfEEEE_EEvS4_RKT_EUliE_EEviT1_:
        /* <DEDUP_REMOVED lines=18> */
[----:B------:R-:W-:Y:S01]  /*0120*/  HFMA2 R0, -RZ, RZ, 0, 0 ;  /* 0x00000000ff007431 */ /* 0x000fe200000001ff */
[----:B------:R-:W-:-:S07]  /*0130*/  MOV R16, RZ ;  /* 0x000000ff00107202 */ /* 0x000fce0000000f00 */
[----:B------:R-:W-:Y:S05]  /*0140*/  BRA.U !UP0, `(.L_x_2978) ;  /* 0x0000001108a87547 */ /* 0x000fea000b800000 */
[----:B------:R-:W0:Y:S01]  /*0150*/  LDCU.64 UR4, c[0x0][0x390] ;  /* 0x00007200ff0477ac */ /* 0x000e220008000a00 */
[----:B------:R-:W-:Y:S01]  /*0160*/  IMAD.MOV.U32 R16, RZ, RZ, RZ ;  /* 0x000000ffff107224 */ /* 0x000fe200078e00ff */
[----:B------:R-:W1:Y:S01]  /*0170*/  LDCU UR6, c[0x0][0x38c] ;  /* 0x00007180ff0677ac */ /* 0x000e620008000800 */
[----:B------:R-:W2:Y:S01]  /*0180*/  LDCU.64 UR8, c[0x0][0x4b8] ;  /* 0x00009700ff0877ac */ /* 0x000ea20008000a00 */
[----:B------:R-:W-:Y:S01]  /*0190*/  UISETP.NE.AND UP0, UPT, UR40, URZ, UPT ;  /* 0x000000ff2800728c */ /* 0x000fe2000bf05270 */
[----:B0-----:R-:W-:-:S05]  /*01a0*/  IMAD.HI.U32 R2, R17, UR4, R16 ;  /* 0x0000000411027c27 */ /* 0x001fca000f8e0010 */
[----:B------:R-:W-:-:S04]  /*01b0*/  SHF.R.U32.HI R3, RZ, UR5, R2 ;  /* 0x00000005ff037c19 */ /* 0x000fc80008011602 */
[----:B------:R-:W-:-:S05]  /*01c0*/  IADD3 R0, PT, PT, -R3, RZ, RZ ;  /* 0x000000ff03007210 */ /* 0x000fca0007ffe1ff */
[----:B-1----:R-:W-:-:S04]  /*01d0*/  IMAD R0, R0, UR6, R17 ;  /* 0x0000000600007c24 */ /* 0x002fc8000f8e0211 */
[C---:B--2---:R-:W-:Y:S02]  /*01e0*/  IMAD R16, R0.reuse, UR8, RZ ;  /* 0x0000000800107c24 */ /* 0x044fe4000f8e02ff */
[----:B------:R-:W-:Y:S01]  /*01f0*/  IMAD R0, R0, UR9, RZ ;  /* 0x0000000900007c24 */ /* 0x000fe2000f8e02ff */
        /* <DEDUP_REMOVED lines=287> */
.L_x_2978:
[----:B------:R-:W0:Y:S01]  /*13f0*/  LDCU.64 UR6, c[0x0][0x588] ;  /* 0x0000b100ff0677ac */ /* 0x000e220008000a00 */
[----:B------:R-:W-:-:S04]  /*1400*/  UPRMT UR4, UR41, 0x9910, URZ ;  /* 0x0000991029047896 */ /* 0x000fc800080000ff */
[----:B------:R-:W-:Y:S01]  /*1410*/  UISETP.GT.AND UP0, UPT, UR4, 0x9, UPT ;  /* 0x000000090400788c */ /* 0x000fe2000bf04270 */
[----:B0-----:R-:W-:-:S04]  /*1420*/  IADD3 R2, P0, PT, R0, UR6, RZ ;  /* 0x0000000600027c10 */ /* 0x001fc8000ff1e0ff */
        /* <DEDUP_REMOVED lines=10> */
[----:B------:R0:W2:Y:S02]  /*14d0*/  LDG.E.S8 R2, desc[UR36][R2.64] ;  /* 0x0000002402027981 */ /* 0x0000a4000c1e1300 */
[----:B0-----:R-:W-:Y:S01]  /*14e0*/  PRMT R3, R3, 0x5410, RZ ;  /* 0x0000541003037816 */ /* 0x001fe200000000ff */
[----:B--2---:R-:W0:Y:S02]  /*14f0*/  I2F.S16 R0, R2 ;  /* 0x0000000200007306 */ /* 0x004e240000101400 */
[----:B0-----:R-:W-:Y:S01]  /*1500*/  F2FP.F16.F32.PACK_AB R11, RZ, R0 ;  /* 0x00000000ff0b723e */ /* 0x001fe200000000ff */
[----:B------:R-:W-:Y:S06]  /*1510*/  BRA `(.L_x_2984) ;  /* 0x0000000c00f87947 */ /* 0x000fec0003800000 */
.L_x_2982:
[----:B------:R0:W2:Y:S02]  /*1520*/  LDG.E.U8 R2, desc[UR36][R2.64] ;  /* 0x0000002402027981 */ /* 0x0000a4000c1e1100 */
[----:B0-----:R-:W-:Y:S02]  /*1530*/  PRMT R3, R3, 0x5410, RZ ;  /* 0x0000541003037816 */ /* 0x001fe400000000ff */
[----:B--2---:R-:W-:-:S04]  /*1540*/  I2FP.F32.U32 R11, R2 ;  /* 0x00000002000b7245 */ /* 0x004fc80000201000 */
[----:B------:R-:W-:Y:S01]  /*1550*/  F2FP.F16.F32.PACK_AB R11, RZ, R11 ;  /* 0x0000000bff0b723e */ /* 0x000fe200000000ff */
[----:B------:R-:W-:Y:S06]  /*1560*/  BRA `(.L_x_2984) ;  /* 0x0000000c00e47947 */ /* 0x000fec0003800000 */
.L_x_2981:
[----:B------:R-:W-:-:S09]  /*1570*/  UISETP.NE.AND UP0, UPT, UR4, 0x2, UPT ;  /* 0x000000020400788c */ /* 0x000fd2000bf05270 */
[----:B------:R-:W-:Y:S05]  /*1580*/  BRA.U !UP0, `(.L_x_2985) ;  /* 0x0000000108387547 */ /* 0x000fea000b800000 */
[----:B------:R-:W-:-:S09]  /*1590*/  UISETP.NE.AND UP0, UPT, UR4, 0x3, UPT ;  /* 0x000000030400788c */ /* 0x000fd2000bf05270 */
[----:B------:R-:W-:Y:S05]  /*15a0*/  BRA.U !UP0, `(.L_x_2986) ;  /* 0x00000001081c7547 */ /* 0x000fea000b800000 */
[----:B------:R-:W-:-:S09]  /*15b0*/  UISETP.NE.AND UP0, UPT, UR4, 0x4, UPT ;  /* 0x000000040400788c */ /* 0x000fd2000bf05270 */
[----:B------:R-:W-:Y:S05]  /*15c0*/  BRA.U UP0, `(.L_x_2983) ;  /* 0x0000000d002c7547 */ /* 0x000fea000b800000 */
[----:B------:R-:W2:Y:S02]  /*15d0*/  LDG.E.64 R2, desc[UR36][R2.64] ;  /* 0x0000002402027981 */ /* 0x000ea4000c1e1b00 */
[----:B--2---:R0:W1:Y:S02]  /*15e0*/  I2F.S64 R11, R2 ;  /* 0x00000002000b7312 */ /* 0x0040640000301400 */
[----:B0-----:R-:W-:Y:S02]  /*15f0*/  PRMT R3, R3, 0x5410, RZ ;  /* 0x0000541003037816 */ /* 0x001fe400000000ff */
[----:B-1----:R-:W-:Y:S01]  /*1600*/  F2FP.F16.F32.PACK_AB R11, RZ, R11 ;  /* 0x0000000bff0b723e */ /* 0x002fe200000000ff */
[----:B------:R-:W-:Y:S06]  /*1610*/  BRA `(.L_x_2984) ;  /* 0x0000000c00b87947 */ /* 0x000fec0003800000 */
.L_x_2986:
[----:B------:R0:W2:Y:S02]  /*1620*/  LDG.E R2, desc[UR36][R2.64] ;  /* 0x0000002402027981 */ /* 0x0000a4000c1e1900 */
[----:B0-----:R-:W-:Y:S02]  /*1630*/  PRMT R3, R3, 0x5410, RZ ;  /* 0x0000541003037816 */ /* 0x001fe400000000ff */
[----:B--2---:R-:W-:-:S04]  /*1640*/  I2FP.F32.S32 R11, R2 ;  /* 0x00000002000b7245 */ /* 0x004fc80000201400 */
[----:B------:R-:W-:Y:S01]  /*1650*/  F2FP.F16.F32.PACK_AB R11, RZ, R11 ;  /* 0x0000000bff0b723e */ /* 0x000fe200000000ff */
[----:B------:R-:W-:Y:S06]  /*1660*/  BRA `(.L_x_2984) ;  /* 0x0000000c00a47947 */ /* 0x000fec0003800000 */
.L_x_2985:
[----:B------:R0:W2:Y:S02]  /*1670*/  LDG.E.U16 R2, desc[UR36][R2.64] ;  /* 0x0000002402027981 */ /* 0x0000a4000c1e1500 */
[----:B0-----:R-:W-:Y:S01]  /*1680*/  PRMT R3, R3, 0x5410, RZ ;  /* 0x0000541003037816 */ /* 0x001fe200000000ff */
[----:B--2---:R-:W0:Y:S02]  /*1690*/  I2F.S16 R11, R2 ;  /* 0x00000002000b7306 */ /* 0x004e240000101400 */
[----:B0-----:R-:W-:Y:S01]  /*16a0*/  F2FP.F16.F32.PACK_AB R11, RZ, R11 ;  /* 0x0000000bff0b723e */ /* 0x001fe200000000ff */
[----:B------:R-:W-:Y:S06]  /*16b0*/  BRA `(.L_x_2984) ;  /* 0x0000000c00907947 */ /* 0x000fec0003800000 */
.L_x_2980:
[----:B------:R-:W-:-:S09]  /*16c0*/  UISETP.GT.AND UP0, UPT, UR4, 0x6, UPT ;  /* 0x000000060400788c */ /* 0x000fd2000bf04270 */
[----:B------:R-:W-:Y:S05]  /*16d0*/  BRA.U UP0, `(.L_x_2987) ;  /* 0x0000000100347547 */ /* 0x000fea000b800000 */
[----:B------:R-:W-:-:S09]  /*16e0*/  UISETP.NE.AND UP0, UPT, UR4, 0x5, UPT ;  /* 0x000000050400788c */ /* 0x000fd2000bf05270 */
[----:B------:R-:W-:Y:S05]  /*16f0*/  BRA.U !UP0, `(.L_x_2988) ;  /* 0x0000000108187547 */ /* 0x000fea000b800000 */
[----:B------:R-:W-:-:S09]  /*1700*/  UISETP.NE.AND UP0, UPT, UR4, 0x6, UPT ;  /* 0x000000060400788c */ /* 0x000fd2000bf05270 */
[----:B------:R-:W-:Y:S05]  /*1710*/  BRA.U UP0, `(.L_x_2983) ;  /* 0x0000000900d87547 */ /* 0x000fea000b800000 */
[----:B------:R0:W2:Y:S02]  /*1720*/  LDG.E R11, desc[UR36][R2.64] ;  /* 0x00000024020b7981 */ /* 0x0000a4000c1e1900 */
[----:B0-----:R-:W-:Y:S02]  /*1730*/  PRMT R3, R3, 0x5410, RZ ;  /* 0x0000541003037816 */ /* 0x001fe400000000ff */
[----:B--2---:R-:W-:Y:S01]  /*1740*/  F2FP.F16.F32.PACK_AB R11, RZ, R11 ;  /* 0x0000000bff0b723e */ /* 0x004fe200000000ff */
[----:B------:R-:W-:Y:S06]  /*1750*/  BRA `(.L_x_2984) ;  /* 0x0000000c00687947 */ /* 0x000fec0003800000 */
.L_x_2988:
[----:B------:R0:W2:Y:S02]  /*1760*/  LDG.E.U16 R11, desc[UR36][R2.64] ;  /* 0x00000024020b7981 */ /* 0x0000a4000c1e1500 */
[----:B0-----:R-:W-:Y:S01]  /*1770*/  PRMT R3, R3, 0x5410, RZ ;  /* 0x0000541003037816 */ /* 0x001fe200000000ff */
[----:B--2---:R-:W-:-:S05]  /*1780*/  HADD2.F32 R11, -RZ, R11.H0_H0 ;  /* 0x2000000bff0b7230 */ /* 0x004fca0000004100 */
[----:B------:R-:W-:Y:S01]  /*1790*/  F2FP.F16.F32.PACK_AB R11, RZ, R11 ;  /* 0x0000000bff0b723e */ /* 0x000fe200000000ff */
[----:B------:R-:W-:Y:S06]  /*17a0*/  BRA `(.L_x_2984) ;  /* 0x0000000c00547947 */ /* 0x000fec0003800000 */
.L_x_2987:
[----:B------:R-:W-:-:S09]  /*17b0*/  UISETP.NE.AND UP0, UPT, UR4, 0x7, UPT ;  /* 0x000000070400788c */ /* 0x000fd2000bf05270 */
[----:B------:R-:W-:Y:S05]  /*17c0*/  BRA.U !UP0, `(.L_x_2989) ;  /* 0x0000000108307547 */ /* 0x000fea000b800000 */
[----:B------:R-:W-:-:S09]  /*17d0*/  UISETP.NE.AND UP0, UPT, UR4, 0x8, UPT ;  /* 0x000000080400788c */ /* 0x000fd2000bf05270 */
[----:B------:R-:W-:Y:S05]  /*17e0*/  BRA.U !UP0, `(.L_x_2990) ;  /* 0x0000000108187547 */ /* 0x000fea000b800000 */
[----:B------:R-:W-:-:S09]  /*17f0*/  UISETP.NE.AND UP0, UPT, UR4, 0x9, UPT ;  /* 0x000000090400788c */ /* 0x000fd2000bf05270 */
[----:B------:R-:W-:Y:S05]  /*1800*/  BRA.U UP0, `(.L_x_2983) ;  /* 0x00000009009c7547 */ /* 0x000fea000b800000 */
[----:B------:R-:W2:Y:S02]  /*1810*/  LDG.E.64 R2, desc[UR36][R2.64] ;  /* 0x0000002402027981 */ /* 0x000ea4000c1e1b00 */
[----:B--2---:R-:W-:-:S04]  /*1820*/  F2FP.F16.F32.PACK_AB R3, R3, R2 ;  /* 0x000000020303723e */ /* 0x004fc800000000ff */
[----:B------:R-:W-:Y:S01]  /*1830*/  PRMT R11, R3, 0x7610, R11 ;  /* 0x00007610030b7816 */ /* 0x000fe2000000000b */
[----:B------:R-:W-:Y:S06]  /*1840*/  BRA `(.L_x_2984) ;  /* 0x0000000c002c7947 */ /* 0x000fec0003800000 */
.L_x_2990:
[----:B------:R-:W2:Y:S02]  /*1850*/  LDG.E R2, desc[UR36][R2.64] ;  /* 0x0000002402027981 */ /* 0x000ea4000c1e1900 */
[----:B--2---:R-:W-:Y:S02]  /*1860*/  PRMT R11, R2, 0x7610, R11 ;  /* 0x00007610020b7816 */ /* 0x004fe4000000000b */
[----:B------:R-:W-:Y:S01]  /*1870*/  PRMT R3, R3, 0x7610, R2 ;  /* 0x0000761003037816 */ /* 0x000fe20000000002 */
[----:B------:R-:W-:Y:S06]  /*1880*/  BRA `(.L_x_2984) ;  /* 0x0000000c001c7947 */ /* 0x000fec0003800000 */
.L_x_2989:
[----:B------:R-:W2:Y:S01]  /*1890*/  LDG.E.64 R2, desc[UR36][R2.64] ;  /* 0x0000002402027981 */ /* 0x000ea2000c1e1b00 */
[----:B------:R-:W-:Y:S01]  /*18a0*/  UMOV UR4, 0xf0000000 ;  /* 0xf000000000047882 */ /* 0x000fe20000000000 */
[----:B------:R-:W-:Y:S01]  /*18b0*/  UMOV UR5, 0x380fffff ;  /* 0x380fffff00057882 */ /* 0x000fe20000000000 */
[----:B--2---:R0:W1:Y:S01]  /*18c0*/  F2F.F32.F64 R11, R2 ;  /* 0x00000002000b7310 */ /* 0x0040620000301000 */
[----:B------:R-:W-:Y:S01]  /*18d0*/  DSETP.GEU.AND P0, PT, |R2|, UR4, PT ;  /* 0x0000000402007e2a */ /* 0x000fe2000bf0e200 */
[----:B0-----:R-:W-:-:S13]  /*18e0*/  PRMT R3, R3, 0x5410, RZ ;  /* 0x0000541003037816 */ /* 0x001fda00000000ff */
[----:B-1----:R-:W-:-:S05]  /*18f0*/  @!P0 FMUL R11, R11, 1.175494350822287508e-38 ;  /* 0x008000000b0b8820 */ /* 0x002fca0000400000 */
[----:B------:R-:W-:Y:S01]  /*1900*/  F2FP.F16.F32.PACK_AB R11, RZ, R11 ;  /* 0x0000000bff0b723e */ /* 0x000fe200000000ff */
[----:B------:R-:W-:Y:S06]  /*1910*/  BRA `(.L_x_2984) ;  /* 0x0000000800f87947 */ /* 0x000fec0003800000 */
.L_x_2979:
        /* <DEDUP_REMOVED lines=8> */
[----:B------:R0:W2:Y:S02]  /*19a0*/  LDG.E.U8 R2, desc[UR36][R2.64] ;  /* 0x0000002402027981 */ /* 0x0000a4000c1e1100 */
[----:B0-----:R-:W-:Y:S02]  /*19b0*/  PRMT R3, R3, 0x5410, RZ ;  /* 0x0000541003037816 */ /* 0x001fe400000000ff */
[----:B--2---:R-:W-:-:S04]  /*19c0*/  ISETP.NE.AND P0, PT, R2, RZ, PT ;  /* 0x000000ff0200720c */ /* 0x004fc80003f05270 */
[----:B------:R-:W-:-:S04]  /*19d0*/  FSEL R11, RZ, 1, !P0 ;  /* 0x3f800000ff0b7808 */ /* 0x000fc80004000000 */
[----:B------:R-:W-:Y:S01]  /*19e0*/  F2FP.F16.F32.PACK_AB R11, RZ, R11 ;  /* 0x0000000bff0b723e */ /* 0x000fe200000000ff */
[----:B------:R-:W-:Y:S06]  /*19f0*/  BRA `(.L_x_2984) ;  /* 0x0000000800c07947 */ /* 0x000fec0003800000 */
.L_x_2993:
[----:B------:R-:W2:Y:S01]  /*1a00*/  LDG.E.128 R4, desc[UR36][R2.64] ;  /* 0x0000002402047981 */ /* 0x000ea2000c1e1d00 */
[----:B------:R-:W-:Y:S01]  /*1a10*/  UMOV UR4, 0xf0000000 ;  /* 0xf000000000047882 */ /* 0x000fe20000000000 */
[----:B------:R-:W-:Y:S01]  /*1a20*/  UMOV UR5, 0x380fffff ;  /* 0x380fffff00057882 */ /* 0x000fe20000000000 */
[----:B--2---:R-:W0:Y:S01]  /*1a30*/  F2F.F32.F64 R0, R6 ;  /* 0x0000000600007310 */ /* 0x004e220000301000 */
[----:B------:R-:W-:Y:S02]  /*1a40*/  DSETP.GEU.AND P1, PT, |R6|, UR4, PT ;  /* 0x0000000406007e2a */ /* 0x000fe4000bf2e200 */
[----:B------:R-:W-:-:S05]  /*1a50*/  DSETP.GEU.AND P0, PT, |R4|, UR4, PT ;  /* 0x0000000404007e2a */ /* 0x000fca000bf0e200 */
[----:B------:R-:W1:Y:S07]  /*1a60*/  F2F.F32.F64 R11, R4 ;  /* 0x00000004000b7310 */ /* 0x000e6e0000301000 */
[----:B0-----:R-:W-:-:S05]  /*1a70*/  @!P1 FMUL R0, R0, 1.175494350822287508e-38 ;  /* 0x0080000000009820 */ /* 0x001fca0000400000 */
[----:B------:R-:W-:Y:S01]  /*1a80*/  F2FP.F16.F32.PACK_AB R0, RZ, R0 ;  /* 0x00000000ff00723e */ /* 0x000fe200000000ff */
[----:B-1----:R-:W-:-:S03]  /*1a90*/  @!P0 FMUL R11, R11, 1.175494350822287508e-38 ;  /* 0x008000000b0b8820 */ /* 0x002fc60000400000 */
[----:B------:R-:W-:Y:S02]  /*1aa0*/  PRMT R3, R3, 0x5410, R0 ;  /* 0x0000541003037816 */ /* 0x000fe40000000000 */
[----:B------:R-:W-:Y:S01]  /*1ab0*/  F2FP.F16.F32.PACK_AB R11, RZ, R11 ;  /* 0x0000000bff0b723e */ /* 0x000fe200000000ff */
[----:B------:R-:W-:Y:S06]  /*1ac0*/  BRA `(.L_x_2984) ;  /* 0x00000008008c7947 */ /* 0x000fec0003800000 */
.L_x_2992:
[----:B------:R-:W-:-:S09]  /*1ad0*/  UISETP.NE.AND UP0, UPT, UR4, 0xf, UPT ;  /* 0x0000000f0400788c */ /* 0x000fd2000bf05270 */
[----:B------:R-:W-:Y:S05]  /*1ae0*/  BRA.U !UP0, `(.L_x_2994) ;  /* 0x00000001089c7547 */ /* 0x000fea000b800000 */
[----:B------:R-:W-:-:S09]  /*1af0*/  UISETP.NE.AND UP0, UPT, UR4, 0x17, UPT ;  /* 0x000000170400788c */ /* 0x000fd2000bf05270 */
[----:B------:R-:W-:Y:S05]  /*1b00*/  BRA.U !UP0, `(.L_x_2995) ;  /* 0x00000001085c7547 */ /* 0x000fea000b800000 */
[----:B------:R-:W-:-:S09]  /*1b10*/  UISETP.NE.AND UP0, UPT, UR4, 0x18, UPT ;  /* 0x000000180400788c */ /* 0x000fd2000bf05270 */
[----:B------:R-:W-:Y:S05]  /*1b20*/  BRA.U UP0, `(.L_x_2983) ;  /* 0x0000000500d47547 */ /* 0x000fea000b800000 */
[----:B------:R0:W2:Y:S01]  /*1b30*/  LDG.E.U8 R0, desc[UR36][R2.64] ;  /* 0x0000002402007981 */ /* 0x0000a2000c1e1100 */
[----:B------:R-:W-:Y:S02]  /*1b40*/  MOV R6, 0x1f ;  /* 0x0000001f00067802 */ /* 0x000fe40000000f00 */
[----:B0-----:R-:W-:Y:S01]  /*1b50*/  PRMT R3, R3, 0x5410, RZ ;  /* 0x0000541003037816 */ /* 0x001fe200000000ff */
[----:B--2---:R-:W-:-:S05]  /*1b60*/  IMAD.SHL.U32 R0, R0, 0x1000000, RZ ;  /* 0x0100000000007824 */ /* 0x004fca00078e00ff */
[C---:B------:R-:W-:Y:S02]  /*1b70*/  LOP3.LUT R4, R0.reuse, 0x7f000000, RZ, 0xc0, !PT ;  /* 0x7f00000000047812 */ /* 0x040fe400078ec0ff */
[----:B------:R-:W-:Y:S02]  /*1b80*/  LOP3.LUT P0, RZ, R0, 0x7f000000, RZ, 0xc0, !PT ;  /* 0x7f00000000ff7812 */ /* 0x000fe4000780c0ff */
[----:B------:R-:W0:Y:S02]  /*1b90*/  FLO.U32 R5, R4 ;  /* 0x0000000400057300 */ /* 0x000e2400000e0000 */
[----:B0-----:R-:W-:-:S04]  /*1ba0*/  IADD3 R5, PT, PT, -R5, RZ, RZ ;  /* 0x000000ff05057210 */ /* 0x001fc80007ffe1ff */
[----:B------:R-:W-:-:S05]  /*1bb0*/  VIADDMNMX.U32 R5, R5, R6, 0x4, !PT ;  /* 0x0000000405057446 */ /* 0x000fca0007800006 */
[----:B------:R-:W-:-:S05]  /*1bc0*/  VIADD R5, R5, 0xfffffffc ;  /* 0xfffffffc05057836 */ /* 0x000fca0000000000 */
[C---:B------:R-:W-:Y:S02]  /*1bd0*/  SHF.L.U32 R6, R4.reuse, R5, RZ ;  /* 0x0000000504067219 */ /* 0x040fe400000006ff */
[----:B------:R-:W-:Y:S02]  /*1be0*/  SHF.L.U32 R7, R5, 0x17, RZ ;  /* 0x0000001705077819 */ /* 0x000fe400000006ff */
[----:B------:R-:W-:Y:S02]  /*1bf0*/  IADD3 R5, PT, PT, R4, 0x1000000, RZ ;  /* 0x0100000004057810 */ /* 0x000fe40007ffe0ff */
[----:B------:R-:W-:Y:S02]  /*1c00*/  LEA.HI R6, R6, -R7, RZ, 0x1c ;  /* 0x8000000706067211 */ /* 0x000fe400078fe0ff */
[----:B------:R-:W-:-:S03]  /*1c10*/  SHF.R.S32.HI R5, RZ, 0x8, R5 ;  /* 0x00000008ff057819 */ /* 0x000fc60000011405 */
[----:B------:R-:W-:-:S05]  /*1c20*/  VIADD R6, R6, 0x3c000000 ;  /* 0x3c00000006067836 */ /* 0x000fca0000000000 */
[----:B------:R-:W-:-:S04]  /*1c30*/  LOP3.LUT R5, R6, 0x7f800000, R5, 0xf8, !PT ;  /* 0x7f80000006057812 */ /* 0x000fc800078ef805 */
[----:B------:R-:W-:-:S04]  /*1c40*/  SEL R5, R5, RZ, P0 ;  /* 0x000000ff05057207 */ /* 0x000fc80000000000 */
[----:B------:R-:W-:-:S04]  /*1c50*/  LOP3.LUT R5, R5, 0x80000000, R0, 0xf8, !PT ;  /* 0x8000000005057812 */ /* 0x000fc800078ef800 */
[----:B------:R-:W-:Y:S01]  /*1c60*/  F2FP.F16.F32.PACK_AB R11, RZ, R5 ;  /* 0x00000005ff0b723e */ /* 0x000fe200000000ff */
[----:B------:R-:W-:Y:S06]  /*1c70*/  BRA `(.L_x_2984) ;  /* 0x0000000800207947 */ /* 0x000fec0003800000 */
.L_x_2995:
[----:B------:R0:W2:Y:S02]  /*1c80*/  LDG.E.U8 R2, desc[UR36][R2.64] ;  /* 0x0000002402027981 */ /* 0x0000a4000c1e1100 */
[----:B0-----:R-:W-:Y:S02]  /*1c90*/  PRMT R3, R3, 0x5410, RZ ;  /* 0x0000541003037816 */ /* 0x001fe400000000ff */
[C---:B--2---:R-:W-:Y:S02]  /*1ca0*/  SHF.L.U32 R4, R2.reuse, 0x19, RZ ;  /* 0x0000001902047819 */ /* 0x044fe400000006ff */
[----:B------:R-:W-:Y:S02]  /*1cb0*/  SHF.L.U32 R5, R2, 0x8, RZ ;  /* 0x0000000802057819 */ /* 0x000fe400000006ff */
        /* <DEDUP_REMOVED lines=10> */
.L_x_2994:
[----:B------:R0:W2:Y:S02]  /*1d60*/  LDG.E.U16 R11, desc[UR36][R2.64] ;  /* 0x00000024020b7981 */ /* 0x0000a4000c1e1500 */
[----:B0-----:R-:W-:Y:S01]  /*1d70*/  PRMT R3, R3, 0x5410, RZ ;  /* 0x0000541003037816 */ /* 0x001fe200000000ff */
[----:B--2---:R-:W-:-:S05]  /*1d80*/  IMAD.U32 R11, R11, 0x10000, RZ ;  /* 0x000100000b0b7824 */ /* 0x004fca00078e00ff */
[----:B------:R-:W-:Y:S01]  /*1d90*/  F2FP.F16.F32.PACK_AB R11, RZ, R11 ;  /* 0x0000000bff0b723e */ /* 0x000fe200000000ff */
[----:B------:R-:W-:Y:S06]  /*1da0*/  BRA `(.L_x_2984) ;  /* 0x0000000400d47947 */ /* 0x000fec0003800000 */
.L_x_2991:
        /* <DEDUP_REMOVED lines=8> */
[----:B------:R0:W2:Y:S02]  /*1e30*/  LDG.E.U16 R11, desc[UR36][R2.64] ;  /* 0x00000024020b7981 */ /* 0x0000a4000c1e1500 */
[----:B0-----:R-:W-:Y:S02]  /*1e40*/  PRMT R3, R3, 0x5410, RZ ;  /* 0x0000541003037816 */ /* 0x001fe400000000ff */
[----:B--2---:R-:W-:-:S04]  /*1e50*/  I2FP.F32.U32 R11, R11 ;  /* 0x0000000b000b7245 */ /* 0x004fc80000201000 */
[----:B------:R-:W-:Y:S01]  /*1e60*/  F2FP.F16.F32.PACK_AB R11, RZ, R11 ;  /* 0x0000000bff0b723e */ /* 0x000fe200000000ff */
[----:B------:R-:W-:Y:S06]  /*1e70*/  BRA `(.L_x_2984) ;  /* 0x0000000400a07947 */ /* 0x000fec0003800000 */
.L_x_2998:
[----:B------:R-:W2:Y:S01]  /*1e80*/  LDG.E.U8 R3, desc[UR36][R2.64] ;  /* 0x0000002402037981 */ /* 0x000ea2000c1e1100 */
[----:B------:R-:W-:Y:S01]  /*1e90*/  BSSY.RECONVERGENT B0, `(.L_x_2999) ;  /* 0x0000018000007945 */ /* 0x000fe20003800200 */
[----:B------:R-:W-:Y:S01]  /*1ea0*/  HFMA2 R11, -RZ, RZ, 0, 0 ;  /* 0x00000000ff0b7431 */ /* 0x000fe200000001ff */
        /* <DEDUP_REMOVED lines=18> */
.L_x_3002:
[----:B------:R-:W-:Y:S05]  /*1fd0*/  BSYNC.RECONVERGENT B1 ;  /* 0x0000000000017941 */ /* 0x000fea0003800200 */
.L_x_3001:
[----:B------:R-:W-:Y:S02]  /*1fe0*/  SHF.L.U32 R0, R0, 0x14, RZ ;  /* 0x0000001400007819 */ /* 0x000fe400000006ff */
[----:B------:R-:W-:-:S04]  /*1ff0*/  LEA R2, R2, 0x3b800000, 0x17 ;  /* 0x3b80000002027811 */ /* 0x000fc800078eb8ff */
[----:B------:R-:W-:-:S07]  /*2000*/  LOP3.LUT R11, R2, R0, R11, 0xfe, !PT ;  /* 0x00000000020b7212 */ /* 0x000fce00078efe0b */
.L_x_3000:
[----:B------:R-:W-:Y:S05]  /*2010*/  BSYNC.RECONVERGENT B0 ;  /* 0x0000000000007941 */ /* 0x000fea0003800200 */
.L_x_2999:
[----:B------:R-:W-:Y:S02]  /*2020*/  F2FP.F16.F32.PACK_AB R11, RZ, R11 ;  /* 0x0000000bff0b723e */ /* 0x000fe400000000ff */
[----:B------:R-:W-:Y:S01]  /*2030*/  PRMT R3, R3, 0x5410, RZ ;  /* 0x0000541003037816 */ /* 0x000fe200000000ff */
[----:B------:R-:W-:Y:S06]  /*2040*/  BRA `(.L_x_2984) ;  /* 0x00000004002c7947 */ /* 0x000fec0003800000 */
.L_x_2997:
        /* <DEDUP_REMOVED lines=21> */
.L_x_3006:
[----:B------:R-:W-:Y:S05]  /*21a0*/  BSYNC.RECONVERGENT B1 ;  /* 0x0000000000017941 */ /* 0x000fea0003800200 */
.L_x_3005:
[----:B------:R-:W-:Y:S02]  /*21b0*/  SHF.L.U32 R0, R0, 0x15, RZ ;  /* 0x0000001500007819 */ /* 0x000fe400000006ff */
[----:B------:R-:W-:-:S04]  /*21c0*/  LEA R2, R2, 0x37800000, 0x17 ;  /* 0x3780000002027811 */ /* 0x000fc800078eb8ff */
[----:B------:R-:W-:-:S07]  /*21d0*/  LOP3.LUT R11, R2, R0, R11, 0xfe, !PT ;  /* 0x00000000020b7212 */ /* 0x000fce00078efe0b */
.L_x_3004:
[----:B------:R-:W-:Y:S05]  /*21e0*/  BSYNC.RECONVERGENT B0 ;  /* 0x0000000000007941 */ /* 0x000fea0003800200 */
.L_x_3003:
[----:B------:R-:W-:Y:S02]  /*21f0*/  F2FP.F16.F32.PACK_AB R11, RZ, R11 ;  /* 0x0000000bff0b723e */ /* 0x000fe400000000ff */
[----:B------:R-:W-:Y:S01]  /*2200*/  PRMT R3, R3, 0x5410, RZ ;  /* 0x0000541003037816 */ /* 0x000fe200000000ff */
[----:B------:R-:W-:Y:S06]  /*2210*/  BRA `(.L_x_2984) ;  /* 0x0000000000b87947 */ /* 0x000fec0003800000 */
.L_x_2996:
[----:B------:R-:W-:-:S09]  /*2220*/  UISETP.NE.AND UP0, UPT, UR4, 0x1c, UPT ;  /* 0x0000001c0400788c */ /* 0x000fd2000bf05270 */
[----:B------:R-:W-:Y:S05]  /*2230*/  BRA.U !UP0, `(.L_x_3007) ;  /* 0x0000000108a07547 */ /* 0x000fea000b800000 */
[----:B------:R-:W-:-:S09]  /*2240*/  UISETP.NE.AND UP0, UPT, UR4, 0x1d, UPT ;  /* 0x0000001d0400788c */ /* 0x000fd2000bf05270 */
[----:B------:R-:W-:Y:S05]  /*2250*/  BRA.U !UP0, `(.L_x_3008) ;  /* 0x0000000108847547 */ /* 0x000fea000b800000 */
[----:B------:R-:W-:-:S09]  /*2260*/  UISETP.NE.AND UP0, UPT, UR4, 0x2c, UPT ;  /* 0x0000002c0400788c */ /* 0x000fd2000bf05270 */
[----:B------:R-:W-:Y:S05]  /*2270*/  BRA.U !UP0, `(.L_x_3009) ;  /* 0x00000001084c7547 */ /* 0x000fea000b800000 */
.L_x_2983:
        /* <DEDUP_REMOVED lines=10> */
[----:B---3--:R-:W-:-:S02]  /*2320*/  MOV R6, UR6 ;  /* 0x0000000600067c02 */ /* 0x008fc40008000f00 */
[----:B------:R-:W-:Y:S01]  /*2330*/  MOV R7, UR7 ;  /* 0x0000000700077c02 */ /* 0x000fe20008000f00 */
[----:B----4-:R-:W-:Y:S01]  /*2340*/  IMAD.U32 R10, RZ, RZ, UR8 ;  /* 0x00000008ff0a7e24 */ /* 0x010fe2000f8e00ff */
[----:B-1----:R-:W-:-:S07]  /*2350*/  MOV R11, UR9 ;  /* 0x00000009000b7c02 */ /* 0x002fce0008000f00 */
[----:B------:R-:W-:-:S07]  /*2360*/  LEPC R20, `(.L_x_3010) ;  /* 0x000000001014794e */ /* 0x000fce0000000000 */
[----:B--2---:R-:W-:Y:S05]  /*2370*/  CALL.ABS.NOINC R2 ;  /* 0x0000000002007343 */ /* 0x004fea0003c00000 */
.L_x_3010:
[----:B------:R-:W-:Y:S02]  /*2380*/  PRMT R11, RZ, 0x7610, R11 ;  /* 0x00007610ff0b7816 */ /* 0x000fe4000000000b */
[----:B------:R-:W-:Y:S01]  /*2390*/  PRMT R3, R3, 0x5410, RZ ;  /* 0x0000541003037816 */ /* 0x000fe200000000ff */
[----:B------:R-:W-:Y:S06]  /*23a0*/  BRA `(.L_x_2984) ;  /* 0x0000000000547947 */ /* 0x000fec0003800000 */
.L_x_3009:
        /* <DEDUP_REMOVED lines=8> */
.L_x_3012:
[----:B------:R-:W-:Y:S05]  /*2430*/  BSYNC.RECONVERGENT B0 ;  /* 0x0000000000007941 */ /* 0x000fea0003800200 */
.L_x_3011:
[----:B------:R-:W-:Y:S02]  /*2440*/  PRMT R3, R3, 0x5410, RZ ;  /* 0x0000541003037816 */ /* 0x000fe400000000ff */
[----:B------:R-:W-:Y:S01]  /*2450*/  F2FP.F16.F32.PACK_AB R11, RZ, R11 ;  /* 0x0000000bff0b723e */ /* 0x000fe200000000ff */
[----:B------:R-:W-:Y:S06]  /*2460*/  BRA `(.L_x_2984) ;  /* 0x0000000000247947 */ /* 0x000fec0003800000 */
.L_x_3008:
[----:B------:R-:W2:Y:S02]  /*2470*/  LDG.E.64 R2, desc[UR36][R2.64] ;  /* 0x0000002402027981 */ /* 0x000ea4000c1e1b00 */
[----:B--2---:R0:W1:Y:S02]  /*2480*/  I2F.U64 R11, R2 ;  /* 0x00000002000b7312 */ /* 0x0040640000301000 */
[----:B0-----:R-:W-:Y:S02]  /*2490*/  PRMT R3, R3, 0x5410, RZ ;  /* 0x0000541003037816 */ /* 0x001fe400000000ff */
[----:B-1----:R-:W-:Y:S01]  /*24a0*/  F2FP.F16.F32.PACK_AB R11, RZ, R11 ;  /* 0x0000000bff0b723e */ /* 0x002fe200000000ff */
[----:B------:R-:W-:Y:S06]  /*24b0*/  BRA `(.L_x_2984) ;  /* 0x0000000000107947 */ /* 0x000fec0003800000 */
.L_x_3007:
[----:B------:R0:W2:Y:S02]  /*24c0*/  LDG.E R2, desc[UR36][R2.64] ;  /* 0x0000002402027981 */ /* 0x0000a4000c1e1900 */
[----:B0-----:R-:W-:Y:S02]  /*24d0*/  PRMT R3, R3, 0x5410, RZ ;  /* 0x0000541003037816 */ /* 0x001fe400000000ff */
[----:B--2---:R-:W-:-:S04]  /*24e0*/  I2FP.F32.U32 R11, R2 ;  /* 0x00000002000b7245 */ /* 0x004fc80000201000 */
[----:B------:R-:W-:-:S07]  /*24f0*/  F2FP.F16.F32.PACK_AB R11, RZ, R11 ;  /* 0x0000000bff0b723e */ /* 0x000fce00000000ff */
.L_x_2984:
[----:B------:R-:W-:Y:S01]  /*2500*/  HADD2.F32 R11, -RZ, R11.H0_H0 ;  /* 0x2000000bff0b7230 */ /* 0x000fe20000004100 */
[----:B------:R-:W-:Y:S01]  /*2510*/  BSSY.RECONVERGENT B2, `(.L_x_3013) ;  /* 0x0000250000027945 */ /* 0x000fe20003800200 */
[----:B------:R-:W-:-:S03]  /*2520*/  HADD2.F32 R9, -RZ, R3.H1_H1 ;  /* 0x30000003ff097230 */ /* 0x000fc60000004100 */
[C---:B------:R-:W-:Y:S01]  /*2530*/  FSETP.NAN.FTZ.AND P1, PT, |R11|.reuse, |R11|, PT ;  /* 0x4000000b0b00720b */ /* 0x040fe20003f38200 */
[----:B------:R-:W-:Y:S01]  /*2540*/  FADD.FTZ R10, |R11|, -RZ ;  /* 0x800000ff0b0a7221 */ /* 0x000fe20000010200 */
[C---:B------:R-:W-:Y:S01]  /*2550*/  FSETP.NAN.FTZ.AND P0, PT, |R9|.reuse, |R9|, PT ;  /* 0x400000090900720b */ /* 0x040fe20003f18200 */
[----:B------:R-:W-:-:S12]  /*2560*/  FADD.FTZ R3, |R9|, -RZ ;  /* 0x800000ff09037221 */ /* 0x000fd80000010200 */
[----:B------:R-:W-:Y:S05]  /*2570*/  @!P0 BRA !P1, `(.L_x_3014) ;  /* 0x0000000000408947 */ /* 0x000fea0004800000 */
[----:B------:R-:W-:-:S13]  /*2580*/  FSETP.NEU.FTZ.AND P0, PT, R10, +INF , PT ;  /* 0x7f8000000a00780b */ /* 0x000fda0003f1d000 */
[----:B------:R-:W-:Y:S01]  /*2590*/  @!P0 FADD.FTZ R0, R9, R9 ;  /* 0x0000000909008221 */ /* 0x000fe20000010000 */
[----:B------:R-:W-:Y:S01]  /*25a0*/  @!P0 MOV R12, 0xff800000 ;  /* 0xff800000000c8802 */ /* 0x000fe20000000f00 */
[----:B------:R-:W-:Y:S06]  /*25b0*/  @!P0 BRA `(.L_x_3015) ;  /* 0x0000002400148947 */ /* 0x000fec0003800000 */
[----:B------:R-:W-:-:S13]  /*25c0*/  FSETP.NEU.FTZ.AND P0, PT, |R9|, +INF , PT ;  /* 0x7f8000000900780b */ /* 0x000fda0003f1d200 */
[----:B------:R-:W-:Y:S01]  /*25d0*/  @!P0 FADD.FTZ R0, R11, R11 ;  /* 0x0000000b0b008221 */ /* 0x000fe20000010000 */
[----:B------:R-:W-:Y:S01]  /*25e0*/  @!P0 FADD.FTZ R12, -R9, -RZ ;  /* 0x800000ff090c8221 */ /* 0x000fe20000010100 */
[----:B------:R-:W-:Y:S06]  /*25f0*/  @!P0 BRA `(.L_x_3015) ;  /* 0x0000002400048947 */ /* 0x000fec0003800000 */
[----:B------:R-:W-:-:S13]  /*2600*/  FSETP.NEU.FTZ.AND P0, PT, R11, RZ, PT ;  /* 0x000000ff0b00720b */ /* 0x000fda0003f1d000 */
[----:B------:R-:W-:Y:S01]  /*2610*/  @P0 FADD.FTZ R11, RZ, R11 ;  /* 0x0000000bff0b0221 */ /* 0x000fe20000010000 */
[--C-:B------:R-:W-:Y:S01]  /*2620*/  @P0 FADD.FTZ R2, RZ, R9.reuse ;  /* 0x00000009ff020221 */ /* 0x100fe20000010000 */
[----:B------:R-:W-:Y:S02]  /*2630*/  @!P0 IMAD.MOV.U32 R0, RZ, RZ, 0x3fc90fdb ;  /* 0x3fc90fdbff008424 */ /* 0x000fe400078e00ff */
[----:B------:R-:W-:Y:S01]  /*2640*/  @!P0 FADD.FTZ R12, R9, R9 ;  /* 0x00000009090c8221 */ /* 0x000fe20000010000 */
[----:B------:R-:W-:-:S05]  /*2650*/  @P0 FADD.FTZ R0, R11, R2 ;  /* 0x000000020b000221 */ /* 0x000fca0000010000 */
[----:B------:R-:W-:Y:S01]  /*2660*/  @P0 MOV R12, R0 ;  /* 0x00000000000c0202 */ /* 0x000fe20000000f00 */
[----:B------:R-:W-:Y:S06]  /*2670*/  BRA `(.L_x_3015) ;  /* 0x0000002000e47947 */ /* 0x000fec0003800000 */
.L_x_3014:
[----:B------:R-:W-:-:S04]  /*2680*/  FMNMX.FTZ R0, |R9|, R10, !PT ;  /* 0x0000000a09007209 */ /* 0x000fc80007810200 */
[----:B------:R-:W-:-:S13]  /*2690*/  FSETP.GT.FTZ.AND P0, PT, R0, 8388608, PT ;  /* 0x4b0000000000780b */ /* 0x000fda0003f14000 */
[----:B------:R-:W-:Y:S05]  /*26a0*/  @!P0 BRA `(.L_x_3016) ;  /* 0x0000000800d48947 */ /* 0x000fea0003800000 */
[C---:B------:R-:W-:Y:S01]  /*26b0*/  FSETP.GEU.FTZ.AND P2, PT, R10.reuse, |R9|, PT ;  /* 0x400000090a00720b */ /* 0x040fe20003f5e000 */
[----:B------:R-:W-:Y:S03]  /*26c0*/  BSSY.RECONVERGENT B3, `(.L_x_3017) ;  /* 0x00000ae000037945 */ /* 0x000fe60003800200 */
[----:B------:R-:W-:Y:S02]  /*26d0*/  FSEL R13, R3, R10, !P2 ;  /* 0x0000000a030d7208 */ /* 0x000fe40005000000 */
[----:B------:R-:W-:Y:S02]  /*26e0*/  FSEL R0, R10, R3, !P2 ;  /* 0x000000030a007208 */ /* 0x000fe40005000000 */
[----:B------:R-:W-:-:S13]  /*26f0*/  FSETP.GT.FTZ.AND P0, PT, R13, 1.70141173319264429906e+38, PT ;  /* 0x7effffff0d00780b */ /* 0x000fda0003f14000 */
[----:B------:R-:W-:Y:S05]  /*2700*/  @!P0 BRA `(.L_x_3018) ;  /* 0x0000000000fc8947 */ /* 0x000fea0003800000 */
[----:B------:R-:W-:Y:S01]  /*2710*/  FMUL.FTZ R2, R11, 0.36787945032119750977 ;  /* 0x3ebc5ab20b027820 */ /* 0x000fe20000410000 */
[----:B------:R-:W-:Y:S01]  /*2720*/  FMUL.FTZ R3, R9, 0.36787945032119750977 ;  /* 0x3ebc5ab209037820 */ /* 0x000fe20000410000 */
[----:B------:R-:W0:Y:S01]  /*2730*/  MUFU.RCP R8, R13 ;  /* 0x0000000d00087308 */ /* 0x000e220000001000 */
[----:B------:R-:W-:Y:S02]  /*2740*/  HFMA2 R7, -RZ, RZ, 1.875, 0 ;  /* 0x3f800000ff077431 */ /* 0x000fe400000001ff */
[----:B------:R-:W-:Y:S01]  /*2750*/  FADD.FTZ R2, |R2|, -RZ ;  /* 0x800000ff02027221 */ /* 0x000fe20000010200 */
[----:B------:R-:W-:Y:S01]  /*2760*/  FADD.FTZ R3, |R3|, -RZ ;  /* 0x800000ff03037221 */ /* 0x000fe20000010200 */
[----:B------:R-:W-:Y:S04]  /*2770*/  BSSY.RECONVERGENT B4, `(.L_x_3019) ;  /* 0x000001c000047945 */ /* 0x000fe80003800200 */
[----:B------:R-:W-:-:S02]  /*2780*/  VIMNMX R4, PT, PT, R2, R3, !PT ;  /* 0x0000000302047248 */ /* 0x000fc40007fe0100 */
[----:B------:R-:W-:Y:S02]  /*2790*/  VIMNMX R2, PT, PT, R2, R3, PT ;  /* 0x0000000302027248 */ /* 0x000fe40003fe0100 */
[----:B------:R-:W-:Y:S02]  /*27a0*/  LOP3.LUT R5, R4, 0xfe000000, RZ, 0xc0, !PT ;  /* 0xfe00000004057812 */ /* 0x000fe400078ec0ff */
[----:B------:R-:W-:Y:S02]  /*27b0*/  FSETP.NEU.FTZ.AND P0, PT, R2, RZ, PT ;  /* 0x000000ff0200720b */ /* 0x000fe40003f1d000 */
[C---:B------:R-:W-:Y:S02]  /*27c0*/  LOP3.LUT R3, R5.reuse, 0x7e800000, RZ, 0x3c, !PT ;  /* 0x7e80000005037812 */ /* 0x040fe400078e3cff */
[----:B------:R-:W-:-:S03]  /*27d0*/  LOP3.LUT R5, R5, 0x800000, RZ, 0xfc, !PT ;  /* 0x0080000005057812 */ /* 0x000fc600078efcff */
[-C--:B------:R-:W-:Y:S01]  /*27e0*/  FMUL.FTZ R6, R2, R3.reuse ;  /* 0x0000000302067220 */ /* 0x080fe20000410000 */
[----:B------:R-:W-:-:S03]  /*27f0*/  FMUL.FTZ R3, R4, R3 ;  /* 0x0000000304037220 */ /* 0x000fc60000410000 */
[----:B------:R-:W-:-:S04]  /*2800*/  FMUL.FTZ R6, R6, R6 ;  /* 0x0000000606067220 */ /* 0x000fc80000410000 */
[----:B------:R-:W-:Y:S01]  /*2810*/  FFMA.FTZ R6, R3, R3, R6 ;  /* 0x0000000303067223 */ /* 0x000fe20000010006 */
[----:B0-----:R-:W-:-:S04]  /*2820*/  FFMA R3, -R13, R8, 1 ;  /* 0x3f8000000d037423 */ /* 0x001fc80000000108 */
[----:B------:R-:W-:Y:S01]  /*2830*/  FFMA R3, R8, R3, R8 ;  /* 0x0000000308037223 */ /* 0x000fe20000000008 */
[----:B------:R-:W0:Y:S02]  /*2840*/  MUFU.SQRT R6, R6 ;  /* 0x0000000600067308 */ /* 0x000e240000002000 */
[----:B0-----:R-:W-:Y:S01]  /*2850*/  @P0 FMUL.FTZ R4, R6, R5 ;  /* 0x0000000506040220 */ /* 0x001fe20000410000 */
[----:B------:R-:W-:Y:S01]  /*2860*/  FSETP.NEU.FTZ.AND P0, PT, R2, +INF , PT ;  /* 0x7f8000000200780b */ /* 0x000fe20003f1d000 */
[----:B------:R-:W-:-:S03]  /*2870*/  FFMA R2, R0, R3, RZ ;  /* 0x0000000300027223 */ /* 0x000fc600000000ff */
[----:B------:R-:W-:Y:S01]  /*2880*/  FSEL R4, R4, +INF , P0 ;  /* 0x7f80000004047808 */ /* 0x000fe20000000000 */
[----:B------:R-:W-:-:S04]  /*2890*/  FFMA R5, -R13, R2, R0 ;  /* 0x000000020d057223 */ /* 0x000fc80000000100 */
[----:B------:R-:W-:Y:S01]  /*28a0*/  FFMA R2, R3, R5, R2 ;  /* 0x0000000503027223 */ /* 0x000fe20000000002 */
[----:B------:R-:W0:Y:S08]  /*28b0*/  MUFU.LG2 R4, R4 ;  /* 0x0000000400047308 */ /* 0x000e300000000c00 */
[----:B------:R-:W1:Y:S01]  /*28c0*/  FCHK P0, R0, R13 ;  /* 0x0000000d00007302 */ /* 0x000e620000000000 */
[----:B0-----:R-:W-:Y:S01]  /*28d0*/  FFMA.FTZ R12, R4, 0.69314718246459960938, R7 ;  /* 0x3f317218040c7823 */ /* 0x001fe20000010007 */
[----:B-1----:R-:W-:Y:S06]  /*28e0*/  @!P0 BRA `(.L_x_3020) ;  /* 0x0000000000108947 */ /* 0x002fec0003800000 */
[----:B------:R-:W-:Y:S01]  /*28f0*/  IMAD.MOV.U32 R5, RZ, RZ, R13 ;  /* 0x000000ffff057224 */ /* 0x000fe200078e000d */
[----:B------:R-:W-:-:S07]  /*2900*/  MOV R2, 0x2920 ;  /* 0x0000292000027802 */ /* 0x000fce0000000f00 */
[----:B------:R-:W-:Y:S05]  /*2910*/  CALL.REL.NOINC `($__internal_7_$__cuda_sm3x_div_rn_ftz_f32_slowpath) ;  /* 0x0000013c00bc7944 */ /* 0x000fea0003c00000 */
[----:B------:R-:W-:-:S07]  /*2920*/  MOV R2, R7 ;  /* 0x0000000700027202 */ /* 0x000fce0000000f00 */
.L_x_3020:
[----:B------:R-:W-:Y:S05]  /*2930*/  BSYNC.RECONVERGENT B4 ;  /* 0x0000000000047941 */ /* 0x000fea0003800200 */
.L_x_3019:
[----:B------:R-:W-:Y:S02]  /*2940*/  HFMA2 R3, -RZ, RZ, 0.89990234375, 10328 ;  /* 0x3b33710bff037431 */ /* 0x000fe400000001ff */
[----:B------:R-:W-:Y:S01]  /*2950*/  FMUL.FTZ R0, R2, R2 ;  /* 0x0000000202007220 */ /* 0x000fe20000410000 */
[----:B------:R-:W-:Y:S01]  /*2960*/  IMAD.MOV.U32 R5, RZ, RZ, 0x3f6ee581 ;  /* 0x3f6ee581ff057424 */ /* 0x000fe200078e00ff */
[----:B------:R-:W-:Y:S02]  /*2970*/  ISETP.GE.AND P0, PT, R11, RZ, PT ;  /* 0x000000ff0b00720c */ /* 0x000fe40003f06270 */
[----:B------:R-:W-:Y:S01]  /*2980*/  FSETP.NEU.FTZ.AND P3, PT, R10, |R9|, PT ;  /* 0x400000090a00720b */ /* 0x000fe20003f7d000 */
[----:B------:R-:W-:Y:S01]  /*2990*/  FADD.FTZ R10, |R9|, R10 ;  /* 0x0000000a090a7221 */ /* 0x000fe20000010200 */
[----:B------:R-:W-:Y:S01]  /*29a0*/  FSETP.NEU.FTZ.AND P1, PT, R13, RZ, PT ;  /* 0x000000ff0d00720b */ /* 0x000fe20003f3d000 */
[----:B------:R-:W-:-:S04]  /*29b0*/  FFMA.FTZ R3, R0, R3, -0.015681877732276916504 ;  /* 0xbc80774800037423 */ /* 0x000fc80000010003 */
[----:B------:R-:W-:-:S04]  /*29c0*/  FFMA.FTZ R3, R0, R3, 0.042200751602649688721 ;  /* 0x3d2cdab200037423 */ /* 0x000fc80000010003 */
[----:B------:R-:W-:-:S04]  /*29d0*/  FFMA.FTZ R3, R0, R3, -0.074792981147766113281 ;  /* 0xbd992d1000037423 */ /* 0x000fc80000010003 */
[----:B------:R-:W-:-:S04]  /*29e0*/  FFMA.FTZ R3, R0, R3, 0.10640415549278259277 ;  /* 0x3dd9ea6c00037423 */ /* 0x000fc80000010003 */
[----:B------:R-:W-:-:S04]  /*29f0*/  FFMA.FTZ R3, R0, R3, -0.14207722246646881104 ;  /* 0xbe117cb100037423 */ /* 0x000fc80000010003 */
[----:B------:R-:W-:-:S04]  /*2a00*/  FFMA.FTZ R3, R0, R3, 0.19993925094604492188 ;  /* 0x3e4cbce000037423 */ /* 0x000fc80000010003 */
[----:B------:R-:W-:-:S04]  /*2a10*/  FFMA.FTZ R3, R0, R3, -0.33333197236061096191 ;  /* 0xbeaaaa7d00037423 */ /* 0x000fc80000010003 */
[----:B------:R-:W-:-:S04]  /*2a20*/  FMUL.FTZ R3, R0, R3 ;  /* 0x0000000300037220 */ /* 0x000fc80000410000 */
[----:B------:R-:W-:-:S04]  /*2a30*/  FFMA.FTZ R2, R3, R2, R2 ;  /* 0x0000000203027223 */ /* 0x000fc80000010002 */
[C---:B------:R-:W-:Y:S01]  /*2a40*/  FFMA.FTZ R3, R5.reuse, 1.6832555532455444336, -R2 ;  /* 0x3fd774eb05037823 */ /* 0x040fe20000010802 */
[----:B------:R-:W-:-:S04]  /*2a50*/  FSEL R5, R5, 1.8663789033889770508, !P2 ;  /* 0x3feee58105057808 */ /* 0x000fc80005000000 */
[----:B------:R-:W-:Y:S01]  /*2a60*/  FSEL R0, R3, R2, !P2 ;  /* 0x0000000203007208 */ /* 0x000fe20005000000 */
[----:B------:R-:W-:-:S04]  /*2a70*/  @P2 FADD.FTZ R2, -R2, -RZ ;  /* 0x800000ff02022221 */ /* 0x000fc80000010100 */
[----:B------:R-:W-:Y:S01]  /*2a80*/  @!P0 FFMA.FTZ R0, R5, 1.6832555532455444336, R2 ;  /* 0x3fd774eb05008823 */ /* 0x000fe20000010002 */
[----:B------:R-:W-:-:S04]  /*2a90*/  MOV R2, 0x4016cbe4 ;  /* 0x4016cbe400027802 */ /* 0x000fc80000000f00 */
[----:B------:R-:W-:Y:S02]  /*2aa0*/  @!P3 FSEL R0, R2, 0.78539818525314331055, !P0 ;  /* 0x3f490fdb0200b808 */ /* 0x000fe40004000000 */
[----:B------:R-:W-:Y:S02]  /*2ab0*/  @!P1 FSEL R0, RZ, 3.1415927410125732422, P0 ;  /* 0x40490fdbff009808 */ /* 0x000fe40000000000 */
[----:B------:R-:W-:Y:S02]  /*2ac0*/  FSETP.NAN.FTZ.AND P0, PT, |R10|, |R10|, PT ;  /* 0x4000000a0a00720b */ /* 0x000fe40003f18200 */
[----:B------:R-:W-:-:S04]  /*2ad0*/  LOP3.LUT R3, R0, 0x80000000, R9, 0xb8, !PT ;  /* 0x8000000000037812 */ /* 0x000fc800078eb809 */
[----:B------:R-:W-:Y:S01]  /*2ae0*/  FSEL R0, R10, R3, P0 ;  /* 0x000000030a007208 */ /* 0x000fe20000000000 */
[----:B------:R-:W-:Y:S06]  /*2af0*/  BRA `(.L_x_3021) ;  /* 0x0000000400a87947 */ /* 0x000fec0003800000 */
.L_x_3018:
[----:B------:R-:W-:Y:S02]  /*2b00*/  FSETP.GT.FTZ.AND P1, PT, R13, 2.30584300921369395200e+18, PT ;  /* 0x5e0000000d00780b */ /* 0x000fe40003f34000 */
[----:B------:R-:W-:-:S13]  /*2b10*/  FSETP.GEU.FTZ.AND P0, PT, R0, 1.084202172485504434e-19, PT ;  /* 0x200000000000780b */ /* 0x000fda0003f1e000 */
[----:B------:R-:W-:Y:S05]  /*2b20*/  @P0 BRA !P1, `(.L_x_3022) ;  /* 0x0000000000e80947 */ /* 0x000fea0004800000 */
[CC--:B------:R-:W-:Y:S01]  /*2b30*/  VIMNMX R2, PT, PT, R3.reuse, R10.reuse, !PT ;  /* 0x0000000a03027248 */ /* 0x0c0fe20007fe0100 */
[----:B------:R-:W-:Y:S01]  /*2b40*/  MUFU.RCP R8, R13 ;  /* 0x0000000d00087308 */ /* 0x000fe20000001000 */
[----:B------:R-:W-:Y:S01]  /*2b50*/  VIMNMX R3, PT, PT, R3, R10, PT ;  /* 0x0000000a03037248 */ /* 0x000fe20003fe0100 */
[----:B------:R-:W-:Y:S01]  /*2b60*/  BSSY.RECONVERGENT B4, `(.L_x_3023) ;  /* 0x000001a000047945 */ /* 0x000fe20003800200 */
[----:B------:R-:W-:Y:S02]  /*2b70*/  LOP3.LUT R4, R2, 0xfe000000, RZ, 0xc0, !PT ;  /* 0xfe00000002047812 */ /* 0x000fe400078ec0ff */
[----:B------:R-:W-:Y:S02]  /*2b80*/  FSETP.NEU.FTZ.AND P0, PT, R3, RZ, PT ;  /* 0x000000ff0300720b */ /* 0x000fe40003f1d000 */
[----:B------:R-:W-:-:S05]  /*2b90*/  LOP3.LUT R5, R4, 0x7e800000, RZ, 0x3c, !PT ;  /* 0x7e80000004057812 */ /* 0x000fca00078e3cff */
[-C--:B------:R-:W-:Y:S01]  /*2ba0*/  FMUL.FTZ R6, R3, R5.reuse ;  /* 0x0000000503067220 */ /* 0x080fe20000410000 */
[----:B------:R-:W-:-:S03]  /*2bb0*/  FMUL.FTZ R5, R2, R5 ;  /* 0x0000000502057220 */ /* 0x000fc60000410000 */
[----:B------:R-:W-:-:S04]  /*2bc0*/  FMUL.FTZ R6, R6, R6 ;  /* 0x0000000606067220 */ /* 0x000fc80000410000 */
[----:B------:R-:W-:Y:S01]  /*2bd0*/  FFMA.FTZ R6, R5, R5, R6 ;  /* 0x0000000505067223 */ /* 0x000fe20000010006 */
[----:B------:R-:W-:-:S05]  /*2be0*/  LOP3.LUT R5, R4, 0x800000, RZ, 0xfc, !PT ;  /* 0x0080000004057812 */ /* 0x000fca00078efcff */
[----:B------:R-:W0:Y:S02]  /*2bf0*/  MUFU.SQRT R6, R6 ;  /* 0x0000000600067308 */ /* 0x000e240000002000 */
[----:B0-----:R-:W-:Y:S01]  /*2c00*/  @P0 FMUL.FTZ R2, R6, R5 ;  /* 0x0000000506020220 */ /* 0x001fe20000410000 */
[----:B------:R-:W-:Y:S01]  /*2c10*/  FSETP.NEU.FTZ.AND P0, PT, R3, +INF , PT ;  /* 0x7f8000000300780b */ /* 0x000fe20003f1d000 */
[----:B------:R-:W-:-:S03]  /*2c20*/  FFMA R3, -R13, R8, 1 ;  /* 0x3f8000000d037423 */ /* 0x000fc60000000108 */
[----:B------:R-:W-:Y:S01]  /*2c30*/  FSEL R2, R2, +INF , P0 ;  /* 0x7f80000002027808 */ /* 0x000fe20000000000 */
[----:B------:R-:W-:-:S04]  /*2c40*/  FFMA R3, R8, R3, R8 ;  /* 0x0000000308037223 */ /* 0x000fc80000000008 */
[----:B------:R-:W-:Y:S01]  /*2c50*/  FFMA R4, R0, R3, RZ ;  /* 0x0000000300047223 */ /* 0x000fe200000000ff */
[----:B------:R-:W0:Y:S03]  /*2c60*/  MUFU.LG2 R2, R2 ;  /* 0x0000000200027308 */ /* 0x000e260000000c00 */
[----:B------:R-:W-:-:S04]  /*2c70*/  FFMA R5, -R13, R4, R0 ;  /* 0x000000040d057223 */ /* 0x000fc80000000100 */
[----:B------:R-:W-:Y:S01]  /*2c80*/  FFMA R3, R3, R5, R4 ;  /* 0x0000000503037223 */ /* 0x000fe20000000004 */
[----:B------:R-:W1:Y:S01]  /*2c90*/  FCHK P0, R0, R13 ;  /* 0x0000000d00007302 */ /* 0x000e620000000000 */
[----:B0-----:R-:W-:Y:S01]  /*2ca0*/  FMUL.FTZ R12, R2, 0.69314718246459960938 ;  /* 0x3f317218020c7820 */ /* 0x001fe20000410000 */
[----:B-1----:R-:W-:Y:S06]  /*2cb0*/  @!P0 BRA `(.L_x_3024) ;  /* 0x0000000000108947 */ /* 0x002fec0003800000 */
[----:B------:R-:W-:Y:S02]  /*2cc0*/  MOV R5, R13 ;  /* 0x0000000d00057202 */ /* 0x000fe40000000f00 */
[----:B------:R-:W-:-:S07]  /*2cd0*/  MOV R2, 0x2cf0 ;  /* 0x00002cf000027802 */ /* 0x000fce0000000f00 */
[----:B------:R-:W-:Y:S05]  /*2ce0*/  CALL.REL.NOINC `($__internal_7_$__cuda_sm3x_div_rn_ftz_f32_slowpath) ;  /* 0x0000013800c87944 */ /* 0x000fea0003c00000 */
[----:B------:R-:W-:-:S07]  /*2cf0*/  IMAD.MOV.U32 R3, RZ, RZ, R7 ;  /* 0x000000ffff037224 */ /* 0x000fce00078e0007 */
.L_x_3024:
[----:B------:R-:W-:Y:S05]  /*2d00*/  BSYNC.RECONVERGENT B4 ;  /* 0x0000000000047941 */ /* 0x000fea0003800200 */
.L_x_3023:
[----:B------:R-:W-:Y:S02]  /*2d10*/  HFMA2 R5, -RZ, RZ, 0.89990234375, 10328 ;  /* 0x3b33710bff057431 */ /* 0x000fe400000001ff */
[----:B------:R-:W-:Y:S01]  /*2d20*/  FMUL.FTZ R0, R3, R3 ;  /* 0x0000000303007220 */ /* 0x000fe20000410000 */
[----:B------:R-:W-:Y:S02]  /*2d30*/  ISETP.GE.AND P0, PT, R11, RZ, PT ;  /* 0x000000ff0b00720c */ /* 0x000fe40003f06270 */
[----:B------:R-:W-:Y:S02]  /*2d40*/  FSETP.NEU.FTZ.AND P3, PT, R10, |R9|, PT ;  /* 0x400000090a00720b */ /* 0x000fe40003f7d000 */
        /* <DEDUP_REMOVED lines=8> */
[----:B------:R-:W-:Y:S01]  /*2dd0*/  FMUL.FTZ R0, R0, R5 ;  /* 0x0000000500007220 */ /* 0x000fe20000410000 */
[----:B------:R-:W-:-:S03]  /*2de0*/  MOV R5, 0x3f6ee581 ;  /* 0x3f6ee58100057802 */ /* 0x000fc60000000f00 */
[----:B------:R-:W-:-:S04]  /*2df0*/  FFMA.FTZ R0, R0, R3, R3 ;  /* 0x0000000300007223 */ /* 0x000fc80000010003 */
[C---:B------:R-:W-:Y:S01]  /*2e00*/  FFMA.FTZ R3, R5.reuse, 1.6832555532455444336, -R0 ;  /* 0x3fd774eb05037823 */ /* 0x040fe20000010800 */
[----:B------:R-:W-:-:S04]  /*2e10*/  FSEL R5, R5, 1.8663789033889770508, !P2 ;  /* 0x3feee58105057808 */ /* 0x000fc80005000000 */
[----:B------:R-:W-:Y:S01]  /*2e20*/  FSEL R2, R3, R0, !P2 ;  /* 0x0000000003027208 */ /* 0x000fe20005000000 */
[----:B------:R-:W-:Y:S01]  /*2e30*/  @P2 FADD.FTZ R0, -R0, -RZ ;  /* 0x800000ff00002221 */ /* 0x000fe20000010100 */
[----:B------:R-:W-:-:S03]  /*2e40*/  FADD.FTZ R3, |R9|, R10 ;  /* 0x0000000a09037221 */ /* 0x000fc60000010200 */
[----:B------:R-:W-:Y:S01]  /*2e50*/  @!P0 FFMA.FTZ R2, R5, 1.6832555532455444336, R0 ;  /* 0x3fd774eb05028823 */ /* 0x000fe20000010000 */
[----:B------:R-:W-:-:S05]  /*2e60*/  IMAD.MOV.U32 R0, RZ, RZ, 0x4016cbe4 ;  /* 0x4016cbe4ff007424 */ /* 0x000fca00078e00ff */
[----:B------:R-:W-:Y:S02]  /*2e70*/  @!P3 FSEL R2, R0, 0.78539818525314331055, !P0 ;  /* 0x3f490fdb0002b808 */ /* 0x000fe40004000000 */
[----:B------:R-:W-:Y:S02]  /*2e80*/  @!P1 FSEL R2, RZ, 3.1415927410125732422, P0 ;  /* 0x40490fdbff029808 */ /* 0x000fe40000000000 */
[----:B------:R-:W-:Y:S02]  /*2e90*/  FSETP.NAN.FTZ.AND P0, PT, |R3|, |R3|, PT ;  /* 0x400000030300720b */ /* 0x000fe40003f18200 */
[----:B------:R-:W-:-:S04]  /*2ea0*/  LOP3.LUT R2, R2, 0x80000000, R9, 0xb8, !PT ;  /* 0x8000000002027812 */ /* 0x000fc800078eb809 */
[----:B------:R-:W-:Y:S01]  /*2eb0*/  FSEL R0, R3, R2, P0 ;  /* 0x0000000203007208 */ /* 0x000fe20000000000 */
[----:B------:R-:W-:Y:S06]  /*2ec0*/  BRA `(.L_x_3021) ;  /* 0x0000000000b47947 */ /* 0x000fec0003800000 */
.L_x_3022:
[----:B------:R-:W0:Y:S01]  /*2ed0*/  MUFU.RCP R4, R13 ;  /* 0x0000000d00047308 */ /* 0x000e220000001000 */
[----:B------:R-:W-:Y:S01]  /*2ee0*/  FMUL.FTZ R2, R0, R0 ;  /* 0x0000000000027220 */ /* 0x000fe20000410000 */
[----:B------:R-:W-:Y:S03]  /*2ef0*/  BSSY.RECONVERGENT B4, `(.L_x_3025) ;  /* 0x000000f000047945 */ /* 0x000fe60003800200 */
[----:B------:R-:W-:-:S03]  /*2f00*/  FFMA.FTZ R2, R13, R13, R2 ;  /* 0x0000000d0d027223 */ /* 0x000fc60000010002 */
[----:B------:R-:W-:Y:S08]  /*2f10*/  FCHK P0, R0, R13 ;  /* 0x0000000d00007302 */ /* 0x000ff00000000000 */
[----:B------:R-:W1:Y:S01]  /*2f20*/  MUFU.LG2 R2, R2 ;  /* 0x0000000200027308 */ /* 0x000e620000000c00 */
[----:B0-----:R-:W-:-:S04]  /*2f30*/  FFMA R3, -R13, R4, 1 ;  /* 0x3f8000000d037423 */ /* 0x001fc80000000104 */
[----:B------:R-:W-:-:S04]  /*2f40*/  FFMA R3, R4, R3, R4 ;  /* 0x0000000304037223 */ /* 0x000fc80000000004 */
[----:B------:R-:W-:-:S04]  /*2f50*/  FFMA R4, R0, R3, RZ ;  /* 0x0000000300047223 */ /* 0x000fc800000000ff */
[----:B------:R-:W-:Y:S01]  /*2f60*/  FFMA R5, -R13, R4, R0 ;  /* 0x000000040d057223 */ /* 0x000fe20000000100 */
[----:B-1----:R-:W-:-:S03]  /*2f70*/  FMUL.FTZ.D2 R12, R2, 0.69314718246459960938 ;  /* 0x3f317218020c7820 */ /* 0x002fc60000310000 */
[----:B------:R-:W-:Y:S01]  /*2f80*/  FFMA R3, R3, R5, R4 ;  /* 0x0000000503037223 */ /* 0x000fe20000000004 */
[----:B------:R-:W-:Y:S06]  /*2f90*/  @!P0 BRA `(.L_x_3026) ;  /* 0x0000000000108947 */ /* 0x000fec0003800000 */
[----:B------:R-:W-:Y:S02]  /*2fa0*/  MOV R5, R13 ;  /* 0x0000000d00057202 */ /* 0x000fe40000000f00 */
[----:B------:R-:W-:-:S07]  /*2fb0*/  MOV R2, 0x2fd0 ;  /* 0x00002fd000027802 */ /* 0x000fce0000000f00 */
[----:B------:R-:W-:Y:S05]  /*2fc0*/  CALL.REL.NOINC `($__internal_7_$__cuda_sm3x_div_rn_ftz_f32_slowpath) ;  /* 0x0000013800107944 */ /* 0x000fea0003c00000 */
[----:B------:R-:W-:-:S07]  /*2fd0*/  MOV R3, R7 ;  /* 0x0000000700037202 */ /* 0x000fce0000000f00 */
.L_x_3026:
[----:B------:R-:W-:Y:S05]  /*2fe0*/  BSYNC.RECONVERGENT B4 ;  /* 0x0000000000047941 */ /* 0x000fea0003800200 */
.L_x_3025:
[----:B------:R-:W-:Y:S02]  /*2ff0*/  IMAD.MOV.U32 R5, RZ, RZ, 0x3b33710b ;  /* 0x3b33710bff057424 */ /* 0x000fe400078e00ff */
[----:B------:R-:W-:Y:S01]  /*3000*/  FMUL.FTZ R0, R3, R3 ;  /* 0x0000000303007220 */ /* 0x000fe20000410000 */
[----:B------:R-:W-:Y:S02]  /*3010*/  ISETP.GE.AND P0, PT, R11, RZ, PT ;  /* 0x000000ff0b00720c */ /* 0x000fe40003f06270 */
[----:B------:R-:W-:Y:S01]  /*3020*/  FSETP.NEU.FTZ.AND P3, PT, R10, |R9|, PT ;  /* 0x400000090a00720b */ /* 0x000fe20003f7d000 */
[----:B------:R-:W-:Y:S01]  /*3030*/  FFMA.FTZ R5, R0, R5, -0.015681877732276916504 ;  /* 0xbc80774800057423 */ /* 0x000fe20000010005 */
[----:B------:R-:W-:-:S03]  /*3040*/  FSETP.NEU.FTZ.AND P1, PT, R13, RZ, PT ;  /* 0x000000ff0d00720b */ /* 0x000fc60003f3d000 */
[----:B------:R-:W-:-:S04]  /*3050*/  FFMA.FTZ R5, R0, R5, 0.042200751602649688721 ;  /* 0x3d2cdab200057423 */ /* 0x000fc80000010005 */
[----:B------:R-:W-:-:S04]  /*3060*/  FFMA.FTZ R5, R0, R5, -0.074792981147766113281 ;  /* 0xbd992d1000057423 */ /* 0x000fc80000010005 */
[----:B------:R-:W-:-:S04]  /*3070*/  FFMA.FTZ R5, R0, R5, 0.10640415549278259277 ;  /* 0x3dd9ea6c00057423 */ /* 0x000fc80000010005 */
[----:B------:R-:W-:-:S04]  /*3080*/  FFMA.FTZ R5, R0, R5, -0.14207722246646881104 ;  /* 0xbe117cb100057423 */ /* 0x000fc80000010005 */
[----:B------:R-:W-:-:S04]  /*3090*/  FFMA.FTZ R5, R0, R5, 0.19993925094604492188 ;  /* 0x3e4cbce000057423 */ /* 0x000fc80000010005 */
[----:B------:R-:W-:-:S04]  /*30a0*/  FFMA.FTZ R5, R0, R5, -0.33333197236061096191 ;  /* 0xbeaaaa7d00057423 */ /* 0x000fc80000010005 */
[----:B------:R-:W-:Y:S01]  /*30b0*/  FMUL.FTZ R0, R0, R5 ;  /* 0x0000000500007220 */ /* 0x000fe20000410000 */
[----:B------:R-:W-:-:S03]  /*30c0*/  HFMA2 R5, -RZ, RZ, 1.857421875, -1409 ;  /* 0x3f6ee581ff057431 */ /* 0x000fc600000001ff */
[----:B------:R-:W-:-:S04]  /*30d0*/  FFMA.FTZ R0, R0, R3, R3 ;  /* 0x0000000300007223 */ /* 0x000fc80000010003 */
[C---:B------:R-:W-:Y:S01]  /*30e0*/  FFMA.FTZ R3, R5.reuse, 1.6832555532455444336, -R0 ;  /* 0x3fd774eb05037823 */ /* 0x040fe20000010800 */
[----:B------:R-:W-:-:S04]  /*30f0*/  FSEL R5, R5, 1.8663789033889770508, !P2 ;  /* 0x3feee58105057808 */ /* 0x000fc80005000000 */
[----:B------:R-:W-:Y:S01]  /*3100*/  FSEL R2, R3, R0, !P2 ;  /* 0x0000000003027208 */ /* 0x000fe20005000000 */
[----:B------:R-:W-:Y:S01]  /*3110*/  @P2 FADD.FTZ R0, -R0, -RZ ;  /* 0x800000ff00002221 */ /* 0x000fe20000010100 */
[----:B------:R-:W-:-:S03]  /*3120*/  FADD.FTZ R3, |R9|, R10 ;  /* 0x0000000a09037221 */ /* 0x000fc60000010200 */
[----:B------:R-:W-:Y:S01]  /*3130*/  @!P0 FFMA.FTZ R2, R5, 1.6832555532455444336, R0 ;  /* 0x3fd774eb05028823 */ /* 0x000fe20000010000 */
[----:B------:R-:W-:-:S04]  /*3140*/  MOV R0, 0x4016cbe4 ;  /* 0x4016cbe400007802 */ /* 0x000fc80000000f00 */
[----:B------:R-:W-:Y:S02]  /*3150*/  @!P3 FSEL R2, R0, 0.78539818525314331055, !P0 ;  /* 0x3f490fdb0002b808 */ /* 0x000fe40004000000 */
[----:B------:R-:W-:Y:S02]  /*3160*/  @!P1 FSEL R2, RZ, 3.1415927410125732422, P0 ;  /* 0x40490fdbff029808 */ /* 0x000fe40000000000 */
[----:B------:R-:W-:Y:S02]  /*3170*/  FSETP.NAN.FTZ.AND P0, PT, |R3|, |R3|, PT ;  /* 0x400000030300720b */ /* 0x000fe40003f18200 */
[----:B------:R-:W-:-:S04]  /*3180*/  LOP3.LUT R2, R2, 0x80000000, R9, 0xb8, !PT ;  /* 0x8000000002027812 */ /* 0x000fc800078eb809 */
[----:B------:R-:W-:-:S07]  /*3190*/  FSEL R0, R3, R2, P0 ;  /* 0x0000000203007208 */ /* 0x000fce0000000000 */
.L_x_3021:
[----:B------:R-:W-:Y:S05]  /*31a0*/  BSYNC.RECONVERGENT B3 ;  /* 0x0000000000037941 */ /* 0x000fea0003800200 */
.L_x_3017:
[----:B------:R-:W-:Y:S01]  /*31b0*/  ISETP.GE.AND P0, PT, R9, RZ, PT ;  /* 0x000000ff0900720c */ /* 0x000fe20003f06270 */
[----:B------:R-:W-:Y:S01]  /*31c0*/  FADD.FTZ R12, R12, 0.69314718246459960938 ;  /* 0x3f3172180c0c7421 */ /* 0x000fe20000010000 */
[----:B------:R-:W-:-:S11]  /*31d0*/  FADD.FTZ R0, |R0|, -RZ ;  /* 0x800000ff00007221 */ /* 0x000fd60000010200 */
[----:B------:R-:W-:Y:S01]  /*31e0*/  @P0 FADD.FTZ R12, -R12, -RZ ;  /* 0x800000ff0c0c0221 */ /* 0x000fe20000010100 */
[----:B------:R-:W-:Y:S06]  /*31f0*/  BRA `(.L_x_3015) ;  /* 0x0000001800047947 */ /* 0x000fec0003800000 */
.L_x_3016:
[----:B------:R-:W-:Y:S02]  /*3200*/  FSETP.NEU.FTZ.AND P0, PT, R11, 1, PT ;  /* 0x3f8000000b00780b */ /* 0x000fe40003f1d000 */
[----:B------:R-:W-:-:S04]  /*3210*/  FSETP.NEU.FTZ.AND P1, PT, R9, RZ, PT ;  /* 0x000000ff0900720b */ /* 0x000fc80003f3d000 */
[----:B------:R-:W-:-:S13]  /*3220*/  PLOP3.LUT P0, PT, P0, P1, PT, 0xf8, 0x8f ;  /* 0x00000000008f781c */ /* 0x000fda0000703f70 */
[----:B------:R-:W-:Y:S01]  /*3230*/  @!P0 FADD.FTZ R12, -R9, -RZ ;  /* 0x800000ff090c8221 */ /* 0x000fe20000010100 */
[----:B------:R-:W-:Y:S01]  /*3240*/  @!P0 IMAD.MOV.U32 R0, RZ, RZ, RZ ;  /* 0x000000ffff008224 */ /* 0x000fe200078e00ff */
[----:B------:R-:W-:Y:S06]  /*3250*/  @!P0 BRA `(.L_x_3015) ;  /* 0x0000001400ec8947 */ /* 0x000fec0003800000 */
[----:B------:R-:W-:Y:S02]  /*3260*/  FSETP.GEU.FTZ.AND P0, PT, R10, 0.00021143197955098003149, PT ;  /* 0x395db3d70a00780b */ /* 0x000fe40003f1e000 */
[----:B------:R-:W-:-:S04]  /*3270*/  FSETP.GEU.FTZ.AND P1, PT, |R9|, 0.00021143197955098003149, PT ;  /* 0x395db3d70900780b */ /* 0x000fc80003f3e200 */
[----:B------:R-:W-:-:S13]  /*3280*/  PLOP3.LUT P0, PT, P0, P1, PT, 0xf8, 0x8f ;  /* 0x00000000008f781c */ /* 0x000fda0000703f70 */
[----:B------:R-:W-:Y:S01]  /*3290*/  @!P0 FADD.FTZ R0, -R11, 6.1232342629258392722e-17 ;  /* 0x248d31320b008421 */ /* 0x000fe20000010100 */
[----:B------:R-:W-:-:S03]  /*32a0*/  @!P0 FADD.FTZ R12, -R9, -RZ ;  /* 0x800000ff090c8221 */ /* 0x000fc60000010100 */
[----:B------:R-:W-:Y:S01]  /*32b0*/  @!P0 FADD.FTZ R0, R0, 1.5707963705062866211 ;  /* 0x3fc90fdb00008421 */ /* 0x000fe20000010000 */
[----:B------:R-:W-:Y:S06]  /*32c0*/  @!P0 BRA `(.L_x_3015) ;  /* 0x0000001400d08947 */ /* 0x000fec0003800000 */
[C---:B------:R-:W-:Y:S01]  /*32d0*/  FADD.FTZ R0, R10.reuse, 1 ;  /* 0x3f8000000a007421 */ /* 0x040fe20000010000 */
[----:B------:R-:W-:Y:S01]  /*32e0*/  FADD.FTZ R2, |R3|, -RZ ;  /* 0x800000ff03027221 */ /* 0x000fe20000010200 */
[----:B------:R-:W-:Y:S01]  /*32f0*/  FADD.FTZ R5, R10, -1 ;  /* 0xbf8000000a057421 */ /* 0x000fe20000010000 */
[----:B------:R-:W-:Y:S01]  /*3300*/  BSSY.RECONVERGENT B0, `(.L_x_3027) ;  /* 0x0000095000007945 */ /* 0x000fe20003800200 */
[----:B------:R-:W-:Y:S02]  /*3310*/  FADD.FTZ R7, |R0|, -RZ ;  /* 0x800000ff00077221 */ /* 0x000fe40000010200 */
[----:B------:R-:W-:-:S03]  /*3320*/  FADD.FTZ R13, |R5|, -RZ ;  /* 0x800000ff050d7221 */ /* 0x000fc60000010200 */
[C---:B------:R-:W-:Y:S02]  /*3330*/  VIMNMX R4, PT, PT, R2.reuse, R7, !PT ;  /* 0x0000000702047248 */ /* 0x040fe40007fe0100 */
[----:B------:R-:W-:Y:S02]  /*3340*/  VIMNMX R14, PT, PT, R2, R13, !PT ;  /* 0x0000000d020e7248 */ /* 0x000fe40007fe0100 */
[----:B------:R-:W-:Y:S02]  /*3350*/  LOP3.LUT R6, R4, 0xfe000000, RZ, 0xc0, !PT ;  /* 0xfe00000004067812 */ /* 0x000fe400078ec0ff */
[----:B------:R-:W-:Y:S02]  /*3360*/  VIMNMX R7, PT, PT, R2, R7, PT ;  /* 0x0000000702077248 */ /* 0x000fe40003fe0100 */
[----:B------:R-:W-:Y:S02]  /*3370*/  LOP3.LUT R8, R6, 0x7e800000, RZ, 0x3c, !PT ;  /* 0x7e80000006087812 */ /* 0x000fe400078e3cff */
[----:B------:R-:W-:-:S02]  /*3380*/  LOP3.LUT R15, R14, 0xfe000000, RZ, 0xc0, !PT ;  /* 0xfe0000000e0f7812 */ /* 0x000fc400078ec0ff */
[----:B------:R-:W-:Y:S01]  /*3390*/  VIMNMX R12, PT, PT, R2, R13, PT ;  /* 0x0000000d020c7248 */ /* 0x000fe20003fe0100 */
[-C--:B------:R-:W-:Y:S01]  /*33a0*/  FMUL.FTZ R2, R7, R8.reuse ;  /* 0x0000000807027220 */ /* 0x080fe20000410000 */
[----:B------:R-:W-:Y:S01]  /*33b0*/  LOP3.LUT R19, R15, 0x7e800000, RZ, 0x3c, !PT ;  /* 0x7e8000000f137812 */ /* 0x000fe200078e3cff */
[----:B------:R-:W-:Y:S01]  /*33c0*/  FMUL.FTZ R8, R4, R8 ;  /* 0x0000000804087220 */ /* 0x000fe20000410000 */
[C---:B------:R-:W-:Y:S01]  /*33d0*/  FSETP.NEU.FTZ.AND P0, PT, R7.reuse, RZ, PT ;  /* 0x000000ff0700720b */ /* 0x040fe20003f1d000 */
[----:B------:R-:W-:Y:S01]  /*33e0*/  FMUL.FTZ R13, R2, R2 ;  /* 0x00000002020d7220 */ /* 0x000fe20000410000 */
[C---:B------:R-:W-:Y:S01]  /*33f0*/  FSETP.NEU.FTZ.AND P2, PT, R12.reuse, RZ, PT ;  /* 0x000000ff0c00720b */ /* 0x040fe20003f5d000 */
[-C--:B------:R-:W-:Y:S01]  /*3400*/  FMUL.FTZ R2, R12, R19.reuse ;  /* 0x000000130c027220 */ /* 0x080fe20000410000 */
[----:B------:R-:W-:Y:S01]  /*3410*/  FMUL.FTZ R19, R14, R19 ;  /* 0x000000130e137220 */ /* 0x000fe20000410000 */
[----:B------:R-:W-:Y:S01]  /*3420*/  FFMA.FTZ R13, R8, R8, R13 ;  /* 0x00000008080d7223 */ /* 0x000fe2000001000d */
[----:B------:R-:W-:Y:S01]  /*3430*/  LOP3.LUT R6, R6, 0x800000, RZ, 0xfc, !PT ;  /* 0x0080000006067812 */ /* 0x000fe200078efcff */
[----:B------:R-:W-:Y:S01]  /*3440*/  FMUL.FTZ R2, R2, R2 ;  /* 0x0000000202027220 */ /* 0x000fe20000410000 */
[----:B------:R-:W-:-:S03]  /*3450*/  FSETP.NEU.FTZ.AND P1, PT, R7, +INF , PT ;  /* 0x7f8000000700780b */ /* 0x000fc60003f3d000 */
[----:B------:R-:W-:Y:S01]  /*3460*/  FFMA.FTZ R19, R19, R19, R2 ;  /* 0x0000001313137223 */ /* 0x000fe20000010002 */
[----:B------:R-:W0:Y:S01]  /*3470*/  MUFU.SQRT R13, R13 ;  /* 0x0000000d000d7308 */ /* 0x000e220000002000 */
[----:B------:R-:W-:-:S07]  /*3480*/  LOP3.LUT R2, R15, 0x800000, RZ, 0xfc, !PT ;  /* 0x008000000f027812 */ /* 0x000fce00078efcff */
[----:B------:R-:W1:Y:S01]  /*3490*/  MUFU.SQRT R19, R19 ;  /* 0x0000001300137308 */ /* 0x000e620000002000 */
[----:B0-----:R-:W-:Y:S01]  /*34a0*/  @P0 FMUL.FTZ R4, R13, R6 ;  /* 0x000000060d040220 */ /* 0x001fe20000410000 */
[----:B------:R-:W-:-:S04]  /*34b0*/  FSETP.NEU.FTZ.AND P0, PT, R12, +INF , PT ;  /* 0x7f8000000c00780b */ /* 0x000fc80003f1d000 */
[----:B------:R-:W-:Y:S01]  /*34c0*/  FSEL R7, R4, +INF , P1 ;  /* 0x7f80000004077808 */ /* 0x000fe20000800000 */
[----:B-1----:R-:W-:-:S05]  /*34d0*/  @P2 FMUL.FTZ R14, R19, R2 ;  /* 0x00000002130e2220 */ /* 0x002fca0000410000 */
[----:B------:R-:W-:-:S05]  /*34e0*/  FSEL R2, R14, +INF , P0 ;  /* 0x7f8000000e027808 */ /* 0x000fca0000000000 */
[----:B------:R-:W-:-:S04]  /*34f0*/  FADD.FTZ R4, R7, R2 ;  /* 0x0000000207047221 */ /* 0x000fc80000010000 */
[----:B------:R-:W-:-:S05]  /*3500*/  FMUL.FTZ R4, R4, 0.5 ;  /* 0x3f00000004047820 */ /* 0x000fca0000410000 */
[----:B------:R-:W-:-:S04]  /*3510*/  FMNMX.NAN R13, R4, 1, !PT ;  /* 0x3f800000040d7809 */ /* 0x000fc80007820000 */
[----:B------:R-:W-:-:S13]  /*3520*/  FSETP.GEU.FTZ.AND P0, PT, R13, 10, PT ;  /* 0x412000000d00780b */ /* 0x000fda0003f1e000 */
[----:B------:R-:W-:Y:S05]  /*3530*/  @P0 BRA `(.L_x_3028) ;  /* 0x0000000400b00947 */ /* 0x000fea0003800000 */
[----:B------:R-:W-:Y:S02]  /*3540*/  FSETP.NEU.FTZ.AND P0, PT, R10, 1, PT ;  /* 0x3f8000000a00780b */ /* 0x000fe40003f1d000 */
[----:B------:R-:W-:-:S04]  /*3550*/  FSETP.GEU.FTZ.AND P1, PT, |R9|, 1.1102230246251565404e-16, PT ;  /* 0x250000000900780b */ /* 0x000fc80003f3e200 */
[----:B------:R-:W-:-:S13]  /*3560*/  PLOP3.LUT P0, PT, P0, P1, PT, 0xf8, 0x8f ;  /* 0x00000000008f781c */ /* 0x000fda0000703f70 */
[----:B------:R0:W1:Y:S01]  /*3570*/  @!P0 MUFU.SQRT R12, R3 ;  /* 0x00000003000c8308 */ /* 0x0000620000002000 */
[----:B------:R-:W-:Y:S05]  /*3580*/  @!P0 BRA `(.L_x_3029) ;  /* 0x0000000400b08947 */ /* 0x000fea0003800000 */
[----:B------:R-:W-:-:S05]  /*3590*/  FMUL.FTZ R4, |R5|, 1.1920928955078125e-07 ;  /* 0x3400000005047820 */ /* 0x000fca0000410200 */
[----:B------:R-:W-:-:S13]  /*35a0*/  FSETP.GE.FTZ.AND P0, PT, |R9|, R4, PT ;  /* 0x000000040900720b */ /* 0x000fda0003f16200 */
[----:B------:R-:W-:Y:S05]  /*35b0*/  @!P0 BRA `(.L_x_3030) ;  /* 0x0000000000f08947 */ /* 0x000fea0003800000 */
[----:B------:R-:W-:Y:S01]  /*35c0*/  FADD.FTZ R23, -R10, 1 ;  /* 0x3f8000000a177421 */ /* 0x000fe20000010100 */
[----:B------:R-:W-:Y:S01]  /*35d0*/  FSETP.GEU.FTZ.AND P0, PT, R0, RZ, PT ;  /* 0x000000ff0000720b */ /* 0x000fe20003f1e000 */
[----:B------:R-:W-:Y:S01]  /*35e0*/  BSSY.RECONVERGENT B1, `(.L_x_3031) ;  /* 0x000000e000017945 */ /* 0x000fe20003800200 */
[----:B------:R-:W-:Y:S02]  /*35f0*/  FADD.FTZ R19, R13, 1 ;  /* 0x3f8000000d137421 */ /* 0x000fe40000010000 */
[----:B------:R-:W-:-:S09]  /*3600*/  FSETP.GEU.FTZ.AND P1, PT, R23, RZ, PT ;  /* 0x000000ff1700720b */ /* 0x000fd20003f3e000 */
[----:B------:R-:W-:-:S04]  /*3610*/  @!P0 FADD.FTZ R4, -R0, R7 ;  /* 0x0000000700048221 */ /* 0x000fc80000010100 */
[----:B------:R-:W-:Y:S01]  /*3620*/  @!P1 FADD.FTZ R6, R2, -R23 ;  /* 0x8000001702069221 */ /* 0x000fe20000010000 */
[----:B------:R-:W-:-:S03]  /*3630*/  @!P0 FMUL.FTZ R4, R4, 0.5 ;  /* 0x3f00000004048820 */ /* 0x000fc60000410000 */
[----:B------:R-:W-:Y:S01]  /*3640*/  @!P1 FMUL.FTZ R15, R6, 0.5 ;  /* 0x3f000000060f9820 */ /* 0x000fe20000410000 */
[----:B------:R-:W-:Y:S06]  /*3650*/  @!P0 BRA `(.L_x_3032) ;  /* 0x0000000000188947 */ /* 0x000fec0003800000 */
[----:B------:R-:W-:-:S13]  /*3660*/  FSETP.NEU.FTZ.AND P0, PT, R0, RZ, PT ;  /* 0x000000ff0000720b */ /* 0x000fda0003f1d000 */
[----:B------:R-:W-:Y:S01]  /*3670*/  @P0 FADD.FTZ R8, R0, R7 ;  /* 0x0000000700080221 */ /* 0x000fe20000010000 */
[C---:B------:R-:W-:Y:S01]  /*3680*/  @P0 FMUL.FTZ R6, R9.reuse, R9 ;  /* 0x0000000909060220 */ /* 0x040fe20000410000 */
[----:B------:R-:W-:Y:S02]  /*3690*/  @!P0 FMUL.FTZ R4, |R9|, 0.5 ;  /* 0x3f00000009048820 */ /* 0x000fe40000410200 */
[----:B------:R-:W2:Y:S02]  /*36a0*/  @P0 MUFU.RCP R21, R8 ;  /* 0x0000000800150308 */ /* 0x000ea40000001000 */
[----:B--2---:R-:W-:-:S07]  /*36b0*/  @P0 FMUL.FTZ.D2 R4, R6, R21 ;  /* 0x0000001506040220 */ /* 0x004fce0000310000 */
.L_x_3032:
[----:B------:R-:W-:Y:S05]  /*36c0*/  BSYNC.RECONVERGENT B1 ;  /* 0x0000000000017941 */ /* 0x000fea0003800200 */
.L_x_3031:
[----:B------:R-:W-:Y:S04]  /*36d0*/  BSSY.RECONVERGENT B1, `(.L_x_3033) ;  /* 0x0000008000017945 */ /* 0x000fe80003800200 */
[----:B------:R-:W-:Y:S05]  /*36e0*/  @!P1 BRA `(.L_x_3034) ;  /* 0x0000000000189947 */ /* 0x000fea0003800000 */
[----:B------:R-:W-:-:S13]  /*36f0*/  FSETP.NEU.FTZ.AND P0, PT, R23, RZ, PT ;  /* 0x000000ff1700720b */ /* 0x000fda0003f1d000 */
[----:B------:R-:W-:Y:S01]  /*3700*/  @P0 FADD.FTZ R6, R2, R23 ;  /* 0x0000001702060221 */ /* 0x000fe20000010000 */
[C---:B------:R-:W-:Y:S01]  /*3710*/  @P0 FMUL.FTZ R21, R9.reuse, R9 ;  /* 0x0000000909150220 */ /* 0x040fe20000410000 */
[----:B------:R-:W-:-:S04]  /*3720*/  @!P0 FMUL.FTZ R15, |R9|, 0.5 ;  /* 0x3f000000090f8820 */ /* 0x000fc80000410200 */
[----:B------:R-:W2:Y:S02]  /*3730*/  @P0 MUFU.RCP R6, R6 ;  /* 0x0000000600060308 */ /* 0x000ea40000001000 */
[----:B--2---:R-:W-:-:S07]  /*3740*/  @P0 FMUL.FTZ.D2 R15, R21, R6 ;  /* 0x00000006150f0220 */ /* 0x004fce0000310000 */
.L_x_3034:
[----:B------:R-:W-:Y:S05]  /*3750*/  BSYNC.RECONVERGENT B1 ;  /* 0x0000000000017941 */ /* 0x000fea0003800200 */
.L_x_3033:
[----:B------:R-:W-:Y:S01]  /*3760*/  FADD.FTZ R4, R15, R4 ;  /* 0x000000040f047221 */ /* 0x000fe20000010000 */
[----:B------:R-:W-:Y:S01]  /*3770*/  HFMA2 R15, -RZ, RZ, 1.875, 0 ;  /* 0x3f800000ff0f7431 */ /* 0x000fe200000001ff */
[----:B------:R-:W-:Y:S02]  /*3780*/  MOV R21, 0x3d39bf78 ;  /* 0x3d39bf7800157802 */ /* 0x000fe40000000f00 */
[----:B------:R-:W-:-:S06]  /*3790*/  FMUL.FTZ R19, R4, R19 ;  /* 0x0000001304137220 */ /* 0x000fcc0000410000 */
[----:B------:R-:W2:Y:S02]  /*37a0*/  MUFU.SQRT R19, R19 ;  /* 0x0000001300137308 */ /* 0x000ea40000002000 */
[----:B--2---:R-:W-:-:S04]  /*37b0*/  FADD.FTZ R23, R4, R19 ;  /* 0x0000001304177221 */ /* 0x004fc80000010000 */
[C---:B------:R-:W-:Y:S01]  /*37c0*/  FADD.FTZ.RZ R4, R23.reuse, 1 ;  /* 0x3f80000017047421 */ /* 0x040fe2000001c000 */
[----:B------:R-:W-:-:S04]  /*37d0*/  ISETP.GE.U32.AND P0, PT, R23, 0x7f800000, PT ;  /* 0x7f8000001700780c */ /* 0x000fc80003f06070 */
[----:B------:R-:W-:-:S04]  /*37e0*/  IADD3 R4, PT, PT, R4, -0x3f400000, RZ ;  /* 0xc0c0000004047810 */ /* 0x000fc80007ffe0ff */
[----:B------:R-:W-:-:S04]  /*37f0*/  LOP3.LUT R4, R4, 0xff800000, RZ, 0xc0, !PT ;  /* 0xff80000004047812 */ /* 0x000fc800078ec0ff */
[----:B------:R-:W-:Y:S01]  /*3800*/  IADD3 R8, PT, PT, -R4, 0x40800000, RZ ;  /* 0x4080000004087810 */ /* 0x000fe20007ffe1ff */
[----:B------:R-:W-:Y:S01]  /*3810*/  IMAD.IADD R6, R23, 0x1, -R4 ;  /* 0x0000000117067824 */ /* 0x000fe200078e0a04 */
[----:B------:R-:W-:-:S03]  /*3820*/  I2FP.F32.S32 R4, R4 ;  /* 0x0000000400047245 */ /* 0x000fc60000201400 */
[----:B------:R-:W-:Y:S02]  /*3830*/  FFMA.FTZ R15, R8, 0.25, -R15 ;  /* 0x3e800000080f7823 */ /* 0x000fe4000001080f */
        /* <DEDUP_REMOVED lines=12> */
[----:B-1----:R-:W-:Y:S01]  /*3900*/  FFMA.FTZ R12, R4, 0.69314718246459960938, R15 ;  /* 0x3f317218040c7823 */ /* 0x002fe2000001000f */
[----:B------:R-:W-:Y:S06]  /*3910*/  @!P0 BRA `(.L_x_3029) ;  /* 0x0000000000cc8947 */ /* 0x000fec0003800000 */
[C---:B------:R-:W-:Y:S02]  /*3920*/  ISETP.GT.AND P0, PT, R23.reuse, -0x40800000, PT ;  /* 0xbf8000001700780c */ /* 0x040fe40003f04270 */
[----:B------:R-:W-:Y:S02]  /*3930*/  MOV R4, 0x7f800000 ;  /* 0x7f80000000047802 */ /* 0x000fe40000000f00 */
[----:B------:R-:W-:-:S09]  /*3940*/  FSETP.NEU.FTZ.AND P1, PT, R23, RZ, PT ;  /* 0x000000ff1700720b */ /* 0x000fd20003f3d000 */
[----:B------:R-:W-:-:S05]  /*3950*/  @P0 FFMA.FTZ R12, R23, R4, +INF ;  /* 0x7f800000170c0423 */ /* 0x000fca0000010004 */
[----:B------:R-:W-:Y:S01]  /*3960*/  FSEL R12, R12, -RZ, P1 ;  /* 0x800000ff0c0c7208 */ /* 0x000fe20000800000 */
[----:B------:R-:W-:Y:S06]  /*3970*/  BRA `(.L_x_3029) ;  /* 0x0000000000b47947 */ /* 0x000fec0003800000 */
.L_x_3030:
[----:B------:R-:W-:-:S13]  /*3980*/  FSETP.GEU.FTZ.AND P0, PT, R10, 1, PT ;  /* 0x3f8000000a00780b */ /* 0x000fda0003f1e000 */
[----:B------:R-:W-:-:S04]  /*3990*/  @!P0 FADD.FTZ R15, -R10, 1 ;  /* 0x3f8000000a0f8421 */ /* 0x000fc80000010100 */
[----:B------:R-:W-:-:S06]  /*39a0*/  @!P0 FMUL.FTZ R4, R0, R15 ;  /* 0x0000000f00048220 */ /* 0x000fcc0000410000 */
[----:B------:R-:W1:Y:S08]  /*39b0*/  @!P0 MUFU.SQRT R4, R4 ;  /* 0x0000000400048308 */ /* 0x000e700000002000 */
[----:B-1----:R-:W1:Y:S02]  /*39c0*/  @!P0 MUFU.RCP R12, R4 ;  /* 0x00000004000c8308 */ /* 0x002e640000001000 */
[----:B-1----:R-:W-:Y:S01]  /*39d0*/  @!P0 FMUL.FTZ R12, |R9|, R12 ;  /* 0x0000000c090c8220 */ /* 0x002fe20000410200 */
[----:B------:R-:W-:Y:S06]  /*39e0*/  @!P0 BRA `(.L_x_3029) ;  /* 0x0000000000988947 */ /* 0x000fec0003800000 */
[----:B------:R-:W-:Y:S01]  /*39f0*/  FMUL.FTZ R4, R0, R5 ;  /* 0x0000000500047220 */ /* 0x000fe20000410000 */
[----:B------:R-:W-:Y:S02]  /*3a00*/  HFMA2 R15, -RZ, RZ, 1.875, 0 ;  /* 0x3f800000ff0f7431 */ /* 0x000fe400000001ff */
[----:B------:R-:W-:-:S03]  /*3a10*/  IMAD.MOV.U32 R21, RZ, RZ, 0x3d39bf78 ;  /* 0x3d39bf78ff157424 */ /* 0x000fc600078e00ff */
[----:B------:R-:W1:Y:S02]  /*3a20*/  MUFU.SQRT R4, R4 ;  /* 0x0000000400047308 */ /* 0x000e640000002000 */
[----:B-1----:R-:W-:-:S04]  /*3a30*/  FADD.FTZ R19, R5, R4 ;  /* 0x0000000405137221 */ /* 0x002fc80000010000 */
[C---:B------:R-:W-:Y:S01]  /*3a40*/  FADD.FTZ.RZ R6, R19.reuse, 1 ;  /* 0x3f80000013067421 */ /* 0x040fe2000001c000 */
[----:B------:R-:W-:-:S03]  /*3a50*/  ISETP.GE.U32.AND P0, PT, R19, 0x7f800000, PT ;  /* 0x7f8000001300780c */ /* 0x000fc60003f06070 */
[----:B------:R-:W-:-:S05]  /*3a60*/  VIADD R6, R6, 0xc0c00000 ;  /* 0xc0c0000006067836 */ /* 0x000fca0000000000 */
[----:B------:R-:W-:-:S04]  /*3a70*/  LOP3.LUT R6, R6, 0xff800000, RZ, 0xc0, !PT ;  /* 0xff80000006067812 */ /* 0x000fc800078ec0ff */
[----:B------:R-:W-:Y:S02]  /*3a80*/  IADD3 R12, PT, PT, -R6, 0x40800000, RZ ;  /* 0x40800000060c7810 */ /* 0x000fe40007ffe1ff */
[-C--:B------:R-:W-:Y:S02]  /*3a90*/  IADD3 R8, PT, PT, R19, -R6.reuse, RZ ;  /* 0x8000000613087210 */ /* 0x080fe40007ffe0ff */
[----:B------:R-:W-:Y:S01]  /*3aa0*/  I2FP.F32.S32 R6, R6 ;  /* 0x0000000600067245 */ /* 0x000fe20000201400 */
[----:B------:R-:W-:-:S04]  /*3ab0*/  FFMA.FTZ R15, R12, 0.25, -R15 ;  /* 0x3e8000000c0f7823 */ /* 0x000fc8000001080f */
        /* <DEDUP_REMOVED lines=13> */
[----:B------:R-:W-:Y:S06]  /*3b90*/  @!P0 BRA `(.L_x_3029) ;  /* 0x00000000002c8947 */ /* 0x000fec0003800000 */
[C---:B------:R-:W-:Y:S02]  /*3ba0*/  ISETP.GT.AND P0, PT, R19.reuse, -0x40800000, PT ;  /* 0xbf8000001300780c */ /* 0x040fe40003f04270 */
[----:B------:R-:W-:Y:S02]  /*3bb0*/  MOV R4, 0x7f800000 ;  /* 0x7f80000000047802 */ /* 0x000fe40000000f00 */
[----:B------:R-:W-:-:S09]  /*3bc0*/  FSETP.NEU.FTZ.AND P1, PT, R19, RZ, PT ;  /* 0x000000ff1300720b */ /* 0x000fd20003f3d000 */
[----:B------:R-:W-:-:S05]  /*3bd0*/  @P0 FFMA.FTZ R12, R19, R4, +INF ;  /* 0x7f800000130c0423 */ /* 0x000fca0000010004 */
[----:B------:R-:W-:Y:S01]  /*3be0*/  FSEL R12, R12, -RZ, P1 ;  /* 0x800000ff0c0c7208 */ /* 0x000fe20000800000 */
[----:B------:R-:W-:Y:S06]  /*3bf0*/  BRA `(.L_x_3029) ;  /* 0x0000000000147947 */ /* 0x000fec0003800000 */
.L_x_3028:
[----:B------:R-:W-:-:S06]  /*3c00*/  FFMA.FTZ R4, R13, R13, -1 ;  /* 0xbf8000000d047423 */ /* 0x000fcc000001000d */
[----:B------:R-:W0:Y:S02]  /*3c10*/  MUFU.SQRT R4, R4 ;  /* 0x0000000400047308 */ /* 0x000e240000002000 */
[----:B0-----:R-:W-:-:S06]  /*3c20*/  FADD.FTZ R6, R13, R4 ;  /* 0x000000040d067221 */ /* 0x001fcc0000010000 */
[----:B------:R-:W0:Y:S02]  /*3c30*/  MUFU.LG2 R6, R6 ;  /* 0x0000000600067308 */ /* 0x000e240000000c00 */
[----:B0-----:R-:W-:-:S07]  /*3c40*/  FMUL.FTZ R12, R6, 0.69314718246459960938 ;  /* 0x3f317218060c7820 */ /* 0x001fce0000410000 */
.L_x_3029:
[----:B------:R-:W-:Y:S05]  /*3c50*/  BSYNC.RECONVERGENT B0 ;  /* 0x0000000000007941 */ /* 0x000fea0003800200 */
.L_x_3027:
[C---:B------:R-:W-:Y:S01]  /*3c60*/  FSETP.GEU.FTZ.AND P0, PT, R10.reuse, 4.336808689942017736e-19, PT ;  /* 0x210000000a00780b */ /* 0x040fe20003f1e000 */
[----:B------:R-:W-:Y:S04]  /*3c70*/  BSSY.RECONVERGENT B3, `(.L_x_3035) ;  /* 0x00000d7000037945 */ /* 0x000fe80003800200 */
[----:B------:R-:W-:Y:S08]  /*3c80*/  BSSY.RELIABLE B0, `(.L_x_3036) ;  /* 0x000003a000007945 */ /* 0x000ff00003800100 */
[----:B------:R-:W-:Y:S01]  /*3c90*/  @!P0 FMUL.FTZ R10, R10, 16777216 ;  /* 0x4b8000000a0a8820 */ /* 0x000fe20000410000 */
[----:B------:R-:W-:Y:S01]  /*3ca0*/  @!P0 FMUL.FTZ R15, R13, 16777216 ;  /* 0x4b8000000d0f8820 */ /* 0x000fe20000410000 */
[----:B------:R-:W-:Y:S06]  /*3cb0*/  @!P0 BRA `(.L_x_3037) ;  /* 0x0000000000d88947 */ /* 0x000fec0003800000 */
[----:B------:R-:W2:Y:S02]  /*3cc0*/  MUFU.RCP R15, R13 ;  /* 0x0000000d000f7308 */ /* 0x000ea40000001000 */
[----:B--2---:R-:W-:-:S05]  /*3cd0*/  FMUL.FTZ R15, R10, R15 ;  /* 0x0000000f0a0f7220 */ /* 0x004fca0000410000 */
[----:B------:R-:W-:-:S13]  /*3ce0*/  FSETP.GT.FTZ.AND P0, PT, R15, 0.64170002937316894531, PT ;  /* 0x3f2446740f00780b */ /* 0x000fda0003f14000 */
[----:B------:R-:W-:Y:S05]  /*3cf0*/  @!P0 BREAK.RELIABLE B0 ;  /* 0x0000000000008942 */ /* 0x000fea0003800100 */
[----:B------:R-:W-:Y:S05]  /*3d00*/  @!P0 BRA `(.L_x_3038) ;  /* 0x00000008004c8947 */ /* 0x000fea0003800000 */
[----:B------:R-:W-:Y:S01]  /*3d10*/  FSETP.NEU.FTZ.AND P1, PT, R10, 1, PT ;  /* 0x3f8000000a00780b */ /* 0x000fe20003f3d000 */
[----:B------:R-:W-:Y:S01]  /*3d20*/  BSSY.RECONVERGENT B1, `(.L_x_3037) ;  /* 0x000002f000017945 */ /* 0x000fe20003800200 */
[----:B------:R-:W-:-:S04]  /*3d30*/  FSETP.GEU.FTZ.AND P0, PT, |R9|, 9.3132257461547851562e-10, PT ;  /* 0x308000000900780b */ /* 0x000fc80003f1e200 */
[----:B------:R-:W-:-:S13]  /*3d40*/  PLOP3.LUT P0, PT, P1, P0, PT, 0xf8, 0x8f ;  /* 0x00000000008f781c */ /* 0x000fda0000f01f70 */
[----:B------:R-:W-:Y:S01]  /*3d50*/  @!P0 FADD.FTZ R4, R13, 1 ;  /* 0x3f8000000d048421 */ /* 0x000fe20000010000 */
[----:B0-----:R-:W-:Y:S01]  /*3d60*/  @!P0 MUFU.SQRT R3, R3 ;  /* 0x0000000300038308 */ /* 0x001fe20000002000 */
[----:B------:R-:W-:Y:S02]  /*3d70*/  @!P0 MOV R10, 0x3f800000 ;  /* 0x3f800000000a8802 */ /* 0x000fe40000000f00 */
[----:B------:R-:W-:-:S06]  /*3d80*/  @!P0 FMUL.FTZ R4, R4, 0.5 ;  /* 0x3f00000004048820 */ /* 0x000fcc0000410000 */
[----:B------:R-:W0:Y:S02]  /*3d90*/  @!P0 MUFU.SQRT R4, R4 ;  /* 0x0000000400048308 */ /* 0x000e240000002000 */
[----:B0-----:R-:W-:Y:S01]  /*3da0*/  @!P0 FMUL.FTZ R15, R3, R4 ;  /* 0x00000004030f8220 */ /* 0x001fe20000410000 */
[----:B------:R-:W-:Y:S06]  /*3db0*/  @!P0 BRA `(.L_x_3039) ;  /* 0x0000000000948947 */ /* 0x000fec0003800000 */
[----:B------:R-:W-:-:S05]  /*3dc0*/  FMUL.FTZ R4, |R5|, 1.1920928955078125e-07 ;  /* 0x3400000005047820 */ /* 0x000fca0000410200 */
[----:B------:R-:W-:-:S13]  /*3dd0*/  FSETP.GE.FTZ.AND P0, PT, |R9|, R4, PT ;  /* 0x000000040900720b */ /* 0x000fda0003f16200 */
[----:B------:R-:W-:Y:S05]  /*3de0*/  @!P0 BRA `(.L_x_3040) ;  /* 0x00000000005c8947 */ /* 0x000fea0003800000 */
[----:B------:R-:W-:Y:S01]  /*3df0*/  FSETP.NEU.FTZ.AND P1, PT, R0, RZ, PT ;  /* 0x000000ff0000720b */ /* 0x000fe20003f3d000 */
[----:B------:R-:W-:Y:S01]  /*3e00*/  BSSY.RECONVERGENT B4, `(.L_x_3041) ;  /* 0x0000011000047945 */ /* 0x000fe20003800200 */
[----:B------:R-:W-:Y:S01]  /*3e10*/  FSETP.GEU.FTZ.AND P0, PT, R5, RZ, PT ;  /* 0x000000ff0500720b */ /* 0x000fe20003f1e000 */
[----:B------:R-:W-:-:S10]  /*3e20*/  FADD.FTZ R13, R10, R13 ;  /* 0x0000000d0a0d7221 */ /* 0x000fd40000010000 */
[----:B------:R-:W-:Y:S01]  /*3e30*/  @P1 FADD.FTZ R7, R0, R7 ;  /* 0x0000000700071221 */ /* 0x000fe20000010000 */
[----:B------:R-:W-:Y:S01]  /*3e40*/  @P1 FMUL.FTZ R4, R9, R9 ;  /* 0x0000000909041220 */ /* 0x000fe20000410000 */
[----:B------:R-:W-:Y:S01]  /*3e50*/  @!P0 FADD.FTZ R3, -R5, R2 ;  /* 0x0000000205038221 */ /* 0x000fe20000010100 */
[----:B------:R-:W-:-:S03]  /*3e60*/  @!P1 FMUL.FTZ R0, |R9|, 0.5 ;  /* 0x3f00000009009820 */ /* 0x000fc60000410200 */
[----:B------:R-:W0:Y:S01]  /*3e70*/  @P1 MUFU.RCP R7, R7 ;  /* 0x0000000700071308 */ /* 0x000e220000001000 */
[----:B------:R-:W-:Y:S01]  /*3e80*/  @!P0 FMUL.FTZ R3, R3, 0.5 ;  /* 0x3f00000003038820 */ /* 0x000fe20000410000 */
[----:B0-----:R-:W-:Y:S01]  /*3e90*/  @P1 FMUL.FTZ.D2 R0, R4, R7 ;  /* 0x0000000704001220 */ /* 0x001fe20000310000 */
[----:B------:R-:W-:Y:S06]  /*3ea0*/  @!P0 BRA `(.L_x_3042) ;  /* 0x0000000000188947 */ /* 0x000fec0003800000 */
[----:B------:R-:W-:-:S13]  /*3eb0*/  FSETP.NEU.FTZ.AND P0, PT, R5, RZ, PT ;  /* 0x000000ff0500720b */ /* 0x000fda0003f1d000 */
[----:B------:R-:W-:Y:S01]  /*3ec0*/  @P0 FADD.FTZ R2, R5, R2 ;  /* 0x0000000205020221 */ /* 0x000fe20000010000 */
[C---:B------:R-:W-:Y:S01]  /*3ed0*/  @P0 FMUL.FTZ R5, R9.reuse, R9 ;  /* 0x0000000909050220 */ /* 0x040fe20000410000 */
[----:B------:R-:W-:-:S04]  /*3ee0*/  @!P0 FMUL.FTZ R3, |R9|, 0.5 ;  /* 0x3f00000009038820 */ /* 0x000fc80000410200 */
[----:B------:R-:W0:Y:S02]  /*3ef0*/  @P0 MUFU.RCP R2, R2 ;  /* 0x0000000200020308 */ /* 0x000e240000001000 */
[----:B0-----:R-:W-:-:S07]  /*3f00*/  @P0 FMUL.FTZ.D2 R3, R5, R2 ;  /* 0x0000000205030220 */ /* 0x001fce0000310000 */
.L_x_3042:
[----:B------:R-:W-:Y:S05]  /*3f10*/  BSYNC.RECONVERGENT B4 ;  /* 0x0000000000047941 */ /* 0x000fea0003800200 */
.L_x_3041:
[----:B------:R-:W-:-:S04]  /*3f20*/  FADD.FTZ R0, R3, R0 ;  /* 0x0000000003007221 */ /* 0x000fc80000010000 */
[----:B------:R-:W-:-:S04]  /*3f30*/  FMUL.FTZ R0, R0, R13 ;  /* 0x0000000d00007220 */ /* 0x000fc80000410000 */
[----:B------:R0:W2:Y:S01]  /*3f40*/  MUFU.SQRT R15, R0 ;  /* 0x00000000000f7308 */ /* 0x0000a20000002000 */
[----:B------:R-:W-:Y:S05]  /*3f50*/  BRA `(.L_x_3039) ;  /* 0x00000000002c7947 */ /* 0x000fea0003800000 */
.L_x_3040:
[----:B------:R-:W-:-:S13]  /*3f60*/  FSETP.GT.FTZ.AND P0, PT, R10, 1, PT ;  /* 0x3f8000000a00780b */ /* 0x000fda0003f14000 */
[----:B------:R-:W-:Y:S01]  /*3f70*/  @P0 FMUL.FTZ R5, R0, R5 ;  /* 0x0000000500050220 */ /* 0x000fe20000410000 */
[----:B------:R-:W-:-:S03]  /*3f80*/  @P0 FMUL.FTZ R3, |R9|, 2.81474976710656000000e+14 ;  /* 0x5780000009030820 */ /* 0x000fc60000410200 */
[----:B------:R-:W0:Y:S01]  /*3f90*/  @P0 MUFU.SQRT R2, R5 ;  /* 0x0000000500020308 */ /* 0x000e220000002000 */
[C---:B------:R-:W-:Y:S01]  /*3fa0*/  @P0 FMUL.FTZ R3, R10.reuse, R3 ;  /* 0x000000030a030220 */ /* 0x040fe20000410000 */
[----:B------:R-:W-:-:S04]  /*3fb0*/  @P0 FMUL.FTZ R10, R10, 2.81474976710656000000e+14 ;  /* 0x578000000a0a0820 */ /* 0x000fc80000410000 */
[----:B------:R-:W-:-:S04]  /*3fc0*/  @!P0 FADD.FTZ R7, -R10, 1 ;  /* 0x3f8000000a078421 */ /* 0x000fc80000010100 */
[----:B------:R-:W-:Y:S01]  /*3fd0*/  @!P0 FMUL.FTZ R7, R0, R7 ;  /* 0x0000000700078220 */ /* 0x000fe20000410000 */
[----:B0-----:R-:W0:Y:S02]  /*3fe0*/  @P0 MUFU.RCP R2, R2 ;  /* 0x0000000200020308 */ /* 0x001e240000001000 */
[----:B0-----:R-:W-:-:S06]  /*3ff0*/  @P0 FMUL.FTZ R15, R3, R2 ;  /* 0x00000002030f0220 */ /* 0x001fcc0000410000 */
[----:B------:R3:W4:Y:S02]  /*4000*/  @!P0 MUFU.SQRT R15, R7 ;  /* 0x00000007000f8308 */ /* 0x0007240000002000 */
.L_x_3039:
[----:B------:R-:W-:Y:S05]  /*4010*/  BSYNC.RECONVERGENT B1 ;  /* 0x0000000000017941 */ /* 0x000fea0003800200 */
.L_x_3037:
[----:B------:R-:W-:Y:S05]  /*4020*/  BSYNC.RELIABLE B0 ;  /* 0x0000000000007941 */ /* 0x000fea0003800100 */
.L_x_3036:
[----:B------:R-:W-:-:S13]  /*4030*/  ISETP.GE.AND P0, PT, R11, RZ, PT ;  /* 0x000000ff0b00720c */ /* 0x000fda0003f06270 */
[----:B------:R-:W-:Y:S05]  /*4040*/  @!P0 BRA `(.L_x_3043) ;  /* 0x0000000000bc8947 */ /* 0x000fea0003800000 */
[----:B0-----:R-:W-:Y:S01]  /*4050*/  FADD.FTZ R0, |R10|, -RZ ;  /* 0x800000ff0a007221 */ /* 0x001fe20000010200 */
[C---:B--2-4-:R-:W-:Y:S01]  /*4060*/  FADD.FTZ R3, |R15|.reuse, -RZ ;  /* 0x800000ff0f037221 */ /* 0x054fe20000010200 */
[----:B------:R-:W-:Y:S01]  /*4070*/  FSETP.GT.FTZ.AND P2, PT, |R15|, |R10|, PT ;  /* 0x4000000a0f00720b */ /* 0x000fe20003f54200 */
[----:B------:R-:W-:Y:S03]  /*4080*/  BSSY.RECONVERGENT B4, `(.L_x_3044) ;  /* 0x000000f000047945 */ /* 0x000fe60003800200 */
[----:B------:R-:W-:Y:S02]  /*4090*/  FSEL R11, R3, R0, P2 ;  /* 0x00000000030b7208 */ /* 0x000fe40001000000 */
[----:B------:R-:W-:Y:S02]  /*40a0*/  FSEL R0, R0, R3, P2 ;  /* 0x0000000300007208 */ /* 0x000fe40001000000 */
[----:B------:R-:W0:Y:S08]  /*40b0*/  MUFU.RCP R2, R11 ;  /* 0x0000000b00027308 */ /* 0x000e300000001000 */
[----:B------:R-:W2:Y:S01]  /*40c0*/  FCHK P0, R0, R11 ;  /* 0x0000000b00007302 */ /* 0x000ea20000000000 */
[----:B0-----:R-:W-:-:S04]  /*40d0*/  FFMA R5, -R11, R2, 1 ;  /* 0x3f8000000b057423 */ /* 0x001fc80000000102 */
[----:B------:R-:W-:-:S04]  /*40e0*/  FFMA R5, R2, R5, R2 ;  /* 0x0000000502057223 */ /* 0x000fc80000000002 */
[----:B------:R-:W-:-:S04]  /*40f0*/  FFMA R2, R0, R5, RZ ;  /* 0x0000000500027223 */ /* 0x000fc800000000ff */
[----:B------:R-:W-:-:S04]  /*4100*/  FFMA R3, -R11, R2, R0 ;  /* 0x000000020b037223 */ /* 0x000fc80000000100 */
[----:B------:R-:W-:Y:S01]  /*4110*/  FFMA R2, R5, R3, R2 ;  /* 0x0000000305027223 */ /* 0x000fe20000000002 */
[----:B--2---:R-:W-:Y:S06]  /*4120*/  @!P0 BRA `(.L_x_3045) ;  /* 0x0000000000108947 */ /* 0x004fec0003800000 */
[----:B------:R-:W-:Y:S01]  /*4130*/  IMAD.MOV.U32 R5, RZ, RZ, R11 ;  /* 0x000000ffff057224 */ /* 0x000fe200078e000b */
[----:B------:R-:W-:-:S07]  /*4140*/  MOV R2, 0x4160 ;  /* 0x0000416000027802 */ /* 0x000fce0000000f00 */
[----:B-1-3--:R-:W-:Y:S05]  /*4150*/  CALL.REL.NOINC `($__internal_7_$__cuda_sm3x_div_rn_ftz_f32_slowpath) ;  /* 0x0000012400ac7944 */ /* 0x00afea0003c00000 */
[----:B------:R-:W-:-:S07]  /*4160*/  MOV R2, R7 ;  /* 0x0000000700027202 */ /* 0x000fce0000000f00 */
.L_x_3045:
[----:B------:R-:W-:Y:S05]  /*4170*/  BSYNC.RECONVERGENT B4 ;  /* 0x0000000000047941 */ /* 0x000fea0003800200 */
.L_x_3044:
[----:B------:R-:W-:Y:S02]  /*4180*/  HFMA2 R3, -RZ, RZ, 0.89990234375, 10328 ;  /* 0x3b33710bff037431 */ /* 0x000fe400000001ff */
[----:B------:R-:W-:Y:S01]  /*4190*/  FMUL.FTZ R0, R2, R2 ;  /* 0x0000000202007220 */ /* 0x000fe20000410000 */
[----:B------:R-:W-:Y:S01]  /*41a0*/  IMAD.MOV.U32 R5, RZ, RZ, 0x3f6ee581 ;  /* 0x3f6ee581ff057424 */ /* 0x000fe200078e00ff */
[C---:B------:R-:W-:Y:S02]  /*41b0*/  ISETP.GE.AND P0, PT, R10.reuse, RZ, PT ;  /* 0x000000ff0a00720c */ /* 0x040fe40003f06270 */
[----:B------:R-:W-:Y:S01]  /*41c0*/  FSETP.NEU.FTZ.AND P3, PT, |R10|, |R15|, PT ;  /* 0x4000000f0a00720b */ /* 0x000fe20003f7d200 */
[----:B------:R-:W-:Y:S01]  /*41d0*/  FADD.FTZ R10, |R15|, |R10| ;  /* 0x4000000a0f0a7221 */ /* 0x000fe20000010200 */
        /* <DEDUP_REMOVED lines=11> */
[----:B------:R-:W-:-:S04]  /*4290*/  FSEL R5, R5, 1.8663789033889770508, P2 ;  /* 0x3feee58105057808 */ /* 0x000fc80001000000 */
[----:B------:R-:W-:Y:S01]  /*42a0*/  FSEL R0, R3, R2, P2 ;  /* 0x0000000203007208 */ /* 0x000fe20001000000 */
[----:B------:R-:W-:-:S04]  /*42b0*/  @!P2 FADD.FTZ R2, -R2, -RZ ;  /* 0x800000ff0202a221 */ /* 0x000fc80000010100 */
        /* <DEDUP_REMOVED lines=8> */
.L_x_3043:
[----:B------:R-:W-:Y:S01]  /*4340*/  FADD.FTZ R10, -R10, -RZ ;  /* 0x800000ff0a0a7221 */ /* 0x000fe20000010100 */
[C---:B--2-4-:R-:W-:Y:S01]  /*4350*/  FADD.FTZ R5, |R15|.reuse, -RZ ;  /* 0x800000ff0f057221 */ /* 0x054fe20000010200 */
[----:B------:R-:W-:Y:S02]  /*4360*/  BSSY.RECONVERGENT B4, `(.L_x_3047) ;  /* 0x0000011000047945 */ /* 0x000fe40003800200 */
[----:B0-----:R-:W-:Y:S01]  /*4370*/  FADD.FTZ R0, |R10|, -RZ ;  /* 0x800000ff0a007221 */ /* 0x001fe20000010200 */
[----:B------:R-:W-:-:S04]  /*4380*/  FSETP.GT.FTZ.AND P2, PT, |R15|, |R10|, PT ;  /* 0x4000000a0f00720b */ /* 0x000fc80003f54200 */
        /* <DEDUP_REMOVED lines=10> */
[----:B------:R-:W-:Y:S02]  /*4430*/  MOV R5, R11 ;  /* 0x0000000b00057202 */ /* 0x000fe40000000f00 */
[----:B------:R-:W-:-:S07]  /*4440*/  MOV R2, 0x4460 ;  /* 0x0000446000027802 */ /* 0x000fce0000000f00 */
[----:B-1-3--:R-:W-:Y:S05]  /*4450*/  CALL.REL.NOINC `($__internal_7_$__cuda_sm3x_div_rn_ftz_f32_slowpath) ;  /* 0x0000012000ec7944 */ /* 0x00afea0003c00000 */
[----:B------:R-:W-:-:S07]  /*4460*/  IMAD.MOV.U32 R2, RZ, RZ, R7 ;  /* 0x000000ffff027224 */ /* 0x000fce00078e0007 */
.L_x_3048:
[----:B------:R-:W-:Y:S05]  /*4470*/  BSYNC.RECONVERGENT B4 ;  /* 0x0000000000047941 */ /* 0x000fea0003800200 */
.L_x_3047:
[----:B------:R-:W-:Y:S02]  /*4480*/  HFMA2 R3, -RZ, RZ, 0.89990234375, 10328 ;  /* 0x3b33710bff037431 */ /* 0x000fe400000001ff */
[----:B------:R-:W-:Y:S01]  /*4490*/  FMUL.FTZ R0, R2, R2 ;  /* 0x0000000202007220 */ /* 0x000fe20000410000 */
[----:B------:R-:W-:Y:S02]  /*44a0*/  MOV R5, 0x3f6ee581 ;  /* 0x3f6ee58100057802 */ /* 0x000fe40000000f00 */
[C---:B------:R-:W-:Y:S02]  /*44b0*/  ISETP.GE.AND P0, PT, R10.reuse, RZ, PT ;  /* 0x000000ff0a00720c */ /* 0x040fe40003f06270 */
[C---:B------:R-:W-:Y:S01]  /*44c0*/  FSETP.NEU.FTZ.AND P3, PT, |R10|.reuse, |R15|, PT ;  /* 0x4000000f0a00720b */ /* 0x040fe20003f7d200 */
        /* <DEDUP_REMOVED lines=23> */
.L_x_3038:
[----:B------:R-:W-:-:S13]  /*4640*/  ISETP.GE.AND P0, PT, R11, RZ, PT ;  /* 0x000000ff0b00720c */ /* 0x000fda0003f06270 */
[----:B------:R-:W-:Y:S05]  /*4650*/  @!P0 BRA `(.L_x_3049) ;  /* 0x0000000000708947 */ /* 0x000fea0003800000 */
[----:B------:R-:W-:Y:S01]  /*4660*/  HFMA2 R0, -RZ, RZ, 1.75, 0 ;  /* 0x3f000000ff007431 */ /* 0x000fe200000001ff */
[C---:B------:R-:W-:Y:S01]  /*4670*/  FSETP.GT.FTZ.AND P0, PT, |R15|.reuse, 0.56000000238418579102, PT ;  /* 0x3f0f5c290f00780b */ /* 0x040fe20003f14200 */
[C---:B------:R-:W-:Y:S01]  /*4680*/  FADD.FTZ R4, |R15|.reuse, -RZ ;  /* 0x800000ff0f047221 */ /* 0x040fe20000010200 */
[C---:B------:R-:W-:Y:S02]  /*4690*/  FSETP.NEU.FTZ.AND P1, PT, |R15|.reuse, 1, PT ;  /* 0x3f8000000f00780b */ /* 0x040fe40003f3d200 */
[----:B------:R-:W-:-:S04]  /*46a0*/  FFMA.FTZ R0, |R15|, -R0, 0.5 ;  /* 0x3f0000000f007423 */ /* 0x000fc80000010a00 */
[----:B0-----:R-:W0:Y:S02]  /*46b0*/  MUFU.RSQ R3, R0 ;  /* 0x0000000000037308 */ /* 0x001e240000001400 */
[----:B0-----:R-:W-:Y:S01]  /*46c0*/  FMUL.FTZ R2, R0, R3 ;  /* 0x0000000300027220 */ /* 0x001fe20000410000 */
[----:B------:R-:W-:-:S04]  /*46d0*/  FMUL.FTZ R3, R3, -0.5 ;  /* 0xbf00000003037820 */ /* 0x000fc80000410000 */
[----:B------:R-:W-:-:S04]  /*46e0*/  FFMA.FTZ R3, R2, R3, 0.5 ;  /* 0x3f00000002037423 */ /* 0x000fc80000010003 */
[----:B------:R-:W-:Y:S01]  /*46f0*/  FFMA.FTZ R3, R2, R3, R2 ;  /* 0x0000000302037223 */ /* 0x000fe20000010002 */
[----:B------:R-:W-:-:S04]  /*4700*/  IMAD.MOV.U32 R2, RZ, RZ, 0x3f6ee581 ;  /* 0x3f6ee581ff027424 */ /* 0x000fc800078e00ff */
[----:B------:R-:W-:Y:S02]  /*4710*/  @P0 FSEL R4, R3, RZ, P1 ;  /* 0x000000ff03040208 */ /* 0x000fe40000800000 */
[----:B------:R-:W-:Y:S02]  /*4720*/  MOV R3, 0x3d10ecef ;  /* 0x3d10ecef00037802 */ /* 0x000fe40000000f00 */
[----:B------:R-:W-:Y:S02]  /*4730*/  LOP3.LUT R4, R4, 0x80000000, R15, 0xb8, !PT ;  /* 0x8000000004047812 */ /* 0x000fe400078eb80f */
[----:B------:R-:W-:-:S03]  /*4740*/  FSETP.GT.FTZ.AND P1, PT, R15, 0.56000000238418579102, PT ;  /* 0x3f0f5c290f00780b */ /* 0x000fc60003f34000 */
[----:B------:R-:W-:-:S04]  /*4750*/  FMUL.FTZ R0, R4, R4 ;  /* 0x0000000404007220 */ /* 0x000fc80000410000 */
[----:B------:R-:W-:-:S04]  /*4760*/  FFMA.FTZ R3, R0, R3, 0.016980519518256187439 ;  /* 0x3c8b1abb00037423 */ /* 0x000fc80000010003 */
[----:B------:R-:W-:-:S04]  /*4770*/  FFMA.FTZ R3, R0, R3, 0.030762933194637298584 ;  /* 0x3cfc028c00037423 */ /* 0x000fc80000010003 */
[----:B------:R-:W-:-:S04]  /*4780*/  FFMA.FTZ R3, R0, R3, 0.044709417968988418579 ;  /* 0x3d37213900037423 */ /* 0x000fc80000010003 */
[----:B------:R-:W-:-:S04]  /*4790*/  FFMA.FTZ R3, R0, R3, 0.074989043176174163818 ;  /* 0x3d9993db00037423 */ /* 0x000fc80000010003 */
[----:B------:R-:W-:-:S04]  /*47a0*/  FFMA.FTZ R3, R0, R3, 0.16666707396507263184 ;  /* 0x3e2aaac600037423 */ /* 0x000fc80000010003 */
[----:B------:R-:W-:-:S04]  /*47b0*/  FMUL.FTZ R3, R0, R3 ;  /* 0x0000000300037220 */ /* 0x000fc80000410000 */
[----:B------:R-:W-:-:S04]  /*47c0*/  FFMA.FTZ R0, R4, R3, R4 ;  /* 0x0000000304007223 */ /* 0x000fc80000010004 */
[----:B------:R-:W-:-:S05]  /*47d0*/  FADD.FTZ R3, -R0, -RZ ;  /* 0x800000ff00037221 */ /* 0x000fca0000010100 */
[----:B------:R-:W-:-:S05]  /*47e0*/  FSEL R3, R0, R3, P0 ;  /* 0x0000000300037208 */ /* 0x000fca0000000000 */
[----:B------:R-:W-:-:S04]  /*47f0*/  @!P1 FFMA.FTZ R0, R2, 1.6832555532455444336, R3 ;  /* 0x3fd774eb02009823 */ /* 0x000fc80000010003 */
[----:B------:R-:W-:Y:S01]  /*4800*/  @P0 FADD.FTZ R0, R0, R0 ;  /* 0x0000000000000221 */ /* 0x000fe20000010000 */
[----:B------:R-:W-:Y:S06]  /*4810*/  BRA `(.L_x_3046) ;  /* 0x0000000000707947 */ /* 0x000fec0003800000 */
.L_x_3049:
[----:B0-----:R-:W-:Y:S02]  /*4820*/  HFMA2 R3, -RZ, RZ, 1.75, 0 ;  /* 0x3f000000ff037431 */ /* 0x001fe400000001ff */
[----:B------:R-:W-:-:S04]  /*4830*/  FADD.FTZ R0, -R15, -RZ ;  /* 0x800000ff0f007221 */ /* 0x000fc80000010100 */
[C---:B------:R-:W-:Y:S01]  /*4840*/  FADD.FTZ R5, |R0|.reuse, -RZ ;  /* 0x800000ff00057221 */ /* 0x040fe20000010200 */
[C---:B------:R-:W-:Y:S02]  /*4850*/  FSETP.GT.FTZ.AND P0, PT, |R0|.reuse, 0.56000000238418579102, PT ;  /* 0x3f0f5c290000780b */ /* 0x040fe40003f14200 */
[C---:B------:R-:W-:Y:S01]  /*4860*/  FSETP.NEU.FTZ.AND P1, PT, |R0|.reuse, 1, PT ;  /* 0x3f8000000000780b */ /* 0x040fe20003f3d200 */
[----:B------:R-:W-:-:S04]  /*4870*/  FFMA.FTZ R2, |R0|, -R3, 0.5 ;  /* 0x3f00000000027423 */ /* 0x000fc80000010a03 */
[----:B------:R-:W0:Y:S02]  /*4880*/  MUFU.RSQ R3, R2 ;  /* 0x0000000200037308 */ /* 0x000e240000001400 */
[----:B0-----:R-:W-:Y:S01]  /*4890*/  FMUL.FTZ R4, R2, R3 ;  /* 0x0000000302047220 */ /* 0x001fe20000410000 */
[----:B------:R-:W-:Y:S01]  /*48a0*/  FMUL.FTZ R3, R3, -0.5 ;  /* 0xbf00000003037820 */ /* 0x000fe20000410000 */
[----:B------:R-:W-:-:S03]  /*48b0*/  IMAD.MOV.U32 R2, RZ, RZ, 0x3f6ee581 ;  /* 0x3f6ee581ff027424 */ /* 0x000fc600078e00ff */
[----:B------:R-:W-:-:S04]  /*48c0*/  FFMA.FTZ R3, R4, R3, 0.5 ;  /* 0x3f00000004037423 */ /* 0x000fc80000010003 */
[----:B------:R-:W-:-:S05]  /*48d0*/  FFMA.FTZ R3, R4, R3, R4 ;  /* 0x0000000304037223 */ /* 0x000fca0000010004 */
[----:B------:R-:W-:Y:S02]  /*48e0*/  @P0 FSEL R5, R3, RZ, P1 ;  /* 0x000000ff03050208 */ /* 0x000fe40000800000 */
[----:B------:R-:W-:Y:S02]  /*48f0*/  MOV R3, 0x3d10ecef ;  /* 0x3d10ecef00037802 */ /* 0x000fe40000000f00 */
[----:B------:R-:W-:Y:S02]  /*4900*/  LOP3.LUT R5, R5, 0x80000000, R0, 0xb8, !PT ;  /* 0x8000000005057812 */ /* 0x000fe400078eb800 */
[----:B------:R-:W-:-:S03]  /*4910*/  FSETP.GEU.FTZ.AND P1, PT, R15, -0.56000000238418579102, PT ;  /* 0xbf0f5c290f00780b */ /* 0x000fc60003f3e000 */
        /* <DEDUP_REMOVED lines=10> */
[----:B------:R-:W-:-:S04]  /*49c0*/  @P1 FFMA.FTZ R0, R2, 1.6832555532455444336, R3 ;  /* 0x3fd774eb02001823 */ /* 0x000fc80000010003 */
[----:B------:R-:W-:-:S07]  /*49d0*/  @P0 FADD.FTZ R0, R0, R0 ;  /* 0x0000000000000221 */ /* 0x000fce0000010000 */
.L_x_3046:
[----:B------:R-:W-:Y:S05]  /*49e0*/  BSYNC.RECONVERGENT B3 ;  /* 0x0000000000037941 */ /* 0x000fea0003800200 */
.L_x_3035:
[----:B------:R-:W-:-:S13]  /*49f0*/  ISETP.GE.AND P0, PT, R9, RZ, PT ;  /* 0x000000ff0900720c */ /* 0x000fda0003f06270 */
[----:B-1----:R-:W-:-:S07]  /*4a00*/  @P0 FADD.FTZ R12, -R12, -RZ ;  /* 0x800000ff0c0c0221 */ /* 0x002fce0000010100 */
.L_x_3015:
[----:B------:R-:W-:Y:S05]  /*4a10*/  BSYNC.RECONVERGENT B2 ;  /* 0x0000000000027941 */ /* 0x000fea0003800200 */
.L_x_3013:
[----:B------:R-:W-:Y:S01]  /*4a20*/  FSETP.NAN.FTZ.AND P0, PT, |R0|, |R0|, PT ;  /* 0x400000000000720b */ /* 0x000fe20003f18200 */
[----:B------:R-:W-:Y:S03]  /*4a30*/  BSSY.RECONVERGENT B0, `(.L_x_3050) ;  /* 0x000000a000007945 */ /* 0x000fe60003800200 */
[----:B------:R-:W-:-:S09]  /*4a40*/  FSETP.NAN.OR P1, PT, |R12|, |R12|, !P0 ;  /* 0x4000000c0c00720b */ /* 0x000fd20004728600 */
[----:B------:R-:W-:-:S04]  /*4a50*/  @P0 MOV R5, R0 ;  /* 0x0000000000050202 */ /* 0x000fc80000000f00 */
[----:B------:R-:W-:Y:S01]  /*4a60*/  @!P1 FADD.FTZ R12, |R12|, -RZ ;  /* 0x800000ff0c0c9221 */ /* 0x000fe20000010200 */
[----:B------:R-:W-:Y:S06]  /*4a70*/  @P0 BRA `(.L_x_3051) ;  /* 0x0000000000140947 */ /* 0x000fec0003800000 */
[CC--:B------:R-:W-:Y:S01]  /*4a80*/  FSETP.NAN.FTZ.AND P0, PT, |R12|.reuse, |R12|.reuse, PT ;  /* 0x4000000c0c00720b */ /* 0x0c0fe20003f18200 */
[----:B------:R-:W-:Y:S01]  /*4a90*/  FADD.FTZ R2, |R12|, -RZ ;  /* 0x800000ff0c027221 */ /* 0x000fe20000010200 */
[----:B------:R-:W-:-:S11]  /*4aa0*/  MOV R5, R12 ;  /* 0x0000000c00057202 */ /* 0x000fd60000000f00 */
[----:B------:R-:W-:Y:S01]  /*4ab0*/  @!P0 LOP3.LUT R5, R0, 0x80000000, R9, 0xb8, !PT ;  /* 0x8000000000058812 */ /* 0x000fe200078eb809 */
[----:B------:R-:W-:-:S07]  /*4ac0*/  @!P0 IMAD.MOV.U32 R12, RZ, RZ, R2 ;  /* 0x000000ffff0c8224 */ /* 0x000fce00078e0002 */
.L_x_3051:
[----:B------:R-:W-:Y:S05]  /*4ad0*/  BSYNC.RECONVERGENT B0 ;  /* 0x0000000000007941 */ /* 0x000fea0003800200 */
.L_x_3050:
[----:B------:R-:W0:Y:S01]  /*4ae0*/  LDCU.64 UR6, c[0x0][0x580] ;  /* 0x0000b000ff0677ac */ /* 0x000e220008000a00 */
[----:B------:R-:W-:Y:S01]  /*4af0*/  F2FP.F16.F32.PACK_AB R5, R5, R12 ;  /* 0x0000000c0505723e */ /* 0x000fe200000000ff */
        /* <DEDUP_REMOVED lines=17> */
.L_x_3055:
[----:B------:R-:W-:-:S06]  /*4c10*/  HADD2.F32 R5, -RZ, R5.H0_H0 ;  /* 0x20000005ff057230 */ /* 0x000fcc0000004100 */
[----:B------:R-:W0:Y:S02]  /*4c20*/  F2I.S64.TRUNC R4, R5 ;  /* 0x0000000500047311 */ /* 0x000e24000020d900 */
[----:B0-----:R1:W-:Y:S01]  /*4c30*/  STG.E.U8 desc[UR36][R2.64], R4 ;  /* 0x0000000402007986 */ /* 0x0013e2000c101124 */
[----:B------:R-:W-:Y:S05]  /*4c40*/  BRA `(.L_x_3057) ;  /* 0x0000000c00747947 */ /* 0x000fea0003800000 */
.L_x_3054:
        /* <DEDUP_REMOVED lines=10> */
.L_x_3059:
[----:B------:R-:W-:-:S06]  /*4cf0*/  HADD2.F32 R5, -RZ, R5.H0_H0 ;  /* 0x20000005ff057230 */ /* 0x000fcc0000004100 */
[----:B------:R-:W0:Y:S02]  /*4d00*/  F2I.FTZ.TRUNC.NTZ R5, R5 ;  /* 0x0000000500057305 */ /* 0x000e24000021f100 */
[----:B0-----:R4:W-:Y:S01]  /*4d10*/  STG.E desc[UR36][R2.64], R5 ;  /* 0x0000000502007986 */ /* 0x0019e2000c101924 */
[----:B------:R-:W-:Y:S05]  /*4d20*/  BRA `(.L_x_3057) ;  /* 0x0000000c003c7947 */ /* 0x000fea0003800000 */
.L_x_3058:
[----:B------:R-:W-:-:S06]  /*4d30*/  HADD2.F32 R5, -RZ, R5.H0_H0 ;  /* 0x20000005ff057230 */ /* 0x000fcc0000004100 */
[----:B------:R-:W0:Y:S02]  /*4d40*/  F2I.FTZ.TRUNC.NTZ R5, R5 ;  /* 0x0000000500057305 */ /* 0x000e24000021f100 */
[----:B0-----:R2:W-:Y:S01]  /*4d50*/  STG.E.U16 desc[UR36][R2.64], R5 ;  /* 0x0000000502007986 */ /* 0x0015e2000c101524 */
[----:B------:R-:W-:Y:S05]  /*4d60*/  BRA `(.L_x_3057) ;  /* 0x0000000c002c7947 */ /* 0x000fea0003800000 */
.L_x_3053:
        /* <DEDUP_REMOVED lines=9> */
.L_x_3061:
[----:B------:R0:W-:Y:S01]  /*4e00*/  STG.E.U16 desc[UR36][R2.64], R5 ;  /* 0x0000000502007986 */ /* 0x0001e2000c101524 */
[----:B------:R-:W-:Y:S05]  /*4e10*/  BRA `(.L_x_3057) ;  /* 0x0000000c00007947 */ /* 0x000fea0003800000 */
.L_x_3060:
[----:B------:R-:W-:-:S09]  /*4e20*/  UISETP.NE.AND UP0, UPT, UR4, 0x7, UPT ;  /* 0x000000070400788c */ /* 0x000fd2000bf05270 */
[----:B------:R-:W-:Y:S05]  /*4e30*/  BRA.U !UP0, `(.L_x_3062) ;  /* 0x0000000108287547 */ /* 0x000fea000b800000 */
[----:B------:R-:W-:-:S09]  /*4e40*/  UISETP.NE.AND UP0, UPT, UR4, 0x8, UPT ;  /* 0x000000080400788c */ /* 0x000fd2000bf05270 */
[----:B------:R-:W-:Y:S05]  /*4e50*/  BRA.U !UP0, `(.L_x_3063) ;  /* 0x0000000108187547 */ /* 0x000fea000b800000 */
[----:B------:R-:W-:-:S09]  /*4e60*/  UISETP.NE.AND UP0, UPT, UR4, 0x9, UPT ;  /* 0x000000090400788c */ /* 0x000fd2000bf05270 */
[----:B------:R-:W-:Y:S05]  /*4e70*/  BRA.U UP0, `(.L_x_3056) ;  /* 0x0000000900487547 */ /* 0x000fea000b800000 */
[--C-:B------:R-:W-:Y:S02]  /*4e80*/  HADD2.F32 R4, -RZ, R5.reuse.H0_H0 ;  /* 0x20000005ff047230 */ /* 0x100fe40000004100 */
[----:B------:R-:W-:-:S05]  /*4e90*/  HADD2.F32 R5, -RZ, R5.H1_H1 ;  /* 0x30000005ff057230 */ /* 0x000fca0000004100 */
[----:B------:R0:W-:Y:S01]  /*4ea0*/  STG.E.64 desc[UR36][R2.64], R4 ;  /* 0x0000000402007986 */ /* 0x0001e2000c101b24 */
[----:B------:R-:W-:Y:S05]  /*4eb0*/  BRA `(.L_x_3057) ;  /* 0x0000000800d87947 */ /* 0x000fea0003800000 */
.L_x_3063:
[----:B------:R0:W-:Y:S01]  /*4ec0*/  STG.E desc[UR36][R2.64], R5 ;  /* 0x0000000502007986 */ /* 0x0001e2000c101924 */
[----:B------:R-:W-:Y:S05]  /*4ed0*/  BRA `(.L_x_3057) ;  /* 0x0000000800d07947 */ /* 0x000fea0003800000 */
.L_x_3062:
[----:B------:R-:W-:-:S05]  /*4ee0*/  HADD2.F32 R4, -RZ, R5.H0_H0 ;  /* 0x20000005ff047230 */ /* 0x000fca0000004100 */
[----:B------:R-:W-:-:S06]  /*4ef0*/  FMUL.FTZ R4, R4, 1 ;  /* 0x3f80000004047820 */ /* 0x000fcc0000410000 */
[----:B------:R-:W0:Y:S02]  /*4f00*/  F2F.F64.F32 R4, R4 ;  /* 0x0000000400047310 */ /* 0x000e240000201800 */
[----:B0-----:R0:W-:Y:S01]  /*4f10*/  STG.E.64 desc[UR36][R2.64], R4 ;  /* 0x0000000402007986 */ /* 0x0011e2000c101b24 */
[----:B------:R-:W-:Y:S05]  /*4f20*/  BRA `(.L_x_3057) ;  /* 0x0000000800bc7947 */ /* 0x000fea0003800000 */
.L_x_3052:
        /* <DEDUP_REMOVED lines=9> */
[----:B------:R-:W-:-:S13]  /*4fc0*/  FSETP.NEU.FTZ.AND P0, PT, R0, RZ, PT ;  /* 0x000000ff0000720b */ /* 0x000fda0003f1d000 */
[----:B------:R-:W-:-:S05]  /*4fd0*/  @!P0 HADD2.F32 R5, -RZ, R5.H1_H1 ;  /* 0x30000005ff058230 */ /* 0x000fca0000004100 */
[----:B------:R-:W-:-:S04]  /*4fe0*/  FSETP.NEU.OR P0, PT, R5, RZ, P0 ;  /* 0x000000ff0500720b */ /* 0x000fc8000070d400 */
[----:B------:R-:W-:-:S05]  /*4ff0*/  SEL R5, RZ, 0x1, !P0 ;  /* 0x00000001ff057807 */ /* 0x000fca0004000000 */
[----:B------:R0:W-:Y:S01]  /*5000*/  STG.E.U8 desc[UR36][R2.64], R5 ;  /* 0x0000000502007986 */ /* 0x0001e2000c101124 */
[----:B------:R-:W-:Y:S05]  /*5010*/  BRA `(.L_x_3057) ;  /* 0x0000000800807947 */ /* 0x000fea0003800000 */
.L_x_3066:
[--C-:B------:R-:W-:Y:S02]  /*5020*/  HADD2.F32 R6, -RZ, R5.reuse.H1_H1 ;  /* 0x30000005ff067230 */ /* 0x100fe40000004100 */
[----:B------:R-:W-:-:S03]  /*5030*/  HADD2.F32 R0, -RZ, R5.H0_H0 ;  /* 0x20000005ff007230 */ /* 0x000fc60000004100 */
[----:B------:R-:W-:Y:S02]  /*5040*/  FMUL.FTZ R6, R6, 1 ;  /* 0x3f80000006067820 */ /* 0x000fe40000410000 */
[----:B------:R-:W-:-:S04]  /*5050*/  FMUL.FTZ R0, R0, 1 ;  /* 0x3f80000000007820 */ /* 0x000fc80000410000 */
[----:B------:R-:W-:Y:S08]  /*5060*/  F2F.F64.F32 R4, R0 ;  /* 0x0000000000047310 */ /* 0x000ff00000201800 */
[----:B---3--:R-:W0:Y:S02]  /*5070*/  F2F.F64.F32 R6, R6 ;  /* 0x0000000600067310 */ /* 0x008e240000201800 */
[----:B0-----:R0:W-:Y:S01]  /*5080*/  STG.E.128 desc[UR36][R2.64], R4 ;  /* 0x0000000402007986 */ /* 0x0011e2000c101d24 */
[----:B------:R-:W-:Y:S05]  /*5090*/  BRA `(.L_x_3057) ;  /* 0x0000000800607947 */ /* 0x000fea0003800000 */
.L_x_3065:
[----:B------:R-:W-:-:S09]  /*50a0*/  UISETP.NE.AND UP0, UPT, UR4, 0xf, UPT ;  /* 0x0000000f0400788c */ /* 0x000fd2000bf05270 */
[----:B------:R-:W-:Y:S05]  /*50b0*/  BRA.U !UP0, `(.L_x_3067) ;  /* 0x0000000108a07547 */ /* 0x000fea000b800000 */
[----:B------:R-:W-:-:S09]  /*50c0*/  UISETP.NE.AND UP0, UPT, UR4, 0x17, UPT ;  /* 0x000000170400788c */ /* 0x000fd2000bf05270 */
[----:B------:R-:W-:Y:S05]  /*50d0*/  BRA.U !UP0, `(.L_x_3068) ;  /* 0x00000001084c7547 */ /* 0x000fea000b800000 */
[----:B------:R-:W-:-:S09]  /*50e0*/  UISETP.NE.AND UP0, UPT, UR4, 0x18, UPT ;  /* 0x000000180400788c */ /* 0x000fd2000bf05270 */
[----:B------:R-:W-:Y:S05]  /*50f0*/  BRA.U UP0, `(.L_x_3056) ;  /* 0x0000000500a87547 */ /* 0x000fea000b800000 */
[----:B---3--:R-:W-:Y:S01]  /*5100*/  HADD2.F32 R7, -RZ, R5.H0_H0 ;  /* 0x20000005ff077230 */ /* 0x008fe20000004100 */
        /* <DEDUP_REMOVED lines=12> */
.L_x_3070:
[----:B------:R-:W-:Y:S05]  /*51d0*/  BSYNC.RECONVERGENT B0 ;  /* 0x0000000000007941 */ /* 0x000fea0003800200 */
.L_x_3069:
[----:B------:R-:W-:-:S05]  /*51e0*/  LOP3.LUT R5, R0, 0x80, R5, 0xf8, !PT ;  /* 0x0000008000057812 */ /* 0x000fca00078ef805 */
[----:B------:R0:W-:Y:S01]  /*51f0*/  STG.E.U8 desc[UR36][R2.64], R5 ;  /* 0x0000000502007986 */ /* 0x0001e2000c101124 */
[----:B------:R-:W-:Y:S05]  /*5200*/  BRA `(.L_x_3057) ;  /* 0x0000000800047947 */ /* 0x000fea0003800000 */
.L_x_3068:
[----:B---3--:R-:W-:Y:S01]  /*5210*/  HADD2.F32 R7, -RZ, R5.H0_H0 ;  /* 0x20000005ff077230 */ /* 0x008fe20000004100 */
        /* <DEDUP_REMOVED lines=14> */
.L_x_3072:
[----:B------:R-:W-:Y:S05]  /*5300*/  BSYNC.RECONVERGENT B0 ;  /* 0x0000000000007941 */ /* 0x000fea0003800200 */
.L_x_3071:
[----:B------:R-:W-:-:S05]  /*5310*/  LOP3.LUT R5, R0, 0x80, R5, 0xf8, !PT ;  /* 0x0000008000057812 */ /* 0x000fca00078ef805 */
[----:B------:R0:W-:Y:S01]  /*5320*/  STG.E.U8 desc[UR36][R2.64], R5 ;  /* 0x0000000502007986 */ /* 0x0001e2000c101124 */
[----:B------:R-:W-:Y:S05]  /*5330*/  BRA `(.L_x_3057) ;  /* 0x0000000400b87947 */ /* 0x000fea0003800000 */
.L_x_3067:
[----:B------:R-:W-:-:S05]  /*5340*/  HADD2.F32 R0, -RZ, R5.H0_H0 ;  /* 0x20000005ff007230 */ /* 0x000fca0000004100 */
[----:B------:R-:W-:-:S05]  /*5350*/  F2FP.BF16.F32.PACK_AB R0, RZ, R0 ;  /* 0x00000000ff00723e */ /* 0x000fca00000010ff */
[----:B------:R0:W-:Y:S01]  /*5360*/  STG.E.U16 desc[UR36][R2.64], R0 ;  /* 0x0000000002007986 */ /* 0x0001e2000c101524 */
[----:B------:R-:W-:Y:S05]  /*5370*/  BRA `(.L_x_3057) ;  /* 0x0000000400a87947 */ /* 0x000fea0003800000 */
.L_x_3064:
        /* <DEDUP_REMOVED lines=12> */
.L_x_3075:
        /* <DEDUP_REMOVED lines=13> */
.L_x_3078:
[----:B------:R-:W-:-:S04]  /*5510*/  SHF.R.U32.HI R0, RZ, 0x14, R5 ;  /* 0x00000014ff007819 */ /* 0x000fc80000011605 */
[----:B------:R-:W-:-:S04]  /*5520*/  LOP3.LUT R0, R0, 0x1, RZ, 0xc0, !PT ;  /* 0x0000000100007812 */ /* 0x000fc800078ec0ff */
[----:B------:R-:W-:-:S04]  /*5530*/  IADD3 R0, PT, PT, R5, 0x487ffff, R0 ;  /* 0x0487ffff05007810 */ /* 0x000fc80007ffe000 */
[----:B------:R-:W-:-:S04]  /*5540*/  SHF.R.U32.HI R0, RZ, 0x14, R0 ;  /* 0x00000014ff007819 */ /* 0x000fc80000011600 */
[----:B------:R-:W-:-:S07]  /*5550*/  LOP3.LUT R4, R0, 0xff, RZ, 0xc0, !PT ;  /* 0x000000ff00047812 */ /* 0x000fce00078ec0ff */
.L_x_3079:
[----:B------:R-:W-:-:S04]  /*5560*/  SHF.R.U32.HI R5, RZ, 0x18, R5 ;  /* 0x00000018ff057819 */ /* 0x000fc80000011605 */
[----:B------:R-:W-:-:S04]  /*5570*/  LOP3.LUT R4, R4, 0x80, R5, 0xf8, !PT ;  /* 0x0000008004047812 */ /* 0x000fc800078ef805 */
[----:B------:R-:W-:-:S07]  /*5580*/  PRMT R0, R4, 0x7610, R0 ;  /* 0x0000761004007816 */ /* 0x000fce0000000000 */
.L_x_3077:
[----:B------:R-:W-:Y:S05]  /*5590*/  BSYNC.RECONVERGENT B0 ;  /* 0x0000000000007941 */ /* 0x000fea0003800200 */
.L_x_3076:
[----:B------:R0:W-:Y:S01]  /*55a0*/  STG.E.U8 desc[UR36][R2.64], R0 ;  /* 0x0000000002007986 */ /* 0x0001e2000c101124 */
[----:B------:R-:W-:Y:S05]  /*55b0*/  BRA `(.L_x_3057) ;  /* 0x0000000400187947 */ /* 0x000fea0003800000 */
.L_x_3074:
[----:B------:R-:W-:Y:S01]  /*55c0*/  HADD2.F32 R5, -RZ, R5.H0_H0 ;  /* 0x20000005ff057230 */ /* 0x000fe20000004100 */
[----:B------:R-:W-:Y:S01]  /*55d0*/  BSSY.RECONVERGENT B0, `(.L_x_3080) ;  /* 0x0000014000007945 */ /* 0x000fe20003800200 */
[----:B------:R-:W-:-:S03]  /*55e0*/  HFMA2 R0, -RZ, RZ, 0, 7.62939453125e-06 ;  /* 0x00000080ff007431 */ /* 0x000fc600000001ff */
        /* <DEDUP_REMOVED lines=10> */
.L_x_3082:
[----:B------:R-:W-:-:S04]  /*5690*/  SHF.R.U32.HI R0, RZ, 0x15, R5 ;  /* 0x00000015ff007819 */ /* 0x000fc80000011605 */
[----:B------:R-:W-:-:S04]  /*56a0*/  LOP3.LUT R0, R0, 0x1, RZ, 0xc0, !PT ;  /* 0x0000000100007812 */ /* 0x000fc800078ec0ff */
[----:B------:R-:W-:-:S04]  /*56b0*/  IADD3 R0, PT, PT, R5, 0x88fffff, R0 ;  /* 0x088fffff05007810 */ /* 0x000fc80007ffe000 */
[----:B------:R-:W-:-:S04]  /*56c0*/  SHF.R.U32.HI R0, RZ, 0x15, R0 ;  /* 0x00000015ff007819 */ /* 0x000fc80000011600 */
[----:B------:R-:W-:-:S07]  /*56d0*/  LOP3.LUT R4, R0, 0xff, RZ, 0xc0, !PT ;  /* 0x000000ff00047812 */ /* 0x000fce00078ec0ff */
.L_x_3083:
[----:B------:R-:W-:-:S04]  /*56e0*/  SHF.R.U32.HI R5, RZ, 0x18, R5 ;  /* 0x00000018ff057819 */ /* 0x000fc80000011605 */
[----:B------:R-:W-:-:S04]  /*56f0*/  LOP3.LUT R4, R4, 0x80, R5, 0xf8, !PT ;  /* 0x0000008004047812 */ /* 0x000fc800078ef805 */
[----:B------:R-:W-:-:S07]  /*5700*/  PRMT R0, R4, 0x7610, R0 ;  /* 0x0000761004007816 */ /* 0x000fce0000000000 */
.L_x_3081:
[----:B------:R-:W-:Y:S05]  /*5710*/  BSYNC.RECONVERGENT B0 ;  /* 0x0000000000007941 */ /* 0x000fea0003800200 */
.L_x_3080:
[----:B------:R0:W-:Y:S01]  /*5720*/  STG.E.U8 desc[UR36][R2.64], R0 ;  /* 0x0000000002007986 */ /* 0x0001e2000c101124 */
[----:B------:R-:W-:Y:S05]  /*5730*/  BRA `(.L_x_3057) ;  /* 0x0000000000b87947 */ /* 0x000fea0003800000 */
.L_x_3073:
[----:B------:R-:W-:-:S09]  /*5740*/  UISETP.NE.AND UP0, UPT, UR4, 0x1c, UPT ;  /* 0x0000001c0400788c */ /* 0x000fd2000bf05270 */
[----:B------:R-:W-:Y:S05]  /*5750*/  BRA.U !UP0, `(.L_x_3084) ;  /* 0x0000000108a47547 */ /* 0x000fea000b800000 */
[----:B------:R-:W-:-:S09]  /*5760*/  UISETP.NE.AND UP0, UPT, UR4, 0x1d, UPT ;  /* 0x0000001d0400788c */ /* 0x000fd2000bf05270 */
[----:B------:R-:W-:Y:S05]  /*5770*/  BRA.U !UP0, `(.L_x_3085) ;  /* 0x00000001088c7547 */ /* 0x000fea000b800000 */
[----:B------:R-:W-:-:S09]  /*5780*/  UISETP.NE.AND UP0, UPT, UR4, 0x2c, UPT ;  /* 0x0000002c0400788c */ /* 0x000fd2000bf05270 */
[----:B------:R-:W-:Y:S05]  /*5790*/  BRA.U !UP0, `(.L_x_3086) ;  /* 0x0000000108447547 */ /* 0x000fea000b800000 */
.L_x_3056:
[----:B------:R-:W-:Y:S01]  /*57a0*/  MOV R0, 0x0 ;  /* 0x0000000000007802 */ /* 0x000fe20000000f00 */
[----:B------:R-:W0:Y:S01]  /*57b0*/  LDCU.64 UR6, c[0x4][0x158] ;  /* 0x01002b00ff0677ac */ /* 0x000e220008000a00 */
[----:B------:R-:W-:Y:S02]  /*57c0*/  HFMA2 R12, -RZ, RZ, 0, 5.9604644775390625e-08 ;  /* 0x00000001ff0c7431 */ /* 0x000fe400000001ff */
[----:B------:R-:W-:Y:S01]  /*57d0*/  IMAD.MOV.U32 R8, RZ, RZ, 0x65 ;  /* 0x00000065ff087424 */ /* 0x000fe200078e00ff */
[----:B------:R1:W2:Y:S01]  /*57e0*/  LDC.64 R2, c[0x4][R0] ;  /* 0x0100000000027b82 */ /* 0x0002a20000000a00 */
[----:B------:R-:W4:Y:S01]  /*57f0*/  LDCU.64 UR8, c[0x4][0x160] ;  /* 0x01002c00ff0877ac */ /* 0x000f220008000a00 */
[----:B------:R-:W-:Y:S01]  /*5800*/  MOV R13, RZ ;  /* 0x000000ff000d7202 */ /* 0x000fe20000000f00 */
[----:B------:R-:W5:Y:S01]  /*5810*/  LDCU.64 UR4, c[0x4][0x30] ;  /* 0x01000600ff0477ac */ /* 0x000f620008000a00 */
[----:B0-----:R-:W-:Y:S01]  /*5820*/  IMAD.U32 R4, RZ, RZ, UR6 ;  /* 0x00000006ff047e24 */ /* 0x001fe2000f8e00ff */
[----:B------:R-:W-:-:S02]  /*5830*/  MOV R5, UR7 ;  /* 0x0000000700057c02 */ /* 0x000fc40008000f00 */
[----:B----4-:R-:W-:Y:S01]  /*5840*/  MOV R6, UR8 ;  /* 0x0000000800067c02 */ /* 0x010fe20008000f00 */
[----:B---3--:R-:W-:Y:S01]  /*5850*/  IMAD.U32 R7, RZ, RZ, UR9 ;  /* 0x00000009ff077e24 */ /* 0x008fe2000f8e00ff */
[----:B-----5:R-:W-:Y:S02]  /*5860*/  MOV R10, UR4 ;  /* 0x00000004000a7c02 */ /* 0x020fe40008000f00 */
[----:B-1----:R-:W-:-:S07]  /*5870*/  MOV R11, UR5 ;  /* 0x00000005000b7c02 */ /* 0x002fce0008000f00 */
[----:B------:R-:W-:-:S07]  /*5880*/  LEPC R20, `(.L_x_3087) ;  /* 0x000000001014794e */ /* 0x000fce0000000000 */
[----:B--2---:R-:W-:Y:S05]  /*5890*/  CALL.ABS.NOINC R2 ;  /* 0x0000000002007343 */ /* 0x004fea0003c00000 */
.L_x_3087:
[----:B------:R-:W-:Y:S05]  /*58a0*/  BRA `(.L_x_3057) ;  /* 0x00000000005c7947 */ /* 0x000fea0003800000 */
.L_x_3086:
        /* <DEDUP_REMOVED lines=12> */
[----:B------:R-:W-:-:S05]  /*5970*/  @!P0 IADD3 R0, PT, PT, R6, RZ, RZ ;  /* 0x000000ff06008210 */ /* 0x000fca0007ffe0ff */
[----:B------:R-:W-:-:S05]  /*5980*/  @P2 IMAD.MOV.U32 R5, RZ, RZ, R0 ;  /* 0x000000ffff052224 */ /* 0x000fca00078e0000 */
[----:B------:R0:W-:Y:S01]  /*5990*/  STG.E.U8 desc[UR36][R2.64], R5 ;  /* 0x0000000502007986 */ /* 0x0001e2000c101124 */
[----:B------:R-:W-:Y:S05]  /*59a0*/  BRA `(.L_x_3057) ;  /* 0x00000000001c7947 */ /* 0x000fea0003800000 */
.L_x_3085:
[----:B------:R-:W-:-:S06]  /*59b0*/  HADD2.F32 R5, -RZ, R5.H0_H0 ;  /* 0x20000005ff057230 */ /* 0x000fcc0000004100 */
[----:B------:R-:W0:Y:S02]  /*59c0*/  F2I.U64.TRUNC R4, R5 ;  /* 0x0000000500047311 */ /* 0x000e24000020d800 */
[----:B0-----:R0:W-:Y:S01]  /*59d0*/  STG.E.64 desc[UR36][R2.64], R4 ;  /* 0x0000000402007986 */ /* 0x0011e2000c101b24 */
[----:B------:R-:W-:Y:S05]  /*59e0*/  BRA `(.L_x_3057) ;  /* 0x00000000000c7947 */ /* 0x000fea0003800000 */
.L_x_3084:
[----:B------:R-:W-:-:S06]  /*59f0*/  HADD2.F32 R5, -RZ, R5.H0_H0 ;  /* 0x20000005ff057230 */ /* 0x000fcc0000004100 */
[----:B------:R-:W0:Y:S02]  /*5a00*/  F2I.FTZ.U32.TRUNC.NTZ R5, R5 ;  /* 0x0000000500057305 */ /* 0x000e24000021f000 */
[----:B0-----:R0:W-:Y:S02]  /*5a10*/  STG.E desc[UR36][R2.64], R5 ;  /* 0x0000000502007986 */ /* 0x0011e4000c101924 */
.L_x_3057:
[----:B------:R-:W-:-:S07]  /*5a20*/  IADD3 R17, PT, PT, R17, 0x80, RZ ;  /* 0x0000008011117810 */ /* 0x000fce0007ffe0ff */
.L_x_2977:
[----:B------:R-:W-:Y:S05]  /*5a30*/  BSYNC.RECONVERGENT B6 ;  /* 0x0000000000067941 */ /* 0x000fea0003800200 */
.L_x_2976:
        /* <DEDUP_REMOVED lines=14> */
[----:B-12-4-:R-:W-:-:S05]  /*5b20*/  IMAD.HI.U32 R2, R17, UR4, R16 ;  /* 0x0000000411027c27 */ /* 0x016fca000f8e0010 */
        /* <DEDUP_REMOVED lines=287> */
[----:B------:R-:W-:-:S04]  /*6d20*/  SHF.R.U32.HI R2, RZ, UR5, R2 ;  /* 0x00000005ff027c19 */ /* 0x000fc80008011602 */
[----:B------:R-:W-:-:S05]  /*6d30*/  IADD3 R3, PT, PT, -R2, RZ, RZ ;  /* 0x000000ff02037210 */ /* 0x000fca0007ffe1ff */
[----:B-1----:R-:W-:-:S04]  /*6d40*/  IMAD R5, R3, UR6, R5 ;  /* 0x0000000603057c24 */ /* 0x002fc8000f8e0205 */
[C---:B--2---:R-:W-:Y:S02]  /*6d50*/  IMAD R16, R5.reuse, UR8, R16 ;  /* 0x0000000805107c24 */ /* 0x044fe4000f8e0210 */
[----:B------:R-:W-:-:S07]  /*6d60*/  IMAD R0, R5, UR9, R0 ;  /* 0x0000000905007c24 */ /* 0x000fce000f8e0200 */
.L_x_3090:
[----:B------:R-:W1:Y:S01]  /*6d70*/  LDCU.64 UR6, c[0x0][0x588] ;  /* 0x0000b100ff0677ac */ /* 0x000e620008000a00 */
[----:B------:R-:W-:-:S04]  /*6d80*/  UPRMT UR4, UR41, 0x9910, URZ ;  /* 0x0000991029047896 */ /* 0x000fc800080000ff */
[----:B------:R-:W-:Y:S01]  /*6d90*/  UISETP.GT.AND UP0, UPT, UR4, 0x9, UPT ;  /* 0x000000090400788c */ /* 0x000fe2000bf04270 */
[----:B-12-4-:R-:W-:-:S05]  /*6da0*/  IADD3 R2, P0, PT, R0, UR6, RZ ;  /* 0x0000000600027c10 */ /* 0x016fca000ff1e0ff */
        /* <DEDUP_REMOVED lines=15> */
.L_x_3094:
[----:B------:R0:W2:Y:S02]  /*6ea0*/  LDG.E.U8 R2, desc[UR36][R2.64] ;  /* 0x0000002402027981 */ /* 0x0000a4000c1e1100 */
[----:B0-----:R-:W-:Y:S02]  /*6eb0*/  PRMT R3, R3, 0x5410, RZ ;  /* 0x0000541003037816 */ /* 0x001fe400000000ff */
[----:B--2---:R-:W-:-:S04]  /*6ec0*/  I2FP.F32.U32 R10, R2 ;  /* 0x00000002000a7245 */ /* 0x004fc80000201000 */
[----:B------:R-:W-:Y:S01]  /*6ed0*/  F2FP.F16.F32.PACK_AB R10, RZ, R10 ;  /* 0x0000000aff0a723e */ /* 0x000fe200000000ff */
[----:B------:R-:W-:Y:S06]  /*6ee0*/  BRA `(.L_x_3096) ;  /* 0x0000000c00e47947 */ /* 0x000fec0003800000 */
.L_x_3093:
        /* <DEDUP_REMOVED lines=11> */
.L_x_3098:
[----:B------:R0:W2:Y:S02]  /*6fa0*/  LDG.E R2, desc[UR36][R2.64] ;  /* 0x0000002402027981 */ /* 0x0000a4000c1e1900 */
[----:B0-----:R-:W-:Y:S02]  /*6fb0*/  PRMT R3, R3, 0x5410, RZ ;  /* 0x0000541003037816 */ /* 0x001fe400000000ff */
[----:B--2---:R-:W-:-:S04]  /*6fc0*/  I2FP.F32.S32 R10, R2 ;  /* 0x00000002000a7245 */ /* 0x004fc80000201400 */
[----:B------:R-:W-:Y:S01]  /*6fd0*/  F2FP.F16.F32.PACK_AB R10, RZ, R10 ;  /* 0x0000000aff0a723e */ /* 0x000fe200000000ff */
[----:B------:R-:W-:Y:S06]  /*6fe0*/  BRA `(.L_x_3096) ;  /* 0x0000000c00a47947 */ /* 0x000fec0003800000 */
.L_x_3097:
[----:B------:R0:W2:Y:S02]  /*6ff0*/  LDG.E.U16 R2, desc[UR36][R2.64] ;  /* 0x0000002402027981 */ /* 0x0000a4000c1e1500 */
[----:B0-----:R-:W-:Y:S01]  /*7000*/  PRMT R3, R3, 0x5410, RZ ;  /* 0x0000541003037816 */ /* 0x001fe200000000ff */
[----:B--2---:R-:W0:Y:S02]  /*7010*/  I2F.S16 R10, R2 ;  /* 0x00000002000a7306 */ /* 0x004e240000101400 */
[----:B0-----:R-:W-:Y:S01]  /*7020*/  F2FP.F16.F32.PACK_AB R10, RZ, R10 ;  /* 0x0000000aff0a723e */ /* 0x001fe200000000ff */
[----:B------:R-:W-:Y:S06]  /*7030*/  BRA `(.L_x_3096) ;  /* 0x0000000c00907947 */ /* 0x000fec0003800000 */
.L_x_3092:
        /* <DEDUP_REMOVED lines=10> */
.L_x_3100:
[----:B------:R0:W2:Y:S02]  /*70e0*/  LDG.E.U16 R10, desc[UR36][R2.64] ;  /* 0x00000024020a7981 */ /* 0x0000a4000c1e1500 */
[----:B0-----:R-:W-:Y:S01]  /*70f0*/  PRMT R3, R3, 0x5410, RZ ;  /* 0x0000541003037816 */ /* 0x001fe200000000ff */
[----:B--2---:R-:W-:-:S05]  /*7100*/  HADD2.F32 R10, -RZ, R10.H0_H0 ;  /* 0x2000000aff0a7230 */ /* 0x004fca0000004100 */
[----:B------:R-:W-:Y:S01]  /*7110*/  F2FP.F16.F32.PACK_AB R10, RZ, R10 ;  /* 0x0000000aff0a723e */ /* 0x000fe200000000ff */
[----:B------:R-:W-:Y:S06]  /*7120*/  BRA `(.L_x_3096) ;  /* 0x0000000c00547947 */ /* 0x000fec0003800000 */
.L_x_3099:
        /* <DEDUP_REMOVED lines=10> */
.L_x_3102:
[----:B------:R-:W2:Y:S02]  /*71d0*/  LDG.E R2, desc[UR36][R2.64] ;  /* 0x0000002402027981 */ /* 0x000ea4000c1e1900 */
[----:B--2---:R-:W-:Y:S02]  /*71e0*/  PRMT R10, R2, 0x7610, R10 ;  /* 0x00007610020a7816 */ /* 0x004fe4000000000a */
[----:B------:R-:W-:Y:S01]  /*71f0*/  PRMT R3, R3, 0x7610, R2 ;  /* 0x0000761003037816 */ /* 0x000fe20000000002 */
[----:B------:R-:W-:Y:S06]  /*7200*/  BRA `(.L_x_3096) ;  /* 0x0000000c001c7947 */ /* 0x000fec0003800000 */
.L_x_3101:
        /* <DEDUP_REMOVED lines=9> */
.L_x_3091:
        /* <DEDUP_REMOVED lines=14> */
.L_x_3105:
[----:B---3--:R-:W2:Y:S01]  /*7380*/  LDG.E.128 R4, desc[UR36][R2.64] ;  /* 0x0000002402047981 */ /* 0x008ea2000c1e1d00 */
        /* <DEDUP_REMOVED lines=12> */
.L_x_3104:
        /* <DEDUP_REMOVED lines=8> */
[----:B0-----:R-:W-:Y:S02]  /*74d0*/  PRMT R3, R3, 0x5410, RZ ;  /* 0x0000541003037816 */ /* 0x001fe400000000ff */
[----:B--2---:R-:W-:-:S04]  /*74e0*/  SHF.L.U32 R0, R0, 0x18, RZ ;  /* 0x0000001800007819 */ /* 0x004fc800000006ff */
[C---:B------:R-:W-:Y:S02]  /*74f0*/  LOP3.LUT R4, R0.reuse, 0x7f000000, RZ, 0xc0, !PT ;  /* 0x7f00000000047812 */ /* 0x040fe400078ec0ff */
[----:B------:R-:W-:Y:S02]  /*7500*/  LOP3.LUT P0, RZ, R0, 0x7f000000, RZ, 0xc0, !PT ;  /* 0x7f00000000ff7812 */ /* 0x000fe4000780c0ff */
[----:B------:R-:W0:Y:S02]  /*7510*/  FLO.U32 R5, R4 ;  /* 0x0000000400057300 */ /* 0x000e2400000e0000 */
[----:B0-----:R-:W-:-:S05]  /*7520*/  IMAD.MOV R5, RZ, RZ, -R5 ;  /* 0x000000ffff057224 */ /* 0x001fca00078e0a05 */
[----:B------:R-:W-:-:S04]  /*7530*/  VIADDMNMX.U32 R5, R5, R6, 0x4, !PT ;  /* 0x0000000405057446 */ /* 0x000fc80007800006 */
[----:B------:R-:W-:-:S04]  /*7540*/  IADD3 R5, PT, PT, R5, -0x4, RZ ;  /* 0xfffffffc05057810 */ /* 0x000fc80007ffe0ff */
[C---:B------:R-:W-:Y:S02]  /*7550*/  SHF.L.U32 R6, R4.reuse, R5, RZ ;  /* 0x0000000504067219 */ /* 0x040fe400000006ff */
[----:B---3--:R-:W-:Y:S01]  /*7560*/  SHF.L.U32 R7, R5, 0x17, RZ ;  /* 0x0000001705077819 */ /* 0x008fe200000006ff */
[----:B------:R-:W-:-:S03]  /*7570*/  VIADD R5, R4, 0x1000000 ;  /* 0x0100000004057836 */ /* 0x000fc60000000000 */
[----:B------:R-:W-:Y:S02]  /*7580*/  LEA.HI R6, R6, -R7, RZ, 0x1c ;  /* 0x8000000706067211 */ /* 0x000fe400078fe0ff */
[----:B------:R-:W-:Y:S02]  /*7590*/  SHF.R.S32.HI R5, RZ, 0x8, R5 ;  /* 0x00000008ff057819 */ /* 0x000fe40000011405 */
[----:B------:R-:W-:-:S04]  /*75a0*/  IADD3 R6, PT, PT, R6, 0x3c000000, RZ ;  /* 0x3c00000006067810 */ /* 0x000fc80007ffe0ff */
[----:B------:R-:W-:-:S04]  /*75b0*/  LOP3.LUT R5, R6, 0x7f800000, R5, 0xf8, !PT ;  /* 0x7f80000006057812 */ /* 0x000fc800078ef805 */
[----:B------:R-:W-:-:S04]  /*75c0*/  SEL R5, R5, RZ, P0 ;  /* 0x000000ff05057207 */ /* 0x000fc80000000000 */
[----:B------:R-:W-:-:S04]  /*75d0*/  LOP3.LUT R5, R5, 0x80000000, R0, 0xf8, !PT ;  /* 0x8000000005057812 */ /* 0x000fc800078ef800 */
[----:B------:R-:W-:Y:S01]  /*75e0*/  F2FP.F16.F32.PACK_AB R10, RZ, R5 ;  /* 0x00000005ff0a723e */ /* 0x000fe200000000ff */
[----:B------:R-:W-:Y:S06]  /*75f0*/  BRA `(.L_x_3096) ;  /* 0x0000000800207947 */ /* 0x000fec0003800000 */
.L_x_3107:
[----:B------:R0:W2:Y:S02]  /*7600*/  LDG.E.U8 R2, desc[UR36][R2.64] ;  /* 0x0000002402027981 */ /* 0x0000a4000c1e1100 */
[----:B0-----:R-:W-:Y:S02]  /*7610*/  PRMT R3, R3, 0x5410, RZ ;  /* 0x0000541003037816 */ /* 0x001fe400000000ff */
        /* <DEDUP_REMOVED lines=12> */
.L_x_3106:
[----:B------:R0:W2:Y:S02]  /*76e0*/  LDG.E.U16 R10, desc[UR36][R2.64] ;  /* 0x00000024020a7981 */ /* 0x0000a4000c1e1500 */
[----:B0-----:R-:W-:Y:S02]  /*76f0*/  PRMT R3, R3, 0x5410, RZ ;  /* 0x0000541003037816 */ /* 0x001fe400000000ff */
[----:B--2---:R-:W-:-:S04]  /*7700*/  SHF.L.U32 R10, R10, 0x10, RZ ;  /* 0x000000100a0a7819 */ /* 0x004fc800000006ff */
[----:B------:R-:W-:Y:S01]  /*7710*/  F2FP.F16.F32.PACK_AB R10, RZ, R10 ;  /* 0x0000000aff0a723e */ /* 0x000fe200000000ff */
[----:B------:R-:W-:Y:S06]  /*7720*/  BRA `(.L_x_3096) ;  /* 0x0000000400d47947 */ /* 0x000fec0003800000 */
.L_x_3103:
        /* <DEDUP_REMOVED lines=13> */
.L_x_3110:
        /* <DEDUP_REMOVED lines=12> */
[----:B---3--:R-:W-:Y:S02]  /*78c0*/  SHF.L.U32 R7, R0, 0x1f, RZ ;  /* 0x0000001f00077819 */ /* 0x008fe400000006ff */
        /* <DEDUP_REMOVED lines=8> */
.L_x_3114:
[----:B------:R-:W-:Y:S05]  /*7950*/  BSYNC.RECONVERGENT B1 ;  /* 0x0000000000017941 */ /* 0x000fea0003800200 */
.L_x_3113:
[----:B------:R-:W-:Y:S01]  /*7960*/  IMAD.SHL.U32 R0, R0, 0x100000, RZ ;  /* 0x0010000000007824 */ /* 0x000fe200078e00ff */
[----:B------:R-:W-:-:S04]  /*7970*/  LEA R2, R2, 0x3b800000, 0x17 ;  /* 0x3b80000002027811 */ /* 0x000fc800078eb8ff */
[----:B------:R-:W-:-:S07]  /*7980*/  LOP3.LUT R10, R2, R0, R7, 0xfe, !PT ;  /* 0x00000000020a7212 */ /* 0x000fce00078efe07 */
.L_x_3112:
[----:B------:R-:W-:Y:S05]  /*7990*/  BSYNC.RECONVERGENT B0 ;  /* 0x0000000000007941 */ /* 0x000fea0003800200 */
.L_x_3111:
[----:B------:R-:W-:Y:S02]  /*79a0*/  F2FP.F16.F32.PACK_AB R10, RZ, R10 ;  /* 0x0000000aff0a723e */ /* 0x000fe400000000ff */
[----:B------:R-:W-:Y:S01]  /*79b0*/  PRMT R3, R3, 0x5410, RZ ;  /* 0x0000541003037816 */ /* 0x000fe200000000ff */
[----:B------:R-:W-:Y:S06]  /*79c0*/  BRA `(.L_x_3096) ;  /* 0x00000004002c7947 */ /* 0x000fec0003800000 */
.L_x_3109:
[----:B------:R-:W2:Y:S01]  /*79d0*/  LDG.E.U8 R3, desc[UR36][R2.64] ;  /* 0x0000002402037981 */ /* 0x000ea2000c1e1100 */
[----:B------:R-:W-:Y:S01]  /*79e0*/  BSSY.RECONVERGENT B0, `(.L_x_3115) ;  /* 0x0000018000007945 */ /* 0x000fe20003800200 */
[----:B------:R-:W-:Y:S02]  /*79f0*/  MOV R10, RZ ;  /* 0x000000ff000a7202 */ /* 0x000fe40000000f00 */
        /* <DEDUP_REMOVED lines=9> */
[----:B---3--:R-:W-:Y:S01]  /*7a90*/  IMAD.U32 R7, R0, -0x80000000, RZ ;  /* 0x8000000000077824 */ /* 0x008fe200078e00ff */
        /* <DEDUP_REMOVED lines=8> */
.L_x_3118:
[----:B------:R-:W-:Y:S05]  /*7b20*/  BSYNC.RECONVERGENT B1 ;  /* 0x0000000000017941 */ /* 0x000fea0003800200 */
.L_x_3117:
[----:B------:R-:W-:Y:S02]  /*7b30*/  SHF.L.U32 R0, R0, 0x15, RZ ;  /* 0x0000001500007819 */ /* 0x000fe400000006ff */
[----:B------:R-:W-:-:S04]  /*7b40*/  LEA R2, R2, 0x37800000, 0x17 ;  /* 0x3780000002027811 */ /* 0x000fc800078eb8ff */
[----:B------:R-:W-:-:S07]  /*7b50*/  LOP3.LUT R10, R2, R0, R7, 0xfe, !PT ;  /* 0x00000000020a7212 */ /* 0x000fce00078efe07 */
.L_x_3116:
[----:B------:R-:W-:Y:S05]  /*7b60*/  BSYNC.RECONVERGENT B0 ;  /* 0x0000000000007941 */ /* 0x000fea0003800200 */
.L_x_3115:
[----:B------:R-:W-:Y:S02]  /*7b70*/  F2FP.F16.F32.PACK_AB R10, RZ, R10 ;  /* 0x0000000aff0a723e */ /* 0x000fe400000000ff */
[----:B------:R-:W-:Y:S01]  /*7b80*/  PRMT R3, R3, 0x5410, RZ ;  /* 0x0000541003037816 */ /* 0x000fe200000000ff */
[----:B------:R-:W-:Y:S06]  /*7b90*/  BRA `(.L_x_3096) ;  /* 0x0000000000b87947 */ /* 0x000fec0003800000 */
.L_x_3108:
        /* <DEDUP_REMOVED lines=12> */
[----:B------:R-:W-:Y:S02]  /*7c60*/  @!P0 MOV R10, 0x7f800001 ;  /* 0x7f800001000a8802 */ /* 0x000fe40000000f00 */
[----:B------:R-:W-:-:S07]  /*7c70*/  @P0 SHF.L.U32 R10, R2, 0x17, RZ ;  /* 0x00000017020a0819 */ /* 0x000fce00000006ff */
.L_x_3122:
[----:B------:R-:W-:Y:S05]  /*7c80*/  BSYNC.RECONVERGENT B0 ;  /* 0x0000000000007941 */ /* 0x000fea0003800200 */
.L_x_3121:
[----:B------:R-:W-:Y:S02]  /*7c90*/  PRMT R3, R3, 0x5410, RZ ;  /* 0x0000541003037816 */ /* 0x000fe400000000ff */
[----:B------:R-:W-:Y:S01]  /*7ca0*/  F2FP.F16.F32.PACK_AB R10, RZ, R10 ;  /* 0x0000000aff0a723e */ /* 0x000fe200000000ff */
[----:B------:R-:W-:Y:S06]  /*7cb0*/  BRA `(.L_x_3096) ;  /* 0x0000000000707947 */ /* 0x000fec0003800000 */
.L_x_3095:
        /* <DEDUP_REMOVED lines=16> */
.L_x_3123:
[----:B------:R-:W-:Y:S02]  /*7dc0*/  PRMT R10, RZ, 0x7610, R10 ;  /* 0x00007610ff0a7816 */ /* 0x000fe4000000000a */
[----:B------:R-:W-:Y:S01]  /*7dd0*/  PRMT R3, R3, 0x5410, RZ ;  /* 0x0000541003037816 */ /* 0x000fe200000000ff */
[----:B------:R-:W-:Y:S06]  /*7de0*/  BRA `(.L_x_3096) ;  /* 0x0000000000247947 */ /* 0x000fec0003800000 */
.L_x_3120:
[----:B------:R-:W2:Y:S02]  /*7df0*/  LDG.E.64 R2, desc[UR36][R2.64] ;  /* 0x0000002402027981 */ /* 0x000ea4000c1e1b00 */
[----:B--2---:R0:W1:Y:S02]  /*7e00*/  I2F.U64 R10, R2 ;  /* 0x00000002000a7312 */ /* 0x0040640000301000 */
[----:B0-----:R-:W-:Y:S02]  /*7e10*/  PRMT R3, R3, 0x5410, RZ ;  /* 0x0000541003037816 */ /* 0x001fe400000000ff */
[----:B-1----:R-:W-:Y:S01]  /*7e20*/  F2FP.F16.F32.PACK_AB R10, RZ, R10 ;  /* 0x0000000aff0a723e */ /* 0x002fe200000000ff */
[----:B------:R-:W-:Y:S06]  /*7e30*/  BRA `(.L_x_3096) ;  /* 0x0000000000107947 */ /* 0x000fec0003800000 */
.L_x_3119:
[----:B------:R0:W2:Y:S02]  /*7e40*/  LDG.E R2, desc[UR36][R2.64] ;  /* 0x0000002402027981 */ /* 0x0000a4000c1e1900 */
[----:B0-----:R-:W-:Y:S02]  /*7e50*/  PRMT R3, R3, 0x5410, RZ ;  /* 0x0000541003037816 */ /* 0x001fe400000000ff */
[----:B--2---:R-:W-:-:S04]  /*7e60*/  I2FP.F32.U32 R10, R2 ;  /* 0x00000002000a7245 */ /* 0x004fc80000201000 */
[----:B------:R-:W-:-:S07]  /*7e70*/  F2FP.F16.F32.PACK_AB R10, RZ, R10 ;  /* 0x0000000aff0a723e */ /* 0x000fce00000000ff */
.L_x_3096:
        /* <DEDUP_REMOVED lines=10> */
[----:B------:R-:W-:Y:S01]  /*7f20*/  @!P0 IMAD.MOV.U32 R13, RZ, RZ, -0x800000 ;  /* 0xff800000ff0d8424 */ /* 0x000fe200078e00ff */
[----:B------:R-:W-:Y:S06]  /*7f30*/  @!P0 BRA `(.L_x_3126) ;  /* 0x0000002400388947 */ /* 0x000fec0003800000 */
[----:B------:R-:W-:-:S13]  /*7f40*/  FSETP.NEU.FTZ.AND P0, PT, |R9|, +INF , PT ;  /* 0x7f8000000900780b */ /* 0x000fda0003f1d200 */
[----:B------:R-:W-:Y:S01]  /*7f50*/  @!P0 FADD.FTZ R0, R10, R10 ;  /* 0x0000000a0a008221 */ /* 0x000fe20000010000 */
[----:B------:R-:W-:Y:S01]  /*7f60*/  @!P0 FADD.FTZ R13, -R9, -RZ ;  /* 0x800000ff090d8221 */ /* 0x000fe20000010100 */
[----:B------:R-:W-:Y:S06]  /*7f70*/  @!P0 BRA `(.L_x_3126) ;  /* 0x0000002400288947 */ /* 0x000fec0003800000 */
[----:B------:R-:W-:-:S13]  /*7f80*/  FSETP.NEU.FTZ.AND P0, PT, R10, RZ, PT ;  /* 0x000000ff0a00720b */ /* 0x000fda0003f1d000 */
[----:B------:R-:W-:Y:S01]  /*7f90*/  @P0 FADD.FTZ R10, RZ, R10 ;  /* 0x0000000aff0a0221 */ /* 0x000fe20000010000 */
[----:B------:R-:W-:-:S04]  /*7fa0*/  @P0 FADD.FTZ R13, RZ, R9 ;  /* 0x00000009ff0d0221 */ /* 0x000fc80000010000 */
[----:B------:R-:W-:-:S05]  /*7fb0*/  @P0 FADD.FTZ R13, R10, R13 ;  /* 0x0000000d0a0d0221 */ /* 0x000fca0000010000 */
[----:B------:R-:W-:Y:S01]  /*7fc0*/  @P0 MOV R0, R13 ;  /* 0x0000000d00000202 */ /* 0x000fe20000000f00 */
[----:B------:R-:W-:Y:S01]  /*7fd0*/  @!P0 FADD.FTZ R13, R9, R9 ;  /* 0x00000009090d8221 */ /* 0x000fe20000010000 */
[----:B------:R-:W-:Y:S01]  /*7fe0*/  @!P0 MOV R0, 0x3fc90fdb ;  /* 0x3fc90fdb00008802 */ /* 0x000fe20000000f00 */
[----:B------:R-:W-:Y:S06]  /*7ff0*/  BRA `(.L_x_3126) ;  /* 0x0000002400087947 */ /* 0x000fec0003800000 */
.L_x_3125:
[----:B------:R-:W-:-:S04]  /*8000*/  FMNMX.FTZ R0, |R9|, R12, !PT ;  /* 0x0000000c09007209 */ /* 0x000fc80007810200 */
[----:B------:R-:W-:-:S13]  /*8010*/  FSETP.GT.FTZ.AND P0, PT, R0, 8388608, PT ;  /* 0x4b0000000000780b */ /* 0x000fda0003f14000 */
[----:B------:R-:W-:Y:S05]  /*8020*/  @P0 BRA `(.L_x_3127) ;  /* 0x0000001800200947 */ /* 0x000fea0003800000 */
[----:B------:R-:W-:Y:S02]  /*8030*/  FSETP.NEU.FTZ.AND P1, PT, R10, 1, PT ;  /* 0x3f8000000a00780b */ /* 0x000fe40003f3d000 */
[----:B------:R-:W-:-:S13]  /*8040*/  FSETP.NEU.FTZ.AND P0, PT, R9, RZ, PT ;  /* 0x000000ff0900720b */ /* 0x000fda0003f1d000 */
[----:B------:R-:W-:Y:S05]  /*8050*/  @!P0 BRA !P1, `(.L_x_3128) ;  /* 0x0000001800088947 */ /* 0x000fea0004800000 */
[----:B------:R-:W-:Y:S02]  /*8060*/  FSETP.GEU.FTZ.AND P1, PT, R12, 0.00021143197955098003149, PT ;  /* 0x395db3d70c00780b */ /* 0x000fe40003f3e000 */
[----:B------:R-:W-:-:S13]  /*8070*/  FSETP.GEU.FTZ.AND P0, PT, |R9|, 0.00021143197955098003149, PT ;  /* 0x395db3d70900780b */ /* 0x000fda0003f1e200 */
[----:B------:R-:W-:Y:S05]  /*8080*/  @!P0 BRA !P1, `(.L_x_3129) ;  /* 0x0000001400ec8947 */ /* 0x000fea0004800000 */
[C---:B------:R-:W-:Y:S01]  /*8090*/  FADD.FTZ R0, R12.reuse, 1 ;  /* 0x3f8000000c007421 */ /* 0x040fe20000010000 */
[----:B------:R-:W-:Y:S01]  /*80a0*/  FADD.FTZ R2, |R3|, -RZ ;  /* 0x800000ff03027221 */ /* 0x000fe20000010200 */
[----:B------:R-:W-:Y:S01]  /*80b0*/  FADD.FTZ R5, R12, -1 ;  /* 0xbf8000000c057421 */ /* 0x000fe20000010000 */
[----:B------:R-:W-:Y:S01]  /*80c0*/  BSSY.RECONVERGENT B0, `(.L_x_3130) ;  /* 0x0000097000007945 */ /* 0x000fe20003800200 */
[----:B---3--:R-:W-:Y:S02]  /*80d0*/  FADD.FTZ R7, |R0|, -RZ ;  /* 0x800000ff00077221 */ /* 0x008fe40000010200 */
        /* <DEDUP_REMOVED lines=11> */
[----:B------:R-:W-:Y:S01]  /*8190*/  FSETP.NEU.FTZ.AND P0, PT, R7, RZ, PT ;  /* 0x000000ff0700720b */ /* 0x000fe20003f1d000 */
[----:B------:R-:W-:Y:S01]  /*81a0*/  FMUL.FTZ R11, R2, R2 ;  /* 0x00000002020b7220 */ /* 0x000fe20000410000 */
[C---:B------:R-:W-:Y:S01]  /*81b0*/  FSETP.NEU.FTZ.AND P2, PT, R13.reuse, RZ, PT ;  /* 0x000000ff0d00720b */ /* 0x040fe20003f5d000 */
[-C--:B------:R-:W-:Y:S01]  /*81c0*/  FMUL.FTZ R2, R13, R18.reuse ;  /* 0x000000120d027220 */ /* 0x080fe20000410000 */
[----:B------:R-:W-:Y:S01]  /*81d0*/  FMUL.FTZ R18, R14, R18 ;  /* 0x000000120e127220 */ /* 0x000fe20000410000 */
[----:B------:R-:W-:Y:S01]  /*81e0*/  FFMA.FTZ R11, R8, R8, R11 ;  /* 0x00000008080b7223 */ /* 0x000fe2000001000b */
[----:B------:R-:W-:Y:S01]  /*81f0*/  LOP3.LUT R6, R6, 0x800000, RZ, 0xfc, !PT ;  /* 0x0080000006067812 */ /* 0x000fe200078efcff */
[----:B------:R-:W-:Y:S01]  /*8200*/  FMUL.FTZ R19, R2, R2 ;  /* 0x0000000202137220 */ /* 0x000fe20000410000 */
[----:B------:R-:W-:-:S02]  /*8210*/  LOP3.LUT R2, R15, 0x800000, RZ, 0xfc, !PT ;  /* 0x008000000f027812 */ /* 0x000fc400078efcff */
[----:B------:R-:W-:Y:S01]  /*8220*/  FSETP.NEU.FTZ.AND P1, PT, R7, +INF , PT ;  /* 0x7f8000000700780b */ /* 0x000fe20003f3d000 */
[----:B------:R-:W-:Y:S01]  /*8230*/  FFMA.FTZ R19, R18, R18, R19 ;  /* 0x0000001212137223 */ /* 0x000fe20000010013 */
[----:B------:R-:W0:Y:S08]  /*8240*/  MUFU.SQRT R11, R11 ;  /* 0x0000000b000b7308 */ /* 0x000e300000002000 */
        /* <DEDUP_REMOVED lines=10> */
[----:B------:R-:W-:-:S06]  /*82f0*/  @P0 FFMA.FTZ R4, R11, R11, -1 ;  /* 0xbf8000000b040423 */ /* 0x000fcc000001000b */
[----:B------:R-:W0:Y:S02]  /*8300*/  @P0 MUFU.SQRT R4, R4 ;  /* 0x0000000400040308 */ /* 0x000e240000002000 */
[----:B0-----:R-:W-:-:S06]  /*8310*/  @P0 FADD.FTZ R6, R11, R4 ;  /* 0x000000040b060221 */ /* 0x001fcc0000010000 */
[----:B------:R-:W0:Y:S02]  /*8320*/  @P0 MUFU.LG2 R6, R6 ;  /* 0x0000000600060308 */ /* 0x000e240000000c00 */
[----:B0-----:R-:W-:Y:S01]  /*8330*/  @P0 FMUL.FTZ R13, R6, 0.69314718246459960938 ;  /* 0x3f317218060d0820 */ /* 0x001fe20000410000 */
[----:B------:R-:W-:Y:S06]  /*8340*/  @P0 BRA `(.L_x_3131) ;  /* 0x0000000400b80947 */ /* 0x000fec0003800000 */
[----:B------:R-:W-:Y:S02]  /*8350*/  FSETP.NEU.FTZ.AND P1, PT, R12, 1, PT ;  /* 0x3f8000000c00780b */ /* 0x000fe40003f3d000 */
[----:B------:R-:W-:-:S13]  /*8360*/  FSETP.GEU.FTZ.AND P0, PT, |R9|, 1.1102230246251565404e-16, PT ;  /* 0x250000000900780b */ /* 0x000fda0003f1e200 */
[----:B------:R-:W-:Y:S05]  /*8370*/  @!P0 BRA !P1, `(.L_x_3132) ;  /* 0x0000000400a88947 */ /* 0x000fea0004800000 */
[----:B------:R-:W-:-:S05]  /*8380*/  FMUL.FTZ R4, |R5|, 1.1920928955078125e-07 ;  /* 0x3400000005047820 */ /* 0x000fca0000410200 */
[----:B------:R-:W-:-:S13]  /*8390*/  FSETP.GE.FTZ.AND P0, PT, |R9|, R4, PT ;  /* 0x000000040900720b */ /* 0x000fda0003f16200 */
[----:B------:R-:W-:Y:S05]  /*83a0*/  @!P0 BRA `(.L_x_3133) ;  /* 0x0000000000f88947 */ /* 0x000fea0003800000 */
[----:B------:R-:W-:Y:S01]  /*83b0*/  FSETP.GEU.FTZ.AND P0, PT, R0, RZ, PT ;  /* 0x000000ff0000720b */ /* 0x000fe20003f1e000 */
[----:B------:R-:W-:-:S12]  /*83c0*/  BSSY.RECONVERGENT B1, `(.L_x_3134) ;  /* 0x000000b000017945 */ /* 0x000fd80003800200 */
[----:B------:R-:W-:Y:S05]  /*83d0*/  @!P0 BRA `(.L_x_3135) ;  /* 0x00000000001c8947 */ /* 0x000fea0003800000 */
[----:B------:R-:W-:-:S13]  /*83e0*/  FSETP.NEU.FTZ.AND P0, PT, R0, RZ, PT ;  /* 0x000000ff0000720b */ /* 0x000fda0003f1d000 */
[----:B------:R-:W-:Y:S01]  /*83f0*/  @P0 FADD.FTZ R6, R0, R7 ;  /* 0x0000000700060221 */ /* 0x000fe20000010000 */
[----:B------:R-:W-:-:S03]  /*8400*/  @P0 FMUL.FTZ R4, R9, R9 ;  /* 0x0000000909040220 */ /* 0x000fc60000410000 */
[----:B------:R-:W0:Y:S02]  /*8410*/  @P0 MUFU.RCP R13, R6 ;  /* 0x00000006000d0308 */ /* 0x000e240000001000 */
[----:B0-----:R-:W-:Y:S01]  /*8420*/  @P0 FMUL.FTZ.D2 R4, R4, R13 ;  /* 0x0000000d04040220 */ /* 0x001fe20000310000 */
[----:B------:R-:W-:Y:S01]  /*8430*/  @!P0 FMUL.FTZ R4, |R9|, 0.5 ;  /* 0x3f00000009048820 */ /* 0x000fe20000410200 */
[----:B------:R-:W-:Y:S06]  /*8440*/  BRA `(.L_x_3136) ;  /* 0x0000000000087947 */ /* 0x000fec0003800000 */
.L_x_3135:
[----:B------:R-:W-:-:S04]  /*8450*/  FADD.FTZ R4, -R0, R7 ;  /* 0x0000000700047221 */ /* 0x000fc80000010100 */
[----:B------:R-:W-:-:S07]  /*8460*/  FMUL.FTZ R4, R4, 0.5 ;  /* 0x3f00000004047820 */ /* 0x000fce0000410000 */
.L_x_3136:
[----:B------:R-:W-:Y:S05]  /*8470*/  BSYNC.RECONVERGENT B1 ;  /* 0x0000000000017941 */ /* 0x000fea0003800200 */
.L_x_3134:
[----:B------:R-:W-:Y:S01]  /*8480*/  FADD.FTZ R13, -R12, 1 ;  /* 0x3f8000000c0d7421 */ /* 0x000fe20000010100 */
[----:B------:R-:W-:Y:S04]  /*8490*/  BSSY.RECONVERGENT B1, `(.L_x_3137) ;  /* 0x000000c000017945 */ /* 0x000fe80003800200 */
[----:B------:R-:W-:-:S13]  /*84a0*/  FSETP.GEU.FTZ.AND P0, PT, R13, RZ, PT ;  /* 0x000000ff0d00720b */ /* 0x000fda0003f1e000 */
[----:B------:R-:W-:Y:S05]  /*84b0*/  @!P0 BRA `(.L_x_3138) ;  /* 0x00000000001c8947 */ /* 0x000fea0003800000 */
[----:B------:R-:W-:-:S13]  /*84c0*/  FSETP.NEU.FTZ.AND P0, PT, R13, RZ, PT ;  /* 0x000000ff0d00720b */ /* 0x000fda0003f1d000 */
[----:B------:R-:W-:Y:S01]  /*84d0*/  @P0 FADD.FTZ R6, R2, R13 ;  /* 0x0000000d02060221 */ /* 0x000fe20000010000 */
[----:B------:R-:W-:-:S05]  /*84e0*/  @P0 FMUL.FTZ R13, R9, R9 ;  /* 0x00000009090d0220 */ /* 0x000fca0000410000 */
[----:B------:R-:W0:Y:S02]  /*84f0*/  @P0 MUFU.RCP R6, R6 ;  /* 0x0000000600060308 */ /* 0x000e240000001000 */
[----:B0-----:R-:W-:Y:S01]  /*8500*/  @P0 FMUL.FTZ.D2 R13, R13, R6 ;  /* 0x000000060d0d0220 */ /* 0x001fe20000310000 */
[----:B------:R-:W-:Y:S01]  /*8510*/  @!P0 FMUL.FTZ R13, |R9|, 0.5 ;  /* 0x3f000000090d8820 */ /* 0x000fe20000410200 */
[----:B------:R-:W-:Y:S06]  /*8520*/  BRA `(.L_x_3139) ;  /* 0x0000000000087947 */ /* 0x000fec0003800000 */
.L_x_3138:
[----:B------:R-:W-:-:S04]  /*8530*/  FADD.FTZ R13, R2, -R13 ;  /* 0x8000000d020d7221 */ /* 0x000fc80000010000 */
[----:B------:R-:W-:-:S07]  /*8540*/  FMUL.FTZ R13, R13, 0.5 ;  /* 0x3f0000000d0d7820 */ /* 0x000fce0000410000 */
.L_x_3139:
[----:B------:R-:W-:Y:S05]  /*8550*/  BSYNC.RECONVERGENT B1 ;  /* 0x0000000000017941 */ /* 0x000fea0003800200 */
.L_x_3137:
[----:B------:R-:W-:Y:S01]  /*8560*/  FADD.FTZ R4, R13, R4 ;  /* 0x000000040d047221 */ /* 0x000fe20000010000 */
[----:B------:R-:W-:Y:S01]  /*8570*/  FADD.FTZ R13, R11, 1 ;  /* 0x3f8000000b0d7421 */ /* 0x000fe20000010000 */
[----:B------:R-:W-:Y:S02]  /*8580*/  HFMA2 R15, -RZ, RZ, 1.625, 0 ;  /* 0x3e800000ff0f7431 */ /* 0x000fe400000001ff */
[----:B------:R-:W-:Y:S02]  /*8590*/  IMAD.MOV.U32 R21, RZ, RZ, 0x3d39bf78 ;  /* 0x3d39bf78ff157424 */ /* 0x000fe400078e00ff */
[----:B------:R-:W-:-:S06]  /*85a0*/  FMUL.FTZ R13, R4, R13 ;  /* 0x0000000d040d7220 */ /* 0x000fcc0000410000 */
[----:B------:R-:W0:Y:S02]  /*85b0*/  MUFU.SQRT R13, R13 ;  /* 0x0000000d000d7308 */ /* 0x000e240000002000 */
[----:B0-----:R-:W-:-:S04]  /*85c0*/  FADD.FTZ R19, R4, R13 ;  /* 0x0000000d04137221 */ /* 0x001fc80000010000 */
[C---:B------:R-:W-:Y:S01]  /*85d0*/  FADD.FTZ.RZ R4, R19.reuse, 1 ;  /* 0x3f80000013047421 */ /* 0x040fe2000001c000 */
[----:B------:R-:W-:-:S03]  /*85e0*/  ISETP.GE.U32.AND P0, PT, R19, 0x7f800000, PT ;  /* 0x7f8000001300780c */ /* 0x000fc60003f06070 */
[----:B------:R-:W-:-:S05]  /*85f0*/  VIADD R4, R4, 0xc0c00000 ;  /* 0xc0c0000004047836 */ /* 0x000fca0000000000 */
        /* <DEDUP_REMOVED lines=25> */
.L_x_3133:
[----:B------:R-:W-:-:S13]  /*8790*/  FSETP.GEU.FTZ.AND P0, PT, R12, 1, PT ;  /* 0x3f8000000c00780b */ /* 0x000fda0003f1e000 */
[----:B------:R-:W-:Y:S05]  /*87a0*/  @!P0 BRA `(.L_x_3140) ;  /* 0x0000000000848947 */ /* 0x000fea0003800000 */
[----:B------:R-:W-:Y:S01]  /*87b0*/  FMUL.FTZ R4, R0, R5 ;  /* 0x0000000500047220 */ /* 0x000fe20000410000 */
[----:B------:R-:W-:Y:S01]  /*87c0*/  IMAD.MOV.U32 R14, RZ, RZ, 0x3e800000 ;  /* 0x3e800000ff0e7424 */ /* 0x000fe200078e00ff */
[----:B------:R-:W-:-:S04]  /*87d0*/  MOV R19, 0x3d39bf78 ;  /* 0x3d39bf7800137802 */ /* 0x000fc80000000f00 */
[----:B------:R-:W0:Y:S02]  /*87e0*/  MUFU.SQRT R4, R4 ;  /* 0x0000000400047308 */ /* 0x000e240000002000 */
[----:B0-----:R-:W-:-:S04]  /*87f0*/  FADD.FTZ R15, R5, R4 ;  /* 0x00000004050f7221 */ /* 0x001fc80000010000 */
[C---:B------:R-:W-:Y:S01]  /*8800*/  FADD.FTZ.RZ R6, R15.reuse, 1 ;  /* 0x3f8000000f067421 */ /* 0x040fe2000001c000 */
[----:B------:R-:W-:-:S04]  /*8810*/  ISETP.GE.U32.AND P0, PT, R15, 0x7f800000, PT ;  /* 0x7f8000000f00780c */ /* 0x000fc80003f06070 */
[----:B------:R-:W-:-:S04]  /*8820*/  IADD3 R6, PT, PT, R6, -0x3f400000, RZ ;  /* 0xc0c0000006067810 */ /* 0x000fc80007ffe0ff */
        /* <DEDUP_REMOVED lines=19> */
[C---:B------:R-:W-:Y:S01]  /*8960*/  ISETP.GT.AND P0, PT, R15.reuse, -0x40800000, PT ;  /* 0xbf8000000f00780c */ /* 0x040fe20003f04270 */
[----:B------:R-:W-:Y:S01]  /*8970*/  IMAD.MOV.U32 R4, RZ, RZ, 0x7f800000 ;  /* 0x7f800000ff047424 */ /* 0x000fe200078e00ff */
[----:B------:R-:W-:-:S11]  /*8980*/  FSETP.NEU.FTZ.AND P1, PT, R15, RZ, PT ;  /* 0x000000ff0f00720b */ /* 0x000fd60003f3d000 */
[----:B------:R-:W-:-:S05]  /*8990*/  @P0 FFMA.FTZ R13, R15, R4, +INF ;  /* 0x7f8000000f0d0423 */ /* 0x000fca0000010004 */
[----:B------:R-:W-:Y:S01]  /*89a0*/  FSEL R13, R13, -RZ, P1 ;  /* 0x800000ff0d0d7208 */ /* 0x000fe20000800000 */
[----:B------:R-:W-:Y:S06]  /*89b0*/  BRA `(.L_x_3131) ;  /* 0x00000000001c7947 */ /* 0x000fec0003800000 */
.L_x_3140:
[----:B------:R-:W-:-:S04]  /*89c0*/  FADD.FTZ R13, -R12, 1 ;  /* 0x3f8000000c0d7421 */ /* 0x000fc80000010100 */
[----:B------:R-:W-:-:S06]  /*89d0*/  FMUL.FTZ R4, R0, R13 ;  /* 0x0000000d00047220 */ /* 0x000fcc0000410000 */
[----:B------:R-:W0:Y:S08]  /*89e0*/  MUFU.SQRT R4, R4 ;  /* 0x0000000400047308 */ /* 0x000e300000002000 */
[----:B0-----:R-:W0:Y:S02]  /*89f0*/  MUFU.RCP R6, R4 ;  /* 0x0000000400067308 */ /* 0x001e240000001000 */
[----:B0-----:R-:W-:Y:S01]  /*8a00*/  FMUL.FTZ R13, |R9|, R6 ;  /* 0x00000006090d7220 */ /* 0x001fe20000410200 */
[----:B------:R-:W-:Y:S06]  /*8a10*/  BRA `(.L_x_3131) ;  /* 0x0000000000047947 */ /* 0x000fec0003800000 */
.L_x_3132:
[----:B------:R0:W1:Y:S02]  /*8a20*/  MUFU.SQRT R13, R3 ;  /* 0x00000003000d7308 */ /* 0x0000640000002000 */
.L_x_3131:
[----:B------:R-:W-:Y:S05]  /*8a30*/  BSYNC.RECONVERGENT B0 ;  /* 0x0000000000007941 */ /* 0x000fea0003800200 */
.L_x_3130:
[----:B------:R-:W-:Y:S01]  /*8a40*/  FSETP.GEU.FTZ.AND P0, PT, R12, 4.336808689942017736e-19, PT ;  /* 0x210000000c00780b */ /* 0x000fe20003f1e000 */
[----:B------:R-:W-:Y:S04]  /*8a50*/  BSSY.RECONVERGENT B3, `(.L_x_3141) ;  /* 0x00000db000037945 */ /* 0x000fe80003800200 */
[----:B------:R-:W-:Y:S08]  /*8a60*/  BSSY.RELIABLE B0, `(.L_x_3142) ;  /* 0x0000077000007945 */ /* 0x000ff00003800100 */
[----:B------:R-:W-:Y:S05]  /*8a70*/  @!P0 BRA `(.L_x_3143) ;  /* 0x0000000400cc8947 */ /* 0x000fea0003800000 */
[----:B------:R-:W2:Y:S02]  /*8a80*/  MUFU.RCP R15, R11 ;  /* 0x0000000b000f7308 */ /* 0x000ea40000001000 */
[----:B--2---:R-:W-:-:S05]  /*8a90*/  FMUL.FTZ R15, R12, R15 ;  /* 0x0000000f0c0f7220 */ /* 0x004fca0000410000 */
[----:B------:R-:W-:-:S13]  /*8aa0*/  FSETP.GT.FTZ.AND P0, PT, R15, 0.64170002937316894531, PT ;  /* 0x3f2446740f00780b */ /* 0x000fda0003f14000 */
[----:B------:R-:W-:Y:S05]  /*8ab0*/  @!P0 BREAK.RELIABLE B0 ;  /* 0x0000000000008942 */ /* 0x000fea0003800100 */
[----:B------:R-:W-:Y:S05]  /*8ac0*/  @P0 BRA `(.L_x_3144) ;  /* 0x0000000000ec0947 */ /* 0x000fea0003800000 */
[----:B------:R-:W-:-:S13]  /*8ad0*/  ISETP.GT.AND P0, PT, R10, -0x1, PT ;  /* 0xffffffff0a00780c */ /* 0x000fda0003f04270 */
[----:B------:R-:W-:Y:S05]  /*8ae0*/  @P0 BRA `(.L_x_3145) ;  /* 0x0000000000740947 */ /* 0x000fea0003800000 */
        /* <DEDUP_REMOVED lines=26> */
[----:B------:R-:W-:-:S04]  /*8c90*/  @P1 FFMA.FTZ R0, R2, 0.93318945169448852539, R3 ;  /* 0x3f6ee58102001823 */ /* 0x000fc80000010003 */
[----:B------:R-:W-:Y:S01]  /*8ca0*/  @P0 FADD.FTZ R0, R0, R0 ;  /* 0x0000000000000221 */ /* 0x000fe20000010000 */
[----:B------:R-:W-:Y:S06]  /*8cb0*/  BRA `(.L_x_3146) ;  /* 0x0000000800d07947 */ /* 0x000fec0003800000 */
.L_x_3145:
        /* <DEDUP_REMOVED lines=25> */
[----:B------:R-:W-:-:S04]  /*8e50*/  @!P1 FFMA.FTZ R0, R2, 0.93318945169448852539, R3 ;  /* 0x3f6ee58102009823 */ /* 0x000fc80000010003 */
[----:B------:R-:W-:Y:S01]  /*8e60*/  @P0 FADD.FTZ R0, R0, R0 ;  /* 0x0000000000000221 */ /* 0x000fe20000010000 */
[----:B------:R-:W-:Y:S06]  /*8e70*/  BRA `(.L_x_3146) ;  /* 0x0000000800607947 */ /* 0x000fec0003800000 */
.L_x_3144:
[----:B------:R-:W-:Y:S01]  /*8e80*/  FSETP.NEU.FTZ.AND P1, PT, R12, 1, PT ;  /* 0x3f8000000c00780b */ /* 0x000fe20003f3d000 */
[----:B------:R-:W-:Y:S01]  /*8e90*/  BSSY.RECONVERGENT B1, `(.L_x_3147) ;  /* 0x0000030000017945 */ /* 0x000fe20003800200 */
[----:B------:R-:W-:-:S13]  /*8ea0*/  FSETP.GEU.FTZ.AND P0, PT, |R9|, 9.3132257461547851562e-10, PT ;  /* 0x308000000900780b */ /* 0x000fda0003f1e200 */
[----:B------:R-:W-:Y:S05]  /*8eb0*/  @!P0 BRA !P1, `(.L_x_3148) ;  /* 0x00000000009c8947 */ /* 0x000fea0004800000 */
[----:B------:R-:W-:-:S05]  /*8ec0*/  FMUL.FTZ R4, |R5|, 1.1920928955078125e-07 ;  /* 0x3400000005047820 */ /* 0x000fca0000410200 */
[----:B------:R-:W-:-:S13]  /*8ed0*/  FSETP.GE.FTZ.AND P0, PT, |R9|, R4, PT ;  /* 0x000000040900720b */ /* 0x000fda0003f16200 */
[----:B------:R-:W-:Y:S05]  /*8ee0*/  @!P0 BRA `(.L_x_3149) ;  /* 0x0000000000608947 */ /* 0x000fea0003800000 */
[----:B------:R-:W-:Y:S01]  /*8ef0*/  FSETP.NEU.FTZ.AND P1, PT, R0, RZ, PT ;  /* 0x000000ff0000720b */ /* 0x000fe20003f3d000 */
[----:B------:R-:W-:Y:S01]  /*8f00*/  BSSY.RECONVERGENT B4, `(.L_x_3150) ;  /* 0x0000011000047945 */ /* 0x000fe20003800200 */
[----:B------:R-:W-:-:S11]  /*8f10*/  FSETP.GEU.FTZ.AND P0, PT, R5, RZ, PT ;  /* 0x000000ff0500720b */ /* 0x000fd60003f1e000 */
[----:B------:R-:W-:Y:S01]  /*8f20*/  @P1 FADD.FTZ R7, R0, R7 ;  /* 0x0000000700071221 */ /* 0x000fe20000010000 */
[----:B------:R-:W-:-:S05]  /*8f30*/  @P1 FMUL.FTZ R0, R9, R9 ;  /* 0x0000000909001220 */ /* 0x000fca0000410000 */
[----:B------:R-:W2:Y:S02]  /*8f40*/  @P1 MUFU.RCP R7, R7 ;  /* 0x0000000700071308 */ /* 0x000ea40000001000 */
[----:B--2---:R-:W-:Y:S01]  /*8f50*/  @P1 FMUL.FTZ.D2 R0, R0, R7 ;  /* 0x0000000700001220 */ /* 0x004fe20000310000 */
[----:B------:R-:W-:Y:S01]  /*8f60*/  @!P1 FMUL.FTZ R0, |R9|, 0.5 ;  /* 0x3f00000009009820 */ /* 0x000fe20000410200 */
[----:B------:R-:W-:Y:S06]  /*8f70*/  @!P0 BRA `(.L_x_3151) ;  /* 0x00000000001c8947 */ /* 0x000fec0003800000 */
[----:B------:R-:W-:-:S13]  /*8f80*/  FSETP.NEU.FTZ.AND P0, PT, R5, RZ, PT ;  /* 0x000000ff0500720b */ /* 0x000fda0003f1d000 */
[----:B------:R-:W-:Y:S01]  /*8f90*/  @P0 FADD.FTZ R2, R5, R2 ;  /* 0x0000000205020221 */ /* 0x000fe20000010000 */
[----:B0-----:R-:W-:-:S05]  /*8fa0*/  @P0 FMUL.FTZ R3, R9, R9 ;  /* 0x0000000909030220 */ /* 0x001fca0000410000 */
[----:B------:R-:W0:Y:S02]  /*8fb0*/  @P0 MUFU.RCP R2, R2 ;  /* 0x0000000200020308 */ /* 0x000e240000001000 */
[----:B0-----:R-:W-:Y:S01]  /*8fc0*/  @P0 FMUL.FTZ.D2 R3, R3, R2 ;  /* 0x0000000203030220 */ /* 0x001fe20000310000 */
[----:B------:R-:W-:Y:S01]  /*8fd0*/  @!P0 FMUL.FTZ R3, |R9|, 0.5 ;  /* 0x3f00000009038820 */ /* 0x000fe20000410200 */
[----:B------:R-:W-:Y:S06]  /*8fe0*/  BRA `(.L_x_3152) ;  /* 0x0000000000087947 */ /* 0x000fec0003800000 */
.L_x_3151:
[----:B------:R-:W-:-:S04]  /*8ff0*/  FADD.FTZ R2, -R5, R2 ;  /* 0x0000000205027221 */ /* 0x000fc80000010100 */
[----:B0-----:R-:W-:-:S07]  /*9000*/  FMUL.FTZ R3, R2, 0.5 ;  /* 0x3f00000002037820 */ /* 0x001fce0000410000 */
.L_x_3152:
[----:B------:R-:W-:Y:S05]  /*9010*/  BSYNC.RECONVERGENT B4 ;  /* 0x0000000000047941 */ /* 0x000fea0003800200 */
.L_x_3150:
[----:B------:R-:W-:Y:S01]  /*9020*/  FADD.FTZ R0, R3, R0 ;  /* 0x0000000003007221 */ /* 0x000fe20000010000 */
[----:B------:R-:W-:-:S04]  /*9030*/  FADD.FTZ R11, R12, R11 ;  /* 0x0000000b0c0b7221 */ /* 0x000fc80000010000 */
[----:B------:R-:W-:-:S06]  /*9040*/  FMUL.FTZ R11, R0, R11 ;  /* 0x0000000b000b7220 */ /* 0x000fcc0000410000 */
[----:B------:R-:W0:Y:S01]  /*9050*/  MUFU.SQRT R11, R11 ;  /* 0x0000000b000b7308 */ /* 0x000e220000002000 */
[----:B------:R-:W-:Y:S05]  /*9060*/  BRA `(.L_x_3153) ;  /* 0x0000000000487947 */ /* 0x000fea0003800000 */
.L_x_3149:
[----:B------:R-:W-:-:S13]  /*9070*/  FSETP.GT.FTZ.AND P0, PT, R12, 1, PT ;  /* 0x3f8000000c00780b */ /* 0x000fda0003f14000 */
[----:B------:R-:W-:Y:S01]  /*9080*/  @P0 FMUL.FTZ R5, R0, R5 ;  /* 0x0000000500050220 */ /* 0x000fe20000410000 */
[----:B0-----:R-:W-:-:S04]  /*9090*/  @!P0 FADD.FTZ R3, -R12, 1 ;  /* 0x3f8000000c038421 */ /* 0x001fc80000010100 */
[----:B------:R-:W-:Y:S01]  /*90a0*/  @!P0 FMUL.FTZ R2, R0, R3 ;  /* 0x0000000300028220 */ /* 0x000fe20000410000 */
[----:B------:R-:W0:Y:S01]  /*90b0*/  @P0 MUFU.SQRT R5, R5 ;  /* 0x0000000500050308 */ /* 0x000e220000002000 */
[----:B------:R-:W-:-:S04]  /*90c0*/  @P0 FMUL.FTZ R3, |R9|, 2.81474976710656000000e+14 ;  /* 0x5780000009030820 */ /* 0x000fc80000410200 */
[C---:B------:R-:W-:Y:S01]  /*90d0*/  @P0 FMUL.FTZ R3, R12.reuse, R3 ;  /* 0x000000030c030220 */ /* 0x040fe20000410000 */
[----:B------:R-:W-:Y:S02]  /*90e0*/  @P0 FMUL.FTZ R12, R12, 2.81474976710656000000e+14 ;  /* 0x578000000c0c0820 */ /* 0x000fe40000410000 */
[----:B------:R-:W-:Y:S08]  /*90f0*/  @!P0 MUFU.SQRT R11, R2 ;  /* 0x00000002000b8308 */ /* 0x000ff00000002000 */
[----:B0-----:R-:W0:Y:S02]  /*9100*/  @P0 MUFU.RCP R0, R5 ;  /* 0x0000000500000308 */ /* 0x001e240000001000 */
[----:B0-----:R-:W-:Y:S01]  /*9110*/  @P0 FMUL.FTZ R11, R3, R0 ;  /* 0x00000000030b0220 */ /* 0x001fe20000410000 */
[----:B------:R-:W-:Y:S06]  /*9120*/  BRA `(.L_x_3153) ;  /* 0x0000000000187947 */ /* 0x000fec0003800000 */
.L_x_3148:
[----:B------:R-:W-:Y:S01]  /*9130*/  FADD.FTZ R0, R11, 1 ;  /* 0x3f8000000b007421 */ /* 0x000fe20000010000 */
[----:B0-----:R-:W-:Y:S01]  /*9140*/  MUFU.SQRT R3, R3 ;  /* 0x0000000300037308 */ /* 0x001fe20000002000 */
[----:B------:R-:W-:Y:S02]  /*9150*/  HFMA2 R12, -RZ, RZ, 1.875, 0 ;  /* 0x3f800000ff0c7431 */ /* 0x000fe400000001ff */
[----:B------:R-:W-:-:S06]  /*9160*/  FMUL.FTZ R0, R0, 0.5 ;  /* 0x3f00000000007820 */ /* 0x000fcc0000410000 */
[----:B------:R-:W0:Y:S02]  /*9170*/  MUFU.SQRT R0, R0 ;  /* 0x0000000000007308 */ /* 0x000e240000002000 */
[----:B0-----:R-:W-:-:S07]  /*9180*/  FMUL.FTZ R11, R3, R0 ;  /* 0x00000000030b7220 */ /* 0x001fce0000410000 */
.L_x_3153:
[----:B------:R-:W-:Y:S05]  /*9190*/  BSYNC.RECONVERGENT B1 ;  /* 0x0000000000017941 */ /* 0x000fea0003800200 */
.L_x_3147:
[----:B------:R-:W-:Y:S05]  /*91a0*/  BRA `(.L_x_3154) ;  /* 0x0000000000087947 */ /* 0x000fea0003800000 */
.L_x_3143:
[----:B------:R-:W-:Y:S01]  /*91b0*/  FMUL.FTZ R11, R11, 16777216 ;  /* 0x4b8000000b0b7820 */ /* 0x000fe20000410000 */
[----:B------:R-:W-:-:S07]  /*91c0*/  FMUL.FTZ R12, R12, 16777216 ;  /* 0x4b8000000c0c7820 */ /* 0x000fce0000410000 */
.L_x_3154:
[----:B------:R-:W-:Y:S05]  /*91d0*/  BSYNC.RELIABLE B0 ;  /* 0x0000000000007941 */ /* 0x000fea0003800100 */
.L_x_3142:
[----:B------:R-:W-:-:S13]  /*91e0*/  ISETP.GT.AND P0, PT, R10, -0x1, PT ;  /* 0xffffffff0a00780c */ /* 0x000fda0003f04270 */
[----:B------:R-:W-:Y:S05]  /*91f0*/  @P0 BRA `(.L_x_3155) ;  /* 0x0000000000c40947 */ /* 0x000fea0003800000 */
[----:B------:R-:W-:Y:S01]  /*9200*/  FADD.FTZ R12, -R12, -RZ ;  /* 0x800000ff0c0c7221 */ /* 0x000fe20000010100 */
[C---:B0-----:R-:W-:Y:S01]  /*9210*/  FADD.FTZ R3, |R11|.reuse, -RZ ;  /* 0x800000ff0b037221 */ /* 0x041fe20000010200 */
[----:B------:R-:W-:Y:S02]  /*9220*/  BSSY.RECONVERGENT B4, `(.L_x_3156) ;  /* 0x0000011000047945 */ /* 0x000fe40003800200 */
[----:B------:R-:W-:Y:S01]  /*9230*/  FADD.FTZ R0, |R12|, -RZ ;  /* 0x800000ff0c007221 */ /* 0x000fe20000010200 */
        /* <DEDUP_REMOVED lines=13> */
[----:B-1----:R-:W-:Y:S05]  /*9310*/  CALL.REL.NOINC `($__internal_7_$__cuda_sm3x_div_rn_ftz_f32_slowpath) ;  /* 0x000000d4003c7944 */ /* 0x002fea0003c00000 */
[----:B------:R-:W-:-:S07]  /*9320*/  IMAD.MOV.U32 R2, RZ, RZ, R7 ;  /* 0x000000ffff027224 */ /* 0x000fce00078e0007 */
.L_x_3157:
[----:B------:R-:W-:Y:S05]  /*9330*/  BSYNC.RECONVERGENT B4 ;  /* 0x0000000000047941 */ /* 0x000fea0003800200 */
.L_x_3156:
        /* <DEDUP_REMOVED lines=15> */
[----:B------:R-:W-:-:S03]  /*9430*/  IMAD.MOV.U32 R0, RZ, RZ, 0x3f6ee581 ;  /* 0x3f6ee581ff007424 */ /* 0x000fc600078e00ff */
[----:B------:R-:W-:-:S04]  /*9440*/  FFMA.FTZ R2, R3, R2, R2 ;  /* 0x0000000203027223 */ /* 0x000fc80000010002 */
[----:B------:R-:W-:Y:S01]  /*9450*/  FFMA.FTZ R3, R5, 0.93318945169448852539, -R2 ;  /* 0x3f6ee58105037823 */ /* 0x000fe20000010802 */
[----:B------:R-:W-:-:S04]  /*9460*/  FSEL R5, R0, 1.8663789033889770508, P2 ;  /* 0x3feee58100057808 */ /* 0x000fc80001000000 */
[----:B------:R-:W-:Y:S01]  /*9470*/  FSEL R0, R3, R2, P2 ;  /* 0x0000000203007208 */ /* 0x000fe20001000000 */
[----:B------:R-:W-:-:S04]  /*9480*/  @!P2 FADD.FTZ R2, -R2, -RZ ;  /* 0x800000ff0202a221 */ /* 0x000fc80000010100 */
[----:B------:R-:W-:Y:S01]  /*9490*/  @!P0 FFMA.FTZ R0, R5, 1.6832555532455444336, R2 ;  /* 0x3fd774eb05008823 */ /* 0x000fe20000010002 */
[----:B------:R-:W-:-:S05]  /*94a0*/  HFMA2 R2, -RZ, RZ, 2.04296875, -15.78125 ;  /* 0x4016cbe4ff027431 */ /* 0x000fca00000001ff */
[----:B------:R-:W-:Y:S02]  /*94b0*/  @!P3 FSEL R0, R2, 0.78539818525314331055, !P0 ;  /* 0x3f490fdb0200b808 */ /* 0x000fe40004000000 */
[----:B------:R-:W-:Y:S02]  /*94c0*/  @!P1 FSEL R0, RZ, 3.1415927410125732422, P0 ;  /* 0x40490fdbff009808 */ /* 0x000fe40000000000 */
[----:B------:R-:W-:Y:S02]  /*94d0*/  FSETP.NAN.FTZ.AND P0, PT, |R12|, |R12|, PT ;  /* 0x4000000c0c00720b */ /* 0x000fe40003f18200 */
[----:B------:R-:W-:-:S04]  /*94e0*/  LOP3.LUT R11, R0, 0x80000000, R11, 0xb8, !PT ;  /* 0x80000000000b7812 */ /* 0x000fc800078eb80b */
[----:B------:R-:W-:Y:S01]  /*94f0*/  FSEL R0, R12, R11, P0 ;  /* 0x0000000b0c007208 */ /* 0x000fe20000000000 */
[----:B------:R-:W-:Y:S06]  /*9500*/  BRA `(.L_x_3146) ;  /* 0x0000000000bc7947 */ /* 0x000fec0003800000 */
.L_x_3155:
[----:B------:R-:W-:Y:S01]  /*9510*/  FADD.FTZ R0, |R12|, -RZ ;  /* 0x800000ff0c007221 */ /* 0x000fe20000010200 */
[C---:B0-----:R-:W-:Y:S01]  /*9520*/  FADD.FTZ R5, |R11|.reuse, -RZ ;  /* 0x800000ff0b057221 */ /* 0x041fe20000010200 */
        /* <DEDUP_REMOVED lines=16> */
.L_x_3159:
[----:B------:R-:W-:Y:S05]  /*9630*/  BSYNC.RECONVERGENT B4 ;  /* 0x0000000000047941 */ /* 0x000fea0003800200 */
.L_x_3158:
[----:B------:R-:W-:Y:S02]  /*9640*/  HFMA2 R3, -RZ, RZ, 0.89990234375, 10328 ;  /* 0x3b33710bff037431 */ /* 0x000fe400000001ff */
[----:B------:R-:W-:Y:S01]  /*9650*/  FMUL.FTZ R0, R2, R2 ;  /* 0x0000000202007220 */ /* 0x000fe20000410000 */
[----:B------:R-:W-:Y:S02]  /*9660*/  MOV R5, 0x3fd774eb ;  /* 0x3fd774eb00057802 */ /* 0x000fe40000000f00 */
        /* <DEDUP_REMOVED lines=24> */
[----:B------:R-:W-:-:S07]  /*97f0*/  FSEL R0, R12, R11, P0 ;  /* 0x0000000b0c007208 */ /* 0x000fce0000000000 */
.L_x_3146:
[----:B------:R-:W-:Y:S05]  /*9800*/  BSYNC.RECONVERGENT B3 ;  /* 0x0000000000037941 */ /* 0x000fea0003800200 */
.L_x_3141:
[----:B------:R-:W-:-:S13]  /*9810*/  ISETP.GE.AND P0, PT, R9, RZ, PT ;  /* 0x000000ff0900720c */ /* 0x000fda0003f06270 */
[----:B-1----:R-:W-:Y:S01]  /*9820*/  @P0 FADD.FTZ R13, -R13, -RZ ;  /* 0x800000ff0d0d0221 */ /* 0x002fe20000010100 */
[----:B------:R-:W-:Y:S06]  /*9830*/  BRA `(.L_x_3126) ;  /* 0x0000000800f87947 */ /* 0x000fec0003800000 */
.L_x_3129:
[----:B------:R-:W-:Y:S01]  /*9840*/  FADD.FTZ R0, -R10, 6.1232342629258392722e-17 ;  /* 0x248d31320a007421 */ /* 0x000fe20000010100 */
[----:B------:R-:W-:-:S03]  /*9850*/  FADD.FTZ R13, -R9, -RZ ;  /* 0x800000ff090d7221 */ /* 0x000fc60000010100 */
[----:B------:R-:W-:Y:S01]  /*9860*/  FADD.FTZ R0, R0, 1.5707963705062866211 ;  /* 0x3fc90fdb00007421 */ /* 0x000fe20000010000 */
[----:B------:R-:W-:Y:S06]  /*9870*/  BRA `(.L_x_3126) ;  /* 0x0000000800e87947 */ /* 0x000fec0003800000 */
.L_x_3128:
[----:B------:R-:W-:Y:S01]  /*9880*/  FADD.FTZ R13, -R9, -RZ ;  /* 0x800000ff090d7221 */ /* 0x000fe20000010100 */
[----:B------:R-:W-:Y:S01]  /*9890*/  MOV R0, RZ ;  /* 0x000000ff00007202 */ /* 0x000fe20000000f00 */
[----:B------:R-:W-:Y:S06]  /*98a0*/  BRA `(.L_x_3126) ;  /* 0x0000000800dc7947 */ /* 0x000fec0003800000 */
.L_x_3127:
[C---:B------:R-:W-:Y:S01]  /*98b0*/  FSETP.GEU.FTZ.AND P2, PT, R12.reuse, |R9|, PT ;  /* 0x400000090c00720b */ /* 0x040fe20003f5e000 */
[----:B------:R-:W-:Y:S03]  /*98c0*/  BSSY.RECONVERGENT B3, `(.L_x_3160) ;  /* 0x00000b1000037945 */ /* 0x000fe60003800200 */
[----:B------:R-:W-:Y:S02]  /*98d0*/  FSEL R11, R3, R12, !P2 ;  /* 0x0000000c030b7208 */ /* 0x000fe40005000000 */
[----:B------:R-:W-:Y:S02]  /*98e0*/  FSEL R0, R12, R3, !P2 ;  /* 0x000000030c007208 */ /* 0x000fe40005000000 */
[----:B------:R-:W-:-:S13]  /*98f0*/  FSETP.GT.FTZ.AND P0, PT, R11, 1.70141173319264429906e+38, PT ;  /* 0x7effffff0b00780b */ /* 0x000fda0003f14000 */
[----:B------:R-:W-:Y:S05]  /*9900*/  @P0 BRA `(.L_x_3161) ;  /* 0x0000000400b80947 */ /* 0x000fea0003800000 */
[----:B------:R-:W-:Y:S02]  /*9910*/  FSETP.GT.FTZ.AND P0, PT, R11, 2.30584300921369395200e+18, PT ;  /* 0x5e0000000b00780b */ /* 0x000fe40003f14000 */
[----:B------:R-:W-:-:S04]  /*9920*/  FSETP.GEU.FTZ.AND P1, PT, R0, 1.084202172485504434e-19, PT ;  /* 0x200000000000780b */ /* 0x000fc80003f3e000 */
[----:B------:R-:W-:-:S13]  /*9930*/  PLOP3.LUT P0, PT, P0, P1, PT, 0xf2, 0x2f ;  /* 0x00000000002f781c */ /* 0x000fda0000703e72 */
[----:B------:R-:W-:Y:S05]  /*9940*/  @P0 BRA `(.L_x_3162) ;  /* 0x0000000000bc0947 */ /* 0x000fea0003800000 */
        /* <DEDUP_REMOVED lines=13> */
[----:B------:R-:W-:Y:S01]  /*9a20*/  IMAD.MOV.U32 R5, RZ, RZ, R11 ;  /* 0x000000ffff057224 */ /* 0x000fe200078e000b */
[----:B------:R-:W-:-:S07]  /*9a30*/  MOV R2, 0x9a50 ;  /* 0x00009a5000027802 */ /* 0x000fce0000000f00 */
[----:B---3--:R-:W-:Y:S05]  /*9a40*/  CALL.REL.NOINC `($__internal_7_$__cuda_sm3x_div_rn_ftz_f32_slowpath) ;  /* 0x000000cc00707944 */ /* 0x008fea0003c00000 */
[----:B------:R-:W-:-:S07]  /*9a50*/  MOV R3, R7 ;  /* 0x0000000700037202 */ /* 0x000fce0000000f00 */
.L_x_3164:
[----:B------:R-:W-:Y:S05]  /*9a60*/  BSYNC.RECONVERGENT B4 ;  /* 0x0000000000047941 */ /* 0x000fea0003800200 */
.L_x_3163:
[----:B------:R-:W-:Y:S02]  /*9a70*/  HFMA2 R5, -RZ, RZ, 0.89990234375, 10328 ;  /* 0x3b33710bff057431 */ /* 0x000fe400000001ff */
[----:B------:R-:W-:Y:S01]  /*9a80*/  FMUL.FTZ R0, R3, R3 ;  /* 0x0000000303007220 */ /* 0x000fe20000410000 */
[----:B------:R-:W-:Y:S02]  /*9a90*/  ISETP.GE.AND P0, PT, R10, RZ, PT ;  /* 0x000000ff0a00720c */ /* 0x000fe40003f06270 */
[----:B------:R-:W-:Y:S02]  /*9aa0*/  MOV R2, 0x3f6ee581 ;  /* 0x3f6ee58100027802 */ /* 0x000fe40000000f00 */
        /* <DEDUP_REMOVED lines=14> */
[----:B------:R-:W-:-:S04]  /*9b90*/  FSEL R5, R2, 1.8663789033889770508, !P2 ;  /* 0x3feee58102057808 */ /* 0x000fc80005000000 */
[----:B------:R-:W-:Y:S01]  /*9ba0*/  FSEL R2, R3, R0, !P2 ;  /* 0x0000000003027208 */ /* 0x000fe20005000000 */
[----:B------:R-:W-:-:S04]  /*9bb0*/  @P2 FADD.FTZ R0, -R0, -RZ ;  /* 0x800000ff00002221 */ /* 0x000fc80000010100 */
        /* <DEDUP_REMOVED lines=8> */
.L_x_3162:
        /* <DEDUP_REMOVED lines=25> */
[----:B------:R-:W-:Y:S01]  /*9dd0*/  IMAD.MOV.U32 R5, RZ, RZ, R11 ;  /* 0x000000ffff057224 */ /* 0x000fe200078e000b */
[----:B------:R-:W-:-:S07]  /*9de0*/  MOV R2, 0x9e00 ;  /* 0x00009e0000027802 */ /* 0x000fce0000000f00 */
[----:B---3--:R-:W-:Y:S05]  /*9df0*/  CALL.REL.NOINC `($__internal_7_$__cuda_sm3x_div_rn_ftz_f32_slowpath) ;  /* 0x000000c800847944 */ /* 0x008fea0003c00000 */
[----:B------:R-:W-:-:S07]  /*9e00*/  MOV R3, R7 ;  /* 0x0000000700037202 */ /* 0x000fce0000000f00 */
.L_x_3167:
[----:B------:R-:W-:Y:S05]  /*9e10*/  BSYNC.RECONVERGENT B4 ;  /* 0x0000000000047941 */ /* 0x000fea0003800200 */
.L_x_3166:
[----:B------:R-:W-:Y:S02]  /*9e20*/  HFMA2 R5, -RZ, RZ, 0.89990234375, 10328 ;  /* 0x3b33710bff057431 */ /* 0x000fe400000001ff */
[----:B------:R-:W-:Y:S01]  /*9e30*/  FMUL.FTZ R0, R3, R3 ;  /* 0x0000000303007220 */ /* 0x000fe20000410000 */
[----:B------:R-:W-:Y:S02]  /*9e40*/  ISETP.GE.AND P0, PT, R10, RZ, PT ;  /* 0x000000ff0a00720c */ /* 0x000fe40003f06270 */
[----:B------:R-:W-:Y:S02]  /*9e50*/  MOV R2, 0x3f6ee581 ;  /* 0x3f6ee58100027802 */ /* 0x000fe40000000f00 */
        /* <DEDUP_REMOVED lines=15> */
[----:B------:R-:W-:Y:S01]  /*9f50*/  @P2 FADD.FTZ R0, -R0, -RZ ;  /* 0x800000ff00002221 */ /* 0x000fe20000010100 */
[----:B------:R-:W-:-:S03]  /*9f60*/  FADD.FTZ R3, |R9|, R12 ;  /* 0x0000000c09037221 */ /* 0x000fc60000010200 */
        /* <DEDUP_REMOVED lines=8> */
.L_x_3161:
[----:B------:R-:W-:Y:S01]  /*9ff0*/  FMUL.FTZ R2, R10, 0.36787945032119750977 ;  /* 0x3ebc5ab20a027820 */ /* 0x000fe20000410000 */
[----:B------:R-:W-:Y:S01]  /*a000*/  FMUL.FTZ R3, R9, 0.36787945032119750977 ;  /* 0x3ebc5ab209037820 */ /* 0x000fe20000410000 */
[----:B------:R-:W0:Y:S01]  /*a010*/  MUFU.RCP R8, R11 ;  /* 0x0000000b00087308 */ /* 0x000e220000001000 */
[----:B------:R-:W-:Y:S02]  /*a020*/  IMAD.MOV.U32 R13, RZ, RZ, 0x3f800000 ;  /* 0x3f800000ff0d7424 */ /* 0x000fe400078e00ff */
        /* <DEDUP_REMOVED lines=26> */
[----:B------:R-:W-:Y:S02]  /*a1d0*/  MOV R5, R11 ;  /* 0x0000000b00057202 */ /* 0x000fe40000000f00 */
[----:B------:R-:W-:-:S07]  /*a1e0*/  MOV R2, 0xa200 ;  /* 0x0000a20000027802 */ /* 0x000fce0000000f00 */
[----:B---3--:R-:W-:Y:S05]  /*a1f0*/  CALL.REL.NOINC `($__internal_7_$__cuda_sm3x_div_rn_ftz_f32_slowpath) ;  /* 0x000000c400847944 */ /* 0x008fea0003c00000 */
[----:B------:R-:W-:-:S07]  /*a200*/  MOV R2, R7 ;  /* 0x0000000700027202 */ /* 0x000fce0000000f00 */
.L_x_3169:
[----:B------:R-:W-:Y:S05]  /*a210*/  BSYNC.RECONVERGENT B4 ;  /* 0x0000000000047941 */ /* 0x000fea0003800200 */
.L_x_3168:
[----:B------:R-:W-:Y:S02]  /*a220*/  IMAD.MOV.U32 R3, RZ, RZ, 0x3b33710b ;  /* 0x3b33710bff037424 */ /* 0x000fe400078e00ff */
[----:B------:R-:W-:Y:S01]  /*a230*/  FMUL.FTZ R0, R2, R2 ;  /* 0x0000000202007220 */ /* 0x000fe20000410000 */
[----:B------:R-:W-:Y:S01]  /*a240*/  HFMA2 R5, -RZ, RZ, 1.857421875, -1409 ;  /* 0x3f6ee581ff057431 */ /* 0x000fe200000001ff */
[----:B------:R-:W-:Y:S02]  /*a250*/  ISETP.GE.AND P0, PT, R10, RZ, PT ;  /* 0x000000ff0a00720c */ /* 0x000fe40003f06270 */
[----:B------:R-:W-:Y:S01]  /*a260*/  FFMA.FTZ R3, R0, R3, -0.015681877732276916504 ;  /* 0xbc80774800037423 */ /* 0x000fe20000010003 */
[----:B------:R-:W-:Y:S02]  /*a270*/  FSETP.NEU.FTZ.AND P3, PT, R12, |R9|, PT ;  /* 0x400000090c00720b */ /* 0x000fe40003f7d000 */
[----:B------:R-:W-:Y:S01]  /*a280*/  FSETP.NEU.FTZ.AND P1, PT, R11, RZ, PT ;  /* 0x000000ff0b00720b */ /* 0x000fe20003f3d000 */
        /* <DEDUP_REMOVED lines=20> */
.L_x_3165:
[----:B------:R-:W-:Y:S05]  /*a3d0*/  BSYNC.RECONVERGENT B3 ;  /* 0x0000000000037941 */ /* 0x000fea0003800200 */
.L_x_3160:
[----:B------:R-:W-:Y:S01]  /*a3e0*/  ISETP.GE.AND P0, PT, R9, RZ, PT ;  /* 0x000000ff0900720c */ /* 0x000fe20003f06270 */
[----:B------:R-:W-:Y:S01]  /*a3f0*/  FADD.FTZ R13, R13, 0.69314718246459960938 ;  /* 0x3f3172180d0d7421 */ /* 0x000fe20000010000 */
[----:B------:R-:W-:-:S11]  /*a400*/  FADD.FTZ R0, |R0|, -RZ ;  /* 0x800000ff00007221 */ /* 0x000fd60000010200 */
[----:B------:R-:W-:-:S07]  /*a410*/  @P0 FADD.FTZ R13, -R13, -RZ ;  /* 0x800000ff0d0d0221 */ /* 0x000fce0000010100 */
.L_x_3126:
[----:B------:R-:W-:Y:S05]  /*a420*/  BSYNC.RECONVERGENT B2 ;  /* 0x0000000000027941 */ /* 0x000fea0003800200 */
.L_x_3124:
[----:B------:R-:W-:Y:S01]  /*a430*/  FSETP.NAN.FTZ.AND P0, PT, |R0|, |R0|, PT ;  /* 0x400000000000720b */ /* 0x000fe20003f18200 */
[----:B------:R-:W-:Y:S03]  /*a440*/  BSSY.RECONVERGENT B0, `(.L_x_3170) ;  /* 0x000000a000007945 */ /* 0x000fe60003800200 */
[----:B------:R-:W-:-:S09]  /*a450*/  FSETP.NAN.OR P1, PT, |R13|, |R13|, !P0 ;  /* 0x4000000d0d00720b */ /* 0x000fd20004728600 */
[----:B------:R-:W-:-:S04]  /*a460*/  @P0 IMAD.MOV.U32 R4, RZ, RZ, R0 ;  /* 0x000000ffff040224 */ /* 0x000fc800078e0000 */
[----:B------:R-:W-:Y:S01]  /*a470*/  @!P1 FADD.FTZ R13, |R13|, -RZ ;  /* 0x800000ff0d0d9221 */ /* 0x000fe20000010200 */
[----:B------:R-:W-:Y:S06]  /*a480*/  @P0 BRA `(.L_x_3171) ;  /* 0x0000000000140947 */ /* 0x000fec0003800000 */
[CC--:B------:R-:W-:Y:S01]  /*a490*/  FSETP.NAN.FTZ.AND P0, PT, |R13|.reuse, |R13|.reuse, PT ;  /* 0x4000000d0d00720b */ /* 0x0c0fe20003f18200 */
[----:B------:R-:W-:Y:S01]  /*a4a0*/  FADD.FTZ R2, |R13|, -RZ ;  /* 0x800000ff0d027221 */ /* 0x000fe20000010200 */
[----:B------:R-:W-:-:S11]  /*a4b0*/  MOV R4, R13 ;  /* 0x0000000d00047202 */ /* 0x000fd60000000f00 */
[----:B------:R-:W-:Y:S02]  /*a4c0*/  @!P0 LOP3.LUT R4, R0, 0x80000000, R9, 0xb8, !PT ;  /* 0x8000000000048812 */ /* 0x000fe400078eb809 */
[----:B------:R-:W-:-:S07]  /*a4d0*/  @!P0 MOV R13, R2 ;  /* 0x00000002000d8202 */ /* 0x000fce0000000f00 */
.L_x_3171:
[----:B------:R-:W-:Y:S05]  /*a4e0*/  BSYNC.RECONVERGENT B0 ;  /* 0x0000000000007941 */ /* 0x000fea0003800200 */
.L_x_3170:
[----:B------:R-:W0:Y:S01]  /*a4f0*/  LDCU.64 UR6, c[0x0][0x580] ;  /* 0x0000b000ff0677ac */ /* 0x000e220008000a00 */
[----:B------:R-:W-:Y:S01]  /*a500*/  F2FP.F16.F32.PACK_AB R5, R4, R13 ;  /* 0x0000000d0405723e */ /* 0x000fe200000000ff */
        /* <DEDUP_REMOVED lines=17> */
.L_x_3175:
[----:B------:R-:W-:-:S06]  /*a620*/  HADD2.F32 R5, -RZ, R5.H0_H0 ;  /* 0x20000005ff057230 */ /* 0x000fcc0000004100 */
[----:B------:R-:W0:Y:S02]  /*a630*/  F2I.S64.TRUNC R4, R5 ;  /* 0x0000000500047311 */ /* 0x000e24000020d900 */
[----:B0-----:R0:W-:Y:S01]  /*a640*/  STG.E.U8 desc[UR36][R2.64], R4 ;  /* 0x0000000402007986 */ /* 0x0011e2000c101124 */
[----:B------:R-:W-:Y:S05]  /*a650*/  BRA `(.L_x_3177) ;  /* 0x0000000c00707947 */ /* 0x000fea0003800000 */
.L_x_3174:
        /* <DEDUP_REMOVED lines=10> */
.L_x_3179:
[----:B------:R-:W-:-:S06]  /*a700*/  HADD2.F32 R5, -RZ, R5.H0_H0 ;  /* 0x20000005ff057230 */ /* 0x000fcc0000004100 */
[----:B------:R-:W0:Y:S02]  /*a710*/  F2I.FTZ.TRUNC.NTZ R5, R5 ;  /* 0x0000000500057305 */ /* 0x000e24000021f100 */
[----:B0-----:R0:W-:Y:S01]  /*a720*/  STG.E desc[UR36][R2.64], R5 ;  /* 0x0000000502007986 */ /* 0x0011e2000c101924 */
[----:B------:R-:W-:Y:S05]  /*a730*/  BRA `(.L_x_3177) ;  /* 0x0000000c00387947 */ /* 0x000fea0003800000 */
.L_x_3178:
[----:B------:R-:W-:-:S06]  /*a740*/  HADD2.F32 R5, -RZ, R5.H0_H0 ;  /* 0x20000005ff057230 */ /* 0x000fcc0000004100 */
[----:B------:R-:W0:Y:S02]  /*a750*/  F2I.FTZ.TRUNC.NTZ R5, R5 ;  /* 0x0000000500057305 */ /* 0x000e24000021f100 */
[----:B0-----:R0:W-:Y:S01]  /*a760*/  STG.E.U16 desc[UR36][R2.64], R5 ;  /* 0x0000000502007986 */ /* 0x0011e2000c101524 */
[----:B------:R-:W-:Y:S05]  /*a770*/  BRA `(.L_x_3177) ;  /* 0x0000000c00287947 */ /* 0x000fea0003800000 */
.L_x_3173:
        /* <DEDUP_REMOVED lines=9> */
.L_x_3181:
[----:B------:R0:W-:Y:S01]  /*a810*/  STG.E.U16 desc[UR36][R2.64], R5 ;  /* 0x0000000502007986 */ /* 0x0001e2000c101524 */
[----:B------:R-:W-:Y:S05]  /*a820*/  BRA `(.L_x_3177) ;  /* 0x0000000800fc7947 */ /* 0x000fea0003800000 */
.L_x_3180:
        /* <DEDUP_REMOVED lines=10> */
.L_x_3183:
[----:B------:R0:W-:Y:S01]  /*a8d0*/  STG.E desc[UR36][R2.64], R5 ;  /* 0x0000000502007986 */ /* 0x0001e2000c101924 */
[----:B------:R-:W-:Y:S05]  /*a8e0*/  BRA `(.L_x_3177) ;  /* 0x0000000800cc7947 */ /* 0x000fea0003800000 */
.L_x_3182:
[----:B------:R-:W-:-:S05]  /*a8f0*/  HADD2.F32 R4, -RZ, R5.H0_H0 ;  /* 0x20000005ff047230 */ /* 0x000fca0000004100 */
[----:B------:R-:W-:-:S06]  /*a900*/  FMUL.FTZ R4, R4, 1 ;  /* 0x3f80000004047820 */ /* 0x000fcc0000410000 */
[----:B------:R-:W0:Y:S02]  /*a910*/  F2F.F64.F32 R4, R4 ;  /* 0x0000000400047310 */ /* 0x000e240000201800 */
[----:B0-----:R0:W-:Y:S01]  /*a920*/  STG.E.64 desc[UR36][R2.64], R4 ;  /* 0x0000000402007986 */ /* 0x0011e2000c101b24 */
[----:B------:R-:W-:Y:S05]  /*a930*/  BRA `(.L_x_3177) ;  /* 0x0000000800b87947 */ /* 0x000fea0003800000 */
.L_x_3172:
        /* <DEDUP_REMOVED lines=14> */
.L_x_3187:
        /* <DEDUP_REMOVED lines=18> */
.L_x_3190:
[----:B------:R-:W-:-:S04]  /*ab40*/  SHF.R.U32.HI R5, RZ, 0x18, R5 ;  /* 0x00000018ff057819 */ /* 0x000fc80000011605 */
[----:B------:R-:W-:-:S07]  /*ab50*/  LOP3.LUT R0, R0, 0x80, R5, 0xf8, !PT ;  /* 0x0000008000007812 */ /* 0x000fce00078ef805 */
.L_x_3189:
[----:B------:R-:W-:Y:S05]  /*ab60*/  BSYNC.RECONVERGENT B0 ;  /* 0x0000000000007941 */ /* 0x000fea0003800200 */
.L_x_3188:
[----:B------:R0:W-:Y:S01]  /*ab70*/  STG.E.U8 desc[UR36][R2.64], R0 ;  /* 0x0000000002007986 */ /* 0x0001e2000c101124 */
[----:B------:R-:W-:Y:S05]  /*ab80*/  BRA `(.L_x_3177) ;  /* 0x0000000800247947 */ /* 0x000fea0003800000 */
.L_x_3186:
        /* <DEDUP_REMOVED lines=18> */
.L_x_3193:
[----:B------:R-:W-:-:S04]  /*acb0*/  SHF.R.U32.HI R5, RZ, 0x18, R5 ;  /* 0x00000018ff057819 */ /* 0x000fc80000011605 */
[----:B------:R-:W-:-:S07]  /*acc0*/  LOP3.LUT R0, R0, 0x80, R5, 0xf8, !PT ;  /* 0x0000008000007812 */ /* 0x000fce00078ef805 */
.L_x_3192:
[----:B------:R-:W-:Y:S05]  /*acd0*/  BSYNC.RECONVERGENT B0 ;  /* 0x0000000000007941 */ /* 0x000fea0003800200 */
.L_x_3191:
[----:B------:R0:W-:Y:S01]  /*ace0*/  STG.E.U8 desc[UR36][R2.64], R0 ;  /* 0x0000000002007986 */ /* 0x0001e2000c101124 */
[----:B------:R-:W-:Y:S05]  /*acf0*/  BRA `(.L_x_3177) ;  /* 0x0000000400c87947 */ /* 0x000fea0003800000 */
.L_x_3185:
        /* <DEDUP_REMOVED lines=18> */
[----:B------:R-:W-:-:S04]  /*ae20*/  @!P0 IADD3 R0, PT, PT, R6, RZ, RZ ;  /* 0x000000ff06008210 */ /* 0x000fc80007ffe0ff */
[----:B------:R-:W-:-:S05]  /*ae30*/  @P2 MOV R5, R0 ;  /* 0x0000000000052202 */ /* 0x000fca0000000f00 */
[----:B------:R0:W-:Y:S01]  /*ae40*/  STG.E.U8 desc[UR36][R2.64], R5 ;  /* 0x0000000502007986 */ /* 0x0001e2000c101124 */
[----:B------:R-:W-:Y:S05]  /*ae50*/  BRA `(.L_x_3177) ;  /* 0x0000000400707947 */ /* 0x000fea0003800000 */
.L_x_3195:
[----:B------:R-:W-:-:S06]  /*ae60*/  HADD2.F32 R5, -RZ, R5.H0_H0 ;  /* 0x20000005ff057230 */ /* 0x000fcc0000004100 */
[----:B------:R-:W0:Y:S02]  /*ae70*/  F2I.U64.TRUNC R4, R5 ;  /* 0x0000000500047311 */ /* 0x000e24000020d800 */
[----:B0-----:R0:W-:Y:S01]  /*ae80*/  STG.E.64 desc[UR36][R2.64], R4 ;  /* 0x0000000402007986 */ /* 0x0011e2000c101b24 */
[----:B------:R-:W-:Y:S05]  /*ae90*/  BRA `(.L_x_3177) ;  /* 0x0000000400607947 */ /* 0x000fea0003800000 */
.L_x_3194:
[----:B------:R-:W-:-:S06]  /*aea0*/  HADD2.F32 R5, -RZ, R5.H0_H0 ;  /* 0x20000005ff057230 */ /* 0x000fcc0000004100 */
[----:B------:R-:W0:Y:S02]  /*aeb0*/  F2I.FTZ.U32.TRUNC.NTZ R5, R5 ;  /* 0x0000000500057305 */ /* 0x000e24000021f000 */
[----:B0-----:R0:W-:Y:S01]  /*aec0*/  STG.E desc[UR36][R2.64], R5 ;  /* 0x0000000502007986 */ /* 0x0011e2000c101924 */
[----:B------:R-:W-:Y:S05]  /*aed0*/  BRA `(.L_x_3177) ;  /* 0x0000000400507947 */ /* 0x000fea0003800000 */
.L_x_3184:
        /* <DEDUP_REMOVED lines=13> */
.L_x_3197:
        /* <DEDUP_REMOVED lines=8> */
.L_x_3196:
[----:B------:R-:W-:-:S09]  /*b030*/  UISETP.NE.AND UP0, UPT, UR4, 0xf, UPT ;  /* 0x0000000f0400788c */ /* 0x000fd2000bf05270 */
[----:B------:R-:W-:Y:S05]  /*b040*/  BRA.U !UP0, `(.L_x_3198) ;  /* 0x0000000108e87547 */ /* 0x000fea000b800000 */
[----:B------:R-:W-:-:S09]  /*b050*/  UISETP.NE.AND UP0, UPT, UR4, 0x17, UPT ;  /* 0x000000170400788c */ /* 0x000fd2000bf05270 */
[----:B------:R-:W-:Y:S05]  /*b060*/  BRA.U !UP0, `(.L_x_3199) ;  /* 0x0000000108907547 */ /* 0x000fea000b800000 */
[----:B------:R-:W-:-:S09]  /*b070*/  UISETP.NE.AND UP0, UPT, UR4, 0x18, UPT ;  /* 0x000000180400788c */ /* 0x000fd2000bf05270 */
[----:B------:R-:W-:Y:S05]  /*b080*/  BRA.U !UP0, `(.L_x_3200) ;  /* 0x0000000108447547 */ /* 0x000fea000b800000 */
.L_x_3176:
        /* <DEDUP_REMOVED lines=16> */
.L_x_3201:
[----:B------:R-:W-:Y:S05]  /*b190*/  BRA `(.L_x_3177) ;  /* 0x0000000000a07947 */ /* 0x000fea0003800000 */
.L_x_3200:
[----:B---3--:R-:W-:Y:S01]  /*b1a0*/  HADD2.F32 R7, -RZ, R5.H0_H0 ;  /* 0x20000005ff077230 */ /* 0x008fe20000004100 */
        /* <DEDUP_REMOVED lines=12> */
.L_x_3203:
[----:B------:R-:W-:Y:S05]  /*b270*/  BSYNC.RECONVERGENT B0 ;  /* 0x0000000000007941 */ /* 0x000fea0003800200 */
.L_x_3202:
[----:B------:R-:W-:-:S05]  /*b280*/  LOP3.LUT R5, R0, 0x80, R5, 0xf8, !PT ;  /* 0x0000008000057812 */ /* 0x000fca00078ef805 */
[----:B------:R2:W-:Y:S01]  /*b290*/  STG.E.U8 desc[UR36][R2.64], R5 ;  /* 0x0000000502007986 */ /* 0x0005e2000c101124 */
[----:B------:R-:W-:Y:S05]  /*b2a0*/  BRA `(.L_x_3177) ;  /* 0x00000000005c7947 */ /* 0x000fea0003800000 */
.L_x_3199:
        /* <DEDUP_REMOVED lines=12> */
.L_x_3205:
[----:B------:R-:W-:Y:S01]  /*b370*/  HFMA2 R0, -RZ, RZ, 0, 7.569789886474609375e-06 ;  /* 0x0000007fff007431 */ /* 0x000fe200000001ff */
[----:B------:R-:W-:-:S04]  /*b380*/  ISETP.GT.U32.AND P0, PT, R4, 0x7f800000, PT ;  /* 0x7f8000000400780c */ /* 0x000fc80003f04070 */
[----:B------:R-:W-:-:S09]  /*b390*/  SEL R0, R0, 0x7c, P0 ;  /* 0x0000007c00007807 */ /* 0x000fd20000000000 */
.L_x_3206:
[----:B------:R-:W-:Y:S05]  /*b3a0*/  BSYNC.RECONVERGENT B0 ;  /* 0x0000000000007941 */ /* 0x000fea0003800200 */
.L_x_3204:
[----:B------:R-:W-:-:S04]  /*b3b0*/  SHF.R.U32.HI R5, RZ, 0x18, R5 ;  /* 0x00000018ff057819 */ /* 0x000fc80000011605 */
[----:B------:R-:W-:-:S05]  /*b3c0*/  LOP3.LUT R5, R0, 0x80, R5, 0xf8, !PT ;  /* 0x0000008000057812 */ /* 0x000fca00078ef805 */
[----:B------:R1:W-:Y:S01]  /*b3d0*/  STG.E.U8 desc[UR36][R2.64], R5 ;  /* 0x0000000502007986 */ /* 0x0003e2000c101124 */
[----:B------:R-:W-:Y:S05]  /*b3e0*/  BRA `(.L_x_3177) ;  /* 0x00000000000c7947 */ /* 0x000fea0003800000 */
.L_x_3198:
[----:B------:R-:W-:-:S05]  /*b3f0*/  HADD2.F32 R0, -RZ, R5.H0_H0 ;  /* 0x20000005ff007230 */ /* 0x000fca0000004100 */
[----:B------:R-:W-:-:S05]  /*b400*/  F2FP.BF16.F32.PACK_AB R0, RZ, R0 ;  /* 0x00000000ff00723e */ /* 0x000fca00000010ff */
[----:B------:R0:W-:Y:S02]  /*b410*/  STG.E.U16 desc[UR36][R2.64], R0 ;  /* 0x0000000002007986 */ /* 0x0001e4000c101524 */
.L_x_3177:
[----:B------:R-:W-:-:S07]  /*b420*/  IADD3 R17, PT, PT, R17, 0x80, RZ ;  /* 0x0000008011117810 */ /* 0x000fce0007ffe0ff */
.L_x_3089:
[----:B------:R-:W-:Y:S05]  /*b430*/  BSYNC.RECONVERGENT B6 ;  /* 0x0000000000067941 */ /* 0x000fea0003800200 */
.L_x_3088:
[----:B------:R-:W5:Y:S01]  /*b440*/  LDCU UR4, c[0x0][0x380] ;  /* 0x00007000ff0477ac */ /* 0x000f620008000800 */
[----:B------:R-:W-:Y:S01]  /*b450*/  BSSY.RECONVERGENT B6, `(.L_x_3207) ;  /* 0x000059e000067945 */ /* 0x000fe20003800200 */
[----:B-----5:R-:W-:-:S13]  /*b460*/  ISETP.GE.AND P0, PT, R17, UR4, PT ;  /* 0x0000000411007c0c */ /* 0x020fda000bf06270 */
[----:B------:R-:W-:Y:S05]  /*b470*/  @P0 BRA `(.L_x_3208) ;  /* 0x00000058006c0947 */ /* 0x000fea0003800000 */
[----:B------:R-:W5:Y:S01]  /*b480*/  LDCU UR4, c[0x0][0x388] ;  /* 0x00007100ff0477ac */ /* 0x000f620008000800 */
[----:B0-----:R-:W-:Y:S01]  /*b490*/  IMAD.MOV.U32 R0, RZ, RZ, RZ ;  /* 0x000000ffff007224 */ /* 0x001fe200078e00ff */
[----:B------:R-:W-:Y:S01]  /*b4a0*/  MOV R16, RZ ;  /* 0x000000ff00107202 */ /* 0x000fe20000000f00 */
[----:B-----5:R-:W-:-:S09]  /*b4b0*/  UISETP.NE.AND UP0, UPT, UR4, URZ, UPT ;  /* 0x000000ff0400728c */ /* 0x020fd2000bf05270 */
[----:B------:R-:W-:Y:S05]  /*b4c0*/  BRA.U !UP0, `(.L_x_3209) ;  /* 0x0000001108a87547 */ /* 0x000fea000b800000 */
[----:B------:R-:W1:Y:S01]  /*b4d0*/  LDCU.64 UR4, c[0x0][0x390] ;  /* 0x00007200ff0477ac */ /* 0x000e620008000a00 */
[----:B------:R-:W-:Y:S01]  /*b4e0*/  HFMA2 R16, -RZ, RZ, 0, 0 ;  /* 0x00000000ff107431 */ /* 0x000fe200000001ff */
[----:B------:R-:W0:Y:S01]  /*b4f0*/  LDCU UR6, c[0x0][0x38c] ;  /* 0x00007180ff0677ac */ /* 0x000e220008000800 */
[----:B------:R-:W5:Y:S01]  /*b500*/  LDCU.64 UR8, c[0x0][0x4b8] ;  /* 0x00009700ff0877ac */ /* 0x000f620008000a00 */
[----:B------:R-:W-:Y:S02]  /*b510*/  UISETP.NE.AND UP0, UPT, UR40, URZ, UPT ;  /* 0x000000ff2800728c */ /* 0x000fe4000bf05270 */
[----:B-12-4-:R-:W-:-:S05]  /*b520*/  IMAD.HI.U32 R2, R17, UR4, R16 ;  /* 0x0000000411027c27 */ /* 0x016fca000f8e0010 */
        /* <DEDUP_REMOVED lines=292> */
.L_x_3209:
[----:B------:R-:W1:Y:S01]  /*c770*/  LDCU.64 UR6, c[0x0][0x588] ;  /* 0x0000b100ff0677ac */ /* 0x000e620008000a00 */
[----:B------:R-:W-:-:S04]  /*c780*/  UPRMT UR4, UR41, 0x9910, URZ ;  /* 0x0000991029047896 */ /* 0x000fc800080000ff */
[----:B------:R-:W-:Y:S01]  /*c790*/  UISETP.GT.AND UP0, UPT, UR4, 0x9, UPT ;  /* 0x000000090400788c */ /* 0x000fe2000bf04270 */
[----:B-12-4-:R-:W-:-:S04]  /*c7a0*/  IADD3 R2, P0, PT, R0, UR6, RZ ;  /* 0x0000000600027c10 */ /* 0x016fc8000ff1e0ff */
        /* <DEDUP_REMOVED lines=15> */
.L_x_3213:
[----:B------:R0:W2:Y:S02]  /*c8a0*/  LDG.E.U8 R2, desc[UR36][R2.64] ;  /* 0x0000002402027981 */ /* 0x0000a4000c1e1100 */
[----:B0-----:R-:W-:Y:S02]  /*c8b0*/  PRMT R3, R3, 0x5410, RZ ;  /* 0x0000541003037816 */ /* 0x001fe400000000ff */
[----:B--2---:R-:W-:-:S04]  /*c8c0*/  I2FP.F32.U32 R10, R2 ;  /* 0x00000002000a7245 */ /* 0x004fc80000201000 */
[----:B------:R-:W-:Y:S01]  /*c8d0*/  F2FP.F16.F32.PACK_AB R10, RZ, R10 ;  /* 0x0000000aff0a723e */ /* 0x000fe200000000ff */
[----:B------:R-:W-:Y:S06]  /*c8e0*/  BRA `(.L_x_3215) ;  /* 0x0000000c00e47947 */ /* 0x000fec0003800000 */
.L_x_3212:
        /* <DEDUP_REMOVED lines=11> */
.L_x_3217:
[----:B------:R0:W2:Y:S02]  /*c9a0*/  LDG.E R2, desc[UR36][R2.64] ;  /* 0x0000002402027981 */ /* 0x0000a4000c1e1900 */
[----:B0-----:R-:W-:Y:S02]  /*c9b0*/  PRMT R3, R3, 0x5410, RZ ;  /* 0x0000541003037816 */ /* 0x001fe400000000ff */
[----:B--2---:R-:W-:-:S04]  /*c9c0*/  I2FP.F32.S32 R10, R2 ;  /* 0x00000002000a7245 */ /* 0x004fc80000201400 */
[----:B------:R-:W-:Y:S01]  /*c9d0*/  F2FP.F16.F32.PACK_AB R10, RZ, R10 ;  /* 0x0000000aff0a723e */ /* 0x000fe200000000ff */
[----:B------:R-:W-:Y:S06]  /*c9e0*/  BRA `(.L_x_3215) ;  /* 0x0000000c00a47947 */ /* 0x000fec0003800000 */
.L_x_3216:
[----:B------:R0:W2:Y:S02]  /*c9f0*/  LDG.E.U16 R2, desc[UR36][R2.64] ;  /* 0x0000002402027981 */ /* 0x0000a4000c1e1500 */
[----:B0-----:R-:W-:Y:S01]  /*ca00*/  PRMT R3, R3, 0x5410, RZ ;  /* 0x0000541003037816 */ /* 0x001fe200000000ff */
[----:B--2---:R-:W0:Y:S02]  /*ca10*/  I2F.S16 R10, R2 ;  /* 0x00000002000a7306 */ /* 0x004e240000101400 */
[----:B0-----:R-:W-:Y:S01]  /*ca20*/  F2FP.F16.F32.PACK_AB R10, RZ, R10 ;  /* 0x0000000aff0a723e */ /* 0x001fe200000000ff */
[----:B------:R-:W-:Y:S06]  /*ca30*/  BRA `(.L_x_3215) ;  /* 0x0000000c00907947 */ /* 0x000fec0003800000 */
.L_x_3211:
        /* <DEDUP_REMOVED lines=10> */
.L_x_3219:
[----:B------:R0:W2:Y:S02]  /*cae0*/  LDG.E.U16 R10, desc[UR36][R2.64] ;  /* 0x00000024020a7981 */ /* 0x0000a4000c1e1500 */
[----:B0-----:R-:W-:Y:S01]  /*caf0*/  PRMT R3, R3, 0x5410, RZ ;  /* 0x0000541003037816 */ /* 0x001fe200000000ff */
[----:B--2---:R-:W-:-:S05]  /*cb00*/  HADD2.F32 R10, -RZ, R10.H0_H0 ;  /* 0x2000000aff0a7230 */ /* 0x004fca0000004100 */
[----:B------:R-:W-:Y:S01]  /*cb10*/  F2FP.F16.F32.PACK_AB R10, RZ, R10 ;  /* 0x0000000aff0a723e */ /* 0x000fe200000000ff */
[----:B------:R-:W-:Y:S06]  /*cb20*/  BRA `(.L_x_3215) ;  /* 0x0000000c00547947 */ /* 0x000fec0003800000 */
.L_x_3218:
        /* <DEDUP_REMOVED lines=10> */
.L_x_3221:
[----:B------:R-:W2:Y:S02]  /*cbd0*/  LDG.E R2, desc[UR36][R2.64] ;  /* 0x0000002402027981 */ /* 0x000ea4000c1e1900 */
[----:B--2---:R-:W-:Y:S02]  /*cbe0*/  PRMT R10, R2, 0x7610, R10 ;  /* 0x00007610020a7816 */ /* 0x004fe4000000000a */
[----:B------:R-:W-:Y:S01]  /*cbf0*/  PRMT R3, R3, 0x7610, R2 ;  /* 0x0000761003037816 */ /* 0x000fe20000000002 */
[----:B------:R-:W-:Y:S06]  /*cc00*/  BRA `(.L_x_3215) ;  /* 0x0000000c001c7947 */ /* 0x000fec0003800000 */
.L_x_3220:
        /* <DEDUP_REMOVED lines=9> */
.L_x_3210:
        /* <DEDUP_REMOVED lines=14> */
.L_x_3224:
        /* <DEDUP_REMOVED lines=13> */
.L_x_3223:
[----:B------:R-:W-:-:S09]  /*ce50*/  UISETP.NE.AND UP0, UPT, UR4, 0xf, UPT ;  /* 0x0000000f0400788c */ /* 0x000fd2000bf05270 */
[----:B------:R-:W-:Y:S05]  /*ce60*/  BRA.U !UP0, `(.L_x_3225) ;  /* 0x00000001089c7547 */ /* 0x000fea000b800000 */
[----:B------:R-:W-:-:S09]  /*ce70*/  UISETP.NE.AND UP0, UPT, UR4, 0x17, UPT ;  /* 0x000000170400788c */ /* 0x000fd2000bf05270 */
[----:B------:R-:W-:Y:S05]  /*ce80*/  BRA.U !UP0, `(.L_x_3226) ;  /* 0x00000001085c7547 */ /* 0x000fea000b800000 */
[----:B------:R-:W-:-:S09]  /*ce90*/  UISETP.NE.AND UP0, UPT, UR4, 0x18, UPT ;  /* 0x000000180400788c */ /* 0x000fd2000bf05270 */
[----:B------:R-:W-:Y:S05]  /*cea0*/  BRA.U UP0, `(.L_x_3214) ;  /* 0x0000000900047547 */ /* 0x000fea000b800000 */
[----:B------:R0:W2:Y:S01]  /*ceb0*/  LDG.E.U8 R0, desc[UR36][R2.64] ;  /* 0x0000002402007981 */ /* 0x0000a2000c1e1100 */
[----:B------:R-:W-:Y:S01]  /*cec0*/  IMAD.MOV.U32 R6, RZ, RZ, 0x1f ;  /* 0x0000001fff067424 */ /* 0x000fe200078e00ff */
[----:B0-----:R-:W-:Y:S02]  /*ced0*/  PRMT R3, R3, 0x5410, RZ ;  /* 0x0000541003037816 */ /* 0x001fe400000000ff */
[----:B--2---:R-:W-:-:S04]  /*cee0*/  SHF.L.U32 R0, R0, 0x18, RZ ;  /* 0x0000001800007819 */ /* 0x004fc800000006ff */
[C---:B------:R-:W-:Y:S02]  /*cef0*/  LOP3.LUT R4, R0.reuse, 0x7f000000, RZ, 0xc0, !PT ;  /* 0x7f00000000047812 */ /* 0x040fe400078ec0ff */
[----:B------:R-:W-:Y:S02]  /*cf00*/  LOP3.LUT P0, RZ, R0, 0x7f000000, RZ, 0xc0, !PT ;  /* 0x7f00000000ff7812 */ /* 0x000fe4000780c0ff */
[----:B------:R-:W0:Y:S02]  /*cf10*/  FLO.U32 R5, R4 ;  /* 0x0000000400057300 */ /* 0x000e2400000e0000 */
[----:B0-----:R-:W-:-:S04]  /*cf20*/  IADD3 R5, PT, PT, -R5, RZ, RZ ;  /* 0x000000ff05057210 */ /* 0x001fc80007ffe1ff */
[----:B------:R-:W-:-:S04]  /*cf30*/  VIADDMNMX.U32 R5, R5, R6, 0x4, !PT ;  /* 0x0000000405057446 */ /* 0x000fc80007800006 */
[----:B------:R-:W-:-:S04]  /*cf40*/  IADD3 R5, PT, PT, R5, -0x4, RZ ;  /* 0xfffffffc05057810 */ /* 0x000fc80007ffe0ff */
[C---:B------:R-:W-:Y:S01]  /*cf50*/  SHF.L.U32 R6, R4.reuse, R5, RZ ;  /* 0x0000000504067219 */ /* 0x040fe200000006ff */
[----:B---3--:R-:W-:Y:S01]  /*cf60*/  IMAD.SHL.U32 R7, R5, 0x800000, RZ ;  /* 0x0080000005077824 */ /* 0x008fe200078e00ff */
[----:B------:R-:W-:-:S04]  /*cf70*/  IADD3 R5, PT, PT, R4, 0x1000000, RZ ;  /* 0x0100000004057810 */ /* 0x000fc80007ffe0ff */
        /* <DEDUP_REMOVED lines=8> */
.L_x_3226:
[----:B------:R0:W2:Y:S02]  /*d000*/  LDG.E.U8 R2, desc[UR36][R2.64] ;  /* 0x0000002402027981 */ /* 0x0000a4000c1e1100 */
[----:B0-----:R-:W-:Y:S01]  /*d010*/  PRMT R3, R3, 0x5410, RZ ;  /* 0x0000541003037816 */ /* 0x001fe200000000ff */
        /* <DEDUP_REMOVED lines=12> */
.L_x_3225:
[----:B------:R0:W2:Y:S02]  /*d0e0*/  LDG.E.U16 R10, desc[UR36][R2.64] ;  /* 0x00000024020a7981 */ /* 0x0000a4000c1e1500 */
[----:B0-----:R-:W-:Y:S02]  /*d0f0*/  PRMT R3, R3, 0x5410, RZ ;  /* 0x0000541003037816 */ /* 0x001fe400000000ff */
[----:B--2---:R-:W-:-:S04]  /*d100*/  SHF.L.U32 R10, R10, 0x10, RZ ;  /* 0x000000100a0a7819 */ /* 0x004fc800000006ff */
[----:B------:R-:W-:Y:S01]  /*d110*/  F2FP.F16.F32.PACK_AB R10, RZ, R10 ;  /* 0x0000000aff0a723e */ /* 0x000fe200000000ff */
[----:B------:R-:W-:Y:S06]  /*d120*/  BRA `(.L_x_3215) ;  /* 0x0000000400d47947 */ /* 0x000fec0003800000 */
.L_x_3222:
        /* <DEDUP_REMOVED lines=13> */
.L_x_3229:
        /* <DEDUP_REMOVED lines=21> */
.L_x_3233:
[----:B------:R-:W-:Y:S05]  /*d350*/  BSYNC.RECONVERGENT B1 ;  /* 0x0000000000017941 */ /* 0x000fea0003800200 */
.L_x_3232:
[----:B------:R-:W-:Y:S02]  /*d360*/  SHF.L.U32 R0, R0, 0x14, RZ ;  /* 0x0000001400007819 */ /* 0x000fe400000006ff */
[----:B------:R-:W-:-:S04]  /*d370*/  LEA R2, R2, 0x3b800000, 0x17 ;  /* 0x3b80000002027811 */ /* 0x000fc800078eb8ff */
[----:B------:R-:W-:-:S07]  /*d380*/  LOP3.LUT R10, R2, R0, R7, 0xfe, !PT ;  /* 0x00000000020a7212 */ /* 0x000fce00078efe07 */
.L_x_3231:
[----:B------:R-:W-:Y:S05]  /*d390*/  BSYNC.RECONVERGENT B0 ;  /* 0x0000000000007941 */ /* 0x000fea0003800200 */
.L_x_3230:
[----:B------:R-:W-:Y:S02]  /*d3a0*/  F2FP.F16.F32.PACK_AB R10, RZ, R10 ;  /* 0x0000000aff0a723e */ /* 0x000fe400000000ff */
[----:B------:R-:W-:Y:S01]  /*d3b0*/  PRMT R3, R3, 0x5410, RZ ;  /* 0x0000541003037816 */ /* 0x000fe200000000ff */
[----:B------:R-:W-:Y:S06]  /*d3c0*/  BRA `(.L_x_3215) ;  /* 0x00000004002c7947 */ /* 0x000fec0003800000 */
.L_x_3228:
        /* <DEDUP_REMOVED lines=21> */
.L_x_3237:
[----:B------:R-:W-:Y:S05]  /*d520*/  BSYNC.RECONVERGENT B1 ;  /* 0x0000000000017941 */ /* 0x000fea0003800200 */
.L_x_3236:
[----:B------:R-:W-:Y:S01]  /*d530*/  IMAD.SHL.U32 R0, R0, 0x200000, RZ ;  /* 0x0020000000007824 */ /* 0x000fe200078e00ff */
[----:B------:R-:W-:-:S04]  /*d540*/  LEA R2, R2, 0x37800000, 0x17 ;  /* 0x3780000002027811 */ /* 0x000fc800078eb8ff */
[----:B------:R-:W-:-:S07]  /*d550*/  LOP3.LUT R10, R2, R0, R7, 0xfe, !PT ;  /* 0x00000000020a7212 */ /* 0x000fce00078efe07 */
.L_x_3235:
[----:B------:R-:W-:Y:S05]  /*d560*/  BSYNC.RECONVERGENT B0 ;  /* 0x0000000000007941 */ /* 0x000fea0003800200 */
.L_x_3234:
[----:B------:R-:W-:Y:S02]  /*d570*/  F2FP.F16.F32.PACK_AB R10, RZ, R10 ;  /* 0x0000000aff0a723e */ /* 0x000fe400000000ff */
[----:B------:R-:W-:Y:S01]  /*d580*/  PRMT R3, R3, 0x5410, RZ ;  /* 0x0000541003037816 */ /* 0x000fe200000000ff */
[----:B------:R-:W-:Y:S06]  /*d590*/  BRA `(.L_x_3215) ;  /* 0x0000000000b87947 */ /* 0x000fec0003800000 */
.L_x_3227:
        /* <DEDUP_REMOVED lines=8> */
[----:B------:R-:W-:Y:S02]  /*d620*/  MOV R10, 0x400000 ;  /* 0x00400000000a7802 */ /* 0x000fe40000000f00 */
[----:B--2---:R-:W-:-:S13]  /*d630*/  ISETP.NE.AND P0, PT, R2, RZ, PT ;  /* 0x000000ff0200720c */ /* 0x004fda0003f05270 */
[----:B------:R-:W-:Y:S05]  /*d640*/  @!P0 BRA `(.L_x_3241) ;  /* 0x00000000000c8947 */ /* 0x000fea0003800000 */
[----:B------:R-:W-:-:S13]  /*d650*/  ISETP.NE.AND P0, PT, R2, 0xff, PT ;  /* 0x000000ff0200780c */ /* 0x000fda0003f05270 */
[----:B------:R-:W-:Y:S01]  /*d660*/  @!P0 MOV R10, 0x7f800001 ;  /* 0x7f800001000a8802 */ /* 0x000fe20000000f00 */
[----:B------:R-:W-:-:S07]  /*d670*/  @P0 IMAD.SHL.U32 R10, R2, 0x800000, RZ ;  /* 0x00800000020a0824 */ /* 0x000fce00078e00ff */
.L_x_3241:
[----:B------:R-:W-:Y:S05]  /*d680*/  BSYNC.RECONVERGENT B0 ;  /* 0x0000000000007941 */ /* 0x000fea0003800200 */
.L_x_3240:
[----:B------:R-:W-:Y:S02]  /*d690*/  PRMT R3, R3, 0x5410, RZ ;  /* 0x0000541003037816 */ /* 0x000fe400000000ff */
[----:B------:R-:W-:Y:S01]  /*d6a0*/  F2FP.F16.F32.PACK_AB R10, RZ, R10 ;  /* 0x0000000aff0a723e */ /* 0x000fe200000000ff */
[----:B------:R-:W-:Y:S06]  /*d6b0*/  BRA `(.L_x_3215) ;  /* 0x0000000000707947 */ /* 0x000fec0003800000 */
.L_x_3214:
[----:B------:R-:W-:Y:S01]  /*d6c0*/  MOV R0, 0x0 ;  /* 0x0000000000007802 */ /* 0x000fe20000000f00 */
[----:B------:R-:W0:Y:S01]  /*d6d0*/  LDCU.64 UR4, c[0x4][0x158] ;  /* 0x01002b00ff0477ac */ /* 0x000e220008000a00 */
[----:B------:R-:W-:Y:S01]  /*d6e0*/  HFMA2 R8, -RZ, RZ, 0, 4.64916229248046875e-06 ;  /* 0x0000004eff087431 */ /* 0x000fe200000001ff */
[----:B------:R-:W-:Y:S01]  /*d6f0*/  MOV R12, 0x1 ;  /* 0x00000001000c7802 */ /* 0x000fe20000000f00 */
[----:B------:R1:W2:Y:S01]  /*d700*/  LDC.64 R2, c[0x4][R0] ;  /* 0x0100000000027b82 */ /* 0x0002a20000000a00 */
[----:B------:R-:W4:Y:S01]  /*d710*/  LDCU.64 UR6, c[0x4][0x160] ;  /* 0x01002c00ff0677ac */ /* 0x000f220008000a00 */
[----:B------:R-:W-:Y:S01]  /*d720*/  IMAD.MOV.U32 R13, RZ, RZ, RZ ;  /* 0x000000ffff0d7224 */ /* 0x000fe200078e00ff */
[----:B------:R-:W5:Y:S01]  /*d730*/  LDCU.64 UR8, c[0x4][0x28] ;  /* 0x01000500ff0877ac */ /* 0x000f620008000a00 */
[----:B0-----:R-:W-:Y:S02]  /*d740*/  MOV R4, UR4 ;  /* 0x0000000400047c02 */ /* 0x001fe40008000f00 */
[----:B------:R-:W-:Y:S01]  /*d750*/  MOV R5, UR5 ;  /* 0x0000000500057c02 */ /* 0x000fe20008000f00 */
[----:B----4-:R-:W-:Y:S01]  /*d760*/  IMAD.U32 R6, RZ, RZ, UR6 ;  /* 0x00000006ff067e24 */ /* 0x010fe2000f8e00ff */
[----:B---3--:R-:W-:-:S02]  /*d770*/  MOV R7, UR7 ;  /* 0x0000000700077c02 */ /* 0x008fc40008000f00 */
[----:B-----5:R-:W-:Y:S01]  /*d780*/  MOV R10, UR8 ;  /* 0x00000008000a7c02 */ /* 0x020fe20008000f00 */
[----:B-1----:R-:W-:-:S07]  /*d790*/  IMAD.U32 R11, RZ, RZ, UR9 ;  /* 0x00000009ff0b7e24 */ /* 0x002fce000f8e00ff */
[----:B------:R-:W-:-:S07]  /*d7a0*/  LEPC R20, `(.L_x_3242) ;  /* 0x000000001014794e */ /* 0x000fce0000000000 */
[----:B--2---:R-:W-:Y:S05]  /*d7b0*/  CALL.ABS.NOINC R2 ;  /* 0x0000000002007343 */ /* 0x004fea0003c00000 */
.L_x_3242:
[----:B------:R-:W-:Y:S02]  /*d7c0*/  PRMT R10, RZ, 0x7610, R10 ;  /* 0x00007610ff0a7816 */ /* 0x000fe4000000000a */
[----:B------:R-:W-:Y:S01]  /*d7d0*/  PRMT R3, R3, 0x5410, RZ ;  /* 0x0000541003037816 */ /* 0x000fe200000000ff */
[----:B------:R-:W-:Y:S06]  /*d7e0*/  BRA `(.L_x_3215) ;  /* 0x0000000000247947 */ /* 0x000fec0003800000 */
.L_x_3239:
[----:B------:R-:W2:Y:S02]  /*d7f0*/  LDG.E.64 R2, desc[UR36][R2.64] ;  /* 0x0000002402027981 */ /* 0x000ea4000c1e1b00 */
[----:B--2---:R0:W1:Y:S02]  /*d800*/  I2F.U64 R10, R2 ;  /* 0x00000002000a7312 */ /* 0x0040640000301000 */
[----:B0-----:R-:W-:Y:S02]  /*d810*/  PRMT R3, R3, 0x5410, RZ ;  /* 0x0000541003037816 */ /* 0x001fe400000000ff */
[----:B-1----:R-:W-:Y:S01]  /*d820*/  F2FP.F16.F32.PACK_AB R10, RZ, R10 ;  /* 0x0000000aff0a723e */ /* 0x002fe200000000ff */
[----:B------:R-:W-:Y:S06]  /*d830*/  BRA `(.L_x_3215) ;  /* 0x0000000000107947 */ /* 0x000fec0003800000 */
.L_x_3238:
[----:B------:R0:W2:Y:S02]  /*d840*/  LDG.E R2, desc[UR36][R2.64] ;  /* 0x0000002402027981 */ /* 0x0000a4000c1e1900 */
[----:B0-----:R-:W-:Y:S02]  /*d850*/  PRMT R3, R3, 0x5410, RZ ;  /* 0x0000541003037816 */ /* 0x001fe400000000ff */
[----:B--2---:R-:W-:-:S04]  /*d860*/  I2FP.F32.U32 R10, R2 ;  /* 0x00000002000a7245 */ /* 0x004fc80000201000 */
[----:B------:R-:W-:-:S07]  /*d870*/  F2FP.F16.F32.PACK_AB R10, RZ, R10 ;  /* 0x0000000aff0a723e */ /* 0x000fce00000000ff */
.L_x_3215:
        /* <DEDUP_REMOVED lines=22> */
[----:B------:R-:W-:Y:S01]  /*d9e0*/  @!P0 IMAD.MOV.U32 R0, RZ, RZ, 0x3fc90fdb ;  /* 0x3fc90fdbff008424 */ /* 0x000fe200078e00ff */
[----:B------:R-:W-:Y:S06]  /*d9f0*/  BRA `(.L_x_3245) ;  /* 0x0000002400087947 */ /* 0x000fec0003800000 */
.L_x_3244:
        /* <DEDUP_REMOVED lines=69> */
.L_x_3254:
[----:B------:R-:W-:-:S04]  /*de50*/  FADD.FTZ R4, -R0, R7 ;  /* 0x0000000700047221 */ /* 0x000fc80000010100 */
[----:B------:R-:W-:-:S07]  /*de60*/  FMUL.FTZ R4, R4, 0.5 ;  /* 0x3f00000004047820 */ /* 0x000fce0000410000 */
.L_x_3255:
[----:B------:R-:W-:Y:S05]  /*de70*/  BSYNC.RECONVERGENT B1 ;  /* 0x0000000000017941 */ /* 0x000fea0003800200 */
.L_x_3253:
        /* <DEDUP_REMOVED lines=11> */
.L_x_3257:
[----:B------:R-:W-:-:S04]  /*df30*/  FADD.FTZ R13, R2, -R13 ;  /* 0x8000000d020d7221 */ /* 0x000fc80000010000 */
[----:B------:R-:W-:-:S07]  /*df40*/  FMUL.FTZ R13, R13, 0.5 ;  /* 0x3f0000000d0d7820 */ /* 0x000fce0000410000 */
.L_x_3258:
[----:B------:R-:W-:Y:S05]  /*df50*/  BSYNC.RECONVERGENT B1 ;  /* 0x0000000000017941 */ /* 0x000fea0003800200 */
.L_x_3256:
[----:B------:R-:W-:Y:S01]  /*df60*/  FADD.FTZ R4, R13, R4 ;  /* 0x000000040d047221 */ /* 0x000fe20000010000 */
[----:B------:R-:W-:Y:S01]  /*df70*/  FADD.FTZ R13, R11, 1 ;  /* 0x3f8000000b0d7421 */ /* 0x000fe20000010000 */
[----:B------:R-:W-:Y:S01]  /*df80*/  HFMA2 R15, -RZ, RZ, 1.625, 0 ;  /* 0x3e800000ff0f7431 */ /* 0x000fe200000001ff */
[----:B------:R-:W-:Y:S02]  /*df90*/  MOV R21, 0x3d39bf78 ;  /* 0x3d39bf7800157802 */ /* 0x000fe40000000f00 */
[----:B------:R-:W-:-:S06]  /*dfa0*/  FMUL.FTZ R13, R4, R13 ;  /* 0x0000000d040d7220 */ /* 0x000fcc0000410000 */
[----:B------:R-:W0:Y:S02]  /*dfb0*/  MUFU.SQRT R13, R13 ;  /* 0x0000000d000d7308 */ /* 0x000e240000002000 */
[----:B0-----:R-:W-:-:S04]  /*dfc0*/  FADD.FTZ R19, R4, R13 ;  /* 0x0000000d04137221 */ /* 0x001fc80000010000 */
[C---:B------:R-:W-:Y:S01]  /*dfd0*/  FADD.FTZ.RZ R4, R19.reuse, 1 ;  /* 0x3f80000013047421 */ /* 0x040fe2000001c000 */
[----:B------:R-:W-:-:S04]  /*dfe0*/  ISETP.GE.U32.AND P0, PT, R19, 0x7f800000, PT ;  /* 0x7f8000001300780c */ /* 0x000fc80003f06070 */
[----:B------:R-:W-:-:S04]  /*dff0*/  IADD3 R4, PT, PT, R4, -0x3f400000, RZ ;  /* 0xc0c0000004047810 */ /* 0x000fc80007ffe0ff */
        /* <DEDUP_REMOVED lines=25> */
.L_x_3252:
[----:B------:R-:W-:-:S13]  /*e190*/  FSETP.GEU.FTZ.AND P0, PT, R12, 1, PT ;  /* 0x3f8000000c00780b */ /* 0x000fda0003f1e000 */
[----:B------:R-:W-:Y:S05]  /*e1a0*/  @!P0 BRA `(.L_x_3259) ;  /* 0x0000000000848947 */ /* 0x000fea0003800000 */
[----:B------:R-:W-:Y:S01]  /*e1b0*/  FMUL.FTZ R4, R0, R5 ;  /* 0x0000000500047220 */ /* 0x000fe20000410000 */
[----:B------:R-:W-:Y:S02]  /*e1c0*/  HFMA2 R14, -RZ, RZ, 1.625, 0 ;  /* 0x3e800000ff0e7431 */ /* 0x000fe400000001ff */
[----:B------:R-:W-:-:S03]  /*e1d0*/  IMAD.MOV.U32 R19, RZ, RZ, 0x3d39bf78 ;  /* 0x3d39bf78ff137424 */ /* 0x000fc600078e00ff */
        /* <DEDUP_REMOVED lines=30> */
.L_x_3259:
[----:B------:R-:W-:-:S04]  /*e3c0*/  FADD.FTZ R13, -R12, 1 ;  /* 0x3f8000000c0d7421 */ /* 0x000fc80000010100 */
[----:B------:R-:W-:-:S06]  /*e3d0*/  FMUL.FTZ R4, R0, R13 ;  /* 0x0000000d00047220 */ /* 0x000fcc0000410000 */
[----:B------:R-:W0:Y:S08]  /*e3e0*/  MUFU.SQRT R4, R4 ;  /* 0x0000000400047308 */ /* 0x000e300000002000 */
[----:B0-----:R-:W0:Y:S02]  /*e3f0*/  MUFU.RCP R6, R4 ;  /* 0x0000000400067308 */ /* 0x001e240000001000 */
[----:B0-----:R-:W-:Y:S01]  /*e400*/  FMUL.FTZ R13, |R9|, R6 ;  /* 0x00000006090d7220 */ /* 0x001fe20000410200 */
[----:B------:R-:W-:Y:S06]  /*e410*/  BRA `(.L_x_3250) ;  /* 0x0000000000047947 */ /* 0x000fec0003800000 */
.L_x_3251:
[----:B------:R0:W1:Y:S02]  /*e420*/  MUFU.SQRT R13, R3 ;  /* 0x00000003000d7308 */ /* 0x0000640000002000 */
.L_x_3250:
[----:B------:R-:W-:Y:S05]  /*e430*/  BSYNC.RECONVERGENT B0 ;  /* 0x0000000000007941 */ /* 0x000fea0003800200 */
.L_x_3249:
        /* <DEDUP_REMOVED lines=11> */
[----:B0-----:R-:W-:Y:S01]  /*e4f0*/  MOV R3, 0x3f000000 ;  /* 0x3f00000000037802 */ /* 0x001fe20000000f00 */
[----:B------:R-:W-:-:S04]  /*e500*/  FADD.FTZ R0, -R15, -RZ ;  /* 0x800000ff0f007221 */ /* 0x000fc80000010100 */
[C---:B------:R-:W-:Y:S01]  /*e510*/  FFMA.FTZ R2, |R0|.reuse, -R3, 0.5 ;  /* 0x3f00000000027423 */ /* 0x040fe20000010a03 */
[C---:B------:R-:W-:Y:S01]  /*e520*/  FSETP.GT.FTZ.AND P0, PT, |R0|.reuse, 0.56000000238418579102, PT ;  /* 0x3f0f5c290000780b */ /* 0x040fe20003f14200 */
[C---:B------:R-:W-:Y:S01]  /*e530*/  FADD.FTZ R5, |R0|.reuse, -RZ ;  /* 0x800000ff00057221 */ /* 0x040fe20000010200 */
[----:B------:R-:W-:Y:S01]  /*e540*/  FSETP.NEU.FTZ.AND P1, PT, |R0|, 1, PT ;  /* 0x3f8000000000780b */ /* 0x000fe20003f3d200 */
[----:B------:R-:W0:Y:S02]  /*e550*/  MUFU.RSQ R3, R2 ;  /* 0x0000000200037308 */ /* 0x000e240000001400 */
[----:B0-----:R-:W-:Y:S01]  /*e560*/  FMUL.FTZ R4, R2, R3 ;  /* 0x0000000302047220 */ /* 0x001fe20000410000 */
[----:B------:R-:W-:Y:S01]  /*e570*/  FMUL.FTZ R3, R3, -0.5 ;  /* 0xbf00000003037820 */ /* 0x000fe20000410000 */
[----:B------:R-:W-:-:S03]  /*e580*/  HFMA2 R2, -RZ, RZ, 1.9599609375, 20144 ;  /* 0x3fd774ebff027431 */ /* 0x000fc600000001ff */
[----:B------:R-:W-:-:S04]  /*e590*/  FFMA.FTZ R3, R4, R3, 0.5 ;  /* 0x3f00000004037423 */ /* 0x000fc80000010003 */
[----:B------:R-:W-:-:S05]  /*e5a0*/  FFMA.FTZ R3, R4, R3, R4 ;  /* 0x0000000304037223 */ /* 0x000fca0000010004 */
[----:B------:R-:W-:Y:S01]  /*e5b0*/  @P0 FSEL R5, R3, RZ, P1 ;  /* 0x000000ff03050208 */ /* 0x000fe20000800000 */
[----:B------:R-:W-:Y:S01]  /*e5c0*/  IMAD.MOV.U32 R3, RZ, RZ, 0x3d10ecef ;  /* 0x3d10ecefff037424 */ /* 0x000fe200078e00ff */
[----:B------:R-:W-:Y:S02]  /*e5d0*/  FSETP.GEU.FTZ.AND P1, PT, R15, -0.56000000238418579102, PT ;  /* 0xbf0f5c290f00780b */ /* 0x000fe40003f3e000 */
[----:B------:R-:W-:-:S05]  /*e5e0*/  LOP3.LUT R5, R5, 0x80000000, R0, 0xb8, !PT ;  /* 0x8000000005057812 */ /* 0x000fca00078eb800 */
        /* <DEDUP_REMOVED lines=13> */
.L_x_3264:
[----:B------:R-:W-:Y:S01]  /*e6c0*/  MOV R0, 0x3f000000 ;  /* 0x3f00000000007802 */ /* 0x000fe20000000f00 */
[C---:B------:R-:W-:Y:S01]  /*e6d0*/  FADD.FTZ R4, |R15|.reuse, -RZ ;  /* 0x800000ff0f047221 */ /* 0x040fe20000010200 */
[C---:B------:R-:W-:Y:S02]  /*e6e0*/  FSETP.GT.FTZ.AND P0, PT, |R15|.reuse, 0.56000000238418579102, PT ;  /* 0x3f0f5c290f00780b */ /* 0x040fe40003f14200 */
[C---:B------:R-:W-:Y:S01]  /*e6f0*/  FSETP.NEU.FTZ.AND P1, PT, |R15|.reuse, 1, PT ;  /* 0x3f8000000f00780b */ /* 0x040fe20003f3d200 */
[----:B------:R-:W-:-:S04]  /*e700*/  FFMA.FTZ R0, |R15|, -R0, 0.5 ;  /* 0x3f0000000f007423 */ /* 0x000fc80000010a00 */
[----:B0-----:R-:W0:Y:S02]  /*e710*/  MUFU.RSQ R3, R0 ;  /* 0x0000000000037308 */ /* 0x001e240000001400 */
[----:B0-----:R-:W-:Y:S01]  /*e720*/  FMUL.FTZ R2, R0, R3 ;  /* 0x0000000300027220 */ /* 0x001fe20000410000 */
[----:B------:R-:W-:-:S04]  /*e730*/  FMUL.FTZ R3, R3, -0.5 ;  /* 0xbf00000003037820 */ /* 0x000fc80000410000 */
[----:B------:R-:W-:-:S04]  /*e740*/  FFMA.FTZ R3, R2, R3, 0.5 ;  /* 0x3f00000002037423 */ /* 0x000fc80000010003 */
[----:B------:R-:W-:Y:S01]  /*e750*/  FFMA.FTZ R3, R2, R3, R2 ;  /* 0x0000000302037223 */ /* 0x000fe20000010002 */
[----:B------:R-:W-:-:S04]  /*e760*/  HFMA2 R2, -RZ, RZ, 1.9599609375, 20144 ;  /* 0x3fd774ebff027431 */ /* 0x000fc800000001ff */
[----:B------:R-:W-:Y:S01]  /*e770*/  @P0 FSEL R4, R3, RZ, P1 ;  /* 0x000000ff03040208 */ /* 0x000fe20000800000 */
[----:B------:R-:W-:Y:S01]  /*e780*/  IMAD.MOV.U32 R3, RZ, RZ, 0x3d10ecef ;  /* 0x3d10ecefff037424 */ /* 0x000fe200078e00ff */
[----:B------:R-:W-:Y:S02]  /*e790*/  FSETP.GT.FTZ.AND P1, PT, R15, 0.56000000238418579102, PT ;  /* 0x3f0f5c290f00780b */ /* 0x000fe40003f34000 */
        /* <DEDUP_REMOVED lines=14> */
.L_x_3263:
        /* <DEDUP_REMOVED lines=23> */
.L_x_3270:
[----:B------:R-:W-:-:S04]  /*e9f0*/  FADD.FTZ R2, -R5, R2 ;  /* 0x0000000205027221 */ /* 0x000fc80000010100 */
[----:B0-----:R-:W-:-:S07]  /*ea00*/  FMUL.FTZ R3, R2, 0.5 ;  /* 0x3f00000002037820 */ /* 0x001fce0000410000 */
.L_x_3271:
[----:B------:R-:W-:Y:S05]  /*ea10*/  BSYNC.RECONVERGENT B4 ;  /* 0x0000000000047941 */ /* 0x000fea0003800200 */
.L_x_3269:
[----:B------:R-:W-:Y:S01]  /*ea20*/  FADD.FTZ R0, R3, R0 ;  /* 0x0000000003007221 */ /* 0x000fe20000010000 */
[----:B------:R-:W-:-:S04]  /*ea30*/  FADD.FTZ R11, R12, R11 ;  /* 0x0000000b0c0b7221 */ /* 0x000fc80000010000 */
[----:B------:R-:W-:-:S06]  /*ea40*/  FMUL.FTZ R11, R0, R11 ;  /* 0x0000000b000b7220 */ /* 0x000fcc0000410000 */
[----:B------:R-:W0:Y:S01]  /*ea50*/  MUFU.SQRT R11, R11 ;  /* 0x0000000b000b7308 */ /* 0x000e220000002000 */
[----:B------:R-:W-:Y:S05]  /*ea60*/  BRA `(.L_x_3272) ;  /* 0x0000000000487947 */ /* 0x000fea0003800000 */
.L_x_3268:
        /* <DEDUP_REMOVED lines=12> */
.L_x_3267:
[----:B------:R-:W-:Y:S01]  /*eb30*/  FADD.FTZ R0, R11, 1 ;  /* 0x3f8000000b007421 */ /* 0x000fe20000010000 */
[----:B0-----:R-:W-:Y:S01]  /*eb40*/  MUFU.SQRT R3, R3 ;  /* 0x0000000300037308 */ /* 0x001fe20000002000 */
[----:B------:R-:W-:Y:S02]  /*eb50*/  MOV R12, 0x3f800000 ;  /* 0x3f800000000c7802 */ /* 0x000fe40000000f00 */
[----:B------:R-:W-:-:S06]  /*eb60*/  FMUL.FTZ R0, R0, 0.5 ;  /* 0x3f00000000007820 */ /* 0x000fcc0000410000 */
[----:B------:R-:W0:Y:S02]  /*eb70*/  MUFU.SQRT R0, R0 ;  /* 0x0000000000007308 */ /* 0x000e240000002000 */
[----:B0-----:R-:W-:-:S07]  /*eb80*/  FMUL.FTZ R11, R3, R0 ;  /* 0x00000000030b7220 */ /* 0x001fce0000410000 */
.L_x_3272:
[----:B------:R-:W-:Y:S05]  /*eb90*/  BSYNC.RECONVERGENT B1 ;  /* 0x0000000000017941 */ /* 0x000fea0003800200 */
.L_x_3266:
[----:B------:R-:W-:Y:S05]  /*eba0*/  BRA `(.L_x_3273) ;  /* 0x0000000000087947 */ /* 0x000fea0003800000 */
.L_x_3262:
[----:B------:R-:W-:Y:S01]  /*ebb0*/  FMUL.FTZ R11, R11, 16777216 ;  /* 0x4b8000000b0b7820 */ /* 0x000fe20000410000 */
[----:B------:R-:W-:-:S07]  /*ebc0*/  FMUL.FTZ R12, R12, 16777216 ;  /* 0x4b8000000c0c7820 */ /* 0x000fce0000410000 */
.L_x_3273:
[----:B------:R-:W-:Y:S05]  /*ebd0*/  BSYNC.RELIABLE B0 ;  /* 0x0000000000007941 */ /* 0x000fea0003800100 */
.L_x_3261:
        /* <DEDUP_REMOVED lines=19> */
[----:B-1----:R-:W-:Y:S05]  /*ed10*/  CALL.REL.NOINC `($__internal_7_$__cuda_sm3x_div_rn_ftz_f32_slowpath) ;  /* 0x0000007800bc7944 */ /* 0x002fea0003c00000 */
[----:B------:R-:W-:-:S07]  /*ed20*/  MOV R2, R7 ;  /* 0x0000000700027202 */ /* 0x000fce0000000f00 */
.L_x_3276:
[----:B------:R-:W-:Y:S05]  /*ed30*/  BSYNC.RECONVERGENT B4 ;  /* 0x0000000000047941 */ /* 0x000fea0003800200 */
.L_x_3275:
[----:B------:R-:W-:Y:S02]  /*ed40*/  HFMA2 R3, -RZ, RZ, 0.89990234375, 10328 ;  /* 0x3b33710bff037431 */ /* 0x000fe400000001ff */
[----:B------:R-:W-:Y:S01]  /*ed50*/  FMUL.FTZ R0, R2, R2 ;  /* 0x0000000202007220 */ /* 0x000fe20000410000 */
[----:B------:R-:W-:Y:S01]  /*ed60*/  IMAD.MOV.U32 R5, RZ, RZ, 0x3fd774eb ;  /* 0x3fd774ebff057424 */ /* 0x000fe200078e00ff */
        /* <DEDUP_REMOVED lines=26> */
.L_x_3274:
        /* <DEDUP_REMOVED lines=18> */
.L_x_3278:
[----:B------:R-:W-:Y:S05]  /*f030*/  BSYNC.RECONVERGENT B4 ;  /* 0x0000000000047941 */ /* 0x000fea0003800200 */
.L_x_3277:
        /* <DEDUP_REMOVED lines=28> */
.L_x_3265:
[----:B------:R-:W-:Y:S05]  /*f200*/  BSYNC.RECONVERGENT B3 ;  /* 0x0000000000037941 */ /* 0x000fea0003800200 */
.L_x_3260:
[----:B------:R-:W-:-:S13]  /*f210*/  ISETP.GE.AND P0, PT, R9, RZ, PT ;  /* 0x000000ff0900720c */ /* 0x000fda0003f06270 */
[----:B-1----:R-:W-:Y:S01]  /*f220*/  @P0 FADD.FTZ R13, -R13, -RZ ;  /* 0x800000ff0d0d0221 */ /* 0x002fe20000010100 */
[----:B------:R-:W-:Y:S06]  /*f230*/  BRA `(.L_x_3245) ;  /* 0x0000000800f87947 */ /* 0x000fec0003800000 */
.L_x_3248:
[----:B------:R-:W-:Y:S01]  /*f240*/  FADD.FTZ R0, -R10, 6.1232342629258392722e-17 ;  /* 0x248d31320a007421 */ /* 0x000fe20000010100 */
[----:B------:R-:W-:-:S03]  /*f250*/  FADD.FTZ R13, -R9, -RZ ;  /* 0x800000ff090d7221 */ /* 0x000fc60000010100 */
[----:B------:R-:W-:Y:S01]  /*f260*/  FADD.FTZ R0, R0, 1.5707963705062866211 ;  /* 0x3fc90fdb00007421 */ /* 0x000fe20000010000 */
[----:B------:R-:W-:Y:S06]  /*f270*/  BRA `(.L_x_3245) ;  /* 0x0000000800e87947 */ /* 0x000fec0003800000 */
.L_x_3247:
[----:B------:R-:W-:Y:S01]  /*f280*/  FADD.FTZ R13, -R9, -RZ ;  /* 0x800000ff090d7221 */ /* 0x000fe20000010100 */
[----:B------:R-:W-:Y:S01]  /*f290*/  IMAD.MOV.U32 R0, RZ, RZ, RZ ;  /* 0x000000ffff007224 */ /* 0x000fe200078e00ff */
[----:B------:R-:W-:Y:S06]  /*f2a0*/  BRA `(.L_x_3245) ;  /* 0x0000000800dc7947 */ /* 0x000fec0003800000 */
.L_x_3246:
        /* <DEDUP_REMOVED lines=25> */
[----:B---3--:R-:W-:Y:S05]  /*f440*/  CALL.REL.NOINC `($__internal_7_$__cuda_sm3x_div_rn_ftz_f32_slowpath) ;  /* 0x0000007000f07944 */ /* 0x008fea0003c00000 */
[----:B------:R-:W-:-:S07]  /*f450*/  MOV R3, R7 ;  /* 0x0000000700037202 */ /* 0x000fce0000000f00 */
.L_x_3283:
[----:B------:R-:W-:Y:S05]  /*f460*/  BSYNC.RECONVERGENT B4 ;  /* 0x0000000000047941 */ /* 0x000fea0003800200 */
.L_x_3282:
[----:B------:R-:W-:Y:S02]  /*f470*/  IMAD.MOV.U32 R5, RZ, RZ, 0x3b33710b ;  /* 0x3b33710bff057424 */ /* 0x000fe400078e00ff */
[----:B------:R-:W-:Y:S01]  /*f480*/  FMUL.FTZ R0, R3, R3 ;  /* 0x0000000303007220 */ /* 0x000fe20000410000 */
[----:B------:R-:W-:Y:S02]  /*f490*/  ISETP.GE.AND P0, PT, R10, RZ, PT ;  /* 0x000000ff0a00720c */ /* 0x000fe40003f06270 */
[----:B------:R-:W-:Y:S01]  /*f4a0*/  MOV R2, 0x3f6ee581 ;  /* 0x3f6ee58100027802 */ /* 0x000fe20000000f00 */
[----:B------:R-:W-:Y:S01]  /*f4b0*/  FFMA.FTZ R5, R0, R5, -0.015681877732276916504 ;  /* 0xbc80774800057423 */ /* 0x000fe20000010005 */
[----:B------:R-:W-:Y:S01]  /*f4c0*/  FSETP.NEU.FTZ.AND P3, PT, R12, |R9|, PT ;  /* 0x400000090c00720b */ /* 0x000fe20003f7d000 */
[----:B------:R-:W-:Y:S01]  /*f4d0*/  FADD.FTZ R12, |R9|, R12 ;  /* 0x0000000c090c7221 */ /* 0x000fe20000010200 */
[----:B------:R-:W-:Y:S01]  /*f4e0*/  FSETP.NEU.FTZ.AND P1, PT, R11, RZ, PT ;  /* 0x000000ff0b00720b */ /* 0x000fe20003f3d000 */
[----:B------:R-:W-:-:S04]  /*f4f0*/  FFMA.FTZ R5, R0, R5, 0.042200751602649688721 ;  /* 0x3d2cdab200057423 */ /* 0x000fc80000010005 */
[----:B------:R-:W-:-:S04]  /*f500*/  FFMA.FTZ R5, R0, R5, -0.074792981147766113281 ;  /* 0xbd992d1000057423 */ /* 0x000fc80000010005 */
[----:B------:R-:W-:-:S04]  /*f510*/  FFMA.FTZ R5, R0, R5, 0.10640415549278259277 ;  /* 0x3dd9ea6c00057423 */ /* 0x000fc80000010005 */
[----:B------:R-:W-:-:S04]  /*f520*/  FFMA.FTZ R5, R0, R5, -0.14207722246646881104 ;  /* 0xbe117cb100057423 */ /* 0x000fc80000010005 */
[----:B------:R-:W-:-:S04]  /*f530*/  FFMA.FTZ R5, R0, R5, 0.19993925094604492188 ;  /* 0x3e4cbce000057423 */ /* 0x000fc80000010005 */
[----:B------:R-:W-:-:S04]  /*f540*/  FFMA.FTZ R5, R0, R5, -0.33333197236061096191 ;  /* 0xbeaaaa7d00057423 */ /* 0x000fc80000010005 */
[----:B------:R-:W-:Y:S01]  /*f550*/  FMUL.FTZ R0, R0, R5 ;  /* 0x0000000500007220 */ /* 0x000fe20000410000 */
[----:B------:R-:W-:-:S03]  /*f560*/  HFMA2 R5, -RZ, RZ, 1.9599609375, 20144 ;  /* 0x3fd774ebff057431 */ /* 0x000fc600000001ff */
[----:B------:R-:W-:-:S04]  /*f570*/  FFMA.FTZ R0, R0, R3, R3 ;  /* 0x0000000300007223 */ /* 0x000fc80000010003 */
[----:B------:R-:W-:Y:S01]  /*f580*/  FFMA.FTZ R3, R5, 0.93318945169448852539, -R0 ;  /* 0x3f6ee58105037823 */ /* 0x000fe20000010800 */
[----:B------:R-:W-:-:S04]  /*f590*/  FSEL R5, R2, 1.8663789033889770508, !P2 ;  /* 0x3feee58102057808 */ /* 0x000fc80005000000 */
[----:B------:R-:W-:Y:S01]  /*f5a0*/  FSEL R2, R3, R0, !P2 ;  /* 0x0000000003027208 */ /* 0x000fe20005000000 */
[----:B------:R-:W-:-:S04]  /*f5b0*/  @P2 FADD.FTZ R0, -R0, -RZ ;  /* 0x800000ff00002221 */ /* 0x000fc80000010100 */
        /* <DEDUP_REMOVED lines=8> */
.L_x_3281:
        /* <DEDUP_REMOVED lines=27> */
[----:B---3--:R-:W-:Y:S05]  /*f7f0*/  CALL.REL.NOINC `($__internal_7_$__cuda_sm3x_div_rn_ftz_f32_slowpath) ;  /* 0x0000007000047944 */ /* 0x008fea0003c00000 */
[----:B------:R-:W-:-:S07]  /*f800*/  MOV R3, R7 ;  /* 0x0000000700037202 */ /* 0x000fce0000000f00 */
.L_x_3286:
[----:B------:R-:W-:Y:S05]  /*f810*/  BSYNC.RECONVERGENT B4 ;  /* 0x0000000000047941 */ /* 0x000fea0003800200 */
.L_x_3285:
[----:B------:R-:W-:Y:S02]  /*f820*/  IMAD.MOV.U32 R5, RZ, RZ, 0x3b33710b ;  /* 0x3b33710bff057424 */ /* 0x000fe400078e00ff */
[----:B------:R-:W-:Y:S01]  /*f830*/  FMUL.FTZ R0, R3, R3 ;  /* 0x0000000303007220 */ /* 0x000fe20000410000 */
[----:B------:R-:W-:Y:S02]  /*f840*/  ISETP.GE.AND P0, PT, R10, RZ, PT ;  /* 0x000000ff0a00720c */ /* 0x000fe40003f06270 */
[----:B------:R-:W-:Y:S01]  /*f850*/  MOV R2, 0x3f6ee581 ;  /* 0x3f6ee58100027802 */ /* 0x000fe20000000f00 */
        /* <DEDUP_REMOVED lines=25> */
.L_x_3280:
        /* <DEDUP_REMOVED lines=33> */
[----:B------:R-:W-:-:S07]  /*fc00*/  IMAD.MOV.U32 R2, RZ, RZ, R7 ;  /* 0x000000ffff027224 */ /* 0x000fce00078e0007 */
.L_x_3288:
[----:B------:R-:W-:Y:S05]  /*fc10*/  BSYNC.RECONVERGENT B4 ;  /* 0x0000000000047941 */ /* 0x000fea0003800200 */
.L_x_3287:
[----:B------:R-:W-:Y:S01]  /*fc20*/  MOV R3, 0x3b33710b ;  /* 0x3b33710b00037802 */ /* 0x000fe20000000f00 */
        /* <DEDUP_REMOVED lines=25> */
[----:B------:R-:W-:-:S07]  /*fdc0*/  FSEL R0, R3, R0, P0 ;  /* 0x0000000003007208 */ /* 0x000fce0000000000 */
.L_x_3284:
[----:B------:R-:W-:Y:S05]  /*fdd0*/  BSYNC.RECONVERGENT B3 ;  /* 0x0000000000037941 */ /* 0x000fea0003800200 */
.L_x_3279:
[----:B------:R-:W-:Y:S01]  /*fde0*/  ISETP.GE.AND P0, PT, R9, RZ, PT ;  /* 0x000000ff0900720c */ /* 0x000fe20003f06270 */
[----:B------:R-:W-:Y:S01]  /*fdf0*/  FADD.FTZ R13, R13, 0.69314718246459960938 ;  /* 0x3f3172180d0d7421 */ /* 0x000fe20000010000 */
[----:B------:R-:W-:-:S11]  /*fe00*/  FADD.FTZ R0, |R0|, -RZ ;  /* 0x800000ff00007221 */ /* 0x000fd60000010200 */
[----:B------:R-:W-:-:S07]  /*fe10*/  @P0 FADD.FTZ R13, -R13, -RZ ;  /* 0x800000ff0d0d0221 */ /* 0x000fce0000010100 */
.L_x_3245:
[----:B------:R-:W-:Y:S05]  /*fe20*/  BSYNC.RECONVERGENT B2 ;  /* 0x0000000000027941 */ /* 0x000fea0003800200 */
.L_x_3243:
        /* <DEDUP_REMOVED lines=11> */
.L_x_3290:
[----:B------:R-:W-:Y:S05]  /*fee0*/  BSYNC.RECONVERGENT B0 ;  /* 0x0000000000007941 */ /* 0x000fea0003800200 */
.L_x_3289:
        /* <DEDUP_REMOVED lines=19> */
.L_x_3294:
[----:B------:R-:W-:-:S06]  /*10020*/  HADD2.F32 R5, -RZ, R5.H0_H0 ;  /* 0x20000005ff057230 */ /* 0x000fcc0000004100 */
[----:B------:R-:W0:Y:S02]  /*10030*/  F2I.S64.TRUNC R4, R5 ;  /* 0x0000000500047311 */ /* 0x000e24000020d900 */
[----:B0-----:R0:W-:Y:S01]  /*10040*/  STG.E.U8 desc[UR36][R2.64], R4 ;  /* 0x0000000402007986 */ /* 0x0011e2000c101124 */
[----:B------:R-:W-:Y:S05]  /*10050*/  BRA `(.L_x_3296) ;  /* 0x0000000c00707947 */ /* 0x000fea0003800000 */
.L_x_3293:
        /* <DEDUP_REMOVED lines=10> */
.L_x_3298:
[----:B------:R-:W-:-:S06]  /*10100*/  HADD2.F32 R5, -RZ, R5.H0_H0 ;  /* 0x20000005ff057230 */ /* 0x000fcc0000004100 */
[----:B------:R-:W0:Y:S02]  /*10110*/  F2I.FTZ.TRUNC.NTZ R5, R5 ;  /* 0x0000000500057305 */ /* 0x000e24000021f100 */
[----:B0-----:R0:W-:Y:S01]  /*10120*/  STG.E desc[UR36][R2.64], R5 ;  /* 0x0000000502007986 */ /* 0x0011e2000c101924 */
[----:B------:R-:W-:Y:S05]  /*10130*/  BRA `(.L_x_3296) ;  /* 0x0000000c00387947 */ /* 0x000fea0003800000 */
.L_x_3297:
[----:B------:R-:W-:-:S06]  /*10140*/  HADD2.F32 R5, -RZ, R5.H0_H0 ;  /* 0x20000005ff057230 */ /* 0x000fcc0000004100 */
[----:B------:R-:W0:Y:S02]  /*10150*/  F2I.FTZ.TRUNC.NTZ R5, R5 ;  /* 0x0000000500057305 */ /* 0x000e24000021f100 */
[----:B0-----:R0:W-:Y:S01]  /*10160*/  STG.E.U16 desc[UR36][R2.64], R5 ;  /* 0x0000000502007986 */ /* 0x0011e2000c101524 */
[----:B------:R-:W-:Y:S05]  /*10170*/  BRA `(.L_x_3296) ;  /* 0x0000000c00287947 */ /* 0x000fea0003800000 */
.L_x_3292:
        /* <DEDUP_REMOVED lines=9> */
.L_x_3300:
[----:B------:R0:W-:Y:S01]  /*10210*/  STG.E.U16 desc[UR36][R2.64], R5 ;  /* 0x0000000502007986 */ /* 0x0001e2000c101524 */
[----:B------:R-:W-:Y:S05]  /*10220*/  BRA `(.L_x_3296) ;  /* 0x0000000800fc7947 */ /* 0x000fea0003800000 */
.L_x_3299:
        /* <DEDUP_REMOVED lines=10> */
.L_x_3302:
[----:B------:R4:W-:Y:S01]  /*102d0*/  STG.E desc[UR36][R2.64], R5 ;  /* 0x0000000502007986 */ /* 0x0009e2000c101924 */
[----:B------:R-:W-:Y:S05]  /*102e0*/  BRA `(.L_x_3296) ;  /* 0x0000000800cc7947 */ /* 0x000fea0003800000 */
.L_x_3301:
[----:B------:R-:W-:-:S05]  /*102f0*/  HADD2.F32 R4, -RZ, R5.H0_H0 ;  /* 0x20000005ff047230 */ /* 0x000fca0000004100 */
[----:B------:R-:W-:-:S06]  /*10300*/  FMUL.FTZ R4, R4, 1 ;  /* 0x3f80000004047820 */ /* 0x000fcc0000410000 */
[----:B------:R-:W0:Y:S02]  /*10310*/  F2F.F64.F32 R4, R4 ;  /* 0x0000000400047310 */ /* 0x000e240000201800 */
[----:B0-----:R0:W-:Y:S01]  /*10320*/  STG.E.64 desc[UR36][R2.64], R4 ;  /* 0x0000000402007986 */ /* 0x0011e2000c101b24 */
[----:B------:R-:W-:Y:S05]  /*10330*/  BRA `(.L_x_3296) ;  /* 0x0000000800b87947 */ /* 0x000fea0003800000 */
.L_x_3291:
        /* <DEDUP_REMOVED lines=14> */
.L_x_3306:
        /* <DEDUP_REMOVED lines=18> */
.L_x_3309:
[----:B------:R-:W-:-:S04]  /*10540*/  SHF.R.U32.HI R5, RZ, 0x18, R5 ;  /* 0x00000018ff057819 */ /* 0x000fc80000011605 */
[----:B------:R-:W-:-:S07]  /*10550*/  LOP3.LUT R0, R0, 0x80, R5, 0xf8, !PT ;  /* 0x0000008000007812 */ /* 0x000fce00078ef805 */
.L_x_3308:
[----:B------:R-:W-:Y:S05]  /*10560*/  BSYNC.RECONVERGENT B0 ;  /* 0x0000000000007941 */ /* 0x000fea0003800200 */
.L_x_3307:
[----:B------:R0:W-:Y:S01]  /*10570*/  STG.E.U8 desc[UR36][R2.64], R0 ;  /* 0x0000000002007986 */ /* 0x0001e2000c101124 */
[----:B------:R-:W-:Y:S05]  /*10580*/  BRA `(.L_x_3296) ;  /* 0x0000000800247947 */ /* 0x000fea0003800000 */
.L_x_3305:
        /* <DEDUP_REMOVED lines=18> */
.L_x_3312:
[----:B------:R-:W-:-:S04]  /*106b0*/  SHF.R.U32.HI R5, RZ, 0x18, R5 ;  /* 0x00000018ff057819 */ /* 0x000fc80000011605 */
[----:B------:R-:W-:-:S07]  /*106c0*/  LOP3.LUT R0, R0, 0x80, R5, 0xf8, !PT ;  /* 0x0000008000007812 */ /* 0x000fce00078ef805 */
.L_x_3311:
[----:B------:R-:W-:Y:S05]  /*106d0*/  BSYNC.RECONVERGENT B0 ;  /* 0x0000000000007941 */ /* 0x000fea0003800200 */
.L_x_3310:
[----:B------:R0:W-:Y:S01]  /*106e0*/  STG.E.U8 desc[UR36][R2.64], R0 ;  /* 0x0000000002007986 */ /* 0x0001e2000c101124 */
[----:B------:R-:W-:Y:S05]  /*106f0*/  BRA `(.L_x_3296) ;  /* 0x0000000400c87947 */ /* 0x000fea0003800000 */
.L_x_3304:
        /* <DEDUP_REMOVED lines=22> */
.L_x_3314:
[----:B------:R-:W-:-:S06]  /*10860*/  HADD2.F32 R5, -RZ, R5.H0_H0 ;  /* 0x20000005ff057230 */ /* 0x000fcc0000004100 */
[----:B------:R-:W0:Y:S02]  /*10870*/  F2I.U64.TRUNC R4, R5 ;  /* 0x0000000500047311 */ /* 0x000e24000020d800 */
[----:B0-----:R0:W-:Y:S01]  /*10880*/  STG.E.64 desc[UR36][R2.64], R4 ;  /* 0x0000000402007986 */ /* 0x0011e2000c101b24 */
[----:B------:R-:W-:Y:S05]  /*10890*/  BRA `(.L_x_3296) ;  /* 0x0000000400607947 */ /* 0x000fea0003800000 */
.L_x_3313:
[----:B------:R-:W-:-:S06]  /*108a0*/  HADD2.F32 R5, -RZ, R5.H0_H0 ;  /* 0x20000005ff057230 */ /* 0x000fcc0000004100 */
[----:B------:R-:W0:Y:S02]  /*108b0*/  F2I.FTZ.U32.TRUNC.NTZ R5, R5 ;  /* 0x0000000500057305 */ /* 0x000e24000021f000 */
[----:B0-----:R0:W-:Y:S01]  /*108c0*/  STG.E desc[UR36][R2.64], R5 ;  /* 0x0000000502007986 */ /* 0x0011e2000c101924 */
[----:B------:R-:W-:Y:S05]  /*108d0*/  BRA `(.L_x_3296) ;  /* 0x0000000400507947 */ /* 0x000fea0003800000 */
.L_x_3303:
        /* <DEDUP_REMOVED lines=13> */
.L_x_3316:
        /* <DEDUP_REMOVED lines=8> */
.L_x_3315:
[----:B------:R-:W-:-:S09]  /*10a30*/  UISETP.NE.AND UP0, UPT, UR4, 0xf, UPT ;  /* 0x0000000f0400788c */ /* 0x000fd2000bf05270 */
[----:B------:R-:W-:Y:S05]  /*10a40*/  BRA.U !UP0, `(.L_x_3317) ;  /* 0x0000000108e87547 */ /* 0x000fea000b800000 */
[----:B------:R-:W-:-:S09]  /*10a50*/  UISETP.NE.AND UP0, UPT, UR4, 0x17, UPT ;  /* 0x000000170400788c */ /* 0x000fd2000bf05270 */
[----:B------:R-:W-:Y:S05]  /*10a60*/  BRA.U !UP0, `(.L_x_3318) ;  /* 0x0000000108907547 */ /* 0x000fea000b800000 */
[----:B------:R-:W-:-:S09]  /*10a70*/  UISETP.NE.AND UP0, UPT, UR4, 0x18, UPT ;  /* 0x000000180400788c */ /* 0x000fd2000bf05270 */
[----:B------:R-:W-:Y:S05]  /*10a80*/  BRA.U !UP0, `(.L_x_3319) ;  /* 0x0000000108447547 */ /* 0x000fea000b800000 */
.L_x_3295:
[----:B------:R-:W-:Y:S01]  /*10a90*/  MOV R0, 0x0 ;  /* 0x0000000000007802 */ /* 0x000fe20000000f00 */
[----:B------:R-:W0:Y:S01]  /*10aa0*/  LDCU.64 UR4, c[0x4][0x158] ;  /* 0x01002b00ff0477ac */ /* 0x000e220008000a00 */
[----:B------:R-:W-:Y:S01]  /*10ab0*/  HFMA2 R8, -RZ, RZ, 0, 6.020069122314453125e-06 ;  /* 0x00000065ff087431 */ /* 0x000fe200000001ff */
        /* <DEDUP_REMOVED lines=13> */
.L_x_3320:
[----:B------:R-:W-:Y:S05]  /*10b90*/  BRA `(.L_x_3296) ;  /* 0x0000000000a07947 */ /* 0x000fea0003800000 */
.L_x_3319:
[----:B---3--:R-:W-:Y:S01]  /*10ba0*/  HADD2.F32 R7, -RZ, R5.H0_H0 ;  /* 0x20000005ff077230 */ /* 0x008fe20000004100 */
[----:B------:R-:W-:Y:S01]  /*10bb0*/  BSSY.RECONVERGENT B0, `(.L_x_3321) ;  /* 0x000000c000007945 */ /* 0x000fe20003800200 */
[----:B------:R-:W-:-:S03]  /*10bc0*/  HFMA2 R0, -RZ, RZ, 0, 7.569789886474609375e-06 ;  /* 0x0000007fff007431 */ /* 0x000fc600000001ff */
        /* <DEDUP_REMOVED lines=10> */
.L_x_3322:
[----:B------:R-:W-:Y:S05]  /*10c70*/  BSYNC.RECONVERGENT B0 ;  /* 0x0000000000007941 */ /* 0x000fea0003800200 */
.L_x_3321:
[----:B------:R-:W-:-:S05]  /*10c80*/  LOP3.LUT R5, R0, 0x80, R5, 0xf8, !PT ;  /* 0x0000008000057812 */ /* 0x000fca00078ef805 */
[----:B------:R0:W-:Y:S01]  /*10c90*/  STG.E.U8 desc[UR36][R2.64], R5 ;  /* 0x0000000502007986 */ /* 0x0001e2000c101124 */
[----:B------:R-:W-:Y:S05]  /*10ca0*/  BRA `(.L_x_3296) ;  /* 0x00000000005c7947 */ /* 0x000fea0003800000 */
.L_x_3318:
        /* <DEDUP_REMOVED lines=12> */
.L_x_3324:
[----:B------:R-:W-:Y:S02]  /*10d70*/  ISETP.GT.U32.AND P0, PT, R4, 0x7f800000, PT ;  /* 0x7f8000000400780c */ /* 0x000fe40003f04070 */
[----:B------:R-:W-:-:S04]  /*10d80*/  MOV R0, 0x7f ;  /* 0x0000007f00007802 */ /* 0x000fc80000000f00 */
[----:B------:R-:W-:-:S07]  /*10d90*/  SEL R0, R0, 0x7c, P0 ;  /* 0x0000007c00007807 */ /* 0x000fce0000000000 */
.L_x_3325:
[----:B------:R-:W-:Y:S05]  /*10da0*/  BSYNC.RECONVERGENT B0 ;  /* 0x0000000000007941 */ /* 0x000fea0003800200 */
.L_x_3323:
[----:B------:R-:W-:-:S04]  /*10db0*/  SHF.R.U32.HI R5, RZ, 0x18, R5 ;  /* 0x00000018ff057819 */ /* 0x000fc80000011605 */
[----:B------:R-:W-:-:S05]  /*10dc0*/  LOP3.LUT R5, R0, 0x80, R5, 0xf8, !PT ;  /* 0x0000008000057812 */ /* 0x000fca00078ef805 */
[----:B------:R0:W-:Y:S01]  /*10dd0*/  STG.E.U8 desc[UR36][R2.64], R5 ;  /* 0x0000000502007986 */ /* 0x0001e2000c101124 */
[----:B------:R-:W-:Y:S05]  /*10de0*/  BRA `(.L_x_3296) ;  /* 0x00000000000c7947 */ /* 0x000fea0003800000 */
.L_x_3317:
[----:B------:R-:W-:-:S05]  /*10df0*/  HADD2.F32 R0, -RZ, R5.H0_H0 ;  /* 0x20000005ff007230 */ /* 0x000fca0000004100 */
[----:B------:R-:W-:-:S05]  /*10e00*/  F2FP.BF16.F32.PACK_AB R0, RZ, R0 ;  /* 0x00000000ff00723e */ /* 0x000fca00000010ff */
[----:B------:R0:W-:Y:S02]  /*10e10*/  STG.E.U16 desc[UR36][R2.64], R0 ;  /* 0x0000000002007986 */ /* 0x0001e4000c101524 */
.L_x_3296:
[----:B------:R-:W-:-:S07]  /*10e20*/  VIADD R17, R17, 0x80 ;  /* 0x0000008011117836 */ /* 0x000fce0000000000 */
.L_x_3208:
[----:B------:R-:W-:Y:S05]  /*10e30*/  BSYNC.RECONVERGENT B6 ;  /* 0x0000000000067941 */ /* 0x000fea0003800200 */
.L_x_3207:
[----:B------:R-:W5:Y:S02]  /*10e40*/  LDCU UR4, c[0x0][0x380] ;  /* 0x00007000ff0477ac */ /* 0x000f640008000800 */
[----:B-----5:R-:W-:-:S13]  /*10e50*/  ISETP.GE.AND P0, PT, R17, UR4, PT ;  /* 0x0000000411007c0c */ /* 0x020fda000bf06270 */
[----:B------:R-:W-:Y:S05]  /*10e60*/  @P0 EXIT ;  /* 0x000000000000094d */ /* 0x000fea0003800000 */
[----:B------:R-:W5:Y:S01]  /*10e70*/  LDCU UR4, c[0x0][0x388] ;  /* 0x00007100ff0477ac */ /* 0x000f620008000800 */
[----:B0-----:R-:W-:Y:S01]  /*10e80*/  HFMA2 R0, -RZ, RZ, 0, 0 ;  /* 0x00000000ff007431 */ /* 0x001fe200000001ff */
[----:B------:R-:W-:Y:S01]  /*10e90*/  MOV R16, RZ ;  /* 0x000000ff00107202 */ /* 0x000fe20000000f00 */
[----:B-----5:R-:W-:-:S09]  /*10ea0*/  UISETP.NE.AND UP0, UPT, UR4, URZ, UPT ;  /* 0x000000ff0400728c */ /* 0x020fd2000bf05270 */
[----:B------:R-:W-:Y:S05]  /*10eb0*/  BRA.U !UP0, `(.L_x_3326) ;  /* 0x0000001108a87547 */ /* 0x000fea000b800000 */
[----:B------:R-:W1:Y:S01]  /*10ec0*/  LDCU.64 UR4, c[0x0][0x390] ;  /* 0x00007200ff0477ac */ /* 0x000e620008000a00 */
[----:B------:R-:W-:Y:S01]  /*10ed0*/  IMAD.MOV.U32 R16, RZ, RZ, RZ ;  /* 0x000000ffff107224 */ /* 0x000fe200078e00ff */
[----:B------:R-:W0:Y:S01]  /*10ee0*/  LDCU UR6, c[0x0][0x38c] ;  /* 0x00007180ff0677ac */ /* 0x000e220008000800 */
[----:B------:R-:W5:Y:S01]  /*10ef0*/  LDCU.64 UR8, c[0x0][0x4b8] ;  /* 0x00009700ff0877ac */ /* 0x000f620008000a00 */
[----:B------:R-:W-:Y:S01]  /*10f00*/  UISETP.NE.AND UP0, UPT, UR40, URZ, UPT ;  /* 0x000000ff2800728c */ /* 0x000fe2000bf05270 */
        /* <DEDUP_REMOVED lines=293> */
.L_x_3326:
[----:B------:R-:W0:Y:S01]  /*12160*/  LDCU.128 UR8, c[0x0][0x580] ;  /* 0x0000b000ff0877ac */ /* 0x000e220008000c00 */
[----:B------:R-:W-:-:S04]  /*12170*/  UPRMT UR4, UR41, 0x9910, URZ ;  /* 0x0000991029047896 */ /* 0x000fc800080000ff */
[----:B------:R-:W-:Y:S01]  /*12180*/  UISETP.GT.AND UP0, UPT, UR4, 0x9, UPT ;  /* 0x000000090400788c */ /* 0x000fe2000bf04270 */
[----:B0-----:R-:W-:Y:S02]  /*12190*/  IADD3 R16, P0, PT, R16, UR8, RZ ;  /* 0x0000000810107c10 */ /* 0x001fe4000ff1e0ff */
[----:B-12-4-:R-:W-:Y:S02]  /*121a0*/  IADD3 R2, P1, PT, R0, UR10, RZ ;  /* 0x0000000a00027c10 */ /* 0x016fe4000ff3e0ff */
[----:B------:R-:W-:Y:S02]  /*121b0*/  IADD3.X R17, PT, PT, RZ, UR9, RZ, P0, !PT ;  /* 0x00000009ff117c10 */ /* 0x000fe400087fe4ff */
        /* <DEDUP_REMOVED lines=15> */
.L_x_3330:
[----:B------:R0:W2:Y:S02]  /*122b0*/  LDG.E.U8 R2, desc[UR36][R2.64] ;  /* 0x0000002402027981 */ /* 0x0000a4000c1e1100 */
[----:B0-----:R-:W-:Y:S02]  /*122c0*/  PRMT R3, R3, 0x5410, RZ ;  /* 0x0000541003037816 */ /* 0x001fe400000000ff */
[----:B--2---:R-:W-:-:S04]  /*122d0*/  I2FP.F32.U32 R10, R2 ;  /* 0x00000002000a7245 */ /* 0x004fc80000201000 */
[----:B------:R-:W-:Y:S01]  /*122e0*/  F2FP.F16.F32.PACK_AB R10, RZ, R10 ;  /* 0x0000000aff0a723e */ /* 0x000fe200000000ff */
[----:B------:R-:W-:Y:S06]  /*122f0*/  BRA `(.L_x_3332) ;  /* 0x0000000c00e47947 */ /* 0x000fec0003800000 */
.L_x_3329:
        /* <DEDUP_REMOVED lines=11> */
.L_x_3334:
[----:B------:R0:W2:Y:S02]  /*123b0*/  LDG.E R2, desc[UR36][R2.64] ;  /* 0x0000002402027981 */ /* 0x0000a4000c1e1900 */
[----:B0-----:R-:W-:Y:S02]  /*123c0*/  PRMT R3, R3, 0x5410, RZ ;  /* 0x0000541003037816 */ /* 0x001fe400000000ff */
[----:B--2---:R-:W-:-:S04]  /*123d0*/  I2FP.F32.S32 R10, R2 ;  /* 0x00000002000a7245 */ /* 0x004fc80000201400 */
[----:B------:R-:W-:Y:S01]  /*123e0*/  F2FP.F16.F32.PACK_AB R10, RZ, R10 ;  /* 0x0000000aff0a723e */ /* 0x000fe200000000ff */
[----:B------:R-:W-:Y:S06]  /*123f0*/  BRA `(.L_x_3332) ;  /* 0x0000000c00a47947 */ /* 0x000fec0003800000 */
.L_x_3333:
[----:B------:R0:W2:Y:S02]  /*12400*/  LDG.E.U16 R2, desc[UR36][R2.64] ;  /* 0x0000002402027981 */ /* 0x0000a4000c1e1500 */
[----:B0-----:R-:W-:Y:S01]  /*12410*/  PRMT R3, R3, 0x5410, RZ ;  /* 0x0000541003037816 */ /* 0x001fe200000000ff */
[----:B--2---:R-:W0:Y:S02]  /*12420*/  I2F.S16 R10, R2 ;  /* 0x00000002000a7306 */ /* 0x004e240000101400 */
[----:B0-----:R-:W-:Y:S01]  /*12430*/  F2FP.F16.F32.PACK_AB R10, RZ, R10 ;  /* 0x0000000aff0a723e */ /* 0x001fe200000000ff */
[----:B------:R-:W-:Y:S06]  /*12440*/  BRA `(.L_x_3332) ;  /* 0x0000000c00907947 */ /* 0x000fec0003800000 */
.L_x_3328:
        /* <DEDUP_REMOVED lines=10> */
.L_x_3336:
[----:B------:R0:W2:Y:S02]  /*124f0*/  LDG.E.U16 R10, desc[UR36][R2.64] ;  /* 0x00000024020a7981 */ /* 0x0000a4000c1e1500 */
[----:B0-----:R-:W-:Y:S01]  /*12500*/  PRMT R3, R3, 0x5410, RZ ;  /* 0x0000541003037816 */ /* 0x001fe200000000ff */
[----:B--2---:R-:W-:-:S05]  /*12510*/  HADD2.F32 R10, -RZ, R10.H0_H0 ;  /* 0x2000000aff0a7230 */ /* 0x004fca0000004100 */
[----:B------:R-:W-:Y:S01]  /*12520*/  F2FP.F16.F32.PACK_AB R10, RZ, R10 ;  /* 0x0000000aff0a723e */ /* 0x000fe200000000ff */
[----:B------:R-:W-:Y:S06]  /*12530*/  BRA `(.L_x_3332) ;  /* 0x0000000c00547947 */ /* 0x000fec0003800000 */
.L_x_3335:
        /* <DEDUP_REMOVED lines=10> */
.L_x_3338:
[----:B------:R-:W2:Y:S02]  /*125e0*/  LDG.E R2, desc[UR36][R2.64] ;  /* 0x0000002402027981 */ /* 0x000ea4000c1e1900 */
[----:B--2---:R-:W-:Y:S02]  /*125f0*/  PRMT R10, R2, 0x7610, R10 ;  /* 0x00007610020a7816 */ /* 0x004fe4000000000a */
[----:B------:R-:W-:Y:S01]  /*12600*/  PRMT R3, R3, 0x7610, R2 ;  /* 0x0000761003037816 */ /* 0x000fe20000000002 */
[----:B------:R-:W-:Y:S06]  /*12610*/  BRA `(.L_x_3332) ;  /* 0x0000000c001c7947 */ /* 0x000fec0003800000 */
.L_x_3337:
        /* <DEDUP_REMOVED lines=9> */
.L_x_3327:
        /* <DEDUP_REMOVED lines=14> */
.L_x_3341:
        /* <DEDUP_REMOVED lines=13> */
.L_x_3340:
        /* <DEDUP_REMOVED lines=27> */
.L_x_3343:
        /* <DEDUP_REMOVED lines=14> */
.L_x_3342:
[----:B------:R0:W2:Y:S02]  /*12af0*/  LDG.E.U16 R10, desc[UR36][R2.64] ;  /* 0x00000024020a7981 */ /* 0x0000a4000c1e1500 */
[----:B0-----:R-:W-:Y:S02]  /*12b00*/  PRMT R3, R3, 0x5410, RZ ;  /* 0x0000541003037816 */ /* 0x001fe400000000ff */
[----:B--2---:R-:W-:-:S04]  /*12b10*/  SHF.L.U32 R10, R10, 0x10, RZ ;  /* 0x000000100a0a7819 */ /* 0x004fc800000006ff */
[----:B------:R-:W-:Y:S01]  /*12b20*/  F2FP.F16.F32.PACK_AB R10, RZ, R10 ;  /* 0x0000000aff0a723e */ /* 0x000fe200000000ff */
[----:B------:R-:W-:Y:S06]  /*12b30*/  BRA `(.L_x_3332) ;  /* 0x0000000400d47947 */ /* 0x000fec0003800000 */
.L_x_3339:
        /* <DEDUP_REMOVED lines=13> */
.L_x_3346:
        /* <DEDUP_REMOVED lines=21> */
.L_x_3350:
[----:B------:R-:W-:Y:S05]  /*12d60*/  BSYNC.RECONVERGENT B1 ;  /* 0x0000000000017941 */ /* 0x000fea0003800200 */
.L_x_3349:
[----:B------:R-:W-:Y:S02]  /*12d70*/  SHF.L.U32 R0, R0, 0x14, RZ ;  /* 0x0000001400007819 */ /* 0x000fe400000006ff */
[----:B------:R-:W-:-:S04]  /*12d80*/  LEA R2, R2, 0x3b800000, 0x17 ;  /* 0x3b80000002027811 */ /* 0x000fc800078eb8ff */
[----:B------:R-:W-:-:S07]  /*12d90*/  LOP3.LUT R10, R2, R0, R7, 0xfe, !PT ;  /* 0x00000000020a7212 */ /* 0x000fce00078efe07 */
.L_x_3348:
[----:B------:R-:W-:Y:S05]  /*12da0*/  BSYNC.RECONVERGENT B0 ;  /* 0x0000000000007941 */ /* 0x000fea0003800200 */
.L_x_3347:
[----:B------:R-:W-:Y:S02]  /*12db0*/  F2FP.F16.F32.PACK_AB R10, RZ, R10 ;  /* 0x0000000aff0a723e */ /* 0x000fe400000000ff */
[----:B------:R-:W-:Y:S01]  /*12dc0*/  PRMT R3, R3, 0x5410, RZ ;  /* 0x0000541003037816 */ /* 0x000fe200000000ff */
[----:B------:R-:W-:Y:S06]  /*12dd0*/  BRA `(.L_x_3332) ;  /* 0x00000004002c7947 */ /* 0x000fec0003800000 */
.L_x_3345:
        /* <DEDUP_REMOVED lines=21> */
.L_x_3354:
[----:B------:R-:W-:Y:S05]  /*12f30*/  BSYNC.RECONVERGENT B1 ;  /* 0x0000000000017941 */ /* 0x000fea0003800200 */
.L_x_3353:
[----:B------:R-:W-:Y:S02]  /*12f40*/  SHF.L.U32 R0, R0, 0x15, RZ ;  /* 0x0000001500007819 */ /* 0x000fe400000006ff */
[----:B------:R-:W-:-:S04]  /*12f50*/  LEA R2, R2, 0x37800000, 0x17 ;  /* 0x3780000002027811 */ /* 0x000fc800078eb8ff */
[----:B------:R-:W-:-:S07]  /*12f60*/  LOP3.LUT R10, R2, R0, R7, 0xfe, !PT ;  /* 0x00000000020a7212 */ /* 0x000fce00078efe07 */
.L_x_3352:
[----:B------:R-:W-:Y:S05]  /*12f70*/  BSYNC.RECONVERGENT B0 ;  /* 0x0000000000007941 */ /* 0x000fea0003800200 */
.L_x_3351:
[----:B------:R-:W-:Y:S02]  /*12f80*/  F2FP.F16.F32.PACK_AB R10, RZ, R10 ;  /* 0x0000000aff0a723e */ /* 0x000fe400000000ff */
[----:B------:R-:W-:Y:S01]  /*12f90*/  PRMT R3, R3, 0x5410, RZ ;  /* 0x0000541003037816 */ /* 0x000fe200000000ff */
[----:B------:R-:W-:Y:S06]  /*12fa0*/  BRA `(.L_x_3332) ;  /* 0x0000000000b87947 */ /* 0x000fec0003800000 */
.L_x_3344:
        /* <DEDUP_REMOVED lines=14> */
.L_x_3358:
[----:B------:R-:W-:Y:S05]  /*13090*/  BSYNC.RECONVERGENT B0 ;  /* 0x0000000000007941 */ /* 0x000fea0003800200 */
.L_x_3357:
[----:B------:R-:W-:Y:S02]  /*130a0*/  PRMT R3, R3, 0x5410, RZ ;  /* 0x0000541003037816 */ /* 0x000fe400000000ff */
[----:B------:R-:W-:Y:S01]  /*130b0*/  F2FP.F16.F32.PACK_AB R10, RZ, R10 ;  /* 0x0000000aff0a723e */ /* 0x000fe200000000ff */
[----:B------:R-:W-:Y:S06]  /*130c0*/  BRA `(.L_x_3332) ;  /* 0x0000000000707947 */ /* 0x000fec0003800000 */
.L_x_3331:
[----:B------:R-:W-:Y:S01]  /*130d0*/  MOV R0, 0x0 ;  /* 0x0000000000007802 */ /* 0x000fe20000000f00 */
[----:B------:R-:W0:Y:S01]  /*130e0*/  LDCU.64 UR4, c[0x4][0x158] ;  /* 0x01002b00ff0477ac */ /* 0x000e220008000a00 */
[----:B------:R-:W-:Y:S01]  /*130f0*/  HFMA2 R8, -RZ, RZ, 0, 4.64916229248046875e-06 ;  /* 0x0000004eff087431 */ /* 0x000fe200000001ff */
[----:B------:R-:W-:Y:S01]  /*13100*/  MOV R12, 0x1 ;  /* 0x00000001000c7802 */ /* 0x000fe20000000f00 */
[----:B------:R1:W2:Y:S01]  /*13110*/  LDC.64 R2, c[0x4][R0] ;  /* 0x0100000000027b82 */ /* 0x0002a20000000a00 */
[----:B------:R-:W4:Y:S01]  /*13120*/  LDCU.64 UR6, c[0x4][0x160] ;  /* 0x01002c00ff0677ac */ /* 0x000f220008000a00 */
[----:B------:R-:W-:Y:S01]  /*13130*/  HFMA2 R13, -RZ, RZ, 0, 0 ;  /* 0x00000000ff0d7431 */ /* 0x000fe200000001ff */
[----:B------:R-:W5:Y:S01]  /*13140*/  LDCU.64 UR8, c[0x4][0x28] ;  /* 0x01000500ff0877ac */ /* 0x000f620008000a00 */
[----:B0-----:R-:W-:Y:S01]  /*13150*/  MOV R4, UR4 ;  /* 0x0000000400047c02 */ /* 0x001fe20008000f00 */
[----:B------:R-:W-:Y:S01]  /*13160*/  IMAD.U32 R5, RZ, RZ, UR5 ;  /* 0x00000005ff057e24 */ /* 0x000fe2000f8e00ff */
[----:B----4-:R-:W-:-:S02]  /*13170*/  MOV R6, UR6 ;  /* 0x0000000600067c02 */ /* 0x010fc40008000f00 */
[----:B---3--:R-:W-:Y:S02]  /*13180*/  MOV R7, UR7 ;  /* 0x0000000700077c02 */ /* 0x008fe40008000f00 */
[----:B-----5:R-:W-:Y:S01]  /*13190*/  MOV R10, UR8 ;  /* 0x00000008000a7c02 */ /* 0x020fe20008000f00 */
[----:B-1----:R-:W-:-:S07]  /*131a0*/  IMAD.U32 R11, RZ, RZ, UR9 ;  /* 0x00000009ff0b7e24 */ /* 0x002fce000f8e00ff */
[----:B------:R-:W-:-:S07]  /*131b0*/  LEPC R20, `(.L_x_3359) ;  /* 0x000000001014794e */ /* 0x000fce0000000000 */
[----:B--2---:R-:W-:Y:S05]  /*131c0*/  CALL.ABS.NOINC R2 ;  /* 0x0000000002007343 */ /* 0x004fea0003c00000 */
.L_x_3359:
[----:B------:R-:W-:Y:S02]  /*131d0*/  PRMT R10, RZ, 0x7610, R10 ;  /* 0x00007610ff0a7816 */ /* 0x000fe4000000000a */
[----:B------:R-:W-:Y:S01]  /*131e0*/  PRMT R3, R3, 0x5410, RZ ;  /* 0x0000541003037816 */ /* 0x000fe200000000ff */
[----:B------:R-:W-:Y:S06]  /*131f0*/  BRA `(.L_x_3332) ;  /* 0x0000000000247947 */ /* 0x000fec0003800000 */
.L_x_3356:
[----:B------:R-:W2:Y:S02]  /*13200*/  LDG.E.64 R2, desc[UR36][R2.64] ;  /* 0x0000002402027981 */ /* 0x000ea4000c1e1b00 */
[----:B--2---:R0:W1:Y:S02]  /*13210*/  I2F.U64 R10, R2 ;  /* 0x00000002000a7312 */ /* 0x0040640000301000 */
[----:B0-----:R-:W-:Y:S02]  /*13220*/  PRMT R3, R3, 0x5410, RZ ;  /* 0x0000541003037816 */ /* 0x001fe400000000ff */
[----:B-1----:R-:W-:Y:S01]  /*13230*/  F2FP.F16.F32.PACK_AB R10, RZ, R10 ;  /* 0x0000000aff0a723e */ /* 0x002fe200000000ff */
[----:B------:R-:W-:Y:S06]  /*13240*/  BRA `(.L_x_3332) ;  /* 0x0000000000107947 */ /* 0x000fec0003800000 */
.L_x_3355:
[----:B------:R0:W2:Y:S02]  /*13250*/  LDG.E R2, desc[UR36][R2.64] ;  /* 0x0000002402027981 */ /* 0x0000a4000c1e1900 */
[----:B0-----:R-:W-:Y:S02]  /*13260*/  PRMT R3, R3, 0x5410, RZ ;  /* 0x0000541003037816 */ /* 0x001fe400000000ff */
[----:B--2---:R-:W-:-:S04]  /*13270*/  I2FP.F32.U32 R10, R2 ;  /* 0x00000002000a7245 */ /* 0x004fc80000201000 */
[----:B------:R-:W-:-:S07]  /*13280*/  F2FP.F16.F32.PACK_AB R10, RZ, R10 ;  /* 0x0000000aff0a723e */ /* 0x000fce00000000ff */
.L_x_3332:
        /* <DEDUP_REMOVED lines=24> */
.L_x_3361:
        /* <DEDUP_REMOVED lines=69> */
.L_x_3371:
[----:B------:R-:W-:-:S04]  /*13860*/  FADD.FTZ R4, -R0, R7 ;  /* 0x0000000700047221 */ /* 0x000fc80000010100 */
[----:B------:R-:W-:-:S07]  /*13870*/  FMUL.FTZ R4, R4, 0.5 ;  /* 0x3f00000004047820 */ /* 0x000fce0000410000 */
.L_x_3372:
[----:B------:R-:W-:Y:S05]  /*13880*/  BSYNC.RECONVERGENT B1 ;  /* 0x0000000000017941 */ /* 0x000fea0003800200 */
.L_x_3370:
        /* <DEDUP_REMOVED lines=11> */
.L_x_3374:
[----:B------:R-:W-:-:S04]  /*13940*/  FADD.FTZ R13, R2, -R13 ;  /* 0x8000000d020d7221 */ /* 0x000fc80000010000 */
[----:B------:R-:W-:-:S07]  /*13950*/  FMUL.FTZ R13, R13, 0.5 ;  /* 0x3f0000000d0d7820 */ /* 0x000fce0000410000 */
.L_x_3375:
[----:B------:R-:W-:Y:S05]  /*13960*/  BSYNC.RECONVERGENT B1 ;  /* 0x0000000000017941 */ /* 0x000fea0003800200 */
.L_x_3373:
[----:B------:R-:W-:Y:S01]  /*13970*/  FADD.FTZ R4, R13, R4 ;  /* 0x000000040d047221 */ /* 0x000fe20000010000 */
[----:B------:R-:W-:Y:S01]  /*13980*/  FADD.FTZ R13, R11, 1 ;  /* 0x3f8000000b0d7421 */ /* 0x000fe20000010000 */
[----:B------:R-:W-:Y:S02]  /*13990*/  IMAD.MOV.U32 R15, RZ, RZ, 0x3e800000 ;  /* 0x3e800000ff0f7424 */ /* 0x000fe400078e00ff */
[----:B------:R-:W-:Y:S02]  /*139a0*/  HFMA2 R21, -RZ, RZ, 1.3056640625, -1.8671875 ;  /* 0x3d39bf78ff157431 */ /* 0x000fe400000001ff */
[----:B------:R-:W-:-:S06]  /*139b0*/  FMUL.FTZ R13, R4, R13 ;  /* 0x0000000d040d7220 */ /* 0x000fcc0000410000 */
        /* <DEDUP_REMOVED lines=30> */
.L_x_3369:
[----:B------:R-:W-:-:S13]  /*13ba0*/  FSETP.GEU.FTZ.AND P0, PT, R12, 1, PT ;  /* 0x3f8000000c00780b */ /* 0x000fda0003f1e000 */
[----:B------:R-:W-:Y:S05]  /*13bb0*/  @!P0 BRA `(.L_x_3376) ;  /* 0x0000000000848947 */ /* 0x000fea0003800000 */
[----:B------:R-:W-:Y:S01]  /*13bc0*/  FMUL.FTZ R4, R0, R5 ;  /* 0x0000000500047220 */ /* 0x000fe20000410000 */
[----:B------:R-:W-:Y:S01]  /*13bd0*/  MOV R14, 0x3e800000 ;  /* 0x3e800000000e7802 */ /* 0x000fe20000000f00 */
[----:B------:R-:W-:-:S04]  /*13be0*/  HFMA2 R19, -RZ, RZ, 1.3056640625, -1.8671875 ;  /* 0x3d39bf78ff137431 */ /* 0x000fc800000001ff */
        /* <DEDUP_REMOVED lines=30> */
.L_x_3376:
[----:B------:R-:W-:-:S04]  /*13dd0*/  FADD.FTZ R13, -R12, 1 ;  /* 0x3f8000000c0d7421 */ /* 0x000fc80000010100 */
[----:B------:R-:W-:-:S06]  /*13de0*/  FMUL.FTZ R4, R0, R13 ;  /* 0x0000000d00047220 */ /* 0x000fcc0000410000 */
[----:B------:R-:W0:Y:S08]  /*13df0*/  MUFU.SQRT R4, R4 ;  /* 0x0000000400047308 */ /* 0x000e300000002000 */
[----:B0-----:R-:W0:Y:S02]  /*13e00*/  MUFU.RCP R6, R4 ;  /* 0x0000000400067308 */ /* 0x001e240000001000 */
[----:B0-----:R-:W-:Y:S01]  /*13e10*/  FMUL.FTZ R13, |R9|, R6 ;  /* 0x00000006090d7220 */ /* 0x001fe20000410200 */
[----:B------:R-:W-:Y:S06]  /*13e20*/  BRA `(.L_x_3367) ;  /* 0x0000000000047947 */ /* 0x000fec0003800000 */
.L_x_3368:
[----:B------:R0:W1:Y:S02]  /*13e30*/  MUFU.SQRT R13, R3 ;  /* 0x00000003000d7308 */ /* 0x0000640000002000 */
.L_x_3367:
[----:B------:R-:W-:Y:S05]  /*13e40*/  BSYNC.RECONVERGENT B0 ;  /* 0x0000000000007941 */ /* 0x000fea0003800200 */
.L_x_3366:
        /* <DEDUP_REMOVED lines=20> */
[----:B------:R-:W-:-:S03]  /*13f90*/  MOV R2, 0x3fd774eb ;  /* 0x3fd774eb00027802 */ /* 0x000fc60000000f00 */
[----:B------:R-:W-:-:S04]  /*13fa0*/  FFMA.FTZ R3, R4, R3, 0.5 ;  /* 0x3f00000004037423 */ /* 0x000fc80000010003 */
[----:B------:R-:W-:-:S05]  /*13fb0*/  FFMA.FTZ R3, R4, R3, R4 ;  /* 0x0000000304037223 */ /* 0x000fca0000010004 */
[----:B------:R-:W-:Y:S01]  /*13fc0*/  @P0 FSEL R5, R3, RZ, P1 ;  /* 0x000000ff03050208 */ /* 0x000fe20000800000 */
[----:B------:R-:W-:Y:S01]  /*13fd0*/  HFMA2 R3, -RZ, RZ, 1.265625, -5052 ;  /* 0x3d10ecefff037431 */ /* 0x000fe200000001ff */
        /* <DEDUP_REMOVED lines=15> */
.L_x_3381:
[----:B------:R-:W-:Y:S01]  /*140d0*/  IMAD.MOV.U32 R0, RZ, RZ, 0x3f000000 ;  /* 0x3f000000ff007424 */ /* 0x000fe200078e00ff */
[C---:B------:R-:W-:Y:S01]  /*140e0*/  FSETP.GT.FTZ.AND P0, PT, |R15|.reuse, 0.56000000238418579102, PT ;  /* 0x3f0f5c290f00780b */ /* 0x040fe20003f14200 */
[C---:B------:R-:W-:Y:S01]  /*140f0*/  FADD.FTZ R4, |R15|.reuse, -RZ ;  /* 0x800000ff0f047221 */ /* 0x040fe20000010200 */
[C---:B------:R-:W-:Y:S01]  /*14100*/  FSETP.NEU.FTZ.AND P1, PT, |R15|.reuse, 1, PT ;  /* 0x3f8000000f00780b */ /* 0x040fe20003f3d200 */
[----:B------:R-:W-:-:S04]  /*14110*/  FFMA.FTZ R0, |R15|, -R0, 0.5 ;  /* 0x3f0000000f007423 */ /* 0x000fc80000010a00 */
[----:B0-----:R-:W0:Y:S02]  /*14120*/  MUFU.RSQ R3, R0 ;  /* 0x0000000000037308 */ /* 0x001e240000001400 */
[----:B0-----:R-:W-:Y:S01]  /*14130*/  FMUL.FTZ R2, R0, R3 ;  /* 0x0000000300027220 */ /* 0x001fe20000410000 */
[----:B------:R-:W-:-:S04]  /*14140*/  FMUL.FTZ R3, R3, -0.5 ;  /* 0xbf00000003037820 */ /* 0x000fc80000410000 */
[----:B------:R-:W-:-:S04]  /*14150*/  FFMA.FTZ R3, R2, R3, 0.5 ;  /* 0x3f00000002037423 */ /* 0x000fc80000010003 */
[----:B------:R-:W-:Y:S01]  /*14160*/  FFMA.FTZ R3, R2, R3, R2 ;  /* 0x0000000302037223 */ /* 0x000fe20000010002 */
[----:B------:R-:W-:-:S04]  /*14170*/  MOV R2, 0x3fd774eb ;  /* 0x3fd774eb00027802 */ /* 0x000fc80000000f00 */
[----:B------:R-:W-:Y:S01]  /*14180*/  @P0 FSEL R4, R3, RZ, P1 ;  /* 0x000000ff03040208 */ /* 0x000fe20000800000 */
[----:B------:R-:W-:Y:S01]  /*14190*/  HFMA2 R3, -RZ, RZ, 1.265625, -5052 ;  /* 0x3d10ecefff037431 */ /* 0x000fe200000001ff */
        /* <DEDUP_REMOVED lines=15> */
.L_x_3380:
        /* <DEDUP_REMOVED lines=23> */
.L_x_3387:
[----:B------:R-:W-:-:S04]  /*14400*/  FADD.FTZ R2, -R5, R2 ;  /* 0x0000000205027221 */ /* 0x000fc80000010100 */
[----:B0-----:R-:W-:-:S07]  /*14410*/  FMUL.FTZ R3, R2, 0.5 ;  /* 0x3f00000002037820 */ /* 0x001fce0000410000 */
.L_x_3388:
[----:B------:R-:W-:Y:S05]  /*14420*/  BSYNC.RECONVERGENT B4 ;  /* 0x0000000000047941 */ /* 0x000fea0003800200 */
.L_x_3386:
[----:B------:R-:W-:Y:S01]  /*14430*/  FADD.FTZ R0, R3, R0 ;  /* 0x0000000003007221 */ /* 0x000fe20000010000 */
[----:B------:R-:W-:-:S04]  /*14440*/  FADD.FTZ R11, R12, R11 ;  /* 0x0000000b0c0b7221 */ /* 0x000fc80000010000 */
[----:B------:R-:W-:-:S06]  /*14450*/  FMUL.FTZ R11, R0, R11 ;  /* 0x0000000b000b7220 */ /* 0x000fcc0000410000 */
[----:B------:R-:W0:Y:S01]  /*14460*/  MUFU.SQRT R11, R11 ;  /* 0x0000000b000b7308 */ /* 0x000e220000002000 */
[----:B------:R-:W-:Y:S05]  /*14470*/  BRA `(.L_x_3389) ;  /* 0x0000000000487947 */ /* 0x000fea0003800000 */
.L_x_3385:
        /* <DEDUP_REMOVED lines=12> */
.L_x_3384:
[----:B------:R-:W-:Y:S01]  /*14540*/  FADD.FTZ R0, R11, 1 ;  /* 0x3f8000000b007421 */ /* 0x000fe20000010000 */
[----:B0-----:R-:W-:Y:S01]  /*14550*/  MUFU.SQRT R3, R3 ;  /* 0x0000000300037308 */ /* 0x001fe20000002000 */
[----:B------:R-:W-:Y:S02]  /*14560*/  HFMA2 R12, -RZ, RZ, 1.875, 0 ;  /* 0x3f800000ff0c7431 */ /* 0x000fe400000001ff */
[----:B------:R-:W-:-:S06]  /*14570*/  FMUL.FTZ R0, R0, 0.5 ;  /* 0x3f00000000007820 */ /* 0x000fcc0000410000 */
[----:B------:R-:W0:Y:S02]  /*14580*/  MUFU.SQRT R0, R0 ;  /* 0x0000000000007308 */ /* 0x000e240000002000 */
[----:B0-----:R-:W-:-:S07]  /*14590*/  FMUL.FTZ R11, R3, R0 ;  /* 0x00000000030b7220 */ /* 0x001fce0000410000 */
.L_x_3389:
[----:B------:R-:W-:Y:S05]  /*145a0*/  BSYNC.RECONVERGENT B1 ;  /* 0x0000000000017941 */ /* 0x000fea0003800200 */
.L_x_3383:
[----:B------:R-:W-:Y:S05]  /*145b0*/  BRA `(.L_x_3390) ;  /* 0x0000000000087947 */ /* 0x000fea0003800000 */
.L_x_3379:
[----:B------:R-:W-:Y:S01]  /*145c0*/  FMUL.FTZ R11, R11, 16777216 ;  /* 0x4b8000000b0b7820 */ /* 0x000fe20000410000 */
[----:B------:R-:W-:-:S07]  /*145d0*/  FMUL.FTZ R12, R12, 16777216 ;  /* 0x4b8000000c0c7820 */ /* 0x000fce0000410000 */
.L_x_3390:
[----:B------:R-:W-:Y:S05]  /*145e0*/  BSYNC.RELIABLE B0 ;  /* 0x0000000000007941 */ /* 0x000fea0003800100 */
.L_x_3378:
        /* <DEDUP_REMOVED lines=21> */
.L_x_3393:
[----:B------:R-:W-:Y:S05]  /*14740*/  BSYNC.RECONVERGENT B4 ;  /* 0x0000000000047941 */ /* 0x000fea0003800200 */
.L_x_3392:
        /* <DEDUP_REMOVED lines=29> */
.L_x_3391:
        /* <DEDUP_REMOVED lines=17> */
[----:B------:R-:W-:-:S07]  /*14a30*/  MOV R2, R7 ;  /* 0x0000000700027202 */ /* 0x000fce0000000f00 */
.L_x_3395:
[----:B------:R-:W-:Y:S05]  /*14a40*/  BSYNC.RECONVERGENT B4 ;  /* 0x0000000000047941 */ /* 0x000fea0003800200 */
.L_x_3394:
[----:B------:R-:W-:Y:S02]  /*14a50*/  IMAD.MOV.U32 R3, RZ, RZ, 0x3b33710b ;  /* 0x3b33710bff037424 */ /* 0x000fe400078e00ff */
[----:B------:R-:W-:Y:S01]  /*14a60*/  FMUL.FTZ R0, R2, R2 ;  /* 0x0000000202007220 */ /* 0x000fe20000410000 */
[----:B------:R-:W-:Y:S01]  /*14a70*/  HFMA2 R5, -RZ, RZ, 1.9599609375, 20144 ;  /* 0x3fd774ebff057431 */ /* 0x000fe200000001ff */
[----:B------:R-:W-:Y:S02]  /*14a80*/  ISETP.GE.AND P0, PT, R12, RZ, PT ;  /* 0x000000ff0c00720c */ /* 0x000fe40003f06270 */
[----:B------:R-:W-:Y:S01]  /*14a90*/  FFMA.FTZ R3, R0, R3, -0.015681877732276916504 ;  /* 0xbc80774800037423 */ /* 0x000fe20000010003 */
[----:B------:R-:W-:Y:S01]  /*14aa0*/  FSETP.NEU.FTZ.AND P3, PT, |R12|, |R11|, PT ;  /* 0x4000000b0c00720b */ /* 0x000fe20003f7d200 */
[----:B------:R-:W-:Y:S01]  /*14ab0*/  FADD.FTZ R12, |R11|, |R12| ;  /* 0x4000000c0b0c7221 */ /* 0x000fe20000010200 */
        /* <DEDUP_REMOVED lines=21> */
.L_x_3382:
[----:B------:R-:W-:Y:S05]  /*14c10*/  BSYNC.RECONVERGENT B3 ;  /* 0x0000000000037941 */ /* 0x000fea0003800200 */
.L_x_3377:
[----:B------:R-:W-:-:S13]  /*14c20*/  ISETP.GE.AND P0, PT, R9, RZ, PT ;  /* 0x000000ff0900720c */ /* 0x000fda0003f06270 */
[----:B-1----:R-:W-:Y:S01]  /*14c30*/  @P0 FADD.FTZ R13, -R13, -RZ ;  /* 0x800000ff0d0d0221 */ /* 0x002fe20000010100 */
[----:B------:R-:W-:Y:S06]  /*14c40*/  BRA `(.L_x_3362) ;  /* 0x0000000800f87947 */ /* 0x000fec0003800000 */
.L_x_3365:
[----:B------:R-:W-:Y:S01]  /*14c50*/  FADD.FTZ R0, -R10, 6.1232342629258392722e-17 ;  /* 0x248d31320a007421 */ /* 0x000fe20000010100 */
[----:B------:R-:W-:-:S03]  /*14c60*/  FADD.FTZ R13, -R9, -RZ ;  /* 0x800000ff090d7221 */ /* 0x000fc60000010100 */
[----:B------:R-:W-:Y:S01]  /*14c70*/  FADD.FTZ R0, R0, 1.5707963705062866211 ;  /* 0x3fc90fdb00007421 */ /* 0x000fe20000010000 */
[----:B------:R-:W-:Y:S06]  /*14c80*/  BRA `(.L_x_3362) ;  /* 0x0000000800e87947 */ /* 0x000fec0003800000 */
.L_x_3364:
[----:B------:R-:W-:Y:S01]  /*14c90*/  FADD.FTZ R13, -R9, -RZ ;  /* 0x800000ff090d7221 */ /* 0x000fe20000010100 */
[----:B------:R-:W-:Y:S01]  /*14ca0*/  IMAD.MOV.U32 R0, RZ, RZ, RZ ;  /* 0x000000ffff007224 */ /* 0x000fe200078e00ff */
[----:B------:R-:W-:Y:S06]  /*14cb0*/  BRA `(.L_x_3362) ;  /* 0x0000000800dc7947 */ /* 0x000fec0003800000 */
.L_x_3363:
        /* <DEDUP_REMOVED lines=27> */
.L_x_3400:
[----:B------:R-:W-:Y:S05]  /*14e70*/  BSYNC.RECONVERGENT B4 ;  /* 0x0000000000047941 */ /* 0x000fea0003800200 */
.L_x_3399:
        /* <DEDUP_REMOVED lines=29> */
.L_x_3398:
        /* <DEDUP_REMOVED lines=28> */
[----:B------:R-:W-:-:S07]  /*15210*/  IMAD.MOV.U32 R3, RZ, RZ, R7 ;  /* 0x000000ffff037224 */ /* 0x000fce00078e0007 */
.L_x_3403:
[----:B------:R-:W-:Y:S05]  /*15220*/  BSYNC.RECONVERGENT B4 ;  /* 0x0000000000047941 */ /* 0x000fea0003800200 */
.L_x_3402:
[----:B------:R-:W-:Y:S02]  /*15230*/  HFMA2 R5, -RZ, RZ, 0.89990234375, 10328 ;  /* 0x3b33710bff057431 */ /* 0x000fe400000001ff */
[----:B------:R-:W-:Y:S01]  /*15240*/  FMUL.FTZ R0, R3, R3 ;  /* 0x0000000303007220 */ /* 0x000fe20000410000 */
[----:B------:R-:W-:Y:S01]  /*15250*/  HFMA2 R2, -RZ, RZ, 1.857421875, -1409 ;  /* 0x3f6ee581ff027431 */ /* 0x000fe200000001ff */
        /* <DEDUP_REMOVED lines=26> */
.L_x_3397:
[----:B------:R-:W-:Y:S01]  /*15400*/  FMUL.FTZ R2, R10, 0.36787945032119750977 ;  /* 0x3ebc5ab20a027820 */ /* 0x000fe20000410000 */
[----:B------:R-:W-:Y:S01]  /*15410*/  FMUL.FTZ R3, R9, 0.36787945032119750977 ;  /* 0x3ebc5ab209037820 */ /* 0x000fe20000410000 */
[----:B------:R-:W0:Y:S01]  /*15420*/  MUFU.RCP R8, R11 ;  /* 0x0000000b00087308 */ /* 0x000e220000001000 */
[----:B------:R-:W-:Y:S01]  /*15430*/  MOV R13, 0x3f800000 ;  /* 0x3f800000000d7802 */ /* 0x000fe20000000f00 */
        /* <DEDUP_REMOVED lines=30> */
.L_x_3405:
[----:B------:R-:W-:Y:S05]  /*15620*/  BSYNC.RECONVERGENT B4 ;  /* 0x0000000000047941 */ /* 0x000fea0003800200 */
.L_x_3404:
        /* <DEDUP_REMOVED lines=27> */
.L_x_3401:
[----:B------:R-:W-:Y:S05]  /*157e0*/  BSYNC.RECONVERGENT B3 ;  /* 0x0000000000037941 */ /* 0x000fea0003800200 */
.L_x_3396:
[----:B------:R-:W-:Y:S01]  /*157f0*/  ISETP.GE.AND P0, PT, R9, RZ, PT ;  /* 0x000000ff0900720c */ /* 0x000fe20003f06270 */
[----:B------:R-:W-:Y:S01]  /*15800*/  FADD.FTZ R13, R13, 0.69314718246459960938 ;  /* 0x3f3172180d0d7421 */ /* 0x000fe20000010000 */
[----:B------:R-:W-:-:S11]  /*15810*/  FADD.FTZ R0, |R0|, -RZ ;  /* 0x800000ff00007221 */ /* 0x000fd60000010200 */
[----:B------:R-:W-:-:S07]  /*15820*/  @P0 FADD.FTZ R13, -R13, -RZ ;  /* 0x800000ff0d0d0221 */ /* 0x000fce0000010100 */
.L_x_3362:
[----:B------:R-:W-:Y:S05]  /*15830*/  BSYNC.RECONVERGENT B2 ;  /* 0x0000000000027941 */ /* 0x000fea0003800200 */
.L_x_3360:
[----:B------:R-:W-:Y:S01]  /*15840*/  FSETP.NAN.FTZ.AND P0, PT, |R0|, |R0|, PT ;  /* 0x400000000000720b */ /* 0x000fe20003f18200 */
[----:B------:R-:W-:Y:S03]  /*15850*/  BSSY.RECONVERGENT B0, `(.L_x_3406) ;  /* 0x000000a000007945 */ /* 0x000fe60003800200 */
[----:B------:R-:W-:-:S09]  /*15860*/  FSETP.NAN.OR P1, PT, |R13|, |R13|, !P0 ;  /* 0x4000000d0d00720b */ /* 0x000fd20004728600 */
[----:B------:R-:W-:-:S04]  /*15870*/  @P0 MOV R2, R0 ;  /* 0x0000000000020202 */ /* 0x000fc80000000f00 */
[----:B------:R-:W-:Y:S01]  /*15880*/  @!P1 FADD.FTZ R13, |R13|, -RZ ;  /* 0x800000ff0d0d9221 */ /* 0x000fe20000010200 */
[----:B------:R-:W-:Y:S06]  /*15890*/  @P0 BRA `(.L_x_3407) ;  /* 0x0000000000140947 */ /* 0x000fec0003800000 */
[C---:B------:R-:W-:Y:S01]  /*158a0*/  FSETP.NAN.FTZ.AND P0, PT, |R13|.reuse, |R13|, PT ;  /* 0x4000000d0d00720b */ /* 0x040fe20003f18200 */
[----:B------:R-:W-:Y:S01]  /*158b0*/  FADD.FTZ R3, |R13|, -RZ ;  /* 0x800000ff0d037221 */ /* 0x000fe20000010200 */
[----:B------:R-:W-:-:S11]  /*158c0*/  IMAD.MOV.U32 R2, RZ, RZ, R13 ;  /* 0x000000ffff027224 */ /* 0x000fd600078e000d */
[----:B------:R-:W-:Y:S02]  /*158d0*/  @!P0 LOP3.LUT R2, R0, 0x80000000, R9, 0xb8, !PT ;  /* 0x8000000000028812 */ /* 0x000fe400078eb809 */
[----:B------:R-:W-:-:S07]  /*158e0*/  @!P0 MOV R13, R3 ;  /* 0x00000003000d8202 */ /* 0x000fce0000000f00 */
.L_x_3407:
[----:B------:R-:W-:Y:S05]  /*158f0*/  BSYNC.RECONVERGENT B0 ;  /* 0x0000000000007941 */ /* 0x000fea0003800200 */
.L_x_3406:
[----:B------:R-:W-:Y:S01]  /*15900*/  UPRMT UR4, UR42, 0x9910, URZ ;  /* 0x000099102a047896 */ /* 0x000fe200080000ff */
[----:B------:R-:W-:-:S03]  /*15910*/  F2FP.F16.F32.PACK_AB R3, R2, R13 ;  /* 0x0000000d0203723e */ /* 0x000fc600000000ff */
[----:B------:R-:W-:-:S09]  /*15920*/  UISETP.GT.AND UP0, UPT, UR4, 0x9, UPT ;  /* 0x000000090400788c */ /* 0x000fd2000bf04270 */
        /* <DEDUP_REMOVED lines=13> */
.L_x_3411:
[----:B------:R-:W-:-:S06]  /*15a00*/  HADD2.F32 R3, -RZ, R3.H0_H0 ;  /* 0x20000003ff037230 */ /* 0x000fcc0000004100 */
[----:B------:R-:W0:Y:S02]  /*15a10*/  F2I.S64.TRUNC R2, R3 ;  /* 0x0000000300027311 */ /* 0x000e24000020d900 */
[----:B0-----:R-:W-:Y:S01]  /*15a20*/  STG.E.U8 desc[UR36][R16.64], R2 ;  /* 0x0000000210007986 */ /* 0x001fe2000c101124 */
[----:B------:R-:W-:Y:S05]  /*15a30*/  EXIT ;  /* 0x000000000000794d */ /* 0x000fea0003800000 */
.L_x_3410:
        /* <DEDUP_REMOVED lines=10> */
.L_x_3414:
[----:B------:R-:W-:-:S06]  /*15ae0*/  HADD2.F32 R3, -RZ, R3.H0_H0 ;  /* 0x20000003ff037230 */ /* 0x000fcc0000004100 */
[----:B------:R-:W0:Y:S02]  /*15af0*/  F2I.FTZ.TRUNC.NTZ R3, R3 ;  /* 0x0000000300037305 */ /* 0x000e24000021f100 */
[----:B0-----:R-:W-:Y:S01]  /*15b00*/  STG.E desc[UR36][R16.64], R3 ;  /* 0x0000000310007986 */ /* 0x001fe2000c101924 */
[----:B------:R-:W-:Y:S05]  /*15b10*/  EXIT ;  /* 0x000000000000794d */ /* 0x000fea0003800000 */
.L_x_3413:
[----:B------:R-:W-:-:S06]  /*15b20*/  HADD2.F32 R3, -RZ, R3.H0_H0 ;  /* 0x20000003ff037230 */ /* 0x000fcc0000004100 */
[----:B------:R-:W0:Y:S02]  /*15b30*/  F2I.FTZ.TRUNC.NTZ R3, R3 ;  /* 0x0000000300037305 */ /* 0x000e24000021f100 */
[----:B0-----:R-:W-:Y:S01]  /*15b40*/  STG.E.U16 desc[UR36][R16.64], R3 ;  /* 0x0000000310007986 */ /* 0x001fe2000c101524 */
[----:B------:R-:W-:Y:S05]  /*15b50*/  EXIT ;  /* 0x000000000000794d */ /* 0x000fea0003800000 */
.L_x_3409:
        /* <DEDUP_REMOVED lines=9> */
.L_x_3416:
[----:B------:R-:W-:Y:S01]  /*15bf0*/  STG.E.U16 desc[UR36][R16.64], R3 ;  /* 0x0000000310007986 */ /* 0x000fe2000c101524 */
[----:B------:R-:W-:Y:S05]  /*15c00*/  EXIT ;  /* 0x000000000000794d */ /* 0x000fea0003800000 */
.L_x_3415:
        /* <DEDUP_REMOVED lines=8> */
[----:B------:R-:W-:Y:S01]  /*15c90*/  STG.E.64 desc[UR36][R16.64], R2 ;  /* 0x0000000210007986 */ /* 0x000fe2000c101b24 */
[----:B------:R-:W-:Y:S05]  /*15ca0*/  EXIT ;  /* 0x000000000000794d */ /* 0x000fea0003800000 */
.L_x_3418:
[----:B------:R-:W-:Y:S01]  /*15cb0*/  STG.E desc[UR36][R16.64], R3 ;  /* 0x0000000310007986 */ /* 0x000fe2000c101924 */
[----:B------:R-:W-:Y:S05]  /*15cc0*/  EXIT ;  /* 0x000000000000794d */ /* 0x000fea0003800000 */
.L_x_3417:
[----:B------:R-:W-:-:S05]  /*15cd0*/  HADD2.F32 R2, -RZ, R3.H0_H0 ;  /* 0x20000003ff027230 */ /* 0x000fca0000004100 */
[----:B------:R-:W-:-:S06]  /*15ce0*/  FMUL.FTZ R2, R2, 1 ;  /* 0x3f80000002027820 */ /* 0x000fcc0000410000 */
[----:B------:R-:W0:Y:S02]  /*15cf0*/  F2F.F64.F32 R2, R2 ;  /* 0x0000000200027310 */ /* 0x000e240000201800 */
[----:B0-----:R-:W-:Y:S01]  /*15d00*/  STG.E.64 desc[UR36][R16.64], R2 ;  /* 0x0000000210007986 */ /* 0x001fe2000c101b24 */
[----:B------:R-:W-:Y:S05]  /*15d10*/  EXIT ;  /* 0x000000000000794d */ /* 0x000fea0003800000 */
.L_x_3408:
        /* <DEDUP_REMOVED lines=14> */
.L_x_3422:
        /* <DEDUP_REMOVED lines=17> */
.L_x_3425:
[----:B------:R-:W-:-:S04]  /*15f10*/  SHF.R.U32.HI R3, RZ, 0x18, R3 ;  /* 0x00000018ff037819 */ /* 0x000fc80000011603 */
[----:B------:R-:W-:-:S04]  /*15f20*/  LOP3.LUT R0, R0, 0x80, R3, 0xf8, !PT ;  /* 0x0000008000007812 */ /* 0x000fc800078ef803 */
[----:B------:R-:W-:-:S07]  /*15f30*/  PRMT R8, R0, 0x7610, R8 ;  /* 0x0000761000087816 */ /* 0x000fce0000000008 */
.L_x_3424:
[----:B------:R-:W-:Y:S05]  /*15f40*/  BSYNC.RECONVERGENT B0 ;  /* 0x0000000000007941 */ /* 0x000fea0003800200 */
.L_x_3423:
[----:B------:R-:W-:Y:S01]  /*15f50*/  STG.E.U8 desc[UR36][R16.64], R8 ;  /* 0x0000000810007986 */ /* 0x000fe2000c101124 */
[----:B------:R-:W-:Y:S05]  /*15f60*/  EXIT ;  /* 0x000000000000794d */ /* 0x000fea0003800000 */
.L_x_3421:
        /* <DEDUP_REMOVED lines=17> */
.L_x_3428:
[----:B------:R-:W-:-:S04]  /*16080*/  SHF.R.U32.HI R3, RZ, 0x18, R3 ;  /* 0x00000018ff037819 */ /* 0x000fc80000011603 */
[----:B------:R-:W-:-:S04]  /*16090*/  LOP3.LUT R0, R0, 0x80, R3, 0xf8, !PT ;  /* 0x0000008000007812 */ /* 0x000fc800078ef803 */
[----:B------:R-:W-:-:S07]  /*160a0*/  PRMT R8, R0, 0x7610, R8 ;  /* 0x0000761000087816 */ /* 0x000fce0000000008 */
.L_x_3427:
[----:B------:R-:W-:Y:S05]  /*160b0*/  BSYNC.RECONVERGENT B0 ;  /* 0x0000000000007941 */ /* 0x000fea0003800200 */
.L_x_3426:
[----:B------:R-:W-:Y:S01]  /*160c0*/  STG.E.U8 desc[UR36][R16.64], R8 ;  /* 0x0000000810007986 */ /* 0x000fe2000c101124 */
[----:B------:R-:W-:Y:S05]  /*160d0*/  EXIT ;  /* 0x000000000000794d */ /* 0x000fea0003800000 */
.L_x_3420:
        /* <DEDUP_REMOVED lines=18> */
[----:B------:R-:W-:-:S04]  /*16200*/  @!P0 IADD3 R0, PT, PT, R4, RZ, RZ ;  /* 0x000000ff04008210 */ /* 0x000fc80007ffe0ff */
[----:B------:R-:W-:-:S05]  /*16210*/  @P2 MOV R3, R0 ;  /* 0x0000000000032202 */ /* 0x000fca0000000f00 */
[----:B------:R-:W-:Y:S01]  /*16220*/  STG.E.U8 desc[UR36][R16.64], R3 ;  /* 0x0000000310007986 */ /* 0x000fe2000c101124 */
[----:B------:R-:W-:Y:S05]  /*16230*/  EXIT ;  /* 0x000000000000794d */ /* 0x000fea0003800000 */
.L_x_3430:
[----:B------:R-:W-:-:S06]  /*16240*/  HADD2.F32 R3, -RZ, R3.H0_H0 ;  /* 0x20000003ff037230 */ /* 0x000fcc0000004100 */
[----:B------:R-:W0:Y:S02]  /*16250*/  F2I.U64.TRUNC R2, R3 ;  /* 0x0000000300027311 */ /* 0x000e24000020d800 */
[----:B0-----:R-:W-:Y:S01]  /*16260*/  STG.E.64 desc[UR36][R16.64], R2 ;  /* 0x0000000210007986 */ /* 0x001fe2000c101b24 */
[----:B------:R-:W-:Y:S05]  /*16270*/  EXIT ;  /* 0x000000000000794d */ /* 0x000fea0003800000 */
.L_x_3429:
[----:B------:R-:W-:-:S06]  /*16280*/  HADD2.F32 R3, -RZ, R3.H0_H0 ;  /* 0x20000003ff037230 */ /* 0x000fcc0000004100 */
[----:B------:R-:W0:Y:S02]  /*16290*/  F2I.FTZ.U32.TRUNC.NTZ R3, R3 ;  /* 0x0000000300037305 */ /* 0x000e24000021f000 */
[----:B0-----:R-:W-:Y:S01]  /*162a0*/  STG.E desc[UR36][R16.64], R3 ;  /* 0x0000000310007986 */ /* 0x001fe2000c101924 */
[----:B------:R-:W-:Y:S05]  /*162b0*/  EXIT ;  /* 0x000000000000794d */ /* 0x000fea0003800000 */
.L_x_3419:
        /* <DEDUP_REMOVED lines=11> */
[----:B------:R-:W-:Y:S01]  /*16370*/  STG.E.U8 desc[UR36][R16.64], R3 ;  /* 0x0000000310007986 */ /* 0x000fe2000c101124 */
[----:B------:R-:W-:Y:S05]  /*16380*/  EXIT ;  /* 0x000000000000794d */ /* 0x000fea0003800000 */
.L_x_3432:
[--C-:B------:R-:W-:Y:S02]  /*16390*/  HADD2.F32 R6, -RZ, R3.reuse.H1_H1 ;  /* 0x30000003ff067230 */ /* 0x100fe40000004100 */
[----:B------:R-:W-:-:S03]  /*163a0*/  HADD2.F32 R0, -RZ, R3.H0_H0 ;  /* 0x20000003ff007230 */ /* 0x000fc60000004100 */
[----:B------:R-:W-:Y:S02]  /*163b0*/  FMUL.FTZ R6, R6, 1 ;  /* 0x3f80000006067820 */ /* 0x000fe40000410000 */
[----:B------:R-:W-:-:S04]  /*163c0*/  FMUL.FTZ R0, R0, 1 ;  /* 0x3f80000000007820 */ /* 0x000fc80000410000 */
[----:B------:R-:W-:Y:S08]  /*163d0*/  F2F.F64.F32 R4, R0 ;  /* 0x0000000000047310 */ /* 0x000ff00000201800 */
[----:B---3--:R-:W0:Y:S02]  /*163e0*/  F2F.F64.F32 R6, R6 ;  /* 0x0000000600067310 */ /* 0x008e240000201800 */
[----:B0-----:R-:W-:Y:S01]  /*163f0*/  STG.E.128 desc[UR36][R16.64], R4 ;  /* 0x0000000410007986 */ /* 0x001fe2000c101d24 */
[----:B------:R-:W-:Y:S05]  /*16400*/  EXIT ;  /* 0x000000000000794d */ /* 0x000fea0003800000 */
.L_x_3431:
[----:B------:R-:W-:-:S09]  /*16410*/  UISETP.NE.AND UP0, UPT, UR4, 0xf, UPT ;  /* 0x0000000f0400788c */ /* 0x000fd2000bf05270 */
[----:B------:R-:W-:Y:S05]  /*16420*/  BRA.U !UP0, `(.L_x_3433) ;  /* 0x0000000108e87547 */ /* 0x000fea000b800000 */
[----:B------:R-:W-:-:S09]  /*16430*/  UISETP.NE.AND UP0, UPT, UR4, 0x17, UPT ;  /* 0x000000170400788c */ /* 0x000fd2000bf05270 */
[----:B------:R-:W-:Y:S05]  /*16440*/  BRA.U !UP0, `(.L_x_3434) ;  /* 0x0000000108907547 */ /* 0x000fea000b800000 */
[----:B------:R-:W-:-:S09]  /*16450*/  UISETP.NE.AND UP0, UPT, UR4, 0x18, UPT ;  /* 0x000000180400788c */ /* 0x000fd2000bf05270 */
[----:B------:R-:W-:Y:S05]  /*16460*/  BRA.U !UP0, `(.L_x_3435) ;  /* 0x0000000108447547 */ /* 0x000fea000b800000 */
.L_x_3412:
        /* <DEDUP_REMOVED lines=8> */
[----:B0-----:R-:W-:Y:S01]  /*164f0*/  IMAD.U32 R4, RZ, RZ, UR4 ;  /* 0x00000004ff047e24 */ /* 0x001fe2000f8e00ff */
[----:B------:R-:W-:Y:S02]  /*16500*/  MOV R5, UR5 ;  /* 0x0000000500057c02 */ /* 0x000fe40008000f00 */
[----:B----4-:R-:W-:-:S02]  /*16510*/  MOV R6, UR6 ;  /* 0x0000000600067c02 */ /* 0x010fc40008000f00 */
[----:B---3--:R-:W-:Y:S01]  /*16520*/  MOV R7, UR7 ;  /* 0x0000000700077c02 */ /* 0x008fe20008000f00 */
[----:B-----5:R-:W-:Y:S01]  /*16530*/  IMAD.U32 R10, RZ, RZ, UR8 ;  /* 0x00000008ff0a7e24 */ /* 0x020fe2000f8e00ff */
[----:B-1----:R-:W-:-:S07]  /*16540*/  MOV R11, UR9 ;  /* 0x00000009000b7c02 */ /* 0x002fce0008000f00 */
[----:B------:R-:W-:-:S07]  /*16550*/  LEPC R20, `(.L_x_3436) ;  /* 0x000000001014794e */ /* 0x000fce0000000000 */
[----:B--2---:R-:W-:Y:S05]  /*16560*/  CALL.ABS.NOINC R2 ;  /* 0x0000000002007343 */ /* 0x004fea0003c00000 */
.L_x_3436:
[----:B------:R-:W-:Y:S05]  /*16570*/  EXIT ;  /* 0x000000000000794d */ /* 0x000fea0003800000 */
.L_x_3435:
[----:B------:R-:W-:Y:S01]  /*16580*/  HADD2.F32 R5, -RZ, R3.H0_H0 ;  /* 0x20000003ff057230 */ /* 0x000fe20000004100 */
        /* <DEDUP_REMOVED lines=12> */
.L_x_3438:
[----:B------:R-:W-:Y:S05]  /*16650*/  BSYNC.RECONVERGENT B0 ;  /* 0x0000000000007941 */ /* 0x000fea0003800200 */
.L_x_3437:
[----:B------:R-:W-:-:S05]  /*16660*/  LOP3.LUT R3, R0, 0x80, R3, 0xf8, !PT ;  /* 0x0000008000037812 */ /* 0x000fca00078ef803 */
[----:B------:R-:W-:Y:S01]  /*16670*/  STG.E.U8 desc[UR36][R16.64], R3 ;  /* 0x0000000310007986 */ /* 0x000fe2000c101124 */
[----:B------:R-:W-:Y:S05]  /*16680*/  EXIT ;  /* 0x000000000000794d */ /* 0x000fea0003800000 */
.L_x_3434:
        /* <DEDUP_REMOVED lines=12> */
.L_x_3440:
[----:B------:R-:W-:Y:S02]  /*16750*/  ISETP.GT.U32.AND P0, PT, R2, 0x7f800000, PT ;  /* 0x7f8000000200780c */ /* 0x000fe40003f04070 */
[----:B------:R-:W-:-:S04]  /*16760*/  MOV R0, 0x7f ;  /* 0x0000007f00007802 */ /* 0x000fc80000000f00 */
[----:B------:R-:W-:-:S07]  /*16770*/  SEL R0, R0, 0x7c, P0 ;  /* 0x0000007c00007807 */ /* 0x000fce0000000000 */
.L_x_3441:
[----:B------:R-:W-:Y:S05]  /*16780*/  BSYNC.RECONVERGENT B0 ;  /* 0x0000000000007941 */ /* 0x000fea0003800200 */
.L_x_3439:
[----:B------:R-:W-:-:S04]  /*16790*/  SHF.R.U32.HI R3, RZ, 0x18, R3 ;  /* 0x00000018ff037819 */ /* 0x000fc80000011603 */
[----:B------:R-:W-:-:S05]  /*167a0*/  LOP3.LUT R3, R0, 0x80, R3, 0xf8, !PT ;  /* 0x0000008000037812 */ /* 0x000fca00078ef803 */
[----:B------:R-:W-:Y:S01]  /*167b0*/  STG.E.U8 desc[UR36][R16.64], R3 ;  /* 0x0000000310007986 */ /* 0x000fe2000c101124 */
[----:B------:R-:W-:Y:S05]  /*167c0*/  EXIT ;  /* 0x000000000000794d */ /* 0x000fea0003800000 */
.L_x_3433:
[----:B------:R-:W-:-:S05]  /*167d0*/  HADD2.F32 R0, -RZ, R3.H0_H0 ;  /* 0x20000003ff007230 */ /* 0x000fca0000004100 */
[----:B------:R-:W-:-:S05]  /*167e0*/  F2FP.BF16.F32.PACK_AB R0, RZ, R0 ;  /* 0x00000000ff00723e */ /* 0x000fca00000010ff */
[----:B------:R-:W-:Y:S01]  /*167f0*/  STG.E.U16 desc[UR36][R16.64], R0 ;  /* 0x0000000010007986 */ /* 0x000fe2000c101524 */
[----:B------:R-:W-:Y:S05]  /*16800*/  EXIT ;  /* 0x000000000000794d */ /* 0x000fea0003800000 */
        .weak           $__internal_7_$__cuda_sm3x_div_rn_ftz_f32_slowpath
        .type           $__internal_7_$__cuda_sm3x_div_rn_ftz_f32_slowpath,@function
        .size           $__internal_7_$__cuda_sm3x_div_rn_ftz_f32_slowpath,(.L_x_17842 - $__internal_7_$__cuda_sm3x_div_rn_ftz_f32_slowpath)
$__internal_7_$__cuda_sm3x_div_rn_ftz_f32_slowpath:
[----:B------:R-:W-:Y:S01]  /*16810*/  SHF.R.U32.HI R3, RZ, 0x17, R5 ;  /* 0x00000017ff037819 */ /* 0x000fe20000011605 */
[----:B------:R-:W-:Y:S01]  /*16820*/  BSSY.RECONVERGENT B0, `(.L_x_3442) ;  /* 0x0000046000007945 */ /* 0x000fe20003800200 */
[----:B------:R-:W-:-:S03]  /*16830*/  SHF.R.U32.HI R4, RZ, 0x17, R0 ;  /* 0x00000017ff047819 */ /* 0x000fc60000011600 */
[----:B------:R-:W-:Y:S01]  /*16840*/  BSSY.RELIABLE B1, `(.L_x_3443) ;  /* 0x000001d000017945 */ /* 0x000fe20003800100 */
[----:B------:R-:W-:Y:S02]  /*16850*/  LOP3.LUT R3, R3, 0xff, RZ, 0xc0, !PT ;  /* 0x000000ff03037812 */ /* 0x000fe400078ec0ff */
[----:B------:R-:W-:Y:S02]  /*16860*/  LOP3.LUT R4, R4, 0xff, RZ, 0xc0, !PT ;  /* 0x000000ff04047812 */ /* 0x000fe400078ec0ff */
[----:B------:R-:W-:-:S03]  /*16870*/  IADD3 R7, PT, PT, R3, -0x1, RZ ;  /* 0xffffffff03077810 */ /* 0x000fc60007ffe0ff */
[----:B------:R-:W-:Y:S01]  /*16880*/  VIADD R6, R4, 0xffffffff ;  /* 0xffffffff04067836 */ /* 0x000fe20000000000 */
[----:B------:R-:W-:-:S04]  /*16890*/  ISETP.GT.U32.AND P0, PT, R7, 0xfd, PT ;  /* 0x000000fd0700780c */ /* 0x000fc80003f04070 */
[----:B------:R-:W-:-:S13]  /*168a0*/  ISETP.GT.U32.OR P0, PT, R6, 0xfd, P0 ;  /* 0x000000fd0600780c */ /* 0x000fda0000704470 */
[----:B------:R-:W-:Y:S05]  /*168b0*/  @!P0 BRA `(.L_x_3444) ;  /* 0x0000000000548947 */ /* 0x000fea0003800000 */
[----:B------:R-:W-:Y:S02]  /*168c0*/  FSETP.GTU.FTZ.AND P1, PT, |R0|, +INF , PT ;  /* 0x7f8000000000780b */ /* 0x000fe40003f3c200 */
[----:B------:R-:W-:-:S04]  /*168d0*/  FSETP.GTU.FTZ.AND P0, PT, |R5|, +INF , PT ;  /* 0x7f8000000500780b */ /* 0x000fc80003f1c200 */
[----:B------:R-:W-:-:S13]  /*168e0*/  PLOP3.LUT P0, PT, P1, P0, PT, 0xf8, 0x8f ;  /* 0x00000000008f781c */ /* 0x000fda0000f01f70 */
[----:B------:R-:W-:Y:S05]  /*168f0*/  @P0 BREAK.RELIABLE B1 ;  /* 0x0000000000010942 */ /* 0x000fea0003800100 */
[----:B------:R-:W-:Y:S05]  /*16900*/  @P0 BRA `(.L_x_3445) ;  /* 0x0000000000d80947 */ /* 0x000fea0003800000 */
[C---:B------:R-:W-:Y:S02]  /*16910*/  FSETP.NEU.FTZ.AND P0, PT, R0.reuse, RZ, PT ;  /* 0x000000ff0000720b */ /* 0x040fe40003f1d000 */
[----:B------:R-:W-:Y:S02]  /*16920*/  FSETP.NEU.FTZ.AND P4, PT, R5, RZ, PT ;  /* 0x000000ff0500720b */ /* 0x000fe40003f9d000 */
[----:B------:R-:W-:-:S11]  /*16930*/  FSETP.NEU.FTZ.AND P6, PT, R0, RZ, PT ;  /* 0x000000ff0000720b */ /* 0x000fd60003fdd000 */
[----:B------:R-:W-:Y:S05]  /*16940*/  @!P4 BREAK.RELIABLE !P0, B1 ;  /* 0x000000000001c942 */ /* 0x000fea0004000100 */
[----:B------:R-:W-:Y:S05]  /*16950*/  @!P4 BRA !P0, `(.L_x_3446) ;  /* 0x0000000000bcc947 */ /* 0x000fea0004000000 */
[C---:B------:R-:W-:Y:S02]  /*16960*/  FSETP.NEU.FTZ.AND P0, PT, |R0|.reuse, +INF , PT ;  /* 0x7f8000000000780b */ /* 0x040fe40003f1d200 */
[----:B------:R-:W-:Y:S02]  /*16970*/  FSETP.NEU.FTZ.AND P3, PT, |R5|, +INF , PT ;  /* 0x7f8000000500780b */ /* 0x000fe40003f7d200 */
[----:B------:R-:W-:-:S11]  /*16980*/  FSETP.NEU.FTZ.AND P5, PT, |R0|, +INF , PT ;  /* 0x7f8000000000780b */ /* 0x000fd60003fbd200 */
[----:B------:R-:W-:Y:S05]  /*16990*/  @!P3 BREAK.RELIABLE !P0, B1 ;  /* 0x000000000001b942 */ /* 0x000fea0004000100 */
[----:B------:R-:W-:Y:S05]  /*169a0*/  @!P3 BRA !P0, `(.L_x_3446) ;  /* 0x0000000000a8b947 */ /* 0x000fea0004000000 */
[----:B------:R-:W-:-:S13]  /*169b0*/  PLOP3.LUT P0, PT, P3, P6, PT, 0x2f, 0xf2 ;  /* 0x0000000000f2781c */ /* 0x000fda0001f0c577 */
[----:B------:R-:W-:Y:S05]  /*169c0*/  @P0 BREAK.RELIABLE B1 ;  /* 0x0000000000010942 */ /* 0x000fea0003800100 */
[----:B------:R-:W-:Y:S05]  /*169d0*/  @P0 BRA `(.L_x_3447) ;  /* 0x0000000000940947 */ /* 0x000fea0003800000 */
[----:B------:R-:W-:-:S13]  /*169e0*/  PLOP3.LUT P0, PT, P5, P4, PT, 0x2f, 0xf2 ;  /* 0x0000000000f2781c */ /* 0x000fda0002f08577 */
[----:B------:R-:W-:Y:S05]  /*169f0*/  @P0 BREAK.RELIABLE B1 ;  /* 0x0000000000010942 */ /* 0x000fea0003800100 */
[----:B------:R-:W-:Y:S05]  /*16a00*/  @P0 BRA `(.L_x_3448) ;  /* 0x00000000007c0947 */ /* 0x000fea0003800000 */
.L_x_3444:
[----:B------:R-:W-:Y:S05]  /*16a10*/  BSYNC.RELIABLE B1 ;  /* 0x0000000000017941 */ /* 0x000fea0003800100 */
.L_x_3443:
[----:B------:R-:W-:Y:S01]  /*16a20*/  IADD3 R3, PT, PT, R3, -0x7f, RZ ;  /* 0xffffff8103037810 */ /* 0x000fe20007ffe0ff */
[----:B------:R-:W-:Y:S01]  /*16a30*/  BSSY.RECONVERGENT B1, `(.L_x_3449) ;  /* 0x000001b000017945 */ /* 0x000fe20003800200 */
[----:B------:R-:W-:-:S03]  /*16a40*/  IADD3 R4, PT, PT, R4, -0x7f, RZ ;  /* 0xffffff8104047810 */ /* 0x000fc60007ffe0ff */
[----:B------:R-:W-:Y:S01]  /*16a50*/  IMAD R14, R3, -0x800000, R5 ;  /* 0xff800000030e7824 */ /* 0x000fe200078e0205 */
[C---:B------:R-:W-:Y:S01]  /*16a60*/  IADD3 R3, PT, PT, R4.reuse, -R3, RZ ;  /* 0x8000000304037210 */ /* 0x040fe20007ffe0ff */
[----:B------:R-:W-:Y:S02]  /*16a70*/  IMAD R0, R4, -0x800000, R0 ;  /* 0xff80000004007824 */ /* 0x000fe400078e0200 */
[----:B------:R-:W0:Y:S01]  /*16a80*/  MUFU.RCP R6, R14 ;  /* 0x0000000e00067308 */ /* 0x000e220000001000 */
[----:B------:R-:W-:-:S04]  /*16a90*/  FADD.FTZ R5, -R14, -RZ ;  /* 0x800000ff0e057221 */ /* 0x000fc80000010100 */
[----:B0-----:R-:W-:-:S04]  /*16aa0*/  FFMA R7, R6, R5, 1 ;  /* 0x3f80000006077423 */ /* 0x001fc80000000005 */
[----:B------:R-:W-:-:S04]  /*16ab0*/  FFMA R7, R6, R7, R6 ;  /* 0x0000000706077223 */ /* 0x000fc80000000006 */
[----:B------:R-:W-:-:S04]  /*16ac0*/  FFMA R6, R0, R7, RZ ;  /* 0x0000000700067223 */ /* 0x000fc800000000ff */
[----:B------:R-:W-:-:S04]  /*16ad0*/  FFMA R8, R5, R6, R0 ;  /* 0x0000000605087223 */ /* 0x000fc80000000000 */
[----:B------:R-:W-:-:S04]  /*16ae0*/  FFMA R19, R7, R8, R6 ;  /* 0x0000000807137223 */ /* 0x000fc80000000006 */
[----:B------:R-:W-:-:S04]  /*16af0*/  FFMA R0, R5, R19, R0 ;  /* 0x0000001305007223 */ /* 0x000fc80000000000 */
[----:B------:R-:W-:-:S05]  /*16b00*/  FFMA.FTZ R7, R7, R0, R19 ;  /* 0x0000000007077223 */ /* 0x000fca0000010013 */
[----:B------:R-:W-:-:S04]  /*16b10*/  SHF.R.U32.HI R0, RZ, 0x17, R7 ;  /* 0x00000017ff007819 */ /* 0x000fc80000011607 */
[----:B------:R-:W-:-:S05]  /*16b20*/  LOP3.LUT R0, R0, 0xff, RZ, 0xc0, !PT ;  /* 0x000000ff00007812 */ /* 0x000fca00078ec0ff */
[----:B------:R-:W-:-:S05]  /*16b30*/  IMAD.IADD R0, R0, 0x1, R3 ;  /* 0x0000000100007824 */ /* 0x000fca00078e0203 */
[----:B------:R-:W-:-:S04]  /*16b40*/  IADD3 R4, PT, PT, R0, -0x1, RZ ;  /* 0xffffffff00047810 */ /* 0x000fc80007ffe0ff */
[----:B------:R-:W-:-:S13]  /*16b50*/  ISETP.GE.U32.AND P0, PT, R4, 0xfe, PT ;  /* 0x000000fe0400780c */ /* 0x000fda0003f06070 */
[----:B------:R-:W-:Y:S05]  /*16b60*/  @!P0 BRA `(.L_x_3450) ;  /* 0x0000000000188947 */ /* 0x000fea0003800000 */
[----:B------:R-:W-:Y:S02]  /*16b70*/  ISETP.GT.AND P0, PT, R0, 0xfe, PT ;  /* 0x000000fe0000780c */ /* 0x000fe40003f04270 */
[----:B------:R-:W-:-:S11]  /*16b80*/  LOP3.LUT R4, R7, 0x80000000, RZ, 0xc0, !PT ;  /* 0x8000000007047812 */ /* 0x000fd600078ec0ff */
[----:B------:R-:W-:-:S04]  /*16b90*/  @!P0 ISETP.GE.AND P1, PT, R0, 0x1, PT ;  /* 0x000000010000880c */ /* 0x000fc80003f26270 */
[C---:B------:R-:W-:Y:S02]  /*16ba0*/  @!P0 SEL R7, R4.reuse, R7, !P1 ;  /* 0x0000000704078207 */ /* 0x040fe40004800000 */
[----:B------:R-:W-:Y:S01]  /*16bb0*/  @P0 LOP3.LUT R7, R4, 0x7f800000, RZ, 0xfc, !PT ;  /* 0x7f80000004070812 */ /* 0x000fe200078efcff */
[----:B------:R-:W-:Y:S06]  /*16bc0*/  BRA `(.L_x_3451) ;  /* 0x0000000000047947 */ /* 0x000fec0003800000 */
.L_x_3450:
[----:B------:R-:W-:-:S07]  /*16bd0*/  LEA R7, R3, R7, 0x17 ;  /* 0x0000000703077211 */ /* 0x000fce00078eb8ff */
.L_x_3451:
[----:B------:R-:W-:Y:S05]  /*16be0*/  BSYNC.RECONVERGENT B1 ;  /* 0x0000000000017941 */ /* 0x000fea0003800200 */
.L_x_3449:
[----:B------:R-:W-:Y:S05]  /*16bf0*/  BRA `(.L_x_3452) ;  /* 0x0000000000207947 */ /* 0x000fea0003800000 */
.L_x_3448:
[----:B------:R-:W-:-:S04]  /*16c00*/  LOP3.LUT R0, R5, 0x80000000, R0, 0x48, !PT ;  /* 0x8000000005007812 */ /* 0x000fc800078e4800 */
[----:B------:R-:W-:Y:S01]  /*16c10*/  LOP3.LUT R7, R0, 0x7f800000, RZ, 0xfc, !PT ;  /* 0x7f80000000077812 */ /* 0x000fe200078efcff */
[----:B------:R-:W-:Y:S06]  /*16c20*/  BRA `(.L_x_3452) ;  /* 0x0000000000147947 */ /* 0x000fec0003800000 */
.L_x_3447:
[----:B------:R-:W-:Y:S01]  /*16c30*/  LOP3.LUT R7, R5, 0x80000000, R0, 0x48, !PT ;  /* 0x8000000005077812 */ /* 0x000fe200078e4800 */
[----:B------:R-:W-:Y:S06]  /*16c40*/  BRA `(.L_x_3452) ;  /* 0x00000000000c7947 */ /* 0x000fec0003800000 */
.L_x_3446:
[----:B------:R-:W0:Y:S01]  /*16c50*/  MUFU.RSQ R7, -QNAN ;  /* 0xffc0000000077908 */ /* 0x000e220000001400 */
[----:B------:R-:W-:Y:S05]  /*16c60*/  BRA `(.L_x_3452) ;  /* 0x0000000000047947 */ /* 0x000fea0003800000 */
.L_x_3445:
[----:B------:R-:W-:-:S07]  /*16c70*/  FADD.FTZ R7, R0, R5 ;  /* 0x0000000500077221 */ /* 0x000fce0000010000 */
.L_x_3452:
[----:B------:R-:W-:Y:S05]  /*16c80*/  BSYNC.RECONVERGENT B0 ;  /* 0x0000000000007941 */ /* 0x000fea0003800200 */
.L_x_3442:
[----:B------:R-:W-:-:S04]  /*16c90*/  HFMA2 R3, -RZ, RZ, 0, 0 ;  /* 0x00000000ff037431 */ /* 0x000fc800000001ff */
[----:B0-----:R-:W-:Y:S05]  /*16ca0*/  RET.REL.NODEC R2 `(_ZN2at6native18elementwise_kernelILi128ELi4EZNS0_15gpu_kernel_implIZZZNS0_17acosh_kernel_cudaERNS_18TensorIteratorBaseEENKUlvE_clEvENKUlvE1_clEvEUlN3c107complexINS7_4HalfEEEE_EEvS4_RKT_EUliE_EEviT1_) ;  /* 0xfffffe9002d47950 */ /* 0x001fea0003c3ffff */
.L_x_3453:
        /* <DEDUP_REMOVED lines=13> */
.L_x_17842:


//--------------------- .text._ZN2at6native27unrolled_elementwise_kernelIZZZNS0_17acosh_kernel_cudaERNS_18TensorIteratorBaseEENKUlvE_clEvENKUlvE1_clEvEUlN3c107complexINS6_4HalfEEEE_St5arrayIPcLm2EELi4E23TrivialOffsetCalculatorILi1EjESF_NS0_6memory12LoadWithCastILi1EEENSG_13StoreWithCastILi1EEEEEviT_T0_T2_T3_T4_T5_ --------------------------
	.section	.text._ZN2at6native27unrolled_elementwise_kernelIZZZNS0_17acosh_kernel_cudaERNS_18TensorIteratorBaseEENKUlvE_clEvENKUlvE1_clEvEUlN3c107complexINS6_4HalfEEEE_St5arrayIPcLm2EELi4E23TrivialOffsetCalculatorILi1EjESF_NS0_6memory12LoadWithCastILi1EEENSG_13StoreWithCastILi1EEEEEviT_T0_T2_T3_T4_T5_,"ax",@progbits
	.align	128
        .global         _ZN2at6native27unrolled_elementwise_kernelIZZZNS0_17acosh_kernel_cudaERNS_18TensorIteratorBaseEENKUlvE_clEvENKUlvE1_clEvEUlN3c107complexINS6_4HalfEEEE_St5arrayIPcLm2EELi4E23TrivialOffsetCalculatorILi1EjESF_NS0_6memory12LoadWithCastILi1EEENSG_13StoreWithCastILi1EEEEEviT_T0_T2_T3_T4_T5_
        .type           _ZN2at6native27unrolled_elementwise_kernelIZZZNS0_17acosh_kernel_cudaERNS_18TensorIteratorBaseEENKUlvE_clEvENKUlvE1_clEvEUlN3c107complexINS6_4HalfEEEE_St5arrayIPcLm2EELi4E23TrivialOffsetCalculatorILi1EjESF_NS0_6memory12LoadWithCastILi1EEENSG_13StoreWithCastILi1EEEEEviT_T0_T2_T3_T4_T5_,@function
        .size           _ZN2at6native27unrolled_elementwise_kernelIZZZNS0_17acosh_kernel_cudaERNS_18TensorIteratorBaseEENKUlvE_clEvENKUlvE1_clEvEUlN3c107complexINS6_4HalfEEEE_St5arrayIPcLm2EELi4E23TrivialOffsetCalculatorILi1EjESF_NS0_6memory12LoadWithCastILi1EEENSG_13StoreWithCastILi1EEEEEviT_T0_T2_T3_T4_T5_,(.L_x_17843 - _ZN2at6native27unrolled_elementwise_kernelIZZZNS0_17acosh_kernel_cudaERNS_18TensorIteratorBaseEENKUlvE_clEvENKUlvE1_clEvEUlN3c107complexINS6_4HalfEEEE_St5arrayIPcLm2EELi4E23TrivialOffsetCalculatorILi1EjESF_NS0_6memory12LoadWithCastILi1EEENSG_13StoreWithCastILi1EEEEEviT_T0_T2_T3_T4_T5_)
        .other          _ZN2at6native27unrolled_elementwise_kernelIZZZNS0_17acosh_kernel_cudaERNS_18TensorIteratorBaseEENKUlvE_clEvENKUlvE1_clEvEUlN3c107complexINS6_4HalfEEEE_St5arrayIPcLm2EELi4E23TrivialOffsetCalculatorILi1EjESF_NS0_6memory12LoadWithCastILi1EEENSG_13StoreWithCastILi1EEEEEviT_T0_T2_T3_T4_T5_,@"STO_CUDA_ENTRY STV_DEFAULT"
_ZN2at6native27unrolled_elementwise_kernelIZZZNS0_17acosh_kernel_cudaERNS_18TensorIteratorBaseEENKUlvE_clEvENKUlvE1_clEvEUlN3c107complexINS6_4HalfEEEE_St5arrayIPcLm2EELi4E23TrivialOffsetCalculatorILi1EjESF_NS0_6memory12LoadWithCastILi1EEENSG_13StoreWithCastILi1EEEEEviT_T0_T2_T3_T4_T5_:
.text._ZN2at6native27unrolled_elementwise_kernelIZZZNS0_17acosh_kernel_cudaERNS_18TensorIteratorBaseEENKUlvE_clEvENKUlvE1_clEvEUlN3c107complexINS6_4HalfEEEE_St5arrayIPcLm2EELi4E23TrivialOffsetCalculatorILi1EjESF_NS0_6memory12LoadWithCastILi1EEENSG_13StoreWithCastILi1EEEEEviT_T0_T2_T3_T4_T5_:
[----:B------:R-:W0:Y:S01]  /*0000*/  LDC R1, c[0x0][0x37c] ;  /* 0x0000df00ff017b82 */ /* 0x000e220000000800 */
[----:B------:R-:W1:Y:S07]  /*0010*/  S2R R26, SR_CTAID.X ;  /* 0x00000000001a7919 */ /* 0x000e6e0000002500 */
[----:B------:R-:W1:Y:S01]  /*0020*/  LDC R25, c[0x0][0x380] ;  /* 0x0000e000ff197b82 */ /* 0x000e620000000800 */
[----:B------:R-:W2:Y:S01]  /*0030*/  LDCU.64 UR36, c[0x0][0x358] ;  /* 0x00006b00ff2477ac */ /* 0x000ea20008000a00 */
[----:B------:R-:W-:Y:S01]  /*0040*/  BSSY.RECONVERGENT B6, `(.L_x_3454) ;  /* 0x000011f000067945 */ /* 0x000fe20003800200 */
[----:B------:R-:W3:Y:S01]  /*0050*/  S2R R16, SR_TID.X ;  /* 0x0000000000107919 */ /* 0x000ee20000002100 */
[----:B------:R-:W-:Y:S01]  /*0060*/  PRMT R18, R18, 0x5410, RZ ;  /* 0x0000541012127816 */ /* 0x000fe200000000ff */
[----:B------:R-:W4:Y:S01]  /*0070*/  LDCU.U8 UR38, c[0x0][0x39c] ;  /* 0x00007380ff2677ac */ /* 0x000f220008000000 */
[----:B------:R-:W-:Y:S01]  /*0080*/  PRMT R19, RZ, 0x7610, R19 ;  /* 0x00007610ff137816 */ /* 0x000fe20000000013 */
        /* <DEDUP_REMOVED lines=21> */
[----:B------:R-:W2:Y:S01]  /*01e0*/  LDG.E.S8 R4, desc[UR36][R4.64] ;  /* 0x0000002404047981 */ /* 0x000ea2000c1e1300 */
[----:B------:R-:W-:Y:S01]  /*01f0*/  PRMT R18, R18, 0x5410, RZ ;  /* 0x0000541012127816 */ /* 0x000fe200000000ff */
[----:B--2---:R-:W0:Y:S02]  /*0200*/  I2F.S16 R19, R4 ;  /* 0x0000000400137306 */ /* 0x004e240000101400 */
[----:B0-----:R-:W-:Y:S01]  /*0210*/  F2FP.F16.F32.PACK_AB R19, RZ, R19 ;  /* 0x00000013ff13723e */ /* 0x001fe200000000ff */
[----:B------:R-:W-:Y:S06]  /*0220*/  BRA `(.L_x_3461) ;  /* 0x0000000c00fc7947 */ /* 0x000fec0003800000 */
.L_x_3459:
[----:B------:R-:W2:Y:S01]  /*0230*/  LDG.E.U8 R4, desc[UR36][R4.64] ;  /* 0x0000002404047981 */ /* 0x000ea2000c1e1100 */
[----:B------:R-:W-:Y:S02]  /*0240*/  PRMT R18, R18, 0x5410, RZ ;  /* 0x0000541012127816 */ /* 0x000fe400000000ff */
[----:B--2---:R-:W-:-:S04]  /*0250*/  I2FP.F32.U32 R19, R4 ;  /* 0x0000000400137245 */ /* 0x004fc80000201000 */
[----:B------:R-:W-:Y:S01]  /*0260*/  F2FP.F16.F32.PACK_AB R19, RZ, R19 ;  /* 0x00000013ff13723e */ /* 0x000fe200000000ff */
[----:B------:R-:W-:Y:S06]  /*0270*/  BRA `(.L_x_3461) ;  /* 0x0000000c00e87947 */ /* 0x000fec0003800000 */
.L_x_3458:
[----:B------:R-:W-:-:S09]  /*0280*/  UISETP.NE.AND UP0, UPT, UR4, 0x2, UPT ;  /* 0x000000020400788c */ /* 0x000fd2000bf05270 */
[----:B------:R-:W-:Y:S05]  /*0290*/  BRA.U !UP0, `(.L_x_3462) ;  /* 0x0000000108387547 */ /* 0x000fea000b800000 */
[----:B------:R-:W-:-:S09]  /*02a0*/  UISETP.NE.AND UP0, UPT, UR4, 0x3, UPT ;  /* 0x000000030400788c */ /* 0x000fd2000bf05270 */
[----:B------:R-:W-:Y:S05]  /*02b0*/  BRA.U !UP0, `(.L_x_3463) ;  /* 0x00000001081c7547 */ /* 0x000fea000b800000 */
[----:B------:R-:W-:-:S09]  /*02c0*/  UISETP.NE.AND UP0, UPT, UR4, 0x4, UPT ;  /* 0x000000040400788c */ /* 0x000fd2000bf05270 */
[----:B------:R-:W-:Y:S05]  /*02d0*/  BRA.U UP0, `(.L_x_3460) ;  /* 0x0000000d00307547 */ /* 0x000fea000b800000 */
[----:B------:R-:W2:Y:S01]  /*02e0*/  LDG.E.64 R4, desc[UR36][R4.64] ;  /* 0x0000002404047981 */ /* 0x000ea2000c1e1b00 */
[----:B------:R-:W-:Y:S01]  /*02f0*/  PRMT R18, R18, 0x5410, RZ ;  /* 0x0000541012127816 */ /* 0x000fe200000000ff */
[----:B--2---:R-:W0:Y:S02]  /*0300*/  I2F.S64 R19, R4 ;  /* 0x0000000400137312 */ /* 0x004e240000301400 */
[----:B0-----:R-:W-:Y:S01]  /*0310*/  F2FP.F16.F32.PACK_AB R19, RZ, R19 ;  /* 0x00000013ff13723e */ /* 0x001fe200000000ff */
[----:B------:R-:W-:Y:S06]  /*0320*/  BRA `(.L_x_3461) ;  /* 0x0000000c00bc7947 */ /* 0x000fec0003800000 */
.L_x_3463:
[----:B------:R-:W2:Y:S01]  /*0330*/  LDG.E R4, desc[UR36][R4.64] ;  /* 0x0000002404047981 */ /* 0x000ea2000c1e1900 */
[----:B------:R-:W-:Y:S02]  /*0340*/  PRMT R18, R18, 0x5410, RZ ;  /* 0x0000541012127816 */ /* 0x000fe400000000ff */
[----:B--2---:R-:W-:-:S04]  /*0350*/  I2FP.F32.S32 R19, R4 ;  /* 0x0000000400137245 */ /* 0x004fc80000201400 */
[----:B------:R-:W-:Y:S01]  /*0360*/  F2FP.F16.F32.PACK_AB R19, RZ, R19 ;  /* 0x00000013ff13723e */ /* 0x000fe200000000ff */
[----:B------:R-:W-:Y:S06]  /*0370*/  BRA `(.L_x_3461) ;  /* 0x0000000c00a87947 */ /* 0x000fec0003800000 */
.L_x_3462:
[----:B------:R-:W2:Y:S01]  /*0380*/  LDG.E.U16 R4, desc[UR36][R4.64] ;  /* 0x0000002404047981 */ /* 0x000ea2000c1e1500 */
[----:B------:R-:W-:Y:S01]  /*0390*/  PRMT R18, R18, 0x5410, RZ ;  /* 0x0000541012127816 */ /* 0x000fe200000000ff */
[----:B--2---:R-:W0:Y:S02]  /*03a0*/  I2F.S16 R19, R4 ;  /* 0x0000000400137306 */ /* 0x004e240000101400 */
[----:B0-----:R-:W-:Y:S01]  /*03b0*/  F2FP.F16.F32.PACK_AB R19, RZ, R19 ;  /* 0x00000013ff13723e */ /* 0x001fe200000000ff */
[----:B------:R-:W-:Y:S06]  /*03c0*/  BRA `(.L_x_3461) ;  /* 0x0000000c00947947 */ /* 0x000fec0003800000 */
.L_x_3457:
[----:B------:R-:W-:-:S09]  /*03d0*/  UISETP.GT.AND UP0, UPT, UR4, 0x6, UPT ;  /* 0x000000060400788c */ /* 0x000fd2000bf04270 */
[----:B------:R-:W-:Y:S05]  /*03e0*/  BRA.U UP0, `(.L_x_3464) ;  /* 0x0000000100347547 */ /* 0x000fea000b800000 */
[----:B------:R-:W-:-:S09]  /*03f0*/  UISETP.NE.AND UP0, UPT, UR4, 0x5, UPT ;  /* 0x000000050400788c */ /* 0x000fd2000bf05270 */
[----:B------:R-:W-:Y:S05]  /*0400*/  BRA.U !UP0, `(.L_x_3465) ;  /* 0x0000000108187547 */ /* 0x000fea000b800000 */
[----:B------:R-:W-:-:S09]  /*0410*/  UISETP.NE.AND UP0, UPT, UR4, 0x6, UPT ;  /* 0x000000060400788c */ /* 0x000fd2000bf05270 */
[----:B------:R-:W-:Y:S05]  /*0420*/  BRA.U UP0, `(.L_x_3460) ;  /* 0x0000000900dc7547 */ /* 0x000fea000b800000 */
[----:B------:R-:W2:Y:S01]  /*0430*/  LDG.E R19, desc[UR36][R4.64] ;  /* 0x0000002404137981 */ /* 0x000ea2000c1e1900 */
[----:B------:R-:W-:Y:S02]  /*0440*/  PRMT R18, R18, 0x5410, RZ ;  /* 0x0000541012127816 */ /* 0x000fe400000000ff */
[----:B--2---:R-:W-:Y:S01]  /*0450*/  F2FP.F16.F32.PACK_AB R19, RZ, R19 ;  /* 0x00000013ff13723e */ /* 0x004fe200000000ff */
[----:B------:R-:W-:Y:S06]  /*0460*/  BRA `(.L_x_3461) ;  /* 0x0000000c006c7947 */ /* 0x000fec0003800000 */
.L_x_3465:
[----:B------:R-:W2:Y:S01]  /*0470*/  LDG.E.U16 R19, desc[UR36][R4.64] ;  /* 0x0000002404137981 */ /* 0x000ea2000c1e1500 */
[----:B------:R-:W-:Y:S01]  /*0480*/  PRMT R18, R18, 0x5410, RZ ;  /* 0x0000541012127816 */ /* 0x000fe200000000ff */
[----:B--2---:R-:W-:-:S05]  /*0490*/  HADD2.F32 R19, -RZ, R19.H0_H0 ;  /* 0x20000013ff137230 */ /* 0x004fca0000004100 */
[----:B------:R-:W-:Y:S01]  /*04a0*/  F2FP.F16.F32.PACK_AB R19, RZ, R19 ;  /* 0x00000013ff13723e */ /* 0x000fe200000000ff */
[----:B------:R-:W-:Y:S06]  /*04b0*/  BRA `(.L_x_3461) ;  /* 0x0000000c00587947 */ /* 0x000fec0003800000 */
.L_x_3464:
        /* <DEDUP_REMOVED lines=10> */
.L_x_3467:
[----:B------:R-:W2:Y:S02]  /*0560*/  LDG.E R4, desc[UR36][R4.64] ;  /* 0x0000002404047981 */ /* 0x000ea4000c1e1900 */
[----:B--2---:R-:W-:Y:S02]  /*0570*/  PRMT R19, R4, 0x7610, R19 ;  /* 0x0000761004137816 */ /* 0x004fe40000000013 */
[----:B------:R-:W-:Y:S01]  /*0580*/  PRMT R18, R18, 0x7610, R4 ;  /* 0x0000761012127816 */ /* 0x000fe20000000004 */
[----:B------:R-:W-:Y:S06]  /*0590*/  BRA `(.L_x_3461) ;  /* 0x0000000c00207947 */ /* 0x000fec0003800000 */
.L_x_3466:
[----:B------:R-:W2:Y:S01]  /*05a0*/  LDG.E.64 R4, desc[UR36][R4.64] ;  /* 0x0000002404047981 */ /* 0x000ea2000c1e1b00 */
[----:B------:R-:W-:Y:S01]  /*05b0*/  UMOV UR4, 0xf0000000 ;  /* 0xf000000000047882 */ /* 0x000fe20000000000 */
[----:B------:R-:W-:Y:S01]  /*05c0*/  UMOV UR5, 0x380fffff ;  /* 0x380fffff00057882 */ /* 0x000fe20000000000 */
[----:B------:R-:W-:Y:S01]  /*05d0*/  PRMT R18, R18, 0x5410, RZ ;  /* 0x0000541012127816 */ /* 0x000fe200000000ff */
[----:B--2---:R-:W0:Y:S01]  /*05e0*/  F2F.F32.F64 R19, R4 ;  /* 0x0000000400137310 */ /* 0x004e220000301000 */
[----:B------:R-:W-:-:S14]  /*05f0*/  DSETP.GEU.AND P0, PT, |R4|, UR4, PT ;  /* 0x0000000404007e2a */ /* 0x000fdc000bf0e200 */
[----:B0-----:R-:W-:-:S05]  /*0600*/  @!P0 FMUL R19, R19, 1.175494350822287508e-38 ;  /* 0x0080000013138820 */ /* 0x001fca0000400000 */
[----:B------:R-:W-:Y:S01]  /*0610*/  F2FP.F16.F32.PACK_AB R19, RZ, R19 ;  /* 0x00000013ff13723e */ /* 0x000fe200000000ff */
[----:B------:R-:W-:Y:S06]  /*0620*/  BRA `(.L_x_3461) ;  /* 0x0000000800fc7947 */ /* 0x000fec0003800000 */
.L_x_3456:
        /* <DEDUP_REMOVED lines=9> */
[----:B------:R-:W-:Y:S02]  /*06c0*/  PRMT R18, R18, 0x5410, RZ ;  /* 0x0000541012127816 */ /* 0x000fe400000000ff */
[----:B--2---:R-:W-:-:S04]  /*06d0*/  ISETP.NE.AND P0, PT, R4, RZ, PT ;  /* 0x000000ff0400720c */ /* 0x004fc80003f05270 */
[----:B------:R-:W-:-:S04]  /*06e0*/  FSEL R19, RZ, 1, !P0 ;  /* 0x3f800000ff137808 */ /* 0x000fc80004000000 */
[----:B------:R-:W-:Y:S01]  /*06f0*/  F2FP.F16.F32.PACK_AB R19, RZ, R19 ;  /* 0x00000013ff13723e */ /* 0x000fe200000000ff */
[----:B------:R-:W-:Y:S06]  /*0700*/  BRA `(.L_x_3461) ;  /* 0x0000000800c47947 */ /* 0x000fec0003800000 */
.L_x_3470:
        /* <DEDUP_REMOVED lines=13> */
.L_x_3469:
        /* <DEDUP_REMOVED lines=8> */
[----:B------:R-:W-:Y:S02]  /*0860*/  PRMT R18, R18, 0x5410, RZ ;  /* 0x0000541012127816 */ /* 0x000fe400000000ff */
[----:B--2---:R-:W-:-:S04]  /*0870*/  SHF.L.U32 R0, R0, 0x18, RZ ;  /* 0x0000001800007819 */ /* 0x004fc800000006ff */
        /* <DEDUP_REMOVED lines=17> */
.L_x_3472:
[----:B------:R-:W2:Y:S01]  /*0990*/  LDG.E.U8 R4, desc[UR36][R4.64] ;  /* 0x0000002404047981 */ /* 0x000ea2000c1e1100 */
[----:B------:R-:W-:Y:S01]  /*09a0*/  PRMT R18, R18, 0x5410, RZ ;  /* 0x0000541012127816 */ /* 0x000fe200000000ff */
        /* <DEDUP_REMOVED lines=11> */
[----:B------:R-:W-:Y:S01]  /*0a60*/  F2FP.F16.F32.PACK_AB R19, RZ, R0 ;  /* 0x00000000ff13723e */ /* 0x000fe200000000ff */
[----:B------:R-:W-:Y:S06]  /*0a70*/  BRA `(.L_x_3461) ;  /* 0x0000000400e87947 */ /* 0x000fec0003800000 */
.L_x_3471:
[----:B------:R-:W2:Y:S01]  /*0a80*/  LDG.E.U16 R19, desc[UR36][R4.64] ;  /* 0x0000002404137981 */ /* 0x000ea2000c1e1500 */
[----:B------:R-:W-:Y:S01]  /*0a90*/  PRMT R18, R18, 0x5410, RZ ;  /* 0x0000541012127816 */ /* 0x000fe200000000ff */
[----:B--2---:R-:W-:-:S05]  /*0aa0*/  IMAD.U32 R19, R19, 0x10000, RZ ;  /* 0x0001000013137824 */ /* 0x004fca00078e00ff */
[----:B------:R-:W-:Y:S01]  /*0ab0*/  F2FP.F16.F32.PACK_AB R19, RZ, R19 ;  /* 0x00000013ff13723e */ /* 0x000fe200000000ff */
[----:B------:R-:W-:Y:S06]  /*0ac0*/  BRA `(.L_x_3461) ;  /* 0x0000000400d47947 */ /* 0x000fec0003800000 */
.L_x_3468:
        /* <DEDUP_REMOVED lines=8> */
[----:B------:R-:W2:Y:S01]  /*0b50*/  LDG.E.U16 R19, desc[UR36][R4.64] ;  /* 0x0000002404137981 */ /* 0x000ea2000c1e1500 */
[----:B------:R-:W-:Y:S02]  /*0b60*/  PRMT R18, R18, 0x5410, RZ ;  /* 0x0000541012127816 */ /* 0x000fe400000000ff */
[----:B--2---:R-:W-:-:S04]  /*0b70*/  I2FP.F32.U32 R19, R19 ;  /* 0x0000001300137245 */ /* 0x004fc80000201000 */
[----:B------:R-:W-:Y:S01]  /*0b80*/  F2FP.F16.F32.PACK_AB R19, RZ, R19 ;  /* 0x00000013ff13723e */ /* 0x000fe200000000ff */
[----:B------:R-:W-:Y:S06]  /*0b90*/  BRA `(.L_x_3461) ;  /* 0x0000000400a07947 */ /* 0x000fec0003800000 */
.L_x_3475:
        /* <DEDUP_REMOVED lines=21> */
.L_x_3479:
[----:B------:R-:W-:Y:S05]  /*0cf0*/  BSYNC.RECONVERGENT B1 ;  /* 0x0000000000017941 */ /* 0x000fea0003800200 */
.L_x_3478:
[----:B------:R-:W-:Y:S01]  /*0d00*/  IMAD.SHL.U32 R0, R0, 0x100000, RZ ;  /* 0x0010000000007824 */ /* 0x000fe200078e00ff */
[----:B------:R-:W-:-:S04]  /*0d10*/  LEA R3, R3, 0x3b800000, 0x17 ;  /* 0x3b80000003037811 */ /* 0x000fc800078eb8ff */
[----:B------:R-:W-:-:S07]  /*0d20*/  LOP3.LUT R19, R3, R0, R19, 0xfe, !PT ;  /* 0x0000000003137212 */ /* 0x000fce00078efe13 */
.L_x_3477:
[----:B------:R-:W-:Y:S05]  /*0d30*/  BSYNC.RECONVERGENT B0 ;  /* 0x0000000000007941 */ /* 0x000fea0003800200 */
.L_x_3476:
[----:B------:R-:W-:Y:S02]  /*0d40*/  F2FP.F16.F32.PACK_AB R19, RZ, R19 ;  /* 0x00000013ff13723e */ /* 0x000fe400000000ff */
[----:B------:R-:W-:Y:S01]  /*0d50*/  PRMT R18, R18, 0x5410, RZ ;  /* 0x0000541012127816 */ /* 0x000fe200000000ff */
[----:B------:R-:W-:Y:S06]  /*0d60*/  BRA `(.L_x_3461) ;  /* 0x00000004002c7947 */ /* 0x000fec0003800000 */
.L_x_3474:
        /* <DEDUP_REMOVED lines=21> */
.L_x_3483:
[----:B------:R-:W-:Y:S05]  /*0ec0*/  BSYNC.RECONVERGENT B1 ;  /* 0x0000000000017941 */ /* 0x000fea0003800200 */
.L_x_3482:
[----:B------:R-:W-:Y:S02]  /*0ed0*/  SHF.L.U32 R0, R0, 0x15, RZ ;  /* 0x0000001500007819 */ /* 0x000fe400000006ff */
[----:B------:R-:W-:-:S04]  /*0ee0*/  LEA R3, R3, 0x37800000, 0x17 ;  /* 0x3780000003037811 */ /* 0x000fc800078eb8ff */
[----:B------:R-:W-:-:S07]  /*0ef0*/  LOP3.LUT R19, R3, R0, R19, 0xfe, !PT ;  /* 0x0000000003137212 */ /* 0x000fce00078efe13 */
.L_x_3481:
[----:B------:R-:W-:Y:S05]  /*0f00*/  BSYNC.RECONVERGENT B0 ;  /* 0x0000000000007941 */ /* 0x000fea0003800200 */
.L_x_3480:
[----:B------:R-:W-:Y:S02]  /*0f10*/  F2FP.F16.F32.PACK_AB R19, RZ, R19 ;  /* 0x00000013ff13723e */ /* 0x000fe400000000ff */
[----:B------:R-:W-:Y:S01]  /*0f20*/  PRMT R18, R18, 0x5410, RZ ;  /* 0x0000541012127816 */ /* 0x000fe200000000ff */
[----:B------:R-:W-:Y:S06]  /*0f30*/  BRA `(.L_x_3461) ;  /* 0x0000000000b87947 */ /* 0x000fec0003800000 */
.L_x_3473:
[----:B------:R-:W-:-:S09]  /*0f40*/  UISETP.NE.AND UP0, UPT, UR4, 0x1c, UPT ;  /* 0x0000001c0400788c */ /* 0x000fd2000bf05270 */
[----:B------:R-:W-:Y:S05]  /*0f50*/  BRA.U !UP0, `(.L_x_3484) ;  /* 0x0000000108a07547 */ /* 0x000fea000b800000 */
[----:B------:R-:W-:-:S09]  /*0f60*/  UISETP.NE.AND UP0, UPT, UR4, 0x1d, UPT ;  /* 0x0000001d0400788c */ /* 0x000fd2000bf05270 */
[----:B------:R-:W-:Y:S05]  /*0f70*/  BRA.U !UP0, `(.L_x_3485) ;  /* 0x0000000108847547 */ /* 0x000fea000b800000 */
[----:B------:R-:W-:-:S09]  /*0f80*/  UISETP.NE.AND UP0, UPT, UR4, 0x2c, UPT ;  /* 0x0000002c0400788c */ /* 0x000fd2000bf05270 */
[----:B------:R-:W-:Y:S05]  /*0f90*/  BRA.U !UP0, `(.L_x_3486) ;  /* 0x00000001084c7547 */ /* 0x000fea000b800000 */
.L_x_3460:
        /* <DEDUP_REMOVED lines=8> */
[----:B0-----:R-:W-:Y:S02]  /*1020*/  IMAD.U32 R4, RZ, RZ, UR4 ;  /* 0x00000004ff047e24 */ /* 0x001fe4000f8e00ff */
[----:B------:R-:W-:-:S02]  /*1030*/  IMAD.U32 R5, RZ, RZ, UR5 ;  /* 0x00000005ff057e24 */ /* 0x000fc4000f8e00ff */
[----:B-1----:R-:W-:Y:S01]  /*1040*/  IMAD.U32 R6, RZ, RZ, UR6 ;  /* 0x00000006ff067e24 */ /* 0x002fe2000f8e00ff */
[----:B------:R-:W-:Y:S01]  /*1050*/  MOV R7, UR7 ;  /* 0x0000000700077c02 */ /* 0x000fe20008000f00 */
[----:B---3--:R-:W-:Y:S02]  /*1060*/  IMAD.U32 R10, RZ, RZ, UR8 ;  /* 0x00000008ff0a7e24 */ /* 0x008fe4000f8e00ff */
[----:B------:R-:W-:-:S07]  /*1070*/  IMAD.U32 R11, RZ, RZ, UR9 ;  /* 0x00000009ff0b7e24 */ /* 0x000fce000f8e00ff */
[----:B------:R-:W-:-:S07]  /*1080*/  LEPC R20, `(.L_x_3487) ;  /* 0x000000001014794e */ /* 0x000fce0000000000 */
[----:B--2---:R-:W-:Y:S05]  /*1090*/  CALL.ABS.NOINC R14 ;  /* 0x000000000e007343 */ /* 0x004fea0003c00000 */
.L_x_3487:
[----:B------:R-:W-:Y:S02]  /*10a0*/  PRMT R19, RZ, 0x7610, R19 ;  /* 0x00007610ff137816 */ /* 0x000fe40000000013 */
[----:B------:R-:W-:Y:S01]  /*10b0*/  PRMT R18, R18, 0x5410, RZ ;  /* 0x0000541012127816 */ /* 0x000fe200000000ff */
[----:B------:R-:W-:Y:S06]  /*10c0*/  BRA `(.L_x_3461) ;  /* 0x0000000000547947 */ /* 0x000fec0003800000 */
.L_x_3486:
        /* <DEDUP_REMOVED lines=8> */
.L_x_3489:
[----:B------:R-:W-:Y:S05]  /*1150*/  BSYNC.RECONVERGENT B0 ;  /* 0x0000000000007941 */ /* 0x000fea0003800200 */
.L_x_3488:
[----:B------:R-:W-:Y:S02]  /*1160*/  PRMT R18, R18, 0x5410, RZ ;  /* 0x0000541012127816 */ /* 0x000fe400000000ff */
[----:B------:R-:W-:Y:S01]  /*1170*/  F2FP.F16.F32.PACK_AB R19, RZ, R19 ;  /* 0x00000013ff13723e */ /* 0x000fe200000000ff */
[----:B------:R-:W-:Y:S06]  /*1180*/  BRA `(.L_x_3461) ;  /* 0x0000000000247947 */ /* 0x000fec0003800000 */
.L_x_3485:
[----:B------:R-:W2:Y:S01]  /*1190*/  LDG.E.64 R4, desc[UR36][R4.64] ;  /* 0x0000002404047981 */ /* 0x000ea2000c1e1b00 */
[----:B------:R-:W-:Y:S01]  /*11a0*/  PRMT R18, R18, 0x5410, RZ ;  /* 0x0000541012127816 */ /* 0x000fe200000000ff */
[----:B--2---:R-:W0:Y:S02]  /*11b0*/  I2F.U64 R19, R4 ;  /* 0x0000000400137312 */ /* 0x004e240000301000 */
[----:B0-----:R-:W-:Y:S01]  /*11c0*/  F2FP.F16.F32.PACK_AB R19, RZ, R19 ;  /* 0x00000013ff13723e */ /* 0x001fe200000000ff */
[----:B------:R-:W-:Y:S06]  /*11d0*/  BRA `(.L_x_3461) ;  /* 0x0000000000107947 */ /* 0x000fec0003800000 */
.L_x_3484:
[----:B------:R-:W2:Y:S01]  /*11e0*/  LDG.E R4, desc[UR36][R4.64] ;  /* 0x0000002404047981 */ /* 0x000ea2000c1e1900 */
[----:B------:R-:W-:Y:S02]  /*11f0*/  PRMT R18, R18, 0x5410, RZ ;  /* 0x0000541012127816 */ /* 0x000fe400000000ff */
[----:B--2---:R-:W-:-:S04]  /*1200*/  I2FP.F32.U32 R19, R4 ;  /* 0x0000000400137245 */ /* 0x004fc80000201000 */
[----:B------:R-:W-:-:S07]  /*1210*/  F2FP.F16.F32.PACK_AB R19, RZ, R19 ;  /* 0x00000013ff13723e */ /* 0x000fce00000000ff */
.L_x_3461:
[----:B------:R-:W-:-:S07]  /*1220*/  VIADD R16, R2, 0x80 ;  /* 0x0000008002107836 */ /* 0x000fce0000000000 */
.L_x_3455:
[----:B------:R-:W-:Y:S05]  /*1230*/  BSYNC.RECONVERGENT B6 ;  /* 0x0000000000067941 */ /* 0x000fea0003800200 */
.L_x_3454:
[----:B------:R-:W-:Y:S01]  /*1240*/  ISETP.GE.AND P0, PT, R16, R25, PT ;  /* 0x000000191000720c */ /* 0x000fe20003f06270 */
[----:B------:R-:W-:Y:S01]  /*1250*/  BSSY.RECONVERGENT B6, `(.L_x_3490) ;  /* 0x000011a000067945 */ /* 0x000fe20003800200 */
[----:B------:R-:W-:Y:S02]  /*1260*/  PRMT R17, R17, 0x5410, RZ ;  /* 0x0000541011117816 */ /* 0x000fe400000000ff */
[----:B------:R-:W-:-:S09]  /*1270*/  PRMT R22, RZ, 0x7610, R22 ;  /* 0x00007610ff167816 */ /* 0x000fd20000000016 */
[----:B------:R-:W-:Y:S05]  /*1280*/  @P0 BRA `(.L_x_3491) ;  /* 0x0000001000580947 */ /* 0x000fea0003800000 */
        /* <DEDUP_REMOVED lines=22> */
.L_x_3495:
[----:B------:R-:W2:Y:S01]  /*13f0*/  LDG.E.U8 R4, desc[UR36][R4.64] ;  /* 0x0000002404047981 */ /* 0x000ea2000c1e1100 */
[----:B------:R-:W-:Y:S02]  /*1400*/  PRMT R17, R17, 0x5410, RZ ;  /* 0x0000541011117816 */ /* 0x000fe400000000ff */
[----:B--2---:R-:W-:-:S04]  /*1410*/  I2FP.F32.U32 R22, R4 ;  /* 0x0000000400167245 */ /* 0x004fc80000201000 */
[----:B------:R-:W-:Y:S01]  /*1420*/  F2FP.F16.F32.PACK_AB R22, RZ, R22 ;  /* 0x00000016ff16723e */ /* 0x000fe200000000ff */
[----:B------:R-:W-:Y:S06]  /*1430*/  BRA `(.L_x_3497) ;  /* 0x0000000c00e87947 */ /* 0x000fec0003800000 */
.L_x_3494:
        /* <DEDUP_REMOVED lines=11> */
.L_x_3499:
[----:B------:R-:W2:Y:S01]  /*14f0*/  LDG.E R4, desc[UR36][R4.64] ;  /* 0x0000002404047981 */ /* 0x000ea2000c1e1900 */
[----:B------:R-:W-:Y:S02]  /*1500*/  PRMT R17, R17, 0x5410, RZ ;  /* 0x0000541011117816 */ /* 0x000fe400000000ff */
[----:B--2---:R-:W-:-:S04]  /*1510*/  I2FP.F32.S32 R22, R4 ;  /* 0x0000000400167245 */ /* 0x004fc80000201400 */
[----:B------:R-:W-:Y:S01]  /*1520*/  F2FP.F16.F32.PACK_AB R22, RZ, R22 ;  /* 0x00000016ff16723e */ /* 0x000fe200000000ff */
[----:B------:R-:W-:Y:S06]  /*1530*/  BRA `(.L_x_3497) ;  /* 0x0000000c00a87947 */ /* 0x000fec0003800000 */
.L_x_3498:
[----:B------:R-:W2:Y:S01]  /*1540*/  LDG.E.U16 R4, desc[UR36][R4.64] ;  /* 0x0000002404047981 */ /* 0x000ea2000c1e1500 */
[----:B------:R-:W-:Y:S01]  /*1550*/  PRMT R17, R17, 0x5410, RZ ;  /* 0x0000541011117816 */ /* 0x000fe200000000ff */
[----:B--2---:R-:W0:Y:S02]  /*1560*/  I2F.S16 R22, R4 ;  /* 0x0000000400167306 */ /* 0x004e240000101400 */
[----:B0-----:R-:W-:Y:S01]  /*1570*/  F2FP.F16.F32.PACK_AB R22, RZ, R22 ;  /* 0x00000016ff16723e */ /* 0x001fe200000000ff */
[----:B------:R-:W-:Y:S06]  /*1580*/  BRA `(.L_x_3497) ;  /* 0x0000000c00947947 */ /* 0x000fec0003800000 */
.L_x_3493:
        /* <DEDUP_REMOVED lines=10> */
.L_x_3501:
[----:B------:R-:W2:Y:S01]  /*1630*/  LDG.E.U16 R22, desc[UR36][R4.64] ;  /* 0x0000002404167981 */ /* 0x000ea2000c1e1500 */
[----:B------:R-:W-:Y:S01]  /*1640*/  PRMT R17, R17, 0x5410, RZ ;  /* 0x0000541011117816 */ /* 0x000fe200000000ff */
[----:B--2---:R-:W-:-:S05]  /*1650*/  HADD2.F32 R22, -RZ, R22.H0_H0 ;  /* 0x20000016ff167230 */ /* 0x004fca0000004100 */
[----:B------:R-:W-:Y:S01]  /*1660*/  F2FP.F16.F32.PACK_AB R22, RZ, R22 ;  /* 0x00000016ff16723e */ /* 0x000fe200000000ff */
[----:B------:R-:W-:Y:S06]  /*1670*/  BRA `(.L_x_3497) ;  /* 0x0000000c00587947 */ /* 0x000fec0003800000 */
.L_x_3500:
        /* <DEDUP_REMOVED lines=10> */
.L_x_3503:
[----:B------:R-:W2:Y:S02]  /*1720*/  LDG.E R4, desc[UR36][R4.64] ;  /* 0x0000002404047981 */ /* 0x000ea4000c1e1900 */
[----:B--2---:R-:W-:Y:S02]  /*1730*/  PRMT R22, R4, 0x7610, R22 ;  /* 0x0000761004167816 */ /* 0x004fe40000000016 */
[----:B------:R-:W-:Y:S01]  /*1740*/  PRMT R17, R17, 0x7610, R4 ;  /* 0x0000761011117816 */ /* 0x000fe20000000004 */
[----:B------:R-:W-:Y:S06]  /*1750*/  BRA `(.L_x_3497) ;  /* 0x0000000c00207947 */ /* 0x000fec0003800000 */
.L_x_3502:
        /* <DEDUP_REMOVED lines=9> */
.L_x_3492:
        /* <DEDUP_REMOVED lines=14> */
.L_x_3506:
        /* <DEDUP_REMOVED lines=13> */
.L_x_3505:
        /* <DEDUP_REMOVED lines=27> */
.L_x_3508:
[----:B------:R-:W2:Y:S01]  /*1b50*/  LDG.E.U8 R4, desc[UR36][R4.64] ;  /* 0x0000002404047981 */ /* 0x000ea2000c1e1100 */
[----:B------:R-:W-:Y:S01]  /*1b60*/  PRMT R17, R17, 0x5410, RZ ;  /* 0x0000541011117816 */ /* 0x000fe200000000ff */
        /* <DEDUP_REMOVED lines=11> */
[----:B------:R-:W-:Y:S01]  /*1c20*/  F2FP.F16.F32.PACK_AB R22, RZ, R0 ;  /* 0x00000000ff16723e */ /* 0x000fe200000000ff */
[----:B------:R-:W-:Y:S06]  /*1c30*/  BRA `(.L_x_3497) ;  /* 0x0000000400e87947 */ /* 0x000fec0003800000 */
.L_x_3507:
[----:B------:R-:W2:Y:S01]  /*1c40*/  LDG.E.U16 R22, desc[UR36][R4.64] ;  /* 0x0000002404167981 */ /* 0x000ea2000c1e1500 */
[----:B------:R-:W-:Y:S01]  /*1c50*/  PRMT R17, R17, 0x5410, RZ ;  /* 0x0000541011117816 */ /* 0x000fe200000000ff */
[----:B--2---:R-:W-:-:S05]  /*1c60*/  IMAD.U32 R22, R22, 0x10000, RZ ;  /* 0x0001000016167824 */ /* 0x004fca00078e00ff */
[----:B------:R-:W-:Y:S01]  /*1c70*/  F2FP.F16.F32.PACK_AB R22, RZ, R22 ;  /* 0x00000016ff16723e */ /* 0x000fe200000000ff */
[----:B------:R-:W-:Y:S06]  /*1c80*/  BRA `(.L_x_3497) ;  /* 0x0000000400d47947 */ /* 0x000fec0003800000 */
.L_x_3504:
        /* <DEDUP_REMOVED lines=13> */
.L_x_3511:
        /* <DEDUP_REMOVED lines=21> */
.L_x_3515:
[----:B------:R-:W-:Y:S05]  /*1eb0*/  BSYNC.RECONVERGENT B1 ;  /* 0x0000000000017941 */ /* 0x000fea0003800200 */
.L_x_3514:
[----:B------:R-:W-:Y:S01]  /*1ec0*/  IMAD.SHL.U32 R0, R0, 0x100000, RZ ;  /* 0x0010000000007824 */ /* 0x000fe200078e00ff */
[----:B------:R-:W-:-:S04]  /*1ed0*/  LEA R3, R3, 0x3b800000, 0x17 ;  /* 0x3b80000003037811 */ /* 0x000fc800078eb8ff */
[----:B------:R-:W-:-:S07]  /*1ee0*/  LOP3.LUT R22, R3, R0, R7, 0xfe, !PT ;  /* 0x0000000003167212 */ /* 0x000fce00078efe07 */
.L_x_3513:
[----:B------:R-:W-:Y:S05]  /*1ef0*/  BSYNC.RECONVERGENT B0 ;  /* 0x0000000000007941 */ /* 0x000fea0003800200 */
.L_x_3512:
[----:B------:R-:W-:Y:S02]  /*1f00*/  F2FP.F16.F32.PACK_AB R22, RZ, R22 ;  /* 0x00000016ff16723e */ /* 0x000fe400000000ff */
[----:B------:R-:W-:Y:S01]  /*1f10*/  PRMT R17, R17, 0x5410, RZ ;  /* 0x0000541011117816 */ /* 0x000fe200000000ff */
[----:B------:R-:W-:Y:S06]  /*1f20*/  BRA `(.L_x_3497) ;  /* 0x00000004002c7947 */ /* 0x000fec0003800000 */
.L_x_3510:
        /* <DEDUP_REMOVED lines=21> */
.L_x_3519:
[----:B------:R-:W-:Y:S05]  /*2080*/  BSYNC.RECONVERGENT B1 ;  /* 0x0000000000017941 */ /* 0x000fea0003800200 */
.L_x_3518:
[----:B------:R-:W-:Y:S02]  /*2090*/  SHF.L.U32 R0, R0, 0x15, RZ ;  /* 0x0000001500007819 */ /* 0x000fe400000006ff */
[----:B------:R-:W-:-:S04]  /*20a0*/  LEA R3, R3, 0x37800000, 0x17 ;  /* 0x3780000003037811 */ /* 0x000fc800078eb8ff */
[----:B------:R-:W-:-:S07]  /*20b0*/  LOP3.LUT R22, R3, R0, R7, 0xfe, !PT ;  /* 0x0000000003167212 */ /* 0x000fce00078efe07 */
.L_x_3517:
[----:B------:R-:W-:Y:S05]  /*20c0*/  BSYNC.RECONVERGENT B0 ;  /* 0x0000000000007941 */ /* 0x000fea0003800200 */
.L_x_3516:
[----:B------:R-:W-:Y:S02]  /*20d0*/  F2FP.F16.F32.PACK_AB R22, RZ, R22 ;  /* 0x00000016ff16723e */ /* 0x000fe400000000ff */
[----:B------:R-:W-:Y:S01]  /*20e0*/  PRMT R17, R17, 0x5410, RZ ;  /* 0x0000541011117816 */ /* 0x000fe200000000ff */
[----:B------:R-:W-:Y:S06]  /*20f0*/  BRA `(.L_x_3497) ;  /* 0x0000000000b87947 */ /* 0x000fec0003800000 */
.L_x_3509:
        /* <DEDUP_REMOVED lines=14> */
.L_x_3523:
[----:B------:R-:W-:Y:S05]  /*21e0*/  BSYNC.RECONVERGENT B0 ;  /* 0x0000000000007941 */ /* 0x000fea0003800200 */
.L_x_3522:
[----:B------:R-:W-:Y:S02]  /*21f0*/  PRMT R17, R17, 0x5410, RZ ;  /* 0x0000541011117816 */ /* 0x000fe400000000ff */
[----:B------:R-:W-:Y:S01]  /*2200*/  F2FP.F16.F32.PACK_AB R22, RZ, R22 ;  /* 0x00000016ff16723e */ /* 0x000fe200000000ff */
[----:B------:R-:W-:Y:S06]  /*2210*/  BRA `(.L_x_3497) ;  /* 0x0000000000707947 */ /* 0x000fec0003800000 */
.L_x_3496:
        /* <DEDUP_REMOVED lines=8> */
[----:B0-----:R-:W-:Y:S01]  /*22a0*/  MOV R4, UR4 ;  /* 0x0000000400047c02 */ /* 0x001fe20008000f00 */
[----:B------:R-:W-:-:S02]  /*22b0*/  IMAD.U32 R5, RZ, RZ, UR5 ;  /* 0x00000005ff057e24 */ /* 0x000fc4000f8e00ff */
[----:B-1----:R-:W-:Y:S02]  /*22c0*/  IMAD.U32 R6, RZ, RZ, UR6 ;  /* 0x00000006ff067e24 */ /* 0x002fe4000f8e00ff */
[----:B------:R-:W-:Y:S01]  /*22d0*/  IMAD.U32 R7, RZ, RZ, UR7 ;  /* 0x00000007ff077e24 */ /* 0x000fe2000f8e00ff */
[----:B---3--:R-:W-:Y:S01]  /*22e0*/  MOV R10, UR8 ;  /* 0x00000008000a7c02 */ /* 0x008fe20008000f00 */
[----:B------:R-:W-:-:S07]  /*22f0*/  IMAD.U32 R11, RZ, RZ, UR9 ;  /* 0x00000009ff0b7e24 */ /* 0x000fce000f8e00ff */
[----:B------:R-:W-:-:S07]  /*2300*/  LEPC R20, `(.L_x_3524) ;  /* 0x000000001014794e */ /* 0x000fce0000000000 */
[----:B--2---:R-:W-:Y:S05]  /*2310*/  CALL.ABS.NOINC R14 ;  /* 0x000000000e007343 */ /* 0x004fea0003c00000 */
.L_x_3524:
[----:B------:R-:W-:Y:S02]  /*2320*/  PRMT R22, RZ, 0x7610, R22 ;  /* 0x00007610ff167816 */ /* 0x000fe40000000016 */
[----:B------:R-:W-:Y:S01]  /*2330*/  PRMT R17, R17, 0x5410, RZ ;  /* 0x0000541011117816 */ /* 0x000fe200000000ff */
[----:B------:R-:W-:Y:S06]  /*2340*/  BRA `(.L_x_3497) ;  /* 0x0000000000247947 */ /* 0x000fec0003800000 */
.L_x_3521:
[----:B------:R-:W2:Y:S01]  /*2350*/  LDG.E.64 R4, desc[UR36][R4.64] ;  /* 0x0000002404047981 */ /* 0x000ea2000c1e1b00 */
[----:B------:R-:W-:Y:S01]  /*2360*/  PRMT R17, R17, 0x5410, RZ ;  /* 0x0000541011117816 */ /* 0x000fe200000000ff */
[----:B--2---:R-:W0:Y:S02]  /*2370*/  I2F.U64 R22, R4 ;  /* 0x0000000400167312 */ /* 0x004e240000301000 */
[----:B0-----:R-:W-:Y:S01]  /*2380*/  F2FP.F16.F32.PACK_AB R22, RZ, R22 ;  /* 0x00000016ff16723e */ /* 0x001fe200000000ff */
[----:B------:R-:W-:Y:S06]  /*2390*/  BRA `(.L_x_3497) ;  /* 0x0000000000107947 */ /* 0x000fec0003800000 */
.L_x_3520:
[----:B------:R-:W2:Y:S01]  /*23a0*/  LDG.E R4, desc[UR36][R4.64] ;  /* 0x0000002404047981 */ /* 0x000ea2000c1e1900 */
[----:B------:R-:W-:Y:S02]  /*23b0*/  PRMT R17, R17, 0x5410, RZ ;  /* 0x0000541011117816 */ /* 0x000fe400000000ff */
[----:B--2---:R-:W-:-:S04]  /*23c0*/  I2FP.F32.U32 R22, R4 ;  /* 0x0000000400167245 */ /* 0x004fc80000201000 */
[----:B------:R-:W-:-:S07]  /*23d0*/  F2FP.F16.F32.PACK_AB R22, RZ, R22 ;  /* 0x00000016ff16723e */ /* 0x000fce00000000ff */
.L_x_3497:
[----:B------:R-:W-:-:S07]  /*23e0*/  VIADD R16, R16, 0x80 ;  /* 0x0000008010107836 */ /* 0x000fce0000000000 */
.L_x_3491:
[----:B------:R-:W-:Y:S05]  /*23f0*/  BSYNC.RECONVERGENT B6 ;  /* 0x0000000000067941 */ /* 0x000fea0003800200 */
.L_x_3490:
        /* <DEDUP_REMOVED lines=27> */
.L_x_3530:
[----:B------:R-:W2:Y:S01]  /*25b0*/  LDG.E.U8 R4, desc[UR36][R4.64] ;  /* 0x0000002404047981 */ /* 0x000ea2000c1e1100 */
[----:B------:R-:W-:Y:S02]  /*25c0*/  PRMT R23, R23, 0x5410, RZ ;  /* 0x0000541017177816 */ /* 0x000fe400000000ff */
[----:B--2---:R-:W-:-:S04]  /*25d0*/  I2FP.F32.U32 R24, R4 ;  /* 0x0000000400187245 */ /* 0x004fc80000201000 */
[----:B------:R-:W-:Y:S01]  /*25e0*/  F2FP.F16.F32.PACK_AB R24, RZ, R24 ;  /* 0x00000018ff18723e */ /* 0x000fe200000000ff */
[----:B------:R-:W-:Y:S06]  /*25f0*/  BRA `(.L_x_3532) ;  /* 0x0000000c00e87947 */ /* 0x000fec0003800000 */
.L_x_3529:
        /* <DEDUP_REMOVED lines=11> */
.L_x_3534:
[----:B------:R-:W2:Y:S01]  /*26b0*/  LDG.E R4, desc[UR36][R4.64] ;  /* 0x0000002404047981 */ /* 0x000ea2000c1e1900 */
[----:B------:R-:W-:Y:S02]  /*26c0*/  PRMT R23, R23, 0x5410, RZ ;  /* 0x0000541017177816 */ /* 0x000fe400000000ff */
[----:B--2---:R-:W-:-:S04]  /*26d0*/  I2FP.F32.S32 R24, R4 ;  /* 0x0000000400187245 */ /* 0x004fc80000201400 */
[----:B------:R-:W-:Y:S01]  /*26e0*/  F2FP.F16.F32.PACK_AB R24, RZ, R24 ;  /* 0x00000018ff18723e */ /* 0x000fe200000000ff */
[----:B------:R-:W-:Y:S06]  /*26f0*/  BRA `(.L_x_3532) ;  /* 0x0000000c00a87947 */ /* 0x000fec0003800000 */
.L_x_3533:
[----:B------:R-:W2:Y:S01]  /*2700*/  LDG.E.U16 R4, desc[UR36][R4.64] ;  /* 0x0000002404047981 */ /* 0x000ea2000c1e1500 */
[----:B------:R-:W-:Y:S01]  /*2710*/  PRMT R23, R23, 0x5410, RZ ;  /* 0x0000541017177816 */ /* 0x000fe200000000ff */
[----:B--2---:R-:W0:Y:S02]  /*2720*/  I2F.S16 R24, R4 ;  /* 0x0000000400187306 */ /* 0x004e240000101400 */
[----:B0-----:R-:W-:Y:S01]  /*2730*/  F2FP.F16.F32.PACK_AB R24, RZ, R24 ;  /* 0x00000018ff18723e */ /* 0x001fe200000000ff */
[----:B------:R-:W-:Y:S06]  /*2740*/  BRA `(.L_x_3532) ;  /* 0x0000000c00947947 */ /* 0x000fec0003800000 */
.L_x_3528:
        /* <DEDUP_REMOVED lines=10> */
.L_x_3536:
[----:B------:R-:W2:Y:S01]  /*27f0*/  LDG.E.U16 R24, desc[UR36][R4.64] ;  /* 0x0000002404187981 */ /* 0x000ea2000c1e1500 */
[----:B------:R-:W-:Y:S01]  /*2800*/  PRMT R23, R23, 0x5410, RZ ;  /* 0x0000541017177816 */ /* 0x000fe200000000ff */
[----:B--2---:R-:W-:-:S05]  /*2810*/  HADD2.F32 R24, -RZ, R24.H0_H0 ;  /* 0x20000018ff187230 */ /* 0x004fca0000004100 */
[----:B------:R-:W-:Y:S01]  /*2820*/  F2FP.F16.F32.PACK_AB R24, RZ, R24 ;  /* 0x00000018ff18723e */ /* 0x000fe200000000ff */
[----:B------:R-:W-:Y:S06]  /*2830*/  BRA `(.L_x_3532) ;  /* 0x0000000c00587947 */ /* 0x000fec0003800000 */
.L_x_3535:
        /* <DEDUP_REMOVED lines=10> */
.L_x_3538:
[----:B------:R-:W2:Y:S02]  /*28e0*/  LDG.E R4, desc[UR36][R4.64] ;  /* 0x0000002404047981 */ /* 0x000ea4000c1e1900 */
[----:B--2---:R-:W-:Y:S02]  /*28f0*/  PRMT R24, R4, 0x7610, R24 ;  /* 0x0000761004187816 */ /* 0x004fe40000000018 */
[----:B------:R-:W-:Y:S01]  /*2900*/  PRMT R23, R23, 0x7610, R4 ;  /* 0x0000761017177816 */ /* 0x000fe20000000004 */
[----:B------:R-:W-:Y:S06]  /*2910*/  BRA `(.L_x_3532) ;  /* 0x0000000c00207947 */ /* 0x000fec0003800000 */
.L_x_3537:
        /* <DEDUP_REMOVED lines=9> */
.L_x_3527:
        /* <DEDUP_REMOVED lines=14> */
.L_x_3541:
        /* <DEDUP_REMOVED lines=13> */
.L_x_3540:
        /* <DEDUP_REMOVED lines=27> */
.L_x_3543:
        /* <DEDUP_REMOVED lines=15> */
.L_x_3542:
[----:B------:R-:W2:Y:S01]  /*2e00*/  LDG.E.U16 R24, desc[UR36][R4.64] ;  /* 0x0000002404187981 */ /* 0x000ea2000c1e1500 */
[----:B------:R-:W-:Y:S01]  /*2e10*/  PRMT R23, R23, 0x5410, RZ ;  /* 0x0000541017177816 */ /* 0x000fe200000000ff */
[----:B--2---:R-:W-:-:S05]  /*2e20*/  IMAD.U32 R24, R24, 0x10000, RZ ;  /* 0x0001000018187824 */ /* 0x004fca00078e00ff */
[----:B------:R-:W-:Y:S01]  /*2e30*/  F2FP.F16.F32.PACK_AB R24, RZ, R24 ;  /* 0x00000018ff18723e */ /* 0x000fe200000000ff */
[----:B------:R-:W-:Y:S06]  /*2e40*/  BRA `(.L_x_3532) ;  /* 0x0000000400d47947 */ /* 0x000fec0003800000 */
.L_x_3539:
        /* <DEDUP_REMOVED lines=13> */
.L_x_3546:
        /* <DEDUP_REMOVED lines=21> */
.L_x_3550:
[----:B------:R-:W-:Y:S05]  /*3070*/  BSYNC.RECONVERGENT B1 ;  /* 0x0000000000017941 */ /* 0x000fea0003800200 */
.L_x_3549:
[----:B------:R-:W-:Y:S01]  /*3080*/  IMAD.SHL.U32 R0, R0, 0x100000, RZ ;  /* 0x0010000000007824 */ /* 0x000fe200078e00ff */
[----:B------:R-:W-:-:S04]  /*3090*/  LEA R3, R3, 0x3b800000, 0x17 ;  /* 0x3b80000003037811 */ /* 0x000fc800078eb8ff */
[----:B------:R-:W-:-:S07]  /*30a0*/  LOP3.LUT R24, R3, R0, R7, 0xfe, !PT ;  /* 0x0000000003187212 */ /* 0x000fce00078efe07 */
.L_x_3548:
[----:B------:R-:W-:Y:S05]  /*30b0*/  BSYNC.RECONVERGENT B0 ;  /* 0x0000000000007941 */ /* 0x000fea0003800200 */
.L_x_3547:
[----:B------:R-:W-:Y:S02]  /*30c0*/  F2FP.F16.F32.PACK_AB R24, RZ, R24 ;  /* 0x00000018ff18723e */ /* 0x000fe400000000ff */
[----:B------:R-:W-:Y:S01]  /*30d0*/  PRMT R23, R23, 0x5410, RZ ;  /* 0x0000541017177816 */ /* 0x000fe200000000ff */
[----:B------:R-:W-:Y:S06]  /*30e0*/  BRA `(.L_x_3532) ;  /* 0x00000004002c7947 */ /* 0x000fec0003800000 */
.L_x_3545:
        /* <DEDUP_REMOVED lines=21> */
.L_x_3554:
[----:B------:R-:W-:Y:S05]  /*3240*/  BSYNC.RECONVERGENT B1 ;  /* 0x0000000000017941 */ /* 0x000fea0003800200 */
.L_x_3553:
[----:B------:R-:W-:Y:S02]  /*3250*/  SHF.L.U32 R0, R0, 0x15, RZ ;  /* 0x0000001500007819 */ /* 0x000fe400000006ff */
[----:B------:R-:W-:-:S04]  /*3260*/  LEA R3, R3, 0x37800000, 0x17 ;  /* 0x3780000003037811 */ /* 0x000fc800078eb8ff */
[----:B------:R-:W-:-:S07]  /*3270*/  LOP3.LUT R24, R3, R0, R7, 0xfe, !PT ;  /* 0x0000000003187212 */ /* 0x000fce00078efe07 */
.L_x_3552:
[----:B------:R-:W-:Y:S05]  /*3280*/  BSYNC.RECONVERGENT B0 ;  /* 0x0000000000007941 */ /* 0x000fea0003800200 */
.L_x_3551:
[----:B------:R-:W-:Y:S02]  /*3290*/  F2FP.F16.F32.PACK_AB R24, RZ, R24 ;  /* 0x00000018ff18723e */ /* 0x000fe400000000ff */
[----:B------:R-:W-:Y:S01]  /*32a0*/  PRMT R23, R23, 0x5410, RZ ;  /* 0x0000541017177816 */ /* 0x000fe200000000ff */
[----:B------:R-:W-:Y:S06]  /*32b0*/  BRA `(.L_x_3532) ;  /* 0x0000000000b87947 */ /* 0x000fec0003800000 */
.L_x_3544:
        /* <DEDUP_REMOVED lines=14> */
.L_x_3558:
[----:B------:R-:W-:Y:S05]  /*33a0*/  BSYNC.RECONVERGENT B0 ;  /* 0x0000000000007941 */ /* 0x000fea0003800200 */
.L_x_3557:
[----:B------:R-:W-:Y:S02]  /*33b0*/  PRMT R23, R23, 0x5410, RZ ;  /* 0x0000541017177816 */ /* 0x000fe400000000ff */
[----:B------:R-:W-:Y:S01]  /*33c0*/  F2FP.F16.F32.PACK_AB R24, RZ, R24 ;  /* 0x00000018ff18723e */ /* 0x000fe200000000ff */
[----:B------:R-:W-:Y:S06]  /*33d0*/  BRA `(.L_x_3532) ;  /* 0x0000000000707947 */ /* 0x000fec0003800000 */
.L_x_3531:
        /* <DEDUP_REMOVED lines=16> */
.L_x_3559:
[----:B------:R-:W-:Y:S02]  /*34e0*/  PRMT R24, RZ, 0x7610, R24 ;  /* 0x00007610ff187816 */ /* 0x000fe40000000018 */
[----:B------:R-:W-:Y:S01]  /*34f0*/  PRMT R23, R23, 0x5410, RZ ;  /* 0x0000541017177816 */ /* 0x000fe200000000ff */
[----:B------:R-:W-:Y:S06]  /*3500*/  BRA `(.L_x_3532) ;  /* 0x0000000000247947 */ /* 0x000fec0003800000 */
.L_x_3556:
[----:B------:R-:W2:Y:S01]  /*3510*/  LDG.E.64 R4, desc[UR36][R4.64] ;  /* 0x0000002404047981 */ /* 0x000ea2000c1e1b00 */
[----:B------:R-:W-:Y:S01]  /*3520*/  PRMT R23, R23, 0x5410, RZ ;  /* 0x0000541017177816 */ /* 0x000fe200000000ff */
[----:B--2---:R-:W0:Y:S02]  /*3530*/  I2F.U64 R24, R4 ;  /* 0x0000000400187312 */ /* 0x004e240000301000 */
[----:B0-----:R-:W-:Y:S01]  /*3540*/  F2FP.F16.F32.PACK_AB R24, RZ, R24 ;  /* 0x00000018ff18723e */ /* 0x001fe200000000ff */
[----:B------:R-:W-:Y:S06]  /*3550*/  BRA `(.L_x_3532) ;  /* 0x0000000000107947 */ /* 0x000fec0003800000 */
.L_x_3555:
[----:B------:R-:W2:Y:S01]  /*3560*/  LDG.E R4, desc[UR36][R4.64] ;  /* 0x0000002404047981 */ /* 0x000ea2000c1e1900 */
[----:B------:R-:W-:Y:S02]  /*3570*/  PRMT R23, R23, 0x5410, RZ ;  /* 0x0000541017177816 */ /* 0x000fe400000000ff */
[----:B--2---:R-:W-:-:S04]  /*3580*/  I2FP.F32.U32 R24, R4 ;  /* 0x0000000400187245 */ /* 0x004fc80000201000 */
[----:B------:R-:W-:-:S07]  /*3590*/  F2FP.F16.F32.PACK_AB R24, RZ, R24 ;  /* 0x00000018ff18723e */ /* 0x000fce00000000ff */
.L_x_3532:
[----:B------:R-:W-:-:S07]  /*35a0*/  VIADD R16, R16, 0x80 ;  /* 0x0000008010107836 */ /* 0x000fce0000000000 */
.L_x_3526:
[----:B------:R-:W-:Y:S05]  /*35b0*/  BSYNC.RECONVERGENT B6 ;  /* 0x0000000000067941 */ /* 0x000fea0003800200 */
.L_x_3525:
        /* <DEDUP_REMOVED lines=27> */
.L_x_3565:
[----:B------:R-:W2:Y:S01]  /*3770*/  LDG.E.U8 R6, desc[UR36][R6.64] ;  /* 0x0000002406067981 */ /* 0x000ea2000c1e1100 */
[----:B------:R-:W-:Y:S02]  /*3780*/  PRMT R4, R4, 0x5410, RZ ;  /* 0x0000541004047816 */ /* 0x000fe400000000ff */
[----:B--2---:R-:W-:-:S04]  /*3790*/  I2FP.F32.U32 R3, R6 ;  /* 0x0000000600037245 */ /* 0x004fc80000201000 */
[----:B------:R-:W-:Y:S01]  /*37a0*/  F2FP.F16.F32.PACK_AB R3, RZ, R3 ;  /* 0x00000003ff03723e */ /* 0x000fe200000000ff */
[----:B------:R-:W-:Y:S06]  /*37b0*/  BRA `(.L_x_3561) ;  /* 0x0000000c00e47947 */ /* 0x000fec0003800000 */
.L_x_3564:
        /* <DEDUP_REMOVED lines=11> */
.L_x_3568:
[----:B------:R-:W2:Y:S01]  /*3870*/  LDG.E R6, desc[UR36][R6.64] ;  /* 0x0000002406067981 */ /* 0x000ea2000c1e1900 */
[----:B------:R-:W-:Y:S02]  /*3880*/  PRMT R4, R4, 0x5410, RZ ;  /* 0x0000541004047816 */ /* 0x000fe400000000ff */
[----:B--2---:R-:W-:-:S04]  /*3890*/  I2FP.F32.S32 R3, R6 ;  /* 0x0000000600037245 */ /* 0x004fc80000201400 */
[----:B------:R-:W-:Y:S01]  /*38a0*/  F2FP.F16.F32.PACK_AB R3, RZ, R3 ;  /* 0x00000003ff03723e */ /* 0x000fe200000000ff */
[----:B------:R-:W-:Y:S06]  /*38b0*/  BRA `(.L_x_3561) ;  /* 0x0000000c00a47947 */ /* 0x000fec0003800000 */
.L_x_3567:
[----:B------:R-:W2:Y:S01]  /*38c0*/  LDG.E.U16 R6, desc[UR36][R6.64] ;  /* 0x0000002406067981 */ /* 0x000ea2000c1e1500 */
[----:B------:R-:W-:Y:S01]  /*38d0*/  PRMT R4, R4, 0x5410, RZ ;  /* 0x0000541004047816 */ /* 0x000fe200000000ff */
[----:B--2---:R-:W0:Y:S02]  /*38e0*/  I2F.S16 R3, R6 ;  /* 0x0000000600037306 */ /* 0x004e240000101400 */
[----:B0-----:R-:W-:Y:S01]  /*38f0*/  F2FP.F16.F32.PACK_AB R3, RZ, R3 ;  /* 0x00000003ff03723e */ /* 0x001fe200000000ff */
[----:B------:R-:W-:Y:S06]  /*3900*/  BRA `(.L_x_3561) ;  /* 0x0000000c00907947 */ /* 0x000fec0003800000 */
.L_x_3563:
        /* <DEDUP_REMOVED lines=10> */
.L_x_3570:
[----:B------:R-:W2:Y:S01]  /*39b0*/  LDG.E.U16 R3, desc[UR36][R6.64] ;  /* 0x0000002406037981 */ /* 0x000ea2000c1e1500 */
[----:B------:R-:W-:Y:S01]  /*39c0*/  PRMT R4, R4, 0x5410, RZ ;  /* 0x0000541004047816 */ /* 0x000fe200000000ff */
[----:B--2---:R-:W-:-:S05]  /*39d0*/  HADD2.F32 R3, -RZ, R3.H0_H0 ;  /* 0x20000003ff037230 */ /* 0x004fca0000004100 */
[----:B------:R-:W-:Y:S01]  /*39e0*/  F2FP.F16.F32.PACK_AB R3, RZ, R3 ;  /* 0x00000003ff03723e */ /* 0x000fe200000000ff */
[----:B------:R-:W-:Y:S06]  /*39f0*/  BRA `(.L_x_3561) ;  /* 0x0000000c00547947 */ /* 0x000fec0003800000 */
.L_x_3569:
        /* <DEDUP_REMOVED lines=10> */
.L_x_3572:
[----:B------:R-:W2:Y:S02]  /*3aa0*/  LDG.E R4, desc[UR36][R6.64] ;  /* 0x0000002406047981 */ /* 0x000ea4000c1e1900 */
[----:B--2---:R-:W-:Y:S01]  /*3ab0*/  PRMT R3, R4, 0x7610, R3 ;  /* 0x0000761004037816 */ /* 0x004fe20000000003 */
[----:B------:R-:W-:Y:S06]  /*3ac0*/  BRA `(.L_x_3561) ;  /* 0x0000000c00207947 */ /* 0x000fec0003800000 */
.L_x_3571:
        /* <DEDUP_REMOVED lines=9> */
.L_x_3562:
        /* <DEDUP_REMOVED lines=14> */
.L_x_3575:
        /* <DEDUP_REMOVED lines=13> */
.L_x_3574:
        /* <DEDUP_REMOVED lines=22> */
[C---:B------:R-:W-:Y:S02]  /*3e70*/  SEL R3, R4.reuse, RZ, P0 ;  /* 0x000000ff04037207 */ /* 0x040fe40000000000 */
[----:B------:R-:W-:Y:S02]  /*3e80*/  PRMT R4, R4, 0x5410, RZ ;  /* 0x0000541004047816 */ /* 0x000fe400000000ff */
[----:B------:R-:W-:-:S04]  /*3e90*/  LOP3.LUT R3, R3, 0x80000000, R0, 0xf8, !PT ;  /* 0x8000000003037812 */ /* 0x000fc800078ef800 */
[----:B------:R-:W-:Y:S01]  /*3ea0*/  F2FP.F16.F32.PACK_AB R3, RZ, R3 ;  /* 0x00000003ff03723e */ /* 0x000fe200000000ff */
[----:B------:R-:W-:Y:S06]  /*3eb0*/  BRA `(.L_x_3561) ;  /* 0x0000000800247947 */ /* 0x000fec0003800000 */
.L_x_3577:
        /* <DEDUP_REMOVED lines=10> */
[----:B------:R-:W-:Y:S01]  /*3f60*/  IMAD.MOV.U32 R3, RZ, RZ, R4 ;  /* 0x000000ffff037224 */ /* 0x000fe200078e0004 */
[----:B------:R-:W-:-:S04]  /*3f70*/  PRMT R4, R4, 0x5410, RZ ;  /* 0x0000541004047816 */ /* 0x000fc800000000ff */
[----:B------:R-:W-:-:S04]  /*3f80*/  LOP3.LUT R3, R0, 0x80000000, R3, 0xf8, !PT ;  /* 0x8000000000037812 */ /* 0x000fc800078ef803 */
[----:B------:R-:W-:Y:S01]  /*3f90*/  F2FP.F16.F32.PACK_AB R3, RZ, R3 ;  /* 0x00000003ff03723e */ /* 0x000fe200000000ff */
[----:B------:R-:W-:Y:S06]  /*3fa0*/  BRA `(.L_x_3561) ;  /* 0x0000000400e87947 */ /* 0x000fec0003800000 */
.L_x_3576:
[----:B------:R-:W2:Y:S01]  /*3fb0*/  LDG.E.U16 R3, desc[UR36][R6.64] ;  /* 0x0000002406037981 */ /* 0x000ea2000c1e1500 */
[----:B------:R-:W-:Y:S01]  /*3fc0*/  PRMT R4, R4, 0x5410, RZ ;  /* 0x0000541004047816 */ /* 0x000fe200000000ff */
[----:B--2---:R-:W-:-:S05]  /*3fd0*/  IMAD.U32 R3, R3, 0x10000, RZ ;  /* 0x0001000003037824 */ /* 0x004fca00078e00ff */
[----:B------:R-:W-:Y:S01]  /*3fe0*/  F2FP.F16.F32.PACK_AB R3, RZ, R3 ;  /* 0x00000003ff03723e */ /* 0x000fe200000000ff */
[----:B------:R-:W-:Y:S06]  /*3ff0*/  BRA `(.L_x_3561) ;  /* 0x0000000400d47947 */ /* 0x000fec0003800000 */
.L_x_3573:
        /* <DEDUP_REMOVED lines=13> */
.L_x_3580:
        /* <DEDUP_REMOVED lines=21> */
.L_x_3584:
[----:B------:R-:W-:Y:S05]  /*4220*/  BSYNC.RECONVERGENT B1 ;  /* 0x0000000000017941 */ /* 0x000fea0003800200 */
.L_x_3583:
[----:B------:R-:W-:Y:S01]  /*4230*/  IMAD.SHL.U32 R0, R0, 0x100000, RZ ;  /* 0x0010000000007824 */ /* 0x000fe200078e00ff */
[----:B------:R-:W-:-:S04]  /*4240*/  LEA R3, R3, 0x3b800000, 0x17 ;  /* 0x3b80000003037811 */ /* 0x000fc800078eb8ff */
[----:B------:R-:W-:-:S07]  /*4250*/  LOP3.LUT R3, R3, R0, R7, 0xfe, !PT ;  /* 0x0000000003037212 */ /* 0x000fce00078efe07 */
.L_x_3582:
[----:B------:R-:W-:Y:S05]  /*4260*/  BSYNC.RECONVERGENT B0 ;  /* 0x0000000000007941 */ /* 0x000fea0003800200 */
.L_x_3581:
[----:B------:R-:W-:Y:S02]  /*4270*/  F2FP.F16.F32.PACK_AB R3, RZ, R3 ;  /* 0x00000003ff03723e */ /* 0x000fe400000000ff */
[----:B------:R-:W-:Y:S01]  /*4280*/  PRMT R4, R4, 0x5410, RZ ;  /* 0x0000541004047816 */ /* 0x000fe200000000ff */
[----:B------:R-:W-:Y:S06]  /*4290*/  BRA `(.L_x_3561) ;  /* 0x00000004002c7947 */ /* 0x000fec0003800000 */
.L_x_3579:
        /* <DEDUP_REMOVED lines=21> */
.L_x_3588:
[----:B------:R-:W-:Y:S05]  /*43f0*/  BSYNC.RECONVERGENT B1 ;  /* 0x0000000000017941 */ /* 0x000fea0003800200 */
.L_x_3587:
[----:B------:R-:W-:Y:S02]  /*4400*/  SHF.L.U32 R0, R0, 0x15, RZ ;  /* 0x0000001500007819 */ /* 0x000fe400000006ff */
[----:B------:R-:W-:-:S04]  /*4410*/  LEA R3, R3, 0x37800000, 0x17 ;  /* 0x3780000003037811 */ /* 0x000fc800078eb8ff */
[----:B------:R-:W-:-:S07]  /*4420*/  LOP3.LUT R3, R3, R0, R7, 0xfe, !PT ;  /* 0x0000000003037212 */ /* 0x000fce00078efe07 */
.L_x_3586:
[----:B------:R-:W-:Y:S05]  /*4430*/  BSYNC.RECONVERGENT B0 ;  /* 0x0000000000007941 */ /* 0x000fea0003800200 */
.L_x_3585:
[----:B------:R-:W-:Y:S02]  /*4440*/  F2FP.F16.F32.PACK_AB R3, RZ, R3 ;  /* 0x00000003ff03723e */ /* 0x000fe400000000ff */
[----:B------:R-:W-:Y:S01]  /*4450*/  PRMT R4, R4, 0x5410, RZ ;  /* 0x0000541004047816 */ /* 0x000fe200000000ff */
[----:B------:R-:W-:Y:S06]  /*4460*/  BRA `(.L_x_3561) ;  /* 0x0000000000b87947 */ /* 0x000fec0003800000 */
.L_x_3578:
        /* <DEDUP_REMOVED lines=14> */
.L_x_3592:
[----:B------:R-:W-:Y:S05]  /*4550*/  BSYNC.RECONVERGENT B0 ;  /* 0x0000000000007941 */ /* 0x000fea0003800200 */
.L_x_3591:
[----:B------:R-:W-:Y:S02]  /*4560*/  PRMT R4, R4, 0x5410, RZ ;  /* 0x0000541004047816 */ /* 0x000fe400000000ff */
[----:B------:R-:W-:Y:S01]  /*4570*/  F2FP.F16.F32.PACK_AB R3, RZ, R3 ;  /* 0x00000003ff03723e */ /* 0x000fe200000000ff */
[----:B------:R-:W-:Y:S06]  /*4580*/  BRA `(.L_x_3561) ;  /* 0x0000000000707947 */ /* 0x000fec0003800000 */
.L_x_3566:
        /* <DEDUP_REMOVED lines=16> */
.L_x_3593:
[----:B------:R-:W-:Y:S02]  /*4690*/  PRMT R4, R4, 0x5410, RZ ;  /* 0x0000541004047816 */ /* 0x000fe400000000ff */
[----:B------:R-:W-:Y:S01]  /*46a0*/  PRMT R3, RZ, 0x7610, R3 ;  /* 0x00007610ff037816 */ /* 0x000fe20000000003 */
[----:B------:R-:W-:Y:S06]  /*46b0*/  BRA `(.L_x_3561) ;  /* 0x0000000000247947 */ /* 0x000fec0003800000 */
.L_x_3590:
[----:B------:R-:W2:Y:S01]  /*46c0*/  LDG.E.64 R6, desc[UR36][R6.64] ;  /* 0x0000002406067981 */ /* 0x000ea2000c1e1b00 */
[----:B------:R-:W-:Y:S01]  /*46d0*/  PRMT R4, R4, 0x5410, RZ ;  /* 0x0000541004047816 */ /* 0x000fe200000000ff */
[----:B--2---:R-:W0:Y:S02]  /*46e0*/  I2F.U64 R3, R6 ;  /* 0x0000000600037312 */ /* 0x004e240000301000 */
[----:B0-----:R-:W-:Y:S01]  /*46f0*/  F2FP.F16.F32.PACK_AB R3, RZ, R3 ;  /* 0x00000003ff03723e */ /* 0x001fe200000000ff */
[----:B------:R-:W-:Y:S06]  /*4700*/  BRA `(.L_x_3561) ;  /* 0x0000000000107947 */ /* 0x000fec0003800000 */
.L_x_3589:
[----:B------:R-:W2:Y:S01]  /*4710*/  LDG.E R6, desc[UR36][R6.64] ;  /* 0x0000002406067981 */ /* 0x000ea2000c1e1900 */
[----:B------:R-:W-:Y:S02]  /*4720*/  PRMT R4, R4, 0x5410, RZ ;  /* 0x0000541004047816 */ /* 0x000fe400000000ff */
[----:B--2---:R-:W-:-:S04]  /*4730*/  I2FP.F32.U32 R3, R6 ;  /* 0x0000000600037245 */ /* 0x004fc80000201000 */
[----:B------:R-:W-:-:S07]  /*4740*/  F2FP.F16.F32.PACK_AB R3, RZ, R3 ;  /* 0x00000003ff03723e */ /* 0x000fce00000000ff */
.L_x_3561:
[----:B------:R-:W-:Y:S05]  /*4750*/  BSYNC.RECONVERGENT B6 ;  /* 0x0000000000067941 */ /* 0x000fea0003800200 */
.L_x_3560:
[----:B------:R-:W-:Y:S01]  /*4760*/  ISETP.GE.AND P0, PT, R2, R25, PT ;  /* 0x000000190200720c */ /* 0x000fe20003f06270 */
[----:B------:R-:W-:-:S12]  /*4770*/  BSSY.RECONVERGENT B3, `(.L_x_3594) ;  /* 0x0000262000037945 */ /* 0x000fd80003800200 */
[----:B------:R-:W-:Y:S05]  /*4780*/  @P0 BRA `(.L_x_3595) ;  /* 0x0000002400800947 */ /* 0x000fea0003800000 */
        /* <DEDUP_REMOVED lines=21> */
[----:B------:R-:W-:-:S04]  /*48e0*/  @P0 FADD.FTZ R5, R19, R0 ;  /* 0x0000000013050221 */ /* 0x000fc80000010000 */
[----:B------:R-:W-:Y:S01]  /*48f0*/  @P0 IMAD.MOV.U32 R10, RZ, RZ, R5 ;  /* 0x000000ffff0a0224 */ /* 0x000fe200078e0005 */
[----:B------:R-:W-:Y:S06]  /*4900*/  BRA `(.L_x_3598) ;  /* 0x0000002000e87947 */ /* 0x000fec0003800000 */
.L_x_3597:
        /* <DEDUP_REMOVED lines=11> */
[----:B------:R-:W-:Y:S02]  /*49c0*/  BSSY.RECONVERGENT B5, `(.L_x_3602) ;  /* 0x0000020000057945 */ /* 0x000fe40003800200 */
[----:B------:R-:W-:Y:S01]  /*49d0*/  FADD.FTZ R5, |R5|, -RZ ;  /* 0x800000ff05057221 */ /* 0x000fe20000010200 */
[----:B------:R-:W-:-:S05]  /*49e0*/  FADD.FTZ R6, |R6|, -RZ ;  /* 0x800000ff06067221 */ /* 0x000fca0000010200 */
[CC--:B------:R-:W-:Y:S02]  /*49f0*/  VIMNMX R7, PT, PT, R5.reuse, R6.reuse, !PT ;  /* 0x0000000605077248 */ /* 0x0c0fe40007fe0100 */
[----:B------:R-:W-:Y:S02]  /*4a00*/  VIMNMX R5, PT, PT, R5, R6, PT ;  /* 0x0000000605057248 */ /* 0x000fe40003fe0100 */
[----:B------:R-:W-:Y:S02]  /*4a10*/  LOP3.LUT R8, R7, 0xfe000000, RZ, 0xc0, !PT ;  /* 0xfe00000007087812 */ /* 0x000fe400078ec0ff */
[----:B------:R-:W-:Y:S02]  /*4a20*/  FSETP.NEU.FTZ.AND P0, PT, R5, RZ, PT ;  /* 0x000000ff0500720b */ /* 0x000fe40003f1d000 */
[C---:B------:R-:W-:Y:S02]  /*4a30*/  LOP3.LUT R6, R8.reuse, 0x7e800000, RZ, 0x3c, !PT ;  /* 0x7e80000008067812 */ /* 0x040fe400078e3cff */
[----:B------:R-:W-:-:S03]  /*4a40*/  LOP3.LUT R8, R8, 0x800000, RZ, 0xfc, !PT ;  /* 0x0080000008087812 */ /* 0x000fc600078efcff */
[-C--:B------:R-:W-:Y:S01]  /*4a50*/  FMUL.FTZ R10, R5, R6.reuse ;  /* 0x00000006050a7220 */ /* 0x080fe20000410000 */
[----:B------:R-:W-:-:S03]  /*4a60*/  FMUL.FTZ R6, R7, R6 ;  /* 0x0000000607067220 */ /* 0x000fc60000410000 */
[----:B------:R-:W-:Y:S01]  /*4a70*/  FMUL.FTZ R13, R10, R10 ;  /* 0x0000000a0a0d7220 */ /* 0x000fe20000410000 */
[----:B------:R-:W-:-:S03]  /*4a80*/  MOV R10, 0x3f800000 ;  /* 0x3f800000000a7802 */ /* 0x000fc60000000f00 */
[----:B------:R-:W-:Y:S02]  /*4a90*/  FFMA.FTZ R13, R6, R6, R13 ;  /* 0x00000006060d7223 */ /* 0x000fe4000001000d */
[----:B------:R-:W-:Y:S08]  /*4aa0*/  MUFU.RCP R6, R11 ;  /* 0x0000000b00067308 */ /* 0x000ff00000001000 */
        /* <DEDUP_REMOVED lines=11> */
[----:B0-----:R-:W-:Y:S01]  /*4b60*/  FFMA.FTZ R10, R7, 0.69314718246459960938, R10 ;  /* 0x3f317218070a7823 */ /* 0x001fe2000001000a */
[----:B-1----:R-:W-:Y:S06]  /*4b70*/  @!P0 BRA `(.L_x_3603) ;  /* 0x0000000000108947 */ /* 0x002fec0003800000 */
[----:B------:R-:W-:Y:S01]  /*4b80*/  IMAD.MOV.U32 R7, RZ, RZ, R11 ;  /* 0x000000ffff077224 */ /* 0x000fe200078e000b */
[----:B------:R-:W-:-:S07]  /*4b90*/  MOV R5, 0x4bb0 ;  /* 0x00004bb000057802 */ /* 0x000fce0000000f00 */
[----:B------:R-:W-:Y:S05]  /*4ba0*/  CALL.REL.NOINC `($__internal_8_$__cuda_sm3x_div_rn_ftz_f32_slowpath) ;  /* 0x000000d400b07944 */ /* 0x000fea0003c00000 */
[----:B------:R-:W-:-:S07]  /*4bb0*/  IMAD.MOV.U32 R5, RZ, RZ, R0 ;  /* 0x000000ffff057224 */ /* 0x000fce00078e0000 */
.L_x_3603:
[----:B------:R-:W-:Y:S05]  /*4bc0*/  BSYNC.RECONVERGENT B5 ;  /* 0x0000000000057941 */ /* 0x000fea0003800200 */
.L_x_3602:
[----:B------:R-:W-:Y:S02]  /*4bd0*/  IMAD.MOV.U32 R7, RZ, RZ, 0x3b33710b ;  /* 0x3b33710bff077424 */ /* 0x000fe400078e00ff */
[----:B------:R-:W-:Y:S01]  /*4be0*/  FMUL.FTZ R0, R5, R5 ;  /* 0x0000000505007220 */ /* 0x000fe20000410000 */
[----:B------:R-:W-:Y:S02]  /*4bf0*/  ISETP.GE.AND P0, PT, R19, RZ, PT ;  /* 0x000000ff1300720c */ /* 0x000fe40003f06270 */
[----:B------:R-:W-:Y:S01]  /*4c00*/  FSETP.NEU.FTZ.AND P3, PT, R9, |R18|, PT ;  /* 0x400000120900720b */ /* 0x000fe20003f7d000 */
[----:B------:R-:W-:Y:S01]  /*4c10*/  FFMA.FTZ R7, R0, R7, -0.015681877732276916504 ;  /* 0xbc80774800077423 */ /* 0x000fe20000010007 */
[----:B------:R-:W-:Y:S01]  /*4c20*/  FSETP.NEU.FTZ.AND P1, PT, R11, RZ, PT ;  /* 0x000000ff0b00720b */ /* 0x000fe20003f3d000 */
[----:B------:R-:W-:Y:S02]  /*4c30*/  FADD.FTZ R9, |R18|, R9 ;  /* 0x0000000912097221 */ /* 0x000fe40000010200 */
        /* <DEDUP_REMOVED lines=21> */
.L_x_3601:
[----:B------:R-:W-:Y:S02]  /*4d90*/  FSETP.GT.FTZ.AND P1, PT, R11, 2.30584300921369395200e+18, PT ;  /* 0x5e0000000b00780b */ /* 0x000fe40003f34000 */
[----:B------:R-:W-:-:S13]  /*4da0*/  FSETP.GEU.FTZ.AND P0, PT, R0, 1.084202172485504434e-19, PT ;  /* 0x200000000000780b */ /* 0x000fda0003f1e000 */
[----:B------:R-:W-:Y:S05]  /*4db0*/  @P0 BRA !P1, `(.L_x_3605) ;  /* 0x0000000000e80947 */ /* 0x000fea0004800000 */
[CC--:B------:R-:W-:Y:S01]  /*4dc0*/  VIMNMX R5, PT, PT, R6.reuse, R9.reuse, !PT ;  /* 0x0000000906057248 */ /* 0x0c0fe20007fe0100 */
[----:B------:R-:W-:Y:S01]  /*4dd0*/  BSSY.RECONVERGENT B5, `(.L_x_3606) ;  /* 0x000001c000057945 */ /* 0x000fe20003800200 */
[----:B------:R-:W-:Y:S02]  /*4de0*/  VIMNMX R6, PT, PT, R6, R9, PT ;  /* 0x0000000906067248 */ /* 0x000fe40003fe0100 */
[----:B------:R-:W-:Y:S02]  /*4df0*/  LOP3.LUT R7, R5, 0xfe000000, RZ, 0xc0, !PT ;  /* 0xfe00000005077812 */ /* 0x000fe400078ec0ff */
[----:B------:R-:W-:Y:S02]  /*4e00*/  FSETP.NEU.FTZ.AND P0, PT, R6, RZ, PT ;  /* 0x000000ff0600720b */ /* 0x000fe40003f1d000 */
[----:B------:R-:W-:-:S05]  /*4e10*/  LOP3.LUT R8, R7, 0x7e800000, RZ, 0x3c, !PT ;  /* 0x7e80000007087812 */ /* 0x000fca00078e3cff */
[-C--:B------:R-:W-:Y:S01]  /*4e20*/  FMUL.FTZ R10, R6, R8.reuse ;  /* 0x00000008060a7220 */ /* 0x080fe20000410000 */
[----:B------:R-:W-:-:S03]  /*4e30*/  FMUL.FTZ R8, R5, R8 ;  /* 0x0000000805087220 */ /* 0x000fc60000410000 */
[----:B------:R-:W-:Y:S02]  /*4e40*/  FMUL.FTZ R13, R10, R10 ;  /* 0x0000000a0a0d7220 */ /* 0x000fe40000410000 */
[----:B------:R-:W0:Y:S02]  /*4e50*/  MUFU.RCP R10, R11 ;  /* 0x0000000b000a7308 */ /* 0x000e240000001000 */
[----:B------:R-:W-:Y:S01]  /*4e60*/  FFMA.FTZ R13, R8, R8, R13 ;  /* 0x00000008080d7223 */ /* 0x000fe2000001000d */
[----:B------:R-:W-:-:S05]  /*4e70*/  LOP3.LUT R8, R7, 0x800000, RZ, 0xfc, !PT ;  /* 0x0080000007087812 */ /* 0x000fca00078efcff */
[----:B------:R-:W1:Y:S01]  /*4e80*/  MUFU.SQRT R13, R13 ;  /* 0x0000000d000d7308 */ /* 0x000e620000002000 */
[----:B0-----:R-:W-:-:S04]  /*4e90*/  FFMA R7, -R11, R10, 1 ;  /* 0x3f8000000b077423 */ /* 0x001fc8000000010a */
[----:B------:R-:W-:Y:S01]  /*4ea0*/  FFMA R7, R10, R7, R10 ;  /* 0x000000070a077223 */ /* 0x000fe2000000000a */
[----:B-1----:R-:W-:Y:S01]  /*4eb0*/  @P0 FMUL.FTZ R5, R13, R8 ;  /* 0x000000080d050220 */ /* 0x002fe20000410000 */
[----:B------:R-:W-:Y:S02]  /*4ec0*/  FSETP.NEU.FTZ.AND P0, PT, R6, +INF , PT ;  /* 0x7f8000000600780b */ /* 0x000fe40003f1d000 */
[----:B------:R-:W-:Y:S02]  /*4ed0*/  FFMA R6, R0, R7, RZ ;  /* 0x0000000700067223 */ /* 0x000fe400000000ff */
[----:B------:R-:W-:Y:S02]  /*4ee0*/  FSEL R5, R5, +INF , P0 ;  /* 0x7f80000005057808 */ /* 0x000fe40000000000 */
[----:B------:R-:W-:-:S04]  /*4ef0*/  FFMA R8, -R11, R6, R0 ;  /* 0x000000060b087223 */ /* 0x000fc80000000100 */
[----:B------:R-:W-:Y:S01]  /*4f00*/  FFMA R6, R7, R8, R6 ;  /* 0x0000000807067223 */ /* 0x000fe20000000006 */
[----:B------:R-:W0:Y:S08]  /*4f10*/  MUFU.LG2 R5, R5 ;  /* 0x0000000500057308 */ /* 0x000e300000000c00 */
[----:B------:R-:W1:Y:S01]  /*4f20*/  FCHK P0, R0, R11 ;  /* 0x0000000b00007302 */ /* 0x000e620000000000 */
[----:B0-----:R-:W-:Y:S01]  /*4f30*/  FMUL.FTZ R10, R5, 0.69314718246459960938 ;  /* 0x3f317218050a7820 */ /* 0x001fe20000410000 */
[----:B-1----:R-:W-:Y:S06]  /*4f40*/  @!P0 BRA `(.L_x_3607) ;  /* 0x0000000000108947 */ /* 0x002fec0003800000 */
[----:B------:R-:W-:Y:S01]  /*4f50*/  IMAD.MOV.U32 R7, RZ, RZ, R11 ;  /* 0x000000ffff077224 */ /* 0x000fe200078e000b */
[----:B------:R-:W-:-:S07]  /*4f60*/  MOV R5, 0x4f80 ;  /* 0x00004f8000057802 */ /* 0x000fce0000000f00 */
[----:B------:R-:W-:Y:S05]  /*4f70*/  CALL.REL.NOINC `($__internal_8_$__cuda_sm3x_div_rn_ftz_f32_slowpath) ;  /* 0x000000d000bc7944 */ /* 0x000fea0003c00000 */
[----:B------:R-:W-:-:S07]  /*4f80*/  IMAD.MOV.U32 R6, RZ, RZ, R0 ;  /* 0x000000ffff067224 */ /* 0x000fce00078e0000 */
.L_x_3607:
[----:B------:R-:W-:Y:S05]  /*4f90*/  BSYNC.RECONVERGENT B5 ;  /* 0x0000000000057941 */ /* 0x000fea0003800200 */
.L_x_3606:
[----:B------:R-:W-:Y:S01]  /*4fa0*/  MOV R5, 0x3b33710b ;  /* 0x3b33710b00057802 */ /* 0x000fe20000000f00 */
[----:B------:R-:W-:Y:S01]  /*4fb0*/  FMUL.FTZ R0, R6, R6 ;  /* 0x0000000606007220 */ /* 0x000fe20000410000 */
[----:B------:R-:W-:Y:S01]  /*4fc0*/  IMAD.MOV.U32 R8, RZ, RZ, 0x3f6ee581 ;  /* 0x3f6ee581ff087424 */ /* 0x000fe200078e00ff */
[----:B------:R-:W-:Y:S02]  /*4fd0*/  ISETP.GE.AND P0, PT, R19, RZ, PT ;  /* 0x000000ff1300720c */ /* 0x000fe40003f06270 */
[C---:B------:R-:W-:Y:S01]  /*4fe0*/  FFMA.FTZ R5, R0.reuse, R5, -0.015681877732276916504 ;  /* 0xbc80774800057423 */ /* 0x040fe20000010005 */
        /* <DEDUP_REMOVED lines=9> */
[----:B------:R-:W-:Y:S01]  /*5080*/  FFMA.FTZ R5, R5, R6, R6 ;  /* 0x0000000605057223 */ /* 0x000fe20000010006 */
[----:B------:R-:W-:-:S03]  /*5090*/  FSEL R6, R8, 1.8663789033889770508, !P2 ;  /* 0x3feee58108067808 */ /* 0x000fc60005000000 */
[----:B------:R-:W-:-:S05]  /*50a0*/  FFMA.FTZ R0, R8, 1.6832555532455444336, -R5 ;  /* 0x3fd774eb08007823 */ /* 0x000fca0000010805 */
[----:B------:R-:W-:Y:S01]  /*50b0*/  FSEL R7, R0, R5, !P2 ;  /* 0x0000000500077208 */ /* 0x000fe20005000000 */
[----:B------:R-:W-:Y:S01]  /*50c0*/  @P2 FADD.FTZ R5, -R5, -RZ ;  /* 0x800000ff05052221 */ /* 0x000fe20000010100 */
[----:B------:R-:W-:-:S03]  /*50d0*/  IMAD.MOV.U32 R0, RZ, RZ, 0x4016cbe4 ;  /* 0x4016cbe4ff007424 */ /* 0x000fc600078e00ff */
[----:B------:R-:W-:Y:S02]  /*50e0*/  @!P0 FFMA.FTZ R7, R6, 1.6832555532455444336, R5 ;  /* 0x3fd774eb06078823 */ /* 0x000fe40000010005 */
[----:B------:R-:W-:Y:S01]  /*50f0*/  @!P3 FSEL R7, R0, 0.78539818525314331055, !P0 ;  /* 0x3f490fdb0007b808 */ /* 0x000fe20004000000 */
[----:B------:R-:W-:Y:S01]  /*5100*/  FADD.FTZ R0, |R18|, R9 ;  /* 0x0000000912007221 */ /* 0x000fe20000010200 */
[----:B------:R-:W-:-:S04]  /*5110*/  @!P1 FSEL R7, RZ, 3.1415927410125732422, P0 ;  /* 0x40490fdbff079808 */ /* 0x000fc80000000000 */
[----:B------:R-:W-:Y:S02]  /*5120*/  FSETP.NAN.FTZ.AND P0, PT, |R0|, |R0|, PT ;  /* 0x400000000000720b */ /* 0x000fe40003f18200 */
[----:B------:R-:W-:-:S04]  /*5130*/  LOP3.LUT R7, R7, 0x80000000, R18, 0xb8, !PT ;  /* 0x8000000007077812 */ /* 0x000fc800078eb812 */
[----:B------:R-:W-:Y:S01]  /*5140*/  FSEL R0, R0, R7, P0 ;  /* 0x0000000700007208 */ /* 0x000fe20000000000 */
[----:B------:R-:W-:Y:S06]  /*5150*/  BRA `(.L_x_3604) ;  /* 0x0000000000b47947 */ /* 0x000fec0003800000 */
.L_x_3605:
        /* <DEDUP_REMOVED lines=15> */
[----:B------:R-:W-:Y:S05]  /*5250*/  CALL.REL.NOINC `($__internal_8_$__cuda_sm3x_div_rn_ftz_f32_slowpath) ;  /* 0x000000d000047944 */ /* 0x000fea0003c00000 */
[----:B------:R-:W-:-:S07]  /*5260*/  IMAD.MOV.U32 R5, RZ, RZ, R0 ;  /* 0x000000ffff057224 */ /* 0x000fce00078e0000 */
.L_x_3609:
[----:B------:R-:W-:Y:S05]  /*5270*/  BSYNC.RECONVERGENT B5 ;  /* 0x0000000000057941 */ /* 0x000fea0003800200 */
.L_x_3608:
        /* <DEDUP_REMOVED lines=21> */
[----:B------:R-:W-:Y:S01]  /*53d0*/  @!P3 FSEL R5, R0, 0.78539818525314331055, !P0 ;  /* 0x3f490fdb0005b808 */ /* 0x000fe20004000000 */
[----:B------:R-:W-:Y:S01]  /*53e0*/  FADD.FTZ R0, |R18|, R9 ;  /* 0x0000000912007221 */ /* 0x000fe20000010200 */
[----:B------:R-:W-:-:S04]  /*53f0*/  @!P1 FSEL R5, RZ, 3.1415927410125732422, P0 ;  /* 0x40490fdbff059808 */ /* 0x000fc80000000000 */
[----:B------:R-:W-:Y:S02]  /*5400*/  FSETP.NAN.FTZ.AND P0, PT, |R0|, |R0|, PT ;  /* 0x400000000000720b */ /* 0x000fe40003f18200 */
[----:B------:R-:W-:-:S04]  /*5410*/  LOP3.LUT R5, R5, 0x80000000, R18, 0xb8, !PT ;  /* 0x8000000005057812 */ /* 0x000fc800078eb812 */
[----:B------:R-:W-:-:S07]  /*5420*/  FSEL R0, R0, R5, P0 ;  /* 0x0000000500007208 */ /* 0x000fce0000000000 */
.L_x_3604:
[----:B------:R-:W-:Y:S05]  /*5430*/  BSYNC.RECONVERGENT B4 ;  /* 0x0000000000047941 */ /* 0x000fea0003800200 */
.L_x_3600:
[----:B------:R-:W-:Y:S01]  /*5440*/  ISETP.GE.AND P0, PT, R18, RZ, PT ;  /* 0x000000ff1200720c */ /* 0x000fe20003f06270 */
[----:B------:R-:W-:Y:S01]  /*5450*/  FADD.FTZ R10, R10, 0.69314718246459960938 ;  /* 0x3f3172180a0a7421 */ /* 0x000fe20000010000 */
[----:B------:R-:W-:-:S11]  /*5460*/  FADD.FTZ R5, |R0|, -RZ ;  /* 0x800000ff00057221 */ /* 0x000fd60000010200 */
[----:B------:R-:W-:Y:S01]  /*5470*/  @P0 FADD.FTZ R10, -R10, -RZ ;  /* 0x800000ff0a0a0221 */ /* 0x000fe20000010100 */
[----:B------:R-:W-:Y:S06]  /*5480*/  BRA `(.L_x_3598) ;  /* 0x0000001800087947 */ /* 0x000fec0003800000 */
.L_x_3599:
        /* <DEDUP_REMOVED lines=14> */
[----:B------:R-:W-:Y:S01]  /*5570*/  FADD.FTZ R0, R9, -1 ;  /* 0xbf80000009007421 */ /* 0x000fe20000010000 */
[----:B------:R-:W-:Y:S01]  /*5580*/  FADD.FTZ R13, |R6|, -RZ ;  /* 0x800000ff060d7221 */ /* 0x000fe20000010200 */
[----:B------:R-:W-:Y:S01]  /*5590*/  BSSY.RECONVERGENT B0, `(.L_x_3610) ;  /* 0x0000095000007945 */ /* 0x000fe20003800200 */
[----:B------:R-:W-:Y:S01]  /*55a0*/  FADD.FTZ R12, |R5|, -RZ ;  /* 0x800000ff050c7221 */ /* 0x000fe20000010200 */
[----:B------:R-:W-:-:S04]  /*55b0*/  FADD.FTZ R16, |R0|, -RZ ;  /* 0x800000ff00107221 */ /* 0x000fc80000010200 */
[C---:B------:R-:W-:Y:S02]  /*55c0*/  VIMNMX R8, PT, PT, R13.reuse, R12, !PT ;  /* 0x0000000c0d087248 */ /* 0x040fe40007fe0100 */
[C---:B------:R-:W-:Y:S02]  /*55d0*/  VIMNMX R7, PT, PT, R13.reuse, R16, !PT ;  /* 0x000000100d077248 */ /* 0x040fe40007fe0100 */
[----:B------:R-:W-:Y:S02]  /*55e0*/  VIMNMX R11, PT, PT, R13, R12, PT ;  /* 0x0000000c0d0b7248 */ /* 0x000fe40003fe0100 */
[----:B------:R-:W-:Y:S02]  /*55f0*/  LOP3.LUT R10, R8, 0xfe000000, RZ, 0xc0, !PT ;  /* 0xfe000000080a7812 */ /* 0x000fe400078ec0ff */
[----:B------:R-:W-:Y:S02]  /*5600*/  LOP3.LUT R12, R7, 0xfe000000, RZ, 0xc0, !PT ;  /* 0xfe000000070c7812 */ /* 0x000fe400078ec0ff */
[----:B------:R-:W-:-:S02]  /*5610*/  VIMNMX R13, PT, PT, R13, R16, PT ;  /* 0x000000100d0d7248 */ /* 0x000fc40003fe0100 */
[----:B------:R-:W-:Y:S02]  /*5620*/  LOP3.LUT R14, R10, 0x7e800000, RZ, 0x3c, !PT ;  /* 0x7e8000000a0e7812 */ /* 0x000fe400078e3cff */
[----:B------:R-:W-:Y:S02]  /*5630*/  LOP3.LUT R16, R12, 0x7e800000, RZ, 0x3c, !PT ;  /* 0x7e8000000c107812 */ /* 0x000fe400078e3cff */
[C---:B------:R-:W-:Y:S01]  /*5640*/  FSETP.NEU.FTZ.AND P0, PT, R11.reuse, RZ, PT ;  /* 0x000000ff0b00720b */ /* 0x040fe20003f1d000 */
[-C--:B------:R-:W-:Y:S01]  /*5650*/  FMUL.FTZ R15, R11, R14.reuse ;  /* 0x0000000e0b0f7220 */ /* 0x080fe20000410000 */
[----:B------:R-:W-:Y:S01]  /*5660*/  FMUL.FTZ R14, R8, R14 ;  /* 0x0000000e080e7220 */ /* 0x000fe20000410000 */
[-C--:B------:R-:W-:Y:S01]  /*5670*/  FMUL.FTZ R20, R13, R16.reuse ;  /* 0x000000100d147220 */ /* 0x080fe20000410000 */
[----:B------:R-:W-:Y:S01]  /*5680*/  FMUL.FTZ R16, R7, R16 ;  /* 0x0000001007107220 */ /* 0x000fe20000410000 */
[----:B------:R-:W-:Y:S01]  /*5690*/  FMUL.FTZ R15, R15, R15 ;  /* 0x0000000f0f0f7220 */ /* 0x000fe20000410000 */
[----:B------:R-:W-:Y:S01]  /*56a0*/  FSETP.NEU.FTZ.AND P2, PT, R13, RZ, PT ;  /* 0x000000ff0d00720b */ /* 0x000fe20003f5d000 */
[----:B------:R-:W-:Y:S01]  /*56b0*/  FMUL.FTZ R21, R20, R20 ;  /* 0x0000001414157220 */ /* 0x000fe20000410000 */
[----:B------:R-:W-:Y:S01]  /*56c0*/  LOP3.LUT R10, R10, 0x800000, RZ, 0xfc, !PT ;  /* 0x008000000a0a7812 */ /* 0x000fe200078efcff */
[----:B------:R-:W-:Y:S01]  /*56d0*/  FFMA.FTZ R15, R14, R14, R15 ;  /* 0x0000000e0e0f7223 */ /* 0x000fe2000001000f */
[----:B------:R-:W-:Y:S01]  /*56e0*/  LOP3.LUT R12, R12, 0x800000, RZ, 0xfc, !PT ;  /* 0x008000000c0c7812 */ /* 0x000fe200078efcff */
[----:B------:R-:W-:Y:S01]  /*56f0*/  FFMA.FTZ R21, R16, R16, R21 ;  /* 0x0000001010157223 */ /* 0x000fe20000010015 */
[----:B------:R-:W-:-:S03]  /*5700*/  FSETP.NEU.FTZ.AND P1, PT, R11, +INF , PT ;  /* 0x7f8000000b00780b */ /* 0x000fc60003f3d000 */
        /* <DEDUP_REMOVED lines=17> */
[----:B-1----:R-:W-:-:S05]  /*5820*/  FMUL.FTZ R11, |R0|, 1.1920928955078125e-07 ;  /* 0x34000000000b7820 */ /* 0x002fca0000410200 */
        /* <DEDUP_REMOVED lines=15> */
[----:B------:R-:W-:-:S04]  /*5920*/  @!P0 FMUL.FTZ R11, |R18|, 0.5 ;  /* 0x3f000000120b8820 */ /* 0x000fc80000410200 */
[----:B------:R-:W1:Y:S02]  /*5930*/  @P0 MUFU.RCP R14, R14 ;  /* 0x0000000e000e0308 */ /* 0x000e640000001000 */
[----:B-1----:R-:W-:-:S07]  /*5940*/  @P0 FMUL.FTZ.D2 R11, R13, R14 ;  /* 0x0000000e0d0b0220 */ /* 0x002fce0000310000 */
.L_x_3615:
[----:B------:R-:W-:Y:S05]  /*5950*/  BSYNC.RECONVERGENT B1 ;  /* 0x0000000000017941 */ /* 0x000fea0003800200 */
.L_x_3614:
[----:B------:R-:W-:Y:S04]  /*5960*/  BSSY.RECONVERGENT B1, `(.L_x_3616) ;  /* 0x0000008000017945 */ /* 0x000fe80003800200 */
[----:B------:R-:W-:Y:S05]  /*5970*/  @!P1 BRA `(.L_x_3617) ;  /* 0x0000000000189947 */ /* 0x000fea0003800000 */
[----:B------:R-:W-:-:S13]  /*5980*/  FSETP.NEU.FTZ.AND P0, PT, R16, RZ, PT ;  /* 0x000000ff1000720b */ /* 0x000fda0003f1d000 */
[----:B------:R-:W-:Y:S01]  /*5990*/  @P0 FADD.FTZ R16, R7, R16 ;  /* 0x0000001007100221 */ /* 0x000fe20000010000 */
[C---:B------:R-:W-:Y:S01]  /*59a0*/  @P0 FMUL.FTZ R13, R18.reuse, R18 ;  /* 0x00000012120d0220 */ /* 0x040fe20000410000 */
[----:B------:R-:W-:-:S04]  /*59b0*/  @!P0 FMUL.FTZ R20, |R18|, 0.5 ;  /* 0x3f00000012148820 */ /* 0x000fc80000410200 */
[----:B------:R-:W1:Y:S02]  /*59c0*/  @P0 MUFU.RCP R16, R16 ;  /* 0x0000001000100308 */ /* 0x000e640000001000 */
[----:B-1----:R-:W-:-:S07]  /*59d0*/  @P0 FMUL.FTZ.D2 R20, R13, R16 ;  /* 0x000000100d140220 */ /* 0x002fce0000310000 */
.L_x_3617:
[----:B------:R-:W-:Y:S05]  /*59e0*/  BSYNC.RECONVERGENT B1 ;  /* 0x0000000000017941 */ /* 0x000fea0003800200 */
.L_x_3616:
[----:B------:R-:W-:Y:S01]  /*59f0*/  FADD.FTZ R11, R20, R11 ;  /* 0x0000000b140b7221 */ /* 0x000fe20000010000 */
[----:B------:R-:W-:Y:S01]  /*5a00*/  IMAD.MOV.U32 R16, RZ, RZ, 0x3f800000 ;  /* 0x3f800000ff107424 */ /* 0x000fe200078e00ff */
[----:B------:R-:W-:Y:S02]  /*5a10*/  MOV R20, 0x3d39bf78 ;  /* 0x3d39bf7800147802 */ /* 0x000fe40000000f00 */
[----:B------:R-:W-:-:S04]  /*5a20*/  FMUL.FTZ R14, R11, R10 ;  /* 0x0000000a0b0e7220 */ /* 0x000fc80000410000 */
[----:B------:R-:W1:Y:S02]  /*5a30*/  MUFU.SQRT R10, R14 ;  /* 0x0000000e000a7308 */ /* 0x000e640000002000 */
[----:B-1----:R-:W-:-:S04]  /*5a40*/  FADD.FTZ R10, R11, R10 ;  /* 0x0000000a0b0a7221 */ /* 0x002fc80000010000 */
        /* <DEDUP_REMOVED lines=28> */
.L_x_3613:
        /* <DEDUP_REMOVED lines=9> */
[----:B------:R-:W-:Y:S01]  /*5ca0*/  IMAD.MOV.U32 R20, RZ, RZ, 0x3d39bf78 ;  /* 0x3d39bf78ff147424 */ /* 0x000fe200078e00ff */
[----:B------:R-:W1:Y:S02]  /*5cb0*/  MUFU.SQRT R11, R14 ;  /* 0x0000000e000b7308 */ /* 0x000e640000002000 */
[----:B-1----:R-:W-:-:S04]  /*5cc0*/  FADD.FTZ R10, R0, R11 ;  /* 0x0000000b000a7221 */ /* 0x002fc80000010000 */
[C---:B------:R-:W-:Y:S01]  /*5cd0*/  FADD.FTZ.RZ R11, R10.reuse, 1 ;  /* 0x3f8000000a0b7421 */ /* 0x040fe2000001c000 */
[----:B------:R-:W-:-:S03]  /*5ce0*/  ISETP.GE.U32.AND P0, PT, R10, 0x7f800000, PT ;  /* 0x7f8000000a00780c */ /* 0x000fc60003f06070 */
[----:B------:R-:W-:-:S05]  /*5cf0*/  VIADD R11, R11, 0xc0c00000 ;  /* 0xc0c000000b0b7836 */ /* 0x000fca0000000000 */
        /* <DEDUP_REMOVED lines=25> */
.L_x_3611:
[----:B------:R-:W-:-:S04]  /*5e90*/  FFMA.FTZ R10, R12, R12, -1 ;  /* 0xbf8000000c0a7423 */ /* 0x000fc8000001000c */
[----:B------:R-:W0:Y:S02]  /*5ea0*/  MUFU.SQRT R11, R10 ;  /* 0x0000000a000b7308 */ /* 0x000e240000002000 */
[----:B0-----:R-:W-:-:S06]  /*5eb0*/  FADD.FTZ R13, R12, R11 ;  /* 0x0000000b0c0d7221 */ /* 0x001fcc0000010000 */
[----:B------:R-:W0:Y:S02]  /*5ec0*/  MUFU.LG2 R13, R13 ;  /* 0x0000000d000d7308 */ /* 0x000e240000000c00 */
[----:B0-----:R-:W-:-:S07]  /*5ed0*/  FMUL.FTZ R11, R13, 0.69314718246459960938 ;  /* 0x3f3172180d0b7820 */ /* 0x001fce0000410000 */
.L_x_3612:
[----:B------:R-:W-:Y:S05]  /*5ee0*/  BSYNC.RECONVERGENT B0 ;  /* 0x0000000000007941 */ /* 0x000fea0003800200 */
.L_x_3610:
[----:B------:R-:W-:Y:S01]  /*5ef0*/  FSETP.GEU.FTZ.AND P0, PT, R9, 4.336808689942017736e-19, PT ;  /* 0x210000000900780b */ /* 0x000fe20003f1e000 */
[----:B------:R-:W-:Y:S04]  /*5f00*/  BSSY.RECONVERGENT B4, `(.L_x_3618) ;  /* 0x00000d8000047945 */ /* 0x000fe80003800200 */
[----:B------:R-:W-:Y:S01]  /*5f10*/  BSSY.RELIABLE B0, `(.L_x_3619) ;  /* 0x000003b000007945 */ /* 0x000fe20003800100 */
[----:B-1----:R-:W-:-:S07]  /*5f20*/  IMAD.MOV.U32 R10, RZ, RZ, R11 ;  /* 0x000000ffff0a7224 */ /* 0x002fce00078e000b */
[----:B------:R-:W-:Y:S01]  /*5f30*/  @!P0 FMUL.FTZ R9, R9, 16777216 ;  /* 0x4b80000009098820 */ /* 0x000fe20000410000 */
[----:B------:R-:W-:Y:S01]  /*5f40*/  @!P0 FMUL.FTZ R11, R12, 16777216 ;  /* 0x4b8000000c0b8820 */ /* 0x000fe20000410000 */
[----:B------:R-:W-:Y:S06]  /*5f50*/  @!P0 BRA `(.L_x_3620) ;  /* 0x0000000000d88947 */ /* 0x000fec0003800000 */
[----:B------:R-:W1:Y:S02]  /*5f60*/  MUFU.RCP R14, R12 ;  /* 0x0000000c000e7308 */ /* 0x000e640000001000 */
[----:B-1----:R-:W-:-:S05]  /*5f70*/  FMUL.FTZ R11, R9, R14 ;  /* 0x0000000e090b7220 */ /* 0x002fca0000410000 */
        /* <DEDUP_REMOVED lines=9> */
[----:B------:R-:W-:Y:S02]  /*6010*/  @!P0 IMAD.MOV.U32 R9, RZ, RZ, 0x3f800000 ;  /* 0x3f800000ff098424 */ /* 0x000fe400078e00ff */
        /* <DEDUP_REMOVED lines=25> */
.L_x_3625:
[----:B------:R-:W-:Y:S05]  /*61b0*/  BSYNC.RECONVERGENT B5 ;  /* 0x0000000000057941 */ /* 0x000fea0003800200 */
.L_x_3624:
[----:B------:R-:W-:-:S04]  /*61c0*/  FADD.FTZ R5, R6, R5 ;  /* 0x0000000506057221 */ /* 0x000fc80000010000 */
[----:B------:R-:W-:-:S04]  /*61d0*/  FMUL.FTZ R5, R5, R12 ;  /* 0x0000000c05057220 */ /* 0x000fc80000410000 */
[----:B------:R2:W3:Y:S01]  /*61e0*/  MUFU.SQRT R11, R5 ;  /* 0x00000005000b7308 */ /* 0x0004e20000002000 */
[----:B------:R-:W-:Y:S05]  /*61f0*/  BRA `(.L_x_3622) ;  /* 0x00000000002c7947 */ /* 0x000fea0003800000 */
.L_x_3623:
[----:B------:R-:W-:-:S13]  /*6200*/  FSETP.GT.FTZ.AND P0, PT, R9, 1, PT ;  /* 0x3f8000000900780b */ /* 0x000fda0003f14000 */
[----:B------:R-:W-:Y:S01]  /*6210*/  @P0 FMUL.FTZ R6, R5, R0 ;  /* 0x0000000005060220 */ /* 0x000fe20000410000 */
[----:B------:R-:W-:-:S04]  /*6220*/  @P0 FMUL.FTZ R0, |R18|, 2.81474976710656000000e+14 ;  /* 0x5780000012000820 */ /* 0x000fc80000410200 */
[C---:B------:R-:W-:Y:S01]  /*6230*/  @P0 FMUL.FTZ R0, R9.reuse, R0 ;  /* 0x0000000009000220 */ /* 0x040fe20000410000 */
[----:B------:R-:W0:Y:S01]  /*6240*/  @P0 MUFU.SQRT R6, R6 ;  /* 0x0000000600060308 */ /* 0x000e220000002000 */
[----:B------:R-:W-:-:S04]  /*6250*/  @P0 FMUL.FTZ R9, R9, 2.81474976710656000000e+14 ;  /* 0x5780000009090820 */ /* 0x000fc80000410000 */
[----:B------:R-:W-:-:S04]  /*6260*/  @!P0 FADD.FTZ R8, -R9, 1 ;  /* 0x3f80000009088421 */ /* 0x000fc80000010100 */
[----:B------:R-:W-:Y:S01]  /*6270*/  @!P0 FMUL.FTZ R8, R5, R8 ;  /* 0x0000000805088220 */ /* 0x000fe20000410000 */
[----:B0-----:R-:W0:Y:S02]  /*6280*/  @P0 MUFU.RCP R11, R6 ;  /* 0x00000006000b0308 */ /* 0x001e240000001000 */
[----:B0-----:R-:W-:-:S06]  /*6290*/  @P0 FMUL.FTZ R11, R0, R11 ;  /* 0x0000000b000b0220 */ /* 0x001fcc0000410000 */
[----:B------:R0:W1:Y:S02]  /*62a0*/  @!P0 MUFU.SQRT R11, R8 ;  /* 0x00000008000b8308 */ /* 0x0000640000002000 */
.L_x_3622:
[----:B------:R-:W-:Y:S05]  /*62b0*/  BSYNC.RECONVERGENT B1 ;  /* 0x0000000000017941 */ /* 0x000fea0003800200 */
.L_x_3620:
[----:B------:R-:W-:Y:S05]  /*62c0*/  BSYNC.RELIABLE B0 ;  /* 0x0000000000007941 */ /* 0x000fea0003800100 */
.L_x_3619:
[----:B------:R-:W-:-:S13]  /*62d0*/  ISETP.GE.AND P0, PT, R19, RZ, PT ;  /* 0x000000ff1300720c */ /* 0x000fda0003f06270 */
[----:B------:R-:W-:Y:S05]  /*62e0*/  @!P0 BRA `(.L_x_3626) ;  /* 0x0000000000bc8947 */ /* 0x000fea0003800000 */
[----:B------:R-:W-:Y:S01]  /*62f0*/  FADD.FTZ R0, |R9|, -RZ ;  /* 0x800000ff09007221 */ /* 0x000fe20000010200 */
[C---:B-123--:R-:W-:Y:S01]  /*6300*/  FADD.FTZ R5, |R11|.reuse, -RZ ;  /* 0x800000ff0b057221 */ /* 0x04efe20000010200 */
[----:B------:R-:W-:Y:S01]  /*6310*/  FSETP.GT.FTZ.AND P2, PT, |R11|, |R9|, PT ;  /* 0x400000090b00720b */ /* 0x000fe20003f54200 */
[----:B------:R-:W-:Y:S03]  /*6320*/  BSSY.RECONVERGENT B5, `(.L_x_3627) ;  /* 0x000000f000057945 */ /* 0x000fe60003800200 */
[----:B------:R-:W-:Y:S02]  /*6330*/  FSEL R12, R5, R0, P2 ;  /* 0x00000000050c7208 */ /* 0x000fe40001000000 */
[----:B------:R-:W-:Y:S02]  /*6340*/  FSEL R0, R0, R5, P2 ;  /* 0x0000000500007208 */ /* 0x000fe40001000000 */
[----:B------:R-:W0:Y:S08]  /*6350*/  MUFU.RCP R7, R12 ;  /* 0x0000000c00077308 */ /* 0x000e300000001000 */
[----:B------:R-:W1:Y:S01]  /*6360*/  FCHK P0, R0, R12 ;  /* 0x0000000c00007302 */ /* 0x000e620000000000 */
[----:B0-----:R-:W-:-:S04]  /*6370*/  FFMA R6, -R12, R7, 1 ;  /* 0x3f8000000c067423 */ /* 0x001fc80000000107 */
[----:B------:R-:W-:-:S04]  /*6380*/  FFMA R7, R7, R6, R7 ;  /* 0x0000000607077223 */ /* 0x000fc80000000007 */
[----:B------:R-:W-:-:S04]  /*6390*/  FFMA R6, R0, R7, RZ ;  /* 0x0000000700067223 */ /* 0x000fc800000000ff */
[----:B------:R-:W-:-:S04]  /*63a0*/  FFMA R5, -R12, R6, R0 ;  /* 0x000000060c057223 */ /* 0x000fc80000000100 */
[----:B------:R-:W-:Y:S01]  /*63b0*/  FFMA R5, R7, R5, R6 ;  /* 0x0000000507057223 */ /* 0x000fe20000000006 */
[----:B-1----:R-:W-:Y:S06]  /*63c0*/  @!P0 BRA `(.L_x_3628) ;  /* 0x0000000000108947 */ /* 0x002fec0003800000 */
[----:B------:R-:W-:Y:S02]  /*63d0*/  MOV R7, R12 ;  /* 0x0000000c00077202 */ /* 0x000fe40000000f00 */
[----:B------:R-:W-:-:S07]  /*63e0*/  MOV R5, 0x6400 ;  /* 0x0000640000057802 */ /* 0x000fce0000000f00 */
[----:B------:R-:W-:Y:S05]  /*63f0*/  CALL.REL.NOINC `($__internal_8_$__cuda_sm3x_div_rn_ftz_f32_slowpath) ;  /* 0x000000bc009c7944 */ /* 0x000fea0003c00000 */
[----:B------:R-:W-:-:S07]  /*6400*/  IMAD.MOV.U32 R5, RZ, RZ, R0 ;  /* 0x000000ffff057224 */ /* 0x000fce00078e0000 */
.L_x_3628:
[----:B------:R-:W-:Y:S05]  /*6410*/  BSYNC.RECONVERGENT B5 ;  /* 0x0000000000057941 */ /* 0x000fea0003800200 */
.L_x_3627:
[----:B------:R-:W-:Y:S02]  /*6420*/  IMAD.MOV.U32 R7, RZ, RZ, 0x3b33710b ;  /* 0x3b33710bff077424 */ /* 0x000fe400078e00ff */
[----:B------:R-:W-:Y:S01]  /*6430*/  FMUL.FTZ R0, R5, R5 ;  /* 0x0000000505007220 */ /* 0x000fe20000410000 */
[C---:B------:R-:W-:Y:S02]  /*6440*/  ISETP.GE.AND P0, PT, R9.reuse, RZ, PT ;  /* 0x000000ff0900720c */ /* 0x040fe40003f06270 */
[----:B------:R-:W-:Y:S01]  /*6450*/  FSETP.NEU.FTZ.AND P3, PT, |R9|, |R11|, PT ;  /* 0x4000000b0900720b */ /* 0x000fe20003f7d200 */
        /* <DEDUP_REMOVED lines=12> */
[----:B------:R-:W-:-:S04]  /*6520*/  FSEL R7, R7, 1.8663789033889770508, P2 ;  /* 0x3feee58107077808 */ /* 0x000fc80001000000 */
[----:B------:R-:W-:Y:S01]  /*6530*/  FSEL R6, R5, R0, P2 ;  /* 0x0000000005067208 */ /* 0x000fe20001000000 */
[----:B------:R-:W-:Y:S01]  /*6540*/  @!P2 FADD.FTZ R0, -R0, -RZ ;  /* 0x800000ff0000a221 */ /* 0x000fe20000010100 */
[----:B------:R-:W-:-:S03]  /*6550*/  FADD.FTZ R5, |R11|, |R9| ;  /* 0x400000090b057221 */ /* 0x000fc60000010200 */
        /* <DEDUP_REMOVED lines=8> */
.L_x_3626:
[----:B------:R-:W-:Y:S01]  /*65e0*/  FADD.FTZ R9, -R9, -RZ ;  /* 0x800000ff09097221 */ /* 0x000fe20000010100 */
[----:B-1-3--:R-:W-:Y:S01]  /*65f0*/  FADD.FTZ R7, |R11|, -RZ ;  /* 0x800000ff0b077221 */ /* 0x00afe20000010200 */
[----:B------:R-:W-:Y:S02]  /*6600*/  BSSY.RECONVERGENT B5, `(.L_x_3630) ;  /* 0x0000011000057945 */ /* 0x000fe40003800200 */
[----:B------:R-:W-:Y:S01]  /*6610*/  FADD.FTZ R0, |R9|, -RZ ;  /* 0x800000ff09007221 */ /* 0x000fe20000010200 */
[----:B------:R-:W-:-:S04]  /*6620*/  FSETP.GT.FTZ.AND P2, PT, |R11|, |R9|, PT ;  /* 0x400000090b00720b */ /* 0x000fc80003f54200 */
[----:B------:R-:W-:Y:S02]  /*6630*/  FSEL R12, R7, R0, P2 ;  /* 0x00000000070c7208 */ /* 0x000fe40001000000 */
[----:B------:R-:W-:Y:S02]  /*6640*/  FSEL R0, R0, R7, P2 ;  /* 0x0000000700007208 */ /* 0x000fe40001000000 */
[----:B--2---:R-:W0:Y:S08]  /*6650*/  MUFU.RCP R5, R12 ;  /* 0x0000000c00057308 */ /* 0x004e300000001000 */
[----:B------:R-:W1:Y:S01]  /*6660*/  FCHK P0, R0, R12 ;  /* 0x0000000c00007302 */ /* 0x000e620000000000 */
[----:B0-----:R-:W-:-:S04]  /*6670*/  FFMA R6, -R12, R5, 1 ;  /* 0x3f8000000c067423 */ /* 0x001fc80000000105 */
[----:B------:R-:W-:-:S04]  /*6680*/  FFMA R5, R5, R6, R5 ;  /* 0x0000000605057223 */ /* 0x000fc80000000005 */
[----:B------:R-:W-:-:S04]  /*6690*/  FFMA R6, R0, R5, RZ ;  /* 0x0000000500067223 */ /* 0x000fc800000000ff */
[----:B------:R-:W-:-:S04]  /*66a0*/  FFMA R7, -R12, R6, R0 ;  /* 0x000000060c077223 */ /* 0x000fc80000000100 */
[----:B------:R-:W-:Y:S01]  /*66b0*/  FFMA R5, R5, R7, R6 ;  /* 0x0000000705057223 */ /* 0x000fe20000000006 */
[----:B-1----:R-:W-:Y:S06]  /*66c0*/  @!P0 BRA `(.L_x_3631) ;  /* 0x0000000000108947 */ /* 0x002fec0003800000 */
[----:B------:R-:W-:Y:S01]  /*66d0*/  IMAD.MOV.U32 R7, RZ, RZ, R12 ;  /* 0x000000ffff077224 */ /* 0x000fe200078e000c */
[----:B------:R-:W-:-:S07]  /*66e0*/  MOV R5, 0x6700 ;  /* 0x0000670000057802 */ /* 0x000fce0000000f00 */
[----:B------:R-:W-:Y:S05]  /*66f0*/  CALL.REL.NOINC `($__internal_8_$__cuda_sm3x_div_rn_ftz_f32_slowpath) ;  /* 0x000000b800dc7944 */ /* 0x000fea0003c00000 */
[----:B------:R-:W-:-:S07]  /*6700*/  MOV R5, R0 ;  /* 0x0000000000057202 */ /* 0x000fce0000000f00 */
.L_x_3631:
[----:B------:R-:W-:Y:S05]  /*6710*/  BSYNC.RECONVERGENT B5 ;  /* 0x0000000000057941 */ /* 0x000fea0003800200 */
.L_x_3630:
        /* <DEDUP_REMOVED lines=15> */
[C---:B------:R-:W-:Y:S01]  /*6810*/  FFMA.FTZ R5, R7.reuse, 1.6832555532455444336, -R0 ;  /* 0x3fd774eb07057823 */ /* 0x040fe20000010800 */
[----:B------:R-:W-:-:S04]  /*6820*/  FSEL R7, R7, 1.8663789033889770508, P2 ;  /* 0x3feee58107077808 */ /* 0x000fc80001000000 */
[----:B------:R-:W-:Y:S01]  /*6830*/  FSEL R6, R5, R0, P2 ;  /* 0x0000000005067208 */ /* 0x000fe20001000000 */
[----:B------:R-:W-:Y:S01]  /*6840*/  @!P2 FADD.FTZ R0, -R0, -RZ ;  /* 0x800000ff0000a221 */ /* 0x000fe20000010100 */
[----:B------:R-:W-:-:S03]  /*6850*/  FADD.FTZ R5, |R9|, |R11| ;  /* 0x4000000b09057221 */ /* 0x000fc60000010200 */
        /* <DEDUP_REMOVED lines=8> */
.L_x_3621:
[----:B------:R-:W-:-:S13]  /*68e0*/  ISETP.GE.AND P0, PT, R19, RZ, PT ;  /* 0x000000ff1300720c */ /* 0x000fda0003f06270 */
[----:B------:R-:W-:Y:S05]  /*68f0*/  @!P0 BRA `(.L_x_3632) ;  /* 0x0000000000708947 */ /* 0x000fea0003800000 */
[----:B------:R-:W-:Y:S01]  /*6900*/  IMAD.MOV.U32 R0, RZ, RZ, 0x3f000000 ;  /* 0x3f000000ff007424 */ /* 0x000fe200078e00ff */
[C---:B------:R-:W-:Y:S01]  /*6910*/  FSETP.GT.FTZ.AND P0, PT, |R11|.reuse, 0.56000000238418579102, PT ;  /* 0x3f0f5c290b00780b */ /* 0x040fe20003f14200 */
[C---:B------:R-:W-:Y:S01]  /*6920*/  FADD.FTZ R8, |R11|.reuse, -RZ ;  /* 0x800000ff0b087221 */ /* 0x040fe20000010200 */
[C---:B------:R-:W-:Y:S01]  /*6930*/  FSETP.NEU.FTZ.AND P1, PT, |R11|.reuse, 1, PT ;  /* 0x3f8000000b00780b */ /* 0x040fe20003f3d200 */
[----:B------:R-:W-:Y:S01]  /*6940*/  FFMA.FTZ R0, |R11|, -R0, 0.5 ;  /* 0x3f0000000b007423 */ /* 0x000fe20000010a00 */
[----:B------:R-:W-:-:S03]  /*6950*/  MOV R7, 0x3f6ee581 ;  /* 0x3f6ee58100077802 */ /* 0x000fc60000000f00 */
[----:B------:R-:W0:Y:S02]  /*6960*/  MUFU.RSQ R5, R0 ;  /* 0x0000000000057308 */ /* 0x000e240000001400 */
[----:B0-----:R-:W-:Y:S01]  /*6970*/  FMUL.FTZ R6, R0, R5 ;  /* 0x0000000500067220 */ /* 0x001fe20000410000 */
[----:B------:R-:W-:-:S04]  /*6980*/  FMUL.FTZ R5, R5, -0.5 ;  /* 0xbf00000005057820 */ /* 0x000fc80000410000 */
[----:B------:R-:W-:-:S04]  /*6990*/  FFMA.FTZ R5, R6, R5, 0.5 ;  /* 0x3f00000006057423 */ /* 0x000fc80000010005 */
[----:B------:R-:W-:-:S05]  /*69a0*/  FFMA.FTZ R5, R6, R5, R6 ;  /* 0x0000000506057223 */ /* 0x000fca0000010006 */
        /* <DEDUP_REMOVED lines=17> */
.L_x_3632:
[----:B------:R-:W-:Y:S02]  /*6ac0*/  IMAD.MOV.U32 R5, RZ, RZ, 0x3f000000 ;  /* 0x3f000000ff057424 */ /* 0x000fe400078e00ff */
[----:B------:R-:W-:-:S04]  /*6ad0*/  FADD.FTZ R0, -R11, -RZ ;  /* 0x800000ff0b007221 */ /* 0x000fc80000010100 */
[C---:B------:R-:W-:Y:S01]  /*6ae0*/  FFMA.FTZ R5, |R0|.reuse, -R5, 0.5 ;  /* 0x3f00000000057423 */ /* 0x040fe20000010a05 */
[C---:B------:R-:W-:Y:S01]  /*6af0*/  FSETP.GT.FTZ.AND P0, PT, |R0|.reuse, 0.56000000238418579102, PT ;  /* 0x3f0f5c290000780b */ /* 0x040fe20003f14200 */
[C---:B------:R-:W-:Y:S01]  /*6b00*/  FADD.FTZ R9, |R0|.reuse, -RZ ;  /* 0x800000ff00097221 */ /* 0x040fe20000010200 */
[----:B------:R-:W-:Y:S01]  /*6b10*/  FSETP.NEU.FTZ.AND P1, PT, |R0|, 1, PT ;  /* 0x3f8000000000780b */ /* 0x000fe20003f3d200 */
[----:B0-----:R-:W0:Y:S02]  /*6b20*/  MUFU.RSQ R6, R5 ;  /* 0x0000000500067308 */ /* 0x001e240000001400 */
[----:B0-----:R-:W-:Y:S01]  /*6b30*/  FMUL.FTZ R7, R5, R6 ;  /* 0x0000000605077220 */ /* 0x001fe20000410000 */
[----:B------:R-:W-:-:S04]  /*6b40*/  FMUL.FTZ R6, R6, -0.5 ;  /* 0xbf00000006067820 */ /* 0x000fc80000410000 */
[----:B------:R-:W-:-:S04]  /*6b50*/  FFMA.FTZ R6, R7, R6, 0.5 ;  /* 0x3f00000007067423 */ /* 0x000fc80000010006 */
[----:B------:R-:W-:Y:S01]  /*6b60*/  FFMA.FTZ R6, R7, R6, R7 ;  /* 0x0000000607067223 */ /* 0x000fe20000010007 */
[----:B------:R-:W-:-:S04]  /*6b70*/  IMAD.MOV.U32 R7, RZ, RZ, 0x3d10ecef ;  /* 0x3d10ecefff077424 */ /* 0x000fc800078e00ff */
[----:B------:R-:W-:Y:S02]  /*6b80*/  @P0 FSEL R9, R6, RZ, P1 ;  /* 0x000000ff06090208 */ /* 0x000fe40000800000 */
[----:B------:R-:W-:Y:S02]  /*6b90*/  FSETP.GEU.FTZ.AND P1, PT, R11, -0.56000000238418579102, PT ;  /* 0xbf0f5c290b00780b */ /* 0x000fe40003f3e000 */
[----:B------:R-:W-:-:S05]  /*6ba0*/  LOP3.LUT R9, R9, 0x80000000, R0, 0xb8, !PT ;  /* 0x8000000009097812 */ /* 0x000fca00078eb800 */
[----:B------:R-:W-:-:S04]  /*6bb0*/  FMUL.FTZ R0, R9, R9 ;  /* 0x0000000909007220 */ /* 0x000fc80000410000 */
[----:B------:R-:W-:Y:S01]  /*6bc0*/  FFMA.FTZ R5, R0, R7, 0.016980519518256187439 ;  /* 0x3c8b1abb00057423 */ /* 0x000fe20000010007 */
[----:B------:R-:W-:-:S03]  /*6bd0*/  HFMA2 R7, -RZ, RZ, 1.857421875, -1409 ;  /* 0x3f6ee581ff077431 */ /* 0x000fc600000001ff */
        /* <DEDUP_REMOVED lines=10> */
.L_x_3629:
[----:B------:R-:W-:Y:S05]  /*6c80*/  BSYNC.RECONVERGENT B4 ;  /* 0x0000000000047941 */ /* 0x000fea0003800200 */
.L_x_3618:
[----:B------:R-:W-:-:S13]  /*6c90*/  ISETP.GE.AND P0, PT, R18, RZ, PT ;  /* 0x000000ff1200720c */ /* 0x000fda0003f06270 */
[----:B------:R-:W-:-:S07]  /*6ca0*/  @P0 FADD.FTZ R10, -R10, -RZ ;  /* 0x800000ff0a0a0221 */ /* 0x000fce0000010100 */
.L_x_3598:
[----:B------:R-:W-:Y:S05]  /*6cb0*/  BSYNC.RECONVERGENT B2 ;  /* 0x0000000000027941 */ /* 0x000fea0003800200 */
.L_x_3596:
[----:B------:R-:W-:Y:S01]  /*6cc0*/  FSETP.NAN.FTZ.AND P0, PT, |R5|, |R5|, PT ;  /* 0x400000050500720b */ /* 0x000fe20003f18200 */
[----:B------:R-:W-:Y:S03]  /*6cd0*/  BSSY.RECONVERGENT B0, `(.L_x_3633) ;  /* 0x000000a000007945 */ /* 0x000fe60003800200 */
[----:B------:R-:W-:-:S09]  /*6ce0*/  FSETP.NAN.OR P1, PT, |R10|, |R10|, !P0 ;  /* 0x4000000a0a00720b */ /* 0x000fd20004728600 */
[----:B------:R-:W-:-:S04]  /*6cf0*/  @P0 IMAD.MOV.U32 R7, RZ, RZ, R5 ;  /* 0x000000ffff070224 */ /* 0x000fc800078e0005 */
[----:B------:R-:W-:Y:S01]  /*6d00*/  @!P1 FADD.FTZ R10, |R10|, -RZ ;  /* 0x800000ff0a0a9221 */ /* 0x000fe20000010200 */
[----:B------:R-:W-:Y:S06]  /*6d10*/  @P0 BRA `(.L_x_3634) ;  /* 0x0000000000140947 */ /* 0x000fec0003800000 */
[C---:B------:R-:W-:Y:S01]  /*6d20*/  FSETP.NAN.FTZ.AND P0, PT, |R10|.reuse, |R10|, PT ;  /* 0x4000000a0a00720b */ /* 0x040fe20003f18200 */
[----:B------:R-:W-:Y:S01]  /*6d30*/  FADD.FTZ R0, |R10|, -RZ ;  /* 0x800000ff0a007221 */ /* 0x000fe20000010200 */
[----:B------:R-:W-:-:S11]  /*6d40*/  IMAD.MOV.U32 R7, RZ, RZ, R10 ;  /* 0x000000ffff077224 */ /* 0x000fd600078e000a */
[----:B------:R-:W-:Y:S02]  /*6d50*/  @!P0 LOP3.LUT R7, R5, 0x80000000, R18, 0xb8, !PT ;  /* 0x8000000005078812 */ /* 0x000fe400078eb812 */
[----:B------:R-:W-:-:S07]  /*6d60*/  @!P0 MOV R10, R0 ;  /* 0x00000000000a8202 */ /* 0x000fce0000000f00 */
.L_x_3634:
[----:B------:R-:W-:Y:S05]  /*6d70*/  BSYNC.RECONVERGENT B0 ;  /* 0x0000000000007941 */ /* 0x000fea0003800200 */
.L_x_3633:
[----:B------:R-:W-:-:S07]  /*6d80*/  F2FP.F16.F32.PACK_AB R9, R7, R10 ;  /* 0x0000000a0709723e */ /* 0x000fce00000000ff */
.L_x_3595:
[----:B------:R-:W-:Y:S05]  /*6d90*/  BSYNC.RECONVERGENT B3 ;  /* 0x0000000000037941 */ /* 0x000fea0003800200 */
.L_x_3594:
[----:B------:R-:W-:Y:S01]  /*6da0*/  VIADD R16, R2, 0x80 ;  /* 0x0000008002107836 */ /* 0x000fe20000000000 */
[----:B------:R-:W-:Y:S04]  /*6db0*/  BSSY.RECONVERGENT B3, `(.L_x_3635) ;  /* 0x000026d000037945 */ /* 0x000fe80003800200 */
[----:B------:R-:W-:-:S13]  /*6dc0*/  ISETP.GE.AND P0, PT, R16, R25, PT ;  /* 0x000000191000720c */ /* 0x000fda0003f06270 */
        /* <DEDUP_REMOVED lines=25> */
.L_x_3638:
        /* <DEDUP_REMOVED lines=10> */
[----:B------:R-:W-:Y:S01]  /*7000*/  FADD.FTZ R7, R12, -1 ;  /* 0xbf8000000c077421 */ /* 0x000fe20000010000 */
[----:B------:R-:W-:Y:S01]  /*7010*/  FADD.FTZ R14, |R5|, -RZ ;  /* 0x800000ff050e7221 */ /* 0x000fe20000010200 */
[----:B------:R-:W-:Y:S01]  /*7020*/  BSSY.RECONVERGENT B0, `(.L_x_3643) ;  /* 0x0000097000007945 */ /* 0x000fe20003800200 */
[----:B------:R-:W-:Y:S01]  /*7030*/  FADD.FTZ R11, |R0|, -RZ ;  /* 0x800000ff000b7221 */ /* 0x000fe20000010200 */
[----:B------:R-:W-:-:S04]  /*7040*/  FADD.FTZ R19, |R7|, -RZ ;  /* 0x800000ff07137221 */ /* 0x000fc80000010200 */
[C---:B------:R-:W-:Y:S02]  /*7050*/  VIMNMX R8, PT, PT, R14.reuse, R11, !PT ;  /* 0x0000000b0e087248 */ /* 0x040fe40007fe0100 */
[----:B------:R-:W-:Y:S02]  /*7060*/  VIMNMX R6, PT, PT, R14, R19, !PT ;  /* 0x000000130e067248 */ /* 0x000fe40007fe0100 */
[----:B------:R-:W-:Y:S02]  /*7070*/  LOP3.LUT R10, R8, 0xfe000000, RZ, 0xc0, !PT ;  /* 0xfe000000080a7812 */ /* 0x000fe400078ec0ff */
[----:B------:R-:W-:Y:S02]  /*7080*/  LOP3.LUT R13, R6, 0xfe000000, RZ, 0xc0, !PT ;  /* 0xfe000000060d7812 */ /* 0x000fe400078ec0ff */
[C---:B------:R-:W-:Y:S02]  /*7090*/  VIMNMX R11, PT, PT, R14.reuse, R11, PT ;  /* 0x0000000b0e0b7248 */ /* 0x040fe40003fe0100 */
        /* <DEDUP_REMOVED lines=49> */
.L_x_3648:
[----:B------:R-:W-:-:S04]  /*73b0*/  FADD.FTZ R8, -R0, R11 ;  /* 0x0000000b00087221 */ /* 0x000fc80000010100 */
[----:B------:R-:W-:-:S07]  /*73c0*/  FMUL.FTZ R8, R8, 0.5 ;  /* 0x3f00000008087820 */ /* 0x000fce0000410000 */
.L_x_3649:
[----:B------:R-:W-:Y:S05]  /*73d0*/  BSYNC.RECONVERGENT B1 ;  /* 0x0000000000017941 */ /* 0x000fea0003800200 */
.L_x_3647:
        /* <DEDUP_REMOVED lines=11> */
.L_x_3651:
[----:B------:R-:W-:-:S04]  /*7490*/  FADD.FTZ R15, R6, -R15 ;  /* 0x8000000f060f7221 */ /* 0x000fc80000010000 */
[----:B------:R-:W-:-:S07]  /*74a0*/  FMUL.FTZ R19, R15, 0.5 ;  /* 0x3f0000000f137820 */ /* 0x000fce0000410000 */
.L_x_3652:
[----:B------:R-:W-:Y:S05]  /*74b0*/  BSYNC.RECONVERGENT B1 ;  /* 0x0000000000017941 */ /* 0x000fea0003800200 */
.L_x_3650:
[----:B------:R-:W-:Y:S01]  /*74c0*/  FADD.FTZ R8, R19, R8 ;  /* 0x0000000813087221 */ /* 0x000fe20000010000 */
[----:B------:R-:W-:Y:S01]  /*74d0*/  FADD.FTZ R15, R13, 1 ;  /* 0x3f8000000d0f7421 */ /* 0x000fe20000010000 */
[----:B------:R-:W-:Y:S02]  /*74e0*/  HFMA2 R19, -RZ, RZ, 1.625, 0 ;  /* 0x3e800000ff137431 */ /* 0x000fe400000001ff */
[----:B------:R-:W-:Y:S02]  /*74f0*/  IMAD.MOV.U32 R21, RZ, RZ, 0x3d39bf78 ;  /* 0x3d39bf78ff157424 */ /* 0x000fe400078e00ff */
[----:B------:R-:W-:-:S04]  /*7500*/  FMUL.FTZ R14, R8, R15 ;  /* 0x0000000f080e7220 */ /* 0x000fc80000410000 */
[----:B------:R-:W0:Y:S02]  /*7510*/  MUFU.SQRT R15, R14 ;  /* 0x0000000e000f7308 */ /* 0x000e240000002000 */
[----:B0-----:R-:W-:-:S04]  /*7520*/  FADD.FTZ R8, R8, R15 ;  /* 0x0000000f08087221 */ /* 0x001fc80000010000 */
[C---:B------:R-:W-:Y:S01]  /*7530*/  FADD.FTZ.RZ R10, R8.reuse, 1 ;  /* 0x3f800000080a7421 */ /* 0x040fe2000001c000 */
[----:B------:R-:W-:-:S03]  /*7540*/  ISETP.GE.U32.AND P0, PT, R8, 0x7f800000, PT ;  /* 0x7f8000000800780c */ /* 0x000fc60003f06070 */
[----:B------:R-:W-:-:S05]  /*7550*/  VIADD R10, R10, 0xc0c00000 ;  /* 0xc0c000000a0a7836 */ /* 0x000fca0000000000 */
        /* <DEDUP_REMOVED lines=25> */
.L_x_3646:
[----:B------:R-:W-:-:S13]  /*76f0*/  FSETP.GEU.FTZ.AND P0, PT, R12, 1, PT ;  /* 0x3f8000000c00780b */ /* 0x000fda0003f1e000 */
[----:B------:R-:W-:Y:S05]  /*7700*/  @!P0 BRA `(.L_x_3653) ;  /* 0x0000000000848947 */ /* 0x000fea0003800000 */
[----:B------:R-:W-:Y:S01]  /*7710*/  FMUL.FTZ R14, R0, R7 ;  /* 0x00000007000e7220 */ /* 0x000fe20000410000 */
[----:B------:R-:W-:Y:S02]  /*7720*/  IMAD.MOV.U32 R19, RZ, RZ, 0x3e800000 ;  /* 0x3e800000ff137424 */ /* 0x000fe400078e00ff */
[----:B------:R-:W-:Y:S01]  /*7730*/  IMAD.MOV.U32 R21, RZ, RZ, 0x3d39bf78 ;  /* 0x3d39bf78ff157424 */ /* 0x000fe200078e00ff */
        /* <DEDUP_REMOVED lines=30> */
.L_x_3653:
[----:B------:R-:W-:-:S04]  /*7920*/  FADD.FTZ R15, -R12, 1 ;  /* 0x3f8000000c0f7421 */ /* 0x000fc80000010100 */
[----:B------:R-:W-:-:S06]  /*7930*/  FMUL.FTZ R8, R0, R15 ;  /* 0x0000000f00087220 */ /* 0x000fcc0000410000 */
[----:B------:R-:W0:Y:S08]  /*7940*/  MUFU.SQRT R8, R8 ;  /* 0x0000000800087308 */ /* 0x000e300000002000 */
[----:B0-----:R-:W0:Y:S02]  /*7950*/  MUFU.RCP R10, R8 ;  /* 0x00000008000a7308 */ /* 0x001e240000001000 */
[----:B0-----:R-:W-:Y:S01]  /*7960*/  FMUL.FTZ R10, |R17|, R10 ;  /* 0x0000000a110a7220 */ /* 0x001fe20000410200 */
[----:B------:R-:W-:Y:S06]  /*7970*/  BRA `(.L_x_3644) ;  /* 0x0000000000047947 */ /* 0x000fec0003800000 */
.L_x_3645:
[----:B------:R0:W1:Y:S02]  /*7980*/  MUFU.SQRT R10, R5 ;  /* 0x00000005000a7308 */ /* 0x0000640000002000 */
.L_x_3644:
[----:B------:R-:W-:Y:S05]  /*7990*/  BSYNC.RECONVERGENT B0 ;  /* 0x0000000000007941 */ /* 0x000fea0003800200 */
.L_x_3643:
        /* <DEDUP_REMOVED lines=19> */
[----:B------:R-:W-:-:S04]  /*7ad0*/  FMUL.FTZ R6, R6, -0.5 ;  /* 0xbf00000006067820 */ /* 0x000fc80000410000 */
[----:B------:R-:W-:-:S04]  /*7ae0*/  FFMA.FTZ R6, R7, R6, 0.5 ;  /* 0x3f00000007067423 */ /* 0x000fc80000010006 */
[----:B------:R-:W-:Y:S01]  /*7af0*/  FFMA.FTZ R6, R7, R6, R7 ;  /* 0x0000000607067223 */ /* 0x000fe20000010007 */
[----:B------:R-:W-:-:S04]  /*7b00*/  IMAD.MOV.U32 R7, RZ, RZ, 0x3d10ecef ;  /* 0x3d10ecefff077424 */ /* 0x000fc800078e00ff */
        /* <DEDUP_REMOVED lines=17> */
.L_x_3658:
[----:B0-----:R-:W-:Y:S01]  /*7c20*/  HFMA2 R5, -RZ, RZ, 1.75, 0 ;  /* 0x3f000000ff057431 */ /* 0x001fe200000001ff */
[C---:B------:R-:W-:Y:S01]  /*7c30*/  FSETP.GT.FTZ.AND P0, PT, |R8|.reuse, 0.56000000238418579102, PT ;  /* 0x3f0f5c290800780b */ /* 0x040fe20003f14200 */
[C---:B------:R-:W-:Y:S01]  /*7c40*/  FADD.FTZ R7, |R8|.reuse, -RZ ;  /* 0x800000ff08077221 */ /* 0x040fe20000010200 */
[C---:B------:R-:W-:Y:S02]  /*7c50*/  FSETP.NEU.FTZ.AND P1, PT, |R8|.reuse, 1, PT ;  /* 0x3f8000000800780b */ /* 0x040fe40003f3d200 */
[----:B------:R-:W-:-:S04]  /*7c60*/  FFMA.FTZ R0, |R8|, -R5, 0.5 ;  /* 0x3f00000008007423 */ /* 0x000fc80000010a05 */
        /* <DEDUP_REMOVED lines=23> */
.L_x_3657:
        /* <DEDUP_REMOVED lines=23> */
.L_x_3664:
[----:B0-----:R-:W-:-:S04]  /*7f50*/  FADD.FTZ R5, -R7, R6 ;  /* 0x0000000607057221 */ /* 0x001fc80000010100 */
[----:B------:R-:W-:-:S07]  /*7f60*/  FMUL.FTZ R5, R5, 0.5 ;  /* 0x3f00000005057820 */ /* 0x000fce0000410000 */
.L_x_3665:
[----:B------:R-:W-:Y:S05]  /*7f70*/  BSYNC.RECONVERGENT B5 ;  /* 0x0000000000057941 */ /* 0x000fea0003800200 */
.L_x_3663:
[----:B------:R-:W-:Y:S01]  /*7f80*/  FADD.FTZ R0, R5, R0 ;  /* 0x0000000005007221 */ /* 0x000fe20000010000 */
[----:B------:R-:W-:-:S04]  /*7f90*/  FADD.FTZ R13, R12, R13 ;  /* 0x0000000d0c0d7221 */ /* 0x000fc80000010000 */
[----:B------:R-:W-:-:S04]  /*7fa0*/  FMUL.FTZ R0, R0, R13 ;  /* 0x0000000d00007220 */ /* 0x000fc80000410000 */
[----:B------:R0:W2:Y:S01]  /*7fb0*/  MUFU.SQRT R11, R0 ;  /* 0x00000000000b7308 */ /* 0x0000a20000002000 */
[----:B------:R-:W-:Y:S05]  /*7fc0*/  BRA `(.L_x_3666) ;  /* 0x0000000000487947 */ /* 0x000fea0003800000 */
.L_x_3662:
        /* <DEDUP_REMOVED lines=12> */
.L_x_3661:
[----:B------:R-:W-:Y:S01]  /*8090*/  FADD.FTZ R0, R13, 1 ;  /* 0x3f8000000d007421 */ /* 0x000fe20000010000 */
[----:B0-----:R-:W-:Y:S01]  /*80a0*/  MUFU.SQRT R5, R5 ;  /* 0x0000000500057308 */ /* 0x001fe20000002000 */
[----:B------:R-:W-:Y:S02]  /*80b0*/  MOV R12, 0x3f800000 ;  /* 0x3f800000000c7802 */ /* 0x000fe40000000f00 */
[----:B------:R-:W-:-:S06]  /*80c0*/  FMUL.FTZ R0, R0, 0.5 ;  /* 0x3f00000000007820 */ /* 0x000fcc0000410000 */
[----:B------:R-:W0:Y:S02]  /*80d0*/  MUFU.SQRT R0, R0 ;  /* 0x0000000000007308 */ /* 0x000e240000002000 */
[----:B0-----:R-:W-:-:S07]  /*80e0*/  FMUL.FTZ R11, R5, R0 ;  /* 0x00000000050b7220 */ /* 0x001fce0000410000 */
.L_x_3666:
[----:B------:R-:W-:Y:S05]  /*80f0*/  BSYNC.RECONVERGENT B1 ;  /* 0x0000000000017941 */ /* 0x000fea0003800200 */
.L_x_3660:
[----:B------:R-:W-:Y:S05]  /*8100*/  BRA `(.L_x_3667) ;  /* 0x0000000000087947 */ /* 0x000fea0003800000 */
.L_x_3656:
[----:B------:R-:W-:Y:S01]  /*8110*/  FMUL.FTZ R11, R13, 16777216 ;  /* 0x4b8000000d0b7820 */ /* 0x000fe20000410000 */
[----:B------:R-:W-:-:S07]  /*8120*/  FMUL.FTZ R12, R12, 16777216 ;  /* 0x4b8000000c0c7820 */ /* 0x000fce0000410000 */
.L_x_3667:
[----:B------:R-:W-:Y:S05]  /*8130*/  BSYNC.RELIABLE B0 ;  /* 0x0000000000007941 */ /* 0x000fea0003800100 */
.L_x_3655:
[----:B------:R-:W-:-:S13]  /*8140*/  ISETP.GT.AND P0, PT, R22, -0x1, PT ;  /* 0xffffffff1600780c */ /* 0x000fda0003f04270 */
[----:B------:R-:W-:Y:S05]  /*8150*/  @P0 BRA `(.L_x_3668) ;  /* 0x0000000000c40947 */ /* 0x000fea0003800000 */
[----:B------:R-:W-:Y:S01]  /*8160*/  FADD.FTZ R12, -R12, -RZ ;  /* 0x800000ff0c0c7221 */ /* 0x000fe20000010100 */
[C---:B0-2---:R-:W-:Y:S01]  /*8170*/  FADD.FTZ R5, |R11|.reuse, -RZ ;  /* 0x800000ff0b057221 */ /* 0x045fe20000010200 */
        /* <DEDUP_REMOVED lines=15> */
[----:B-1----:R-:W-:Y:S05]  /*8270*/  CALL.REL.NOINC `($__internal_8_$__cuda_sm3x_div_rn_ftz_f32_slowpath) ;  /* 0x0000009c00fc7944 */ /* 0x002fea0003c00000 */
[----:B------:R-:W-:-:S07]  /*8280*/  IMAD.MOV.U32 R5, RZ, RZ, R0 ;  /* 0x000000ffff057224 */ /* 0x000fce00078e0000 */
.L_x_3670:
[----:B------:R-:W-:Y:S05]  /*8290*/  BSYNC.RECONVERGENT B5 ;  /* 0x0000000000057941 */ /* 0x000fea0003800200 */
.L_x_3669:
[----:B------:R-:W-:Y:S02]  /*82a0*/  HFMA2 R7, -RZ, RZ, 0.89990234375, 10328 ;  /* 0x3b33710bff077431 */ /* 0x000fe400000001ff */
[----:B------:R-:W-:Y:S01]  /*82b0*/  FMUL.FTZ R0, R5, R5 ;  /* 0x0000000505007220 */ /* 0x000fe20000410000 */
[C---:B------:R-:W-:Y:S01]  /*82c0*/  ISETP.GE.AND P0, PT, R12.reuse, RZ, PT ;  /* 0x000000ff0c00720c */ /* 0x040fe20003f06270 */
[----:B------:R-:W-:Y:S01]  /*82d0*/  IMAD.MOV.U32 R6, RZ, RZ, 0x3f6ee581 ;  /* 0x3f6ee581ff067424 */ /* 0x000fe200078e00ff */
[----:B------:R-:W-:Y:S02]  /*82e0*/  FSETP.NEU.FTZ.AND P3, PT, |R12|, |R11|, PT ;  /* 0x4000000b0c00720b */ /* 0x000fe40003f7d200 */
        /* <DEDUP_REMOVED lines=16> */
[----:B------:R-:W-:-:S04]  /*83f0*/  MOV R0, 0x4016cbe4 ;  /* 0x4016cbe400007802 */ /* 0x000fc80000000f00 */
[----:B------:R-:W-:Y:S01]  /*8400*/  @!P3 FSEL R6, R0, 0.78539818525314331055, !P0 ;  /* 0x3f490fdb0006b808 */ /* 0x000fe20004000000 */
[----:B------:R-:W-:Y:S01]  /*8410*/  FADD.FTZ R0, |R12|, |R11| ;  /* 0x4000000b0c007221 */ /* 0x000fe20000010200 */
[----:B------:R-:W-:-:S04]  /*8420*/  @!P1 FSEL R6, RZ, 3.1415927410125732422, P0 ;  /* 0x40490fdbff069808 */ /* 0x000fc80000000000 */
[----:B------:R-:W-:Y:S02]  /*8430*/  FSETP.NAN.FTZ.AND P0, PT, |R0|, |R0|, PT ;  /* 0x400000000000720b */ /* 0x000fe40003f18200 */
[----:B------:R-:W-:-:S04]  /*8440*/  LOP3.LUT R11, R6, 0x80000000, R11, 0xb8, !PT ;  /* 0x80000000060b7812 */ /* 0x000fc800078eb80b */
[----:B------:R-:W-:Y:S01]  /*8450*/  FSEL R0, R0, R11, P0 ;  /* 0x0000000b00007208 */ /* 0x000fe20000000000 */
[----:B------:R-:W-:Y:S06]  /*8460*/  BRA `(.L_x_3659) ;  /* 0x0000000000bc7947 */ /* 0x000fec0003800000 */
.L_x_3668:
[----:B0-----:R-:W-:Y:S01]  /*8470*/  FADD.FTZ R0, |R12|, -RZ ;  /* 0x800000ff0c007221 */ /* 0x001fe20000010200 */
[C---:B--2---:R-:W-:Y:S01]  /*8480*/  FADD.FTZ R7, |R11|.reuse, -RZ ;  /* 0x800000ff0b077221 */ /* 0x044fe20000010200 */
        /* <DEDUP_REMOVED lines=16> */
.L_x_3672:
[----:B------:R-:W-:Y:S05]  /*8590*/  BSYNC.RECONVERGENT B5 ;  /* 0x0000000000057941 */ /* 0x000fea0003800200 */
.L_x_3671:
        /* <DEDUP_REMOVED lines=27> */
[----:B------:R-:W-:-:S07]  /*8750*/  FSEL R0, R0, R11, P0 ;  /* 0x0000000b00007208 */ /* 0x000fce0000000000 */
.L_x_3659:
[----:B------:R-:W-:Y:S05]  /*8760*/  BSYNC.RECONVERGENT B4 ;  /* 0x0000000000047941 */ /* 0x000fea0003800200 */
.L_x_3654:
[----:B------:R-:W-:-:S13]  /*8770*/  ISETP.GE.AND P0, PT, R17, RZ, PT ;  /* 0x000000ff1100720c */ /* 0x000fda0003f06270 */
[----:B-1----:R-:W-:Y:S01]  /*8780*/  @P0 FADD.FTZ R10, -R10, -RZ ;  /* 0x800000ff0a0a0221 */ /* 0x002fe20000010100 */
[----:B------:R-:W-:Y:S06]  /*8790*/  BRA `(.L_x_3639) ;  /* 0x0000000c00007947 */ /* 0x000fec0003800000 */
.L_x_3642:
[----:B------:R-:W-:Y:S01]  /*87a0*/  FADD.FTZ R0, -R22, 6.1232342629258392722e-17 ;  /* 0x248d313216007421 */ /* 0x000fe20000010100 */
[----:B------:R-:W-:-:S03]  /*87b0*/  FADD.FTZ R10, -R17, -RZ ;  /* 0x800000ff110a7221 */ /* 0x000fc60000010100 */
[----:B------:R-:W-:Y:S01]  /*87c0*/  FADD.FTZ R0, R0, 1.5707963705062866211 ;  /* 0x3fc90fdb00007421 */ /* 0x000fe20000010000 */
[----:B------:R-:W-:Y:S06]  /*87d0*/  BRA `(.L_x_3639) ;  /* 0x0000000800f07947 */ /* 0x000fec0003800000 */
.L_x_3641:
[----:B------:R-:W-:Y:S01]  /*87e0*/  FADD.FTZ R10, -R17, -RZ ;  /* 0x800000ff110a7221 */ /* 0x000fe20000010100 */
[----:B------:R-:W-:Y:S01]  /*87f0*/  IMAD.MOV.U32 R0, RZ, RZ, RZ ;  /* 0x000000ffff007224 */ /* 0x000fe200078e00ff */
[----:B------:R-:W-:Y:S06]  /*8800*/  BRA `(.L_x_3639) ;  /* 0x0000000800e47947 */ /* 0x000fec0003800000 */
.L_x_3640:
[----:B------:R-:W-:Y:S01]  /*8810*/  FSETP.GEU.FTZ.AND P2, PT, R12, |R17|, PT ;  /* 0x400000110c00720b */ /* 0x000fe20003f5e000 */
[----:B------:R-:W-:Y:S03]  /*8820*/  BSSY.RECONVERGENT B4, `(.L_x_3673) ;  /* 0x00000b3000047945 */ /* 0x000fe60003800200 */
[----:B------:R-:W-:-:S04]  /*8830*/  FSEL R11, R5, R12, !P2 ;  /* 0x0000000c050b7208 */ /* 0x000fc80005000000 */
[----:B------:R-:W-:-:S13]  /*8840*/  FSETP.GT.FTZ.AND P0, PT, R11, 1.70141173319264429906e+38, PT ;  /* 0x7effffff0b00780b */ /* 0x000fda0003f14000 */
[----:B------:R-:W-:Y:S05]  /*8850*/  @P0 BRA `(.L_x_3674) ;  /* 0x0000000400c00947 */ /* 0x000fea0003800000 */
[----:B------:R-:W-:Y:S02]  /*8860*/  FSEL R0, R12, R5, !P2 ;  /* 0x000000050c007208 */ /* 0x000fe40005000000 */
        /* <DEDUP_REMOVED lines=19> */
[----:B------:R-:W-:Y:S05]  /*89a0*/  CALL.REL.NOINC `($__internal_8_$__cuda_sm3x_div_rn_ftz_f32_slowpath) ;  /* 0x0000009800307944 */ /* 0x000fea0003c00000 */
[----:B------:R-:W-:-:S07]  /*89b0*/  MOV R5, R0 ;  /* 0x0000000000057202 */ /* 0x000fce0000000f00 */
.L_x_3677:
[----:B------:R-:W-:Y:S05]  /*89c0*/  BSYNC.RECONVERGENT B5 ;  /* 0x0000000000057941 */ /* 0x000fea0003800200 */
.L_x_3676:
[----:B------:R-:W-:Y:S02]  /*89d0*/  IMAD.MOV.U32 R7, RZ, RZ, 0x3b33710b ;  /* 0x3b33710bff077424 */ /* 0x000fe400078e00ff */
[----:B------:R-:W-:Y:S01]  /*89e0*/  FMUL.FTZ R0, R5, R5 ;  /* 0x0000000505007220 */ /* 0x000fe20000410000 */
[----:B------:R-:W-:Y:S01]  /*89f0*/  HFMA2 R6, -RZ, RZ, 1.857421875, -1409 ;  /* 0x3f6ee581ff067431 */ /* 0x000fe200000001ff */
[----:B------:R-:W-:Y:S02]  /*8a00*/  ISETP.GE.AND P0, PT, R22, RZ, PT ;  /* 0x000000ff1600720c */ /* 0x000fe40003f06270 */
        /* <DEDUP_REMOVED lines=25> */
.L_x_3675:
[CC--:B------:R-:W-:Y:S01]  /*8ba0*/  VIMNMX R6, PT, PT, R5.reuse, R12.reuse, !PT ;  /* 0x0000000c05067248 */ /* 0x0c0fe20007fe0100 */
[----:B------:R-:W-:Y:S01]  /*8bb0*/  MUFU.RCP R10, R11 ;  /* 0x0000000b000a7308 */ /* 0x000fe20000001000 */
[----:B------:R-:W-:Y:S01]  /*8bc0*/  VIMNMX R0, PT, PT, R5, R12, PT ;  /* 0x0000000c05007248 */ /* 0x000fe20003fe0100 */
[----:B------:R-:W-:Y:S01]  /*8bd0*/  BSSY.RECONVERGENT B5, `(.L_x_3679) ;  /* 0x000001b000057945 */ /* 0x000fe20003800200 */
[----:B------:R-:W-:Y:S02]  /*8be0*/  LOP3.LUT R7, R6, 0xfe000000, RZ, 0xc0, !PT ;  /* 0xfe00000006077812 */ /* 0x000fe400078ec0ff */
[----:B------:R-:W-:Y:S02]  /*8bf0*/  FSETP.NEU.FTZ.AND P0, PT, R0, RZ, PT ;  /* 0x000000ff0000720b */ /* 0x000fe40003f1d000 */
[C---:B------:R-:W-:Y:S02]  /*8c00*/  LOP3.LUT R13, R7.reuse, 0x7e800000, RZ, 0x3c, !PT ;  /* 0x7e800000070d7812 */ /* 0x040fe400078e3cff */
[----:B------:R-:W-:-:S02]  /*8c10*/  LOP3.LUT R7, R7, 0x800000, RZ, 0xfc, !PT ;  /* 0x0080000007077812 */ /* 0x000fc400078efcff */
[----:B------:R-:W-:Y:S01]  /*8c20*/  FSEL R14, R12, R5, !P2 ;  /* 0x000000050c0e7208 */ /* 0x000fe20005000000 */
[-C--:B------:R-:W-:Y:S01]  /*8c30*/  FMUL.FTZ R8, R0, R13.reuse ;  /* 0x0000000d00087220 */ /* 0x080fe20000410000 */
[----:B------:R-:W-:-:S03]  /*8c40*/  FMUL.FTZ R13, R6, R13 ;  /* 0x0000000d060d7220 */ /* 0x000fc60000410000 */
[----:B------:R-:W-:-:S04]  /*8c50*/  FMUL.FTZ R8, R8, R8 ;  /* 0x0000000808087220 */ /* 0x000fc80000410000 */
[----:B------:R-:W-:-:S06]  /*8c60*/  FFMA.FTZ R8, R13, R13, R8 ;  /* 0x0000000d0d087223 */ /* 0x000fcc0000010008 */
        /* <DEDUP_REMOVED lines=14> */
[----:B------:R-:W-:Y:S02]  /*8d50*/  MOV R7, R11 ;  /* 0x0000000b00077202 */ /* 0x000fe40000000f00 */
[----:B------:R-:W-:-:S07]  /*8d60*/  MOV R5, 0x8d80 ;  /* 0x00008d8000057802 */ /* 0x000fce0000000f00 */
[----:B------:R-:W-:Y:S05]  /*8d70*/  CALL.REL.NOINC `($__internal_8_$__cuda_sm3x_div_rn_ftz_f32_slowpath) ;  /* 0x00000094003c7944 */ /* 0x000fea0003c00000 */
.L_x_3680:
[----:B------:R-:W-:Y:S05]  /*8d80*/  BSYNC.RECONVERGENT B5 ;  /* 0x0000000000057941 */ /* 0x000fea0003800200 */
.L_x_3679:
[----:B------:R-:W-:Y:S02]  /*8d90*/  IMAD.MOV.U32 R6, RZ, RZ, 0x3b33710b ;  /* 0x3b33710bff067424 */ /* 0x000fe400078e00ff */
[----:B------:R-:W-:Y:S01]  /*8da0*/  FMUL.FTZ R5, R0, R0 ;  /* 0x0000000000057220 */ /* 0x000fe20000410000 */
[----:B------:R-:W-:Y:S01]  /*8db0*/  IMAD.MOV.U32 R7, RZ, RZ, 0x3fd774eb ;  /* 0x3fd774ebff077424 */ /* 0x000fe200078e00ff */
        /* <DEDUP_REMOVED lines=26> */
.L_x_3674:
[----:B------:R-:W-:Y:S01]  /*8f60*/  FMUL.FTZ R0, R22, 0.36787945032119750977 ;  /* 0x3ebc5ab216007820 */ /* 0x000fe20000410000 */
[----:B------:R-:W-:Y:S01]  /*8f70*/  FMUL.FTZ R6, R17, 0.36787945032119750977 ;  /* 0x3ebc5ab211067820 */ /* 0x000fe20000410000 */
[----:B------:R-:W-:Y:S01]  /*8f80*/  MUFU.RCP R14, R11 ;  /* 0x0000000b000e7308 */ /* 0x000fe20000001000 */
        /* <DEDUP_REMOVED lines=8> */
[----:B------:R-:W-:-:S05]  /*9010*/  LOP3.LUT R7, R8, 0x7e800000, RZ, 0x3c, !PT ;  /* 0x7e80000008077812 */ /* 0x000fca00078e3cff */
[-C--:B------:R-:W-:Y:S01]  /*9020*/  FMUL.FTZ R10, R0, R7.reuse ;  /* 0x00000007000a7220 */ /* 0x080fe20000410000 */
[----:B------:R-:W-:-:S03]  /*9030*/  FMUL.FTZ R7, R6, R7 ;  /* 0x0000000706077220 */ /* 0x000fc60000410000 */
[----:B------:R-:W-:-:S04]  /*9040*/  FMUL.FTZ R10, R10, R10 ;  /* 0x0000000a0a0a7220 */ /* 0x000fc80000410000 */
[----:B------:R-:W-:Y:S01]  /*9050*/  FFMA.FTZ R10, R7, R7, R10 ;  /* 0x00000007070a7223 */ /* 0x000fe2000001000a */
[----:B------:R-:W-:Y:S02]  /*9060*/  LOP3.LUT R7, R8, 0x800000, RZ, 0xfc, !PT ;  /* 0x0080000008077812 */ /* 0x000fe400078efcff */
[----:B------:R-:W-:-:S03]  /*9070*/  FSEL R8, R12, R5, !P2 ;  /* 0x000000050c087208 */ /* 0x000fc60005000000 */
        /* <DEDUP_REMOVED lines=13> */
[----:B------:R-:W-:Y:S01]  /*9150*/  MOV R0, R8 ;  /* 0x0000000800007202 */ /* 0x000fe20000000f00 */
[----:B------:R-:W-:Y:S01]  /*9160*/  IMAD.MOV.U32 R7, RZ, RZ, R11 ;  /* 0x000000ffff077224 */ /* 0x000fe200078e000b */
[----:B------:R-:W-:-:S07]  /*9170*/  MOV R5, 0x9190 ;  /* 0x0000919000057802 */ /* 0x000fce0000000f00 */
[----:B------:R-:W-:Y:S05]  /*9180*/  CALL.REL.NOINC `($__internal_8_$__cuda_sm3x_div_rn_ftz_f32_slowpath) ;  /* 0x0000009000387944 */ /* 0x000fea0003c00000 */
.L_x_3682:
[----:B------:R-:W-:Y:S05]  /*9190*/  BSYNC.RECONVERGENT B5 ;  /* 0x0000000000057941 */ /* 0x000fea0003800200 */
.L_x_3681:
        /* <DEDUP_REMOVED lines=27> */
.L_x_3678:
[----:B------:R-:W-:Y:S05]  /*9350*/  BSYNC.RECONVERGENT B4 ;  /* 0x0000000000047941 */ /* 0x000fea0003800200 */
.L_x_3673:
[----:B------:R-:W-:Y:S01]  /*9360*/  ISETP.GE.AND P0, PT, R17, RZ, PT ;  /* 0x000000ff1100720c */ /* 0x000fe20003f06270 */
[----:B------:R-:W-:Y:S01]  /*9370*/  FADD.FTZ R10, R10, 0.69314718246459960938 ;  /* 0x3f3172180a0a7421 */ /* 0x000fe20000010000 */
[----:B------:R-:W-:-:S11]  /*9380*/  FADD.FTZ R0, |R0|, -RZ ;  /* 0x800000ff00007221 */ /* 0x000fd60000010200 */
[----:B------:R-:W-:-:S07]  /*9390*/  @P0 FADD.FTZ R10, -R10, -RZ ;  /* 0x800000ff0a0a0221 */ /* 0x000fce0000010100 */
.L_x_3639:
[----:B------:R-:W-:Y:S05]  /*93a0*/  BSYNC.RECONVERGENT B2 ;  /* 0x0000000000027941 */ /* 0x000fea0003800200 */
.L_x_3637:
        /* <DEDUP_REMOVED lines=9> */
[----:B------:R-:W-:Y:S01]  /*9440*/  @!P0 LOP3.LUT R5, R0, 0x80000000, R17, 0xb8, !PT ;  /* 0x8000000000058812 */ /* 0x000fe200078eb811 */
[----:B------:R-:W-:-:S07]  /*9450*/  @!P0 IMAD.MOV.U32 R10, RZ, RZ, R6 ;  /* 0x000000ffff0a8224 */ /* 0x000fce00078e0006 */
.L_x_3684:
[----:B------:R-:W-:Y:S05]  /*9460*/  BSYNC.RECONVERGENT B0 ;  /* 0x0000000000007941 */ /* 0x000fea0003800200 */
.L_x_3683:
[----:B------:R-:W-:-:S07]  /*9470*/  F2FP.F16.F32.PACK_AB R17, R5, R10 ;  /* 0x0000000a0511723e */ /* 0x000fce00000000ff */
.L_x_3636:
[----:B------:R-:W-:Y:S05]  /*9480*/  BSYNC.RECONVERGENT B3 ;  /* 0x0000000000037941 */ /* 0x000fea0003800200 */
.L_x_3635:
        /* <DEDUP_REMOVED lines=23> */
[----:B------:R-:W-:-:S04]  /*9600*/  @P0 FADD.FTZ R11, R11, R0 ;  /* 0x000000000b0b0221 */ /* 0x000fc80000010000 */
[----:B------:R-:W-:Y:S02]  /*9610*/  @P0 IMAD.MOV.U32 R0, RZ, RZ, R11 ;  /* 0x000000ffff000224 */ /* 0x000fe400078e000b */
[----:B------:R-:W-:Y:S01]  /*9620*/  @!P0 FADD.FTZ R11, R23, R23 ;  /* 0x00000017170b8221 */ /* 0x000fe20000010000 */
[----:B------:R-:W-:Y:S01]  /*9630*/  @!P0 IMAD.MOV.U32 R0, RZ, RZ, 0x3fc90fdb ;  /* 0x3fc90fdbff008424 */ /* 0x000fe200078e00ff */
[----:B------:R-:W-:Y:S06]  /*9640*/  BRA `(.L_x_3689) ;  /* 0x0000002400107947 */ /* 0x000fec0003800000 */
.L_x_3688:
        /* <DEDUP_REMOVED lines=39> */
[----:B------:R-:W-:Y:S01]  /*98c0*/  FSETP.NEU.FTZ.AND P0, PT, R14, +INF , PT ;  /* 0x7f8000000e00780b */ /* 0x000fe20003f1d000 */
[----:B-1----:R-:W-:-:S03]  /*98d0*/  @P2 FMUL.FTZ R6, R20, R13 ;  /* 0x0000000d14062220 */ /* 0x002fc60000410000 */
[----:B------:R-:W-:Y:S02]  /*98e0*/  FSEL R13, R8, +INF , P1 ;  /* 0x7f800000080d7808 */ /* 0x000fe40000800000 */
        /* <DEDUP_REMOVED lines=27> */
.L_x_3698:
[----:B------:R-:W-:-:S04]  /*9aa0*/  FADD.FTZ R8, -R0, R13 ;  /* 0x0000000d00087221 */ /* 0x000fc80000010100 */
[----:B------:R-:W-:-:S07]  /*9ab0*/  FMUL.FTZ R8, R8, 0.5 ;  /* 0x3f00000008087820 */ /* 0x000fce0000410000 */
.L_x_3699:
[----:B------:R-:W-:Y:S05]  /*9ac0*/  BSYNC.RECONVERGENT B1 ;  /* 0x0000000000017941 */ /* 0x000fea0003800200 */
.L_x_3697:
        /* <DEDUP_REMOVED lines=11> */
.L_x_3701:
[----:B------:R-:W-:-:S04]  /*9b80*/  FADD.FTZ R11, R6, -R11 ;  /* 0x8000000b060b7221 */ /* 0x000fc80000010000 */
[----:B------:R-:W-:-:S07]  /*9b90*/  FMUL.FTZ R19, R11, 0.5 ;  /* 0x3f0000000b137820 */ /* 0x000fce0000410000 */
.L_x_3702:
[----:B------:R-:W-:Y:S05]  /*9ba0*/  BSYNC.RECONVERGENT B1 ;  /* 0x0000000000017941 */ /* 0x000fea0003800200 */
.L_x_3700:
[----:B------:R-:W-:Y:S01]  /*9bb0*/  FADD.FTZ R8, R19, R8 ;  /* 0x0000000813087221 */ /* 0x000fe20000010000 */
[----:B------:R-:W-:Y:S01]  /*9bc0*/  FADD.FTZ R11, R15, 1 ;  /* 0x3f8000000f0b7421 */ /* 0x000fe20000010000 */
[----:B------:R-:W-:Y:S02]  /*9bd0*/  IMAD.MOV.U32 R19, RZ, RZ, 0x3e800000 ;  /* 0x3e800000ff137424 */ /* 0x000fe400078e00ff */
[----:B------:R-:W-:Y:S02]  /*9be0*/  HFMA2 R21, -RZ, RZ, 1.3056640625, -1.8671875 ;  /* 0x3d39bf78ff157431 */ /* 0x000fe400000001ff */
[----:B------:R-:W-:-:S04]  /*9bf0*/  FMUL.FTZ R14, R8, R11 ;  /* 0x0000000b080e7220 */ /* 0x000fc80000410000 */
        /* <DEDUP_REMOVED lines=30> */
.L_x_3696:
[----:B------:R-:W-:-:S13]  /*9de0*/  FSETP.GEU.FTZ.AND P0, PT, R10, 1, PT ;  /* 0x3f8000000a00780b */ /* 0x000fda0003f1e000 */
[----:B------:R-:W-:Y:S05]  /*9df0*/  @!P0 BRA `(.L_x_3703) ;  /* 0x0000000000848947 */ /* 0x000fea0003800000 */
[----:B------:R-:W-:Y:S01]  /*9e00*/  FMUL.FTZ R14, R0, R7 ;  /* 0x00000007000e7220 */ /* 0x000fe20000410000 */
[----:B------:R-:W-:Y:S01]  /*9e10*/  MOV R19, 0x3e800000 ;  /* 0x3e80000000137802 */ /* 0x000fe20000000f00 */
[----:B------:R-:W-:Y:S02]  /*9e20*/  IMAD.MOV.U32 R21, RZ, RZ, 0x3d39bf78 ;  /* 0x3d39bf78ff157424 */ /* 0x000fe400078e00ff */
        /* <DEDUP_REMOVED lines=30> */
.L_x_3703:
[----:B------:R-:W-:-:S04]  /*a010*/  FADD.FTZ R11, -R10, 1 ;  /* 0x3f8000000a0b7421 */ /* 0x000fc80000010100 */
[----:B------:R-:W-:-:S06]  /*a020*/  FMUL.FTZ R8, R0, R11 ;  /* 0x0000000b00087220 */ /* 0x000fcc0000410000 */
[----:B------:R-:W0:Y:S08]  /*a030*/  MUFU.SQRT R8, R8 ;  /* 0x0000000800087308 */ /* 0x000e300000002000 */
[----:B0-----:R-:W0:Y:S02]  /*a040*/  MUFU.RCP R12, R8 ;  /* 0x00000008000c7308 */ /* 0x001e240000001000 */
[----:B0-----:R-:W-:Y:S01]  /*a050*/  FMUL.FTZ R11, |R23|, R12 ;  /* 0x0000000c170b7220 */ /* 0x001fe20000410200 */
[----:B------:R-:W-:Y:S06]  /*a060*/  BRA `(.L_x_3694) ;  /* 0x0000000000047947 */ /* 0x000fec0003800000 */
.L_x_3695:
[----:B------:R0:W1:Y:S02]  /*a070*/  MUFU.SQRT R11, R5 ;  /* 0x00000005000b7308 */ /* 0x0000640000002000 */
.L_x_3694:
[----:B------:R-:W-:Y:S05]  /*a080*/  BSYNC.RECONVERGENT B0 ;  /* 0x0000000000007941 */ /* 0x000fea0003800200 */
.L_x_3693:
        /* <DEDUP_REMOVED lines=11> */
[----:B0-----:R-:W-:Y:S02]  /*a140*/  IMAD.MOV.U32 R5, RZ, RZ, 0x3f000000 ;  /* 0x3f000000ff057424 */ /* 0x001fe400078e00ff */
        /* <DEDUP_REMOVED lines=12> */
[----:B------:R-:W-:Y:S01]  /*a210*/  HFMA2 R6, -RZ, RZ, 1.9599609375, 20144 ;  /* 0x3fd774ebff067431 */ /* 0x000fe200000001ff */
        /* <DEDUP_REMOVED lines=15> */
.L_x_3708:
[----:B0-----:R-:W-:Y:S01]  /*a310*/  IMAD.MOV.U32 R5, RZ, RZ, 0x3f000000 ;  /* 0x3f000000ff057424 */ /* 0x001fe200078e00ff */
[C---:B------:R-:W-:Y:S01]  /*a320*/  FSETP.GT.FTZ.AND P0, PT, |R8|.reuse, 0.56000000238418579102, PT ;  /* 0x3f0f5c290800780b */ /* 0x040fe20003f14200 */
[C---:B------:R-:W-:Y:S01]  /*a330*/  FADD.FTZ R7, |R8|.reuse, -RZ ;  /* 0x800000ff08077221 */ /* 0x040fe20000010200 */
[C---:B------:R-:W-:Y:S01]  /*a340*/  FSETP.NEU.FTZ.AND P1, PT, |R8|.reuse, 1, PT ;  /* 0x3f8000000800780b */ /* 0x040fe20003f3d200 */
[----:B------:R-:W-:-:S04]  /*a350*/  FFMA.FTZ R0, |R8|, -R5, 0.5 ;  /* 0x3f00000008007423 */ /* 0x000fc80000010a05 */
[----:B------:R-:W0:Y:S02]  /*a360*/  MUFU.RSQ R5, R0 ;  /* 0x0000000000057308 */ /* 0x000e240000001400 */
[----:B0-----:R-:W-:Y:S01]  /*a370*/  FMUL.FTZ R6, R0, R5 ;  /* 0x0000000500067220 */ /* 0x001fe20000410000 */
[----:B------:R-:W-:-:S04]  /*a380*/  FMUL.FTZ R5, R5, -0.5 ;  /* 0xbf00000005057820 */ /* 0x000fc80000410000 */
[----:B------:R-:W-:-:S04]  /*a390*/  FFMA.FTZ R5, R6, R5, 0.5 ;  /* 0x3f00000006057423 */ /* 0x000fc80000010005 */
[----:B------:R-:W-:Y:S01]  /*a3a0*/  FFMA.FTZ R5, R6, R5, R6 ;  /* 0x0000000506057223 */ /* 0x000fe20000010006 */
[----:B------:R-:W-:-:S04]  /*a3b0*/  MOV R6, 0x3fd774eb ;  /* 0x3fd774eb00067802 */ /* 0x000fc80000000f00 */
        /* <DEDUP_REMOVED lines=17> */
.L_x_3707:
        /* <DEDUP_REMOVED lines=23> */
.L_x_3714:
[----:B0-----:R-:W-:-:S04]  /*a640*/  FADD.FTZ R5, -R7, R6 ;  /* 0x0000000607057221 */ /* 0x001fc80000010100 */
[----:B------:R-:W-:-:S07]  /*a650*/  FMUL.FTZ R5, R5, 0.5 ;  /* 0x3f00000005057820 */ /* 0x000fce0000410000 */
.L_x_3715:
[----:B------:R-:W-:Y:S05]  /*a660*/  BSYNC.RECONVERGENT B5 ;  /* 0x0000000000057941 */ /* 0x000fea0003800200 */
.L_x_3713:
[----:B------:R-:W-:Y:S01]  /*a670*/  FADD.FTZ R0, R5, R0 ;  /* 0x0000000005007221 */ /* 0x000fe20000010000 */
[----:B------:R-:W-:-:S04]  /*a680*/  FADD.FTZ R15, R10, R15 ;  /* 0x0000000f0a0f7221 */ /* 0x000fc80000010000 */
[----:B------:R-:W-:-:S04]  /*a690*/  FMUL.FTZ R0, R0, R15 ;  /* 0x0000000f00007220 */ /* 0x000fc80000410000 */
[----:B------:R0:W2:Y:S01]  /*a6a0*/  MUFU.SQRT R12, R0 ;  /* 0x00000000000c7308 */ /* 0x0000a20000002000 */
[----:B------:R-:W-:Y:S05]  /*a6b0*/  BRA `(.L_x_3716) ;  /* 0x0000000000487947 */ /* 0x000fea0003800000 */
.L_x_3712:
        /* <DEDUP_REMOVED lines=12> */
.L_x_3711:
[----:B------:R-:W-:Y:S01]  /*a780*/  FADD.FTZ R0, R15, 1 ;  /* 0x3f8000000f007421 */ /* 0x000fe20000010000 */
[----:B0-----:R-:W-:Y:S01]  /*a790*/  MUFU.SQRT R5, R5 ;  /* 0x0000000500057308 */ /* 0x001fe20000002000 */
[----:B------:R-:W-:Y:S02]  /*a7a0*/  IMAD.MOV.U32 R10, RZ, RZ, 0x3f800000 ;  /* 0x3f800000ff0a7424 */ /* 0x000fe400078e00ff */
[----:B------:R-:W-:-:S06]  /*a7b0*/  FMUL.FTZ R0, R0, 0.5 ;  /* 0x3f00000000007820 */ /* 0x000fcc0000410000 */
[----:B------:R-:W0:Y:S02]  /*a7c0*/  MUFU.SQRT R0, R0 ;  /* 0x0000000000007308 */ /* 0x000e240000002000 */
[----:B0-----:R-:W-:-:S07]  /*a7d0*/  FMUL.FTZ R12, R5, R0 ;  /* 0x00000000050c7220 */ /* 0x001fce0000410000 */
.L_x_3716:
[----:B------:R-:W-:Y:S05]  /*a7e0*/  BSYNC.RECONVERGENT B1 ;  /* 0x0000000000017941 */ /* 0x000fea0003800200 */
.L_x_3710:
[----:B------:R-:W-:Y:S05]  /*a7f0*/  BRA `(.L_x_3717) ;  /* 0x0000000000087947 */ /* 0x000fea0003800000 */
.L_x_3706:
[----:B------:R-:W-:Y:S01]  /*a800*/  FMUL.FTZ R12, R15, 16777216 ;  /* 0x4b8000000f0c7820 */ /* 0x000fe20000410000 */
[----:B------:R-:W-:-:S07]  /*a810*/  FMUL.FTZ R10, R10, 16777216 ;  /* 0x4b8000000a0a7820 */ /* 0x000fce0000410000 */
.L_x_3717:
[----:B------:R-:W-:Y:S05]  /*a820*/  BSYNC.RELIABLE B0 ;  /* 0x0000000000007941 */ /* 0x000fea0003800100 */
.L_x_3705:
[----:B------:R-:W-:-:S13]  /*a830*/  ISETP.GT.AND P0, PT, R24, -0x1, PT ;  /* 0xffffffff1800780c */ /* 0x000fda0003f04270 */
[----:B------:R-:W-:Y:S05]  /*a840*/  @P0 BRA `(.L_x_3718) ;  /* 0x0000000000c40947 */ /* 0x000fea0003800000 */
[----:B------:R-:W-:Y:S01]  /*a850*/  FADD.FTZ R10, -R10, -RZ ;  /* 0x800000ff0a0a7221 */ /* 0x000fe20000010100 */
[----:B0-2---:R-:W-:Y:S01]  /*a860*/  FADD.FTZ R5, |R12|, -RZ ;  /* 0x800000ff0c057221 */ /* 0x005fe20000010200 */
        /* <DEDUP_REMOVED lines=16> */
[----:B------:R-:W-:-:S07]  /*a970*/  MOV R5, R0 ;  /* 0x0000000000057202 */ /* 0x000fce0000000f00 */
.L_x_3720:
[----:B------:R-:W-:Y:S05]  /*a980*/  BSYNC.RECONVERGENT B5 ;  /* 0x0000000000057941 */ /* 0x000fea0003800200 */
.L_x_3719:
[----:B------:R-:W-:Y:S02]  /*a990*/  IMAD.MOV.U32 R7, RZ, RZ, 0x3b33710b ;  /* 0x3b33710bff077424 */ /* 0x000fe400078e00ff */
[----:B------:R-:W-:Y:S01]  /*a9a0*/  FMUL.FTZ R0, R5, R5 ;  /* 0x0000000505007220 */ /* 0x000fe20000410000 */
[----:B------:R-:W-:Y:S01]  /*a9b0*/  HFMA2 R6, -RZ, RZ, 1.857421875, -1409 ;  /* 0x3f6ee581ff067431 */ /* 0x000fe200000001ff */
[----:B------:R-:W-:Y:S02]  /*a9c0*/  ISETP.GE.AND P0, PT, R10, RZ, PT ;  /* 0x000000ff0a00720c */ /* 0x000fe40003f06270 */
[----:B------:R-:W-:Y:S01]  /*a9d0*/  FFMA.FTZ R7, R0, R7, -0.015681877732276916504 ;  /* 0xbc80774800077423 */ /* 0x000fe20000010007 */
[----:B------:R-:W-:Y:S02]  /*a9e0*/  FSETP.NEU.FTZ.AND P3, PT, |R10|, |R12|, PT ;  /* 0x4000000c0a00720b */ /* 0x000fe40003f7d200 */
        /* <DEDUP_REMOVED lines=15> */
[----:B------:R-:W-:-:S05]  /*aae0*/  IMAD.MOV.U32 R0, RZ, RZ, 0x4016cbe4 ;  /* 0x4016cbe4ff007424 */ /* 0x000fca00078e00ff */
[----:B------:R-:W-:Y:S01]  /*aaf0*/  @!P3 FSEL R5, R0, 0.78539818525314331055, !P0 ;  /* 0x3f490fdb0005b808 */ /* 0x000fe20004000000 */
[----:B------:R-:W-:Y:S01]  /*ab00*/  FADD.FTZ R0, |R10|, |R12| ;  /* 0x4000000c0a007221 */ /* 0x000fe20000010200 */
[----:B------:R-:W-:-:S04]  /*ab10*/  @!P1 FSEL R5, RZ, 3.1415927410125732422, P0 ;  /* 0x40490fdbff059808 */ /* 0x000fc80000000000 */
[----:B------:R-:W-:Y:S02]  /*ab20*/  FSETP.NAN.FTZ.AND P0, PT, |R0|, |R0|, PT ;  /* 0x400000000000720b */ /* 0x000fe40003f18200 */
[----:B------:R-:W-:-:S04]  /*ab30*/  LOP3.LUT R5, R5, 0x80000000, R12, 0xb8, !PT ;  /* 0x8000000005057812 */ /* 0x000fc800078eb80c */
[----:B------:R-:W-:Y:S01]  /*ab40*/  FSEL R0, R0, R5, P0 ;  /* 0x0000000500007208 */ /* 0x000fe20000000000 */
[----:B------:R-:W-:Y:S06]  /*ab50*/  BRA `(.L_x_3709) ;  /* 0x0000000000bc7947 */ /* 0x000fec0003800000 */
.L_x_3718:
        /* <DEDUP_REMOVED lines=18> */
.L_x_3722:
[----:B------:R-:W-:Y:S05]  /*ac80*/  BSYNC.RECONVERGENT B5 ;  /* 0x0000000000057941 */ /* 0x000fea0003800200 */
.L_x_3721:
        /* <DEDUP_REMOVED lines=27> */
[----:B------:R-:W-:-:S07]  /*ae40*/  FSEL R0, R0, R5, P0 ;  /* 0x0000000500007208 */ /* 0x000fce0000000000 */
.L_x_3709:
[----:B------:R-:W-:Y:S05]  /*ae50*/  BSYNC.RECONVERGENT B4 ;  /* 0x0000000000047941 */ /* 0x000fea0003800200 */
.L_x_3704:
[----:B------:R-:W-:-:S13]  /*ae60*/  ISETP.GE.AND P0, PT, R23, RZ, PT ;  /* 0x000000ff1700720c */ /* 0x000fda0003f06270 */
[----:B-1----:R-:W-:Y:S01]  /*ae70*/  @P0 FADD.FTZ R11, -R11, -RZ ;  /* 0x800000ff0b0b0221 */ /* 0x002fe20000010100 */
[----:B------:R-:W-:Y:S06]  /*ae80*/  BRA `(.L_x_3689) ;  /* 0x0000000c00007947 */ /* 0x000fec0003800000 */
.L_x_3692:
[----:B------:R-:W-:Y:S01]  /*ae90*/  FADD.FTZ R0, -R24, 6.1232342629258392722e-17 ;  /* 0x248d313218007421 */ /* 0x000fe20000010100 */
[----:B------:R-:W-:-:S03]  /*aea0*/  FADD.FTZ R11, -R23, -RZ ;  /* 0x800000ff170b7221 */ /* 0x000fc60000010100 */
[----:B------:R-:W-:Y:S01]  /*aeb0*/  FADD.FTZ R0, R0, 1.5707963705062866211 ;  /* 0x3fc90fdb00007421 */ /* 0x000fe20000010000 */
[----:B------:R-:W-:Y:S06]  /*aec0*/  BRA `(.L_x_3689) ;  /* 0x0000000800f07947 */ /* 0x000fec0003800000 */
.L_x_3691:
[----:B------:R-:W-:Y:S01]  /*aed0*/  FADD.FTZ R11, -R23, -RZ ;  /* 0x800000ff170b7221 */ /* 0x000fe20000010100 */
[----:B------:R-:W-:Y:S01]  /*aee0*/  IMAD.MOV.U32 R0, RZ, RZ, RZ ;  /* 0x000000ffff007224 */ /* 0x000fe200078e00ff */
[----:B------:R-:W-:Y:S06]  /*aef0*/  BRA `(.L_x_3689) ;  /* 0x0000000800e47947 */ /* 0x000fec0003800000 */
.L_x_3690:
        /* <DEDUP_REMOVED lines=27> */
.L_x_3727:
[----:B------:R-:W-:Y:S05]  /*b0b0*/  BSYNC.RECONVERGENT B5 ;  /* 0x0000000000057941 */ /* 0x000fea0003800200 */
.L_x_3726:
        /* <DEDUP_REMOVED lines=15> */
[----:B------:R-:W-:Y:S01]  /*b1b0*/  FFMA.FTZ R5, R5, R6, R6 ;  /* 0x0000000605057223 */ /* 0x000fe20000010006 */
[----:B------:R-:W-:-:S05]  /*b1c0*/  IMAD.MOV.U32 R6, RZ, RZ, 0x3f6ee581 ;  /* 0x3f6ee581ff067424 */ /* 0x000fca00078e00ff */
[----:B------:R-:W-:Y:S01]  /*b1d0*/  FSEL R6, R6, 1.8663789033889770508, !P2 ;  /* 0x3feee58106067808 */ /* 0x000fe20005000000 */
[----:B------:R-:W-:-:S05]  /*b1e0*/  FFMA.FTZ R0, R0, 0.93318945169448852539, -R5 ;  /* 0x3f6ee58100007823 */ /* 0x000fca0000010805 */
        /* <DEDUP_REMOVED lines=10> */
.L_x_3725:
[CC--:B------:R-:W-:Y:S01]  /*b290*/  VIMNMX R6, PT, PT, R5.reuse, R10.reuse, !PT ;  /* 0x0000000a05067248 */ /* 0x0c0fe20007fe0100 */
[----:B------:R-:W-:Y:S01]  /*b2a0*/  BSSY.RECONVERGENT B5, `(.L_x_3729) ;  /* 0x000001d000057945 */ /* 0x000fe20003800200 */
        /* <DEDUP_REMOVED lines=8> */
[----:B------:R-:W-:Y:S02]  /*b330*/  FFMA.FTZ R8, R11, R11, R8 ;  /* 0x0000000b0b087223 */ /* 0x000fe40000010008 */
[----:B------:R-:W-:Y:S08]  /*b340*/  MUFU.RCP R11, R12 ;  /* 0x0000000c000b7308 */ /* 0x000ff00000001000 */
[----:B------:R-:W0:Y:S02]  /*b350*/  MUFU.SQRT R8, R8 ;  /* 0x0000000800087308 */ /* 0x000e240000002000 */
[----:B0-----:R-:W-:Y:S01]  /*b360*/  @P0 FMUL.FTZ R6, R8, R7 ;  /* 0x0000000708060220 */ /* 0x001fe20000410000 */
[----:B------:R-:W-:Y:S01]  /*b370*/  FSETP.NEU.FTZ.AND P0, PT, R0, +INF , PT ;  /* 0x7f8000000000780b */ /* 0x000fe20003f1d000 */
[----:B------:R-:W-:Y:S01]  /*b380*/  FFMA R0, -R12, R11, 1 ;  /* 0x3f8000000c007423 */ /* 0x000fe2000000010b */
[----:B------:R-:W-:-:S02]  /*b390*/  FSEL R7, R10, R5, !P2 ;  /* 0x000000050a077208 */ /* 0x000fc40005000000 */
        /* <DEDUP_REMOVED lines=9> */
[----:B------:R-:W-:Y:S01]  /*b430*/  MOV R0, R7 ;  /* 0x0000000700007202 */ /* 0x000fe20000000f00 */
[----:B------:R-:W-:Y:S01]  /*b440*/  IMAD.MOV.U32 R7, RZ, RZ, R12 ;  /* 0x000000ffff077224 */ /* 0x000fe200078e000c */
[----:B------:R-:W-:-:S07]  /*b450*/  MOV R5, 0xb470 ;  /* 0x0000b47000057802 */ /* 0x000fce0000000f00 */
[----:B------:R-:W-:Y:S05]  /*b460*/  CALL.REL.NOINC `($__internal_8_$__cuda_sm3x_div_rn_ftz_f32_slowpath) ;  /* 0x0000006c00807944 */ /* 0x000fea0003c00000 */
.L_x_3730:
[----:B------:R-:W-:Y:S05]  /*b470*/  BSYNC.RECONVERGENT B5 ;  /* 0x0000000000057941 */ /* 0x000fea0003800200 */
.L_x_3729:
[----:B------:R-:W-:Y:S02]  /*b480*/  IMAD.MOV.U32 R6, RZ, RZ, 0x3b33710b ;  /* 0x3b33710bff067424 */ /* 0x000fe400078e00ff */
[----:B------:R-:W-:Y:S01]  /*b490*/  FMUL.FTZ R5, R0, R0 ;  /* 0x0000000000057220 */ /* 0x000fe20000410000 */
[----:B------:R-:W-:Y:S01]  /*b4a0*/  HFMA2 R7, -RZ, RZ, 1.9599609375, 20144 ;  /* 0x3fd774ebff077431 */ /* 0x000fe200000001ff */
        /* <DEDUP_REMOVED lines=26> */
.L_x_3724:
[----:B------:R-:W-:Y:S01]  /*b650*/  FMUL.FTZ R0, R24, 0.36787945032119750977 ;  /* 0x3ebc5ab218007820 */ /* 0x000fe20000410000 */
[----:B------:R-:W-:Y:S01]  /*b660*/  FMUL.FTZ R6, R23, 0.36787945032119750977 ;  /* 0x3ebc5ab217067820 */ /* 0x000fe20000410000 */
[----:B------:R-:W-:Y:S01]  /*b670*/  FSEL R13, R10, R5, !P2 ;  /* 0x000000050a0d7208 */ /* 0x000fe20005000000 */
[----:B------:R-:W-:Y:S01]  /*b680*/  BSSY.RECONVERGENT B5, `(.L_x_3731) ;  /* 0x0000020000057945 */ /* 0x000fe20003800200 */
[----:B------:R-:W-:Y:S01]  /*b690*/  FADD.FTZ R0, |R0|, -RZ ;  /* 0x800000ff00007221 */ /* 0x000fe20000010200 */
[----:B------:R-:W-:-:S05]  /*b6a0*/  FADD.FTZ R7, |R6|, -RZ ;  /* 0x800000ff06077221 */ /* 0x000fca0000010200 */
[CC--:B------:R-:W-:Y:S02]  /*b6b0*/  VIMNMX R6, PT, PT, R0.reuse, R7.reuse, !PT ;  /* 0x0000000700067248 */ /* 0x0c0fe40007fe0100 */
[----:B------:R-:W-:Y:S02]  /*b6c0*/  VIMNMX R0, PT, PT, R0, R7, PT ;  /* 0x0000000700007248 */ /* 0x000fe40003fe0100 */
[----:B------:R-:W-:Y:S02]  /*b6d0*/  LOP3.LUT R8, R6, 0xfe000000, RZ, 0xc0, !PT ;  /* 0xfe00000006087812 */ /* 0x000fe400078ec0ff */
[----:B------:R-:W-:Y:S02]  /*b6e0*/  FSETP.NEU.FTZ.AND P0, PT, R0, RZ, PT ;  /* 0x000000ff0000720b */ /* 0x000fe40003f1d000 */
[----:B------:R-:W-:-:S05]  /*b6f0*/  LOP3.LUT R7, R8, 0x7e800000, RZ, 0x3c, !PT ;  /* 0x7e80000008077812 */ /* 0x000fca00078e3cff */
[-C--:B------:R-:W-:Y:S01]  /*b700*/  FMUL.FTZ R11, R0, R7.reuse ;  /* 0x00000007000b7220 */ /* 0x080fe20000410000 */
[----:B------:R-:W-:-:S03]  /*b710*/  FMUL.FTZ R7, R6, R7 ;  /* 0x0000000706077220 */ /* 0x000fc60000410000 */
[----:B------:R-:W-:Y:S02]  /*b720*/  FMUL.FTZ R14, R11, R11 ;  /* 0x0000000b0b0e7220 */ /* 0x000fe40000410000 */
[----:B------:R-:W-:Y:S02]  /*b730*/  MUFU.RCP R11, R12 ;  /* 0x0000000c000b7308 */ /* 0x000fe40000001000 */
[----:B------:R-:W-:Y:S01]  /*b740*/  FFMA.FTZ R14, R7, R7, R14 ;  /* 0x00000007070e7223 */ /* 0x000fe2000001000e */
[----:B------:R-:W-:-:S05]  /*b750*/  LOP3.LUT R7, R8, 0x800000, RZ, 0xfc, !PT ;  /* 0x0080000008077812 */ /* 0x000fca00078efcff */
[----:B------:R-:W0:Y:S02]  /*b760*/  MUFU.SQRT R14, R14 ;  /* 0x0000000e000e7308 */ /* 0x000e240000002000 */
[----:B0-----:R-:W-:Y:S01]  /*b770*/  @P0 FMUL.FTZ R6, R14, R7 ;  /* 0x000000070e060220 */ /* 0x001fe20000410000 */
[----:B------:R-:W-:Y:S01]  /*b780*/  FSETP.NEU.FTZ.AND P0, PT, R0, +INF , PT ;  /* 0x7f8000000000780b */ /* 0x000fe20003f1d000 */
[----:B------:R-:W-:-:S03]  /*b790*/  FFMA R0, -R12, R11, 1 ;  /* 0x3f8000000c007423 */ /* 0x000fc6000000010b */
[----:B------:R-:W-:Y:S01]  /*b7a0*/  FSEL R6, R6, +INF , P0 ;  /* 0x7f80000006067808 */ /* 0x000fe20000000000 */
[----:B------:R-:W-:Y:S01]  /*b7b0*/  FFMA R0, R11, R0, R11 ;  /* 0x000000000b007223 */ /* 0x000fe2000000000b */
[----:B------:R-:W-:-:S03]  /*b7c0*/  MOV R11, 0x3f800000 ;  /* 0x3f800000000b7802 */ /* 0x000fc60000000f00 */
        /* <DEDUP_REMOVED lines=8> */
[----:B------:R-:W-:Y:S01]  /*b850*/  MOV R5, 0xb880 ;  /* 0x0000b88000057802 */ /* 0x000fe20000000f00 */
[----:B------:R-:W-:-:S07]  /*b860*/  IMAD.MOV.U32 R7, RZ, RZ, R12 ;  /* 0x000000ffff077224 */ /* 0x000fce00078e000c */
[----:B------:R-:W-:Y:S05]  /*b870*/  CALL.REL.NOINC `($__internal_8_$__cuda_sm3x_div_rn_ftz_f32_slowpath) ;  /* 0x00000068007c7944 */ /* 0x000fea0003c00000 */
.L_x_3732:
[----:B------:R-:W-:Y:S05]  /*b880*/  BSYNC.RECONVERGENT B5 ;  /* 0x0000000000057941 */ /* 0x000fea0003800200 */
.L_x_3731:
[----:B------:R-:W-:Y:S02]  /*b890*/  HFMA2 R6, -RZ, RZ, 0.89990234375, 10328 ;  /* 0x3b33710bff067431 */ /* 0x000fe400000001ff */
[----:B------:R-:W-:Y:S01]  /*b8a0*/  FMUL.FTZ R5, R0, R0 ;  /* 0x0000000000057220 */ /* 0x000fe20000410000 */
[----:B------:R-:W-:Y:S01]  /*b8b0*/  IMAD.MOV.U32 R7, RZ, RZ, 0x3f6ee581 ;  /* 0x3f6ee581ff077424 */ /* 0x000fe200078e00ff */
        /* <DEDUP_REMOVED lines=24> */
.L_x_3728:
[----:B------:R-:W-:Y:S05]  /*ba40*/  BSYNC.RECONVERGENT B4 ;  /* 0x0000000000047941 */ /* 0x000fea0003800200 */
.L_x_3723:
[----:B------:R-:W-:Y:S01]  /*ba50*/  ISETP.GE.AND P0, PT, R23, RZ, PT ;  /* 0x000000ff1700720c */ /* 0x000fe20003f06270 */
[----:B------:R-:W-:Y:S01]  /*ba60*/  FADD.FTZ R11, R11, 0.69314718246459960938 ;  /* 0x3f3172180b0b7421 */ /* 0x000fe20000010000 */
[----:B------:R-:W-:-:S11]  /*ba70*/  FADD.FTZ R0, |R0|, -RZ ;  /* 0x800000ff00007221 */ /* 0x000fd60000010200 */
[----:B------:R-:W-:-:S07]  /*ba80*/  @P0 FADD.FTZ R11, -R11, -RZ ;  /* 0x800000ff0b0b0221 */ /* 0x000fce0000010100 */
.L_x_3689:
[----:B------:R-:W-:Y:S05]  /*ba90*/  BSYNC.RECONVERGENT B2 ;  /* 0x0000000000027941 */ /* 0x000fea0003800200 */
.L_x_3687:
        /* <DEDUP_REMOVED lines=9> */
[----:B------:R-:W-:Y:S01]  /*bb30*/  @!P0 LOP3.LUT R6, R0, 0x80000000, R23, 0xb8, !PT ;  /* 0x8000000000068812 */ /* 0x000fe200078eb817 */
[----:B------:R-:W-:-:S07]  /*bb40*/  @!P0 IMAD.MOV.U32 R11, RZ, RZ, R5 ;  /* 0x000000ffff0b8224 */ /* 0x000fce00078e0005 */
.L_x_3734:
[----:B------:R-:W-:Y:S05]  /*bb50*/  BSYNC.RECONVERGENT B0 ;  /* 0x0000000000007941 */ /* 0x000fea0003800200 */
.L_x_3733:
[----:B------:R-:W-:-:S07]  /*bb60*/  F2FP.F16.F32.PACK_AB R18, R6, R11 ;  /* 0x0000000b0612723e */ /* 0x000fce00000000ff */
.L_x_3686:
[----:B------:R-:W-:Y:S05]  /*bb70*/  BSYNC.RECONVERGENT B3 ;  /* 0x0000000000037941 */ /* 0x000fea0003800200 */
.L_x_3685:
[----:B------:R-:W-:Y:S01]  /*bb80*/  IADD3 R0, PT, PT, R2, 0x180, RZ ;  /* 0x0000018002007810 */ /* 0x000fe20007ffe0ff */
[----:B------:R-:W-:Y:S03]  /*bb90*/  BSSY.RECONVERGENT B3, `(.L_x_3735) ;  /* 0x000026c000037945 */ /* 0x000fe60003800200 */
        /* <DEDUP_REMOVED lines=24> */
[----:B------:R-:W-:Y:S01]  /*bd20*/  @!P0 MOV R5, 0x3fc90fdb ;  /* 0x3fc90fdb00058802 */ /* 0x000fe20000000f00 */
[----:B------:R-:W-:Y:S06]  /*bd30*/  BRA `(.L_x_3739) ;  /* 0x00000024000c7947 */ /* 0x000fec0003800000 */
.L_x_3738:
        /* <DEDUP_REMOVED lines=13> */
[----:B------:R-:W-:Y:S02]  /*be10*/  FADD.FTZ R13, |R5|, -RZ ;  /* 0x800000ff050d7221 */ /* 0x000fe40000010200 */
[----:B------:R-:W-:-:S03]  /*be20*/  FADD.FTZ R19, |R0|, -RZ ;  /* 0x800000ff00137221 */ /* 0x000fc60000010200 */
[C---:B------:R-:W-:Y:S02]  /*be30*/  VIMNMX R7, PT, PT, R14.reuse, R13, !PT ;  /* 0x0000000d0e077248 */ /* 0x040fe40007fe0100 */
[C---:B------:R-:W-:Y:S02]  /*be40*/  VIMNMX R4, PT, PT, R14.reuse, R19, !PT ;  /* 0x000000130e047248 */ /* 0x040fe40007fe0100 */
[----:B------:R-:W-:Y:S02]  /*be50*/  LOP3.LUT R8, R7, 0xfe000000, RZ, 0xc0, !PT ;  /* 0xfe00000007087812 */ /* 0x000fe400078ec0ff */
[----:B------:R-:W-:Y:S02]  /*be60*/  VIMNMX R10, PT, PT, R14, R13, PT ;  /* 0x0000000d0e0a7248 */ /* 0x000fe40003fe0100 */
[----:B------:R-:W-:Y:S02]  /*be70*/  LOP3.LUT R15, R8, 0x7e800000, RZ, 0x3c, !PT ;  /* 0x7e800000080f7812 */ /* 0x000fe400078e3cff */
[----:B------:R-:W-:-:S02]  /*be80*/  LOP3.LUT R13, R4, 0xfe000000, RZ, 0xc0, !PT ;  /* 0xfe000000040d7812 */ /* 0x000fc400078ec0ff */
[----:B------:R-:W-:Y:S01]  /*be90*/  VIMNMX R14, PT, PT, R14, R19, PT ;  /* 0x000000130e0e7248 */ /* 0x000fe20003fe0100 */
[CC--:B------:R-:W-:Y:S01]  /*bea0*/  FMUL.FTZ R19, R10.reuse, R15.reuse ;  /* 0x0000000f0a137220 */ /* 0x0c0fe20000410000 */
        /* <DEDUP_REMOVED lines=24> */
[----:B------:R-:W-:-:S04]  /*c030*/  @P0 FFMA.FTZ R10, R4, R4, -1 ;  /* 0xbf800000040a0423 */ /* 0x000fc80000010004 */
        /* <DEDUP_REMOVED lines=21> */
.L_x_3748:
[----:B------:R-:W-:-:S04]  /*c190*/  FADD.FTZ R10, -R5, R8 ;  /* 0x00000008050a7221 */ /* 0x000fc80000010100 */
[----:B------:R-:W-:-:S07]  /*c1a0*/  FMUL.FTZ R10, R10, 0.5 ;  /* 0x3f0000000a0a7820 */ /* 0x000fce0000410000 */
.L_x_3749:
[----:B------:R-:W-:Y:S05]  /*c1b0*/  BSYNC.RECONVERGENT B1 ;  /* 0x0000000000017941 */ /* 0x000fea0003800200 */
.L_x_3747:
        /* <DEDUP_REMOVED lines=11> */
.L_x_3751:
[----:B------:R-:W-:-:S04]  /*c270*/  FADD.FTZ R15, R7, -R14 ;  /* 0x8000000e070f7221 */ /* 0x000fc80000010000 */
[----:B------:R-:W-:-:S07]  /*c280*/  FMUL.FTZ R15, R15, 0.5 ;  /* 0x3f0000000f0f7820 */ /* 0x000fce0000410000 */
.L_x_3752:
[----:B------:R-:W-:Y:S05]  /*c290*/  BSYNC.RECONVERGENT B1 ;  /* 0x0000000000017941 */ /* 0x000fea0003800200 */
.L_x_3750:
[----:B------:R-:W-:Y:S01]  /*c2a0*/  FADD.FTZ R10, R15, R10 ;  /* 0x0000000a0f0a7221 */ /* 0x000fe20000010000 */
[----:B------:R-:W-:Y:S01]  /*c2b0*/  FADD.FTZ R13, R4, 1 ;  /* 0x3f800000040d7421 */ /* 0x000fe20000010000 */
[----:B------:R-:W-:Y:S02]  /*c2c0*/  IMAD.MOV.U32 R20, RZ, RZ, 0x3e800000 ;  /* 0x3e800000ff147424 */ /* 0x000fe400078e00ff */
        /* <DEDUP_REMOVED lines=32> */
.L_x_3746:
[----:B------:R-:W-:-:S13]  /*c4d0*/  FSETP.GEU.FTZ.AND P0, PT, R11, 1, PT ;  /* 0x3f8000000b00780b */ /* 0x000fda0003f1e000 */
[----:B------:R-:W-:Y:S05]  /*c4e0*/  @!P0 BRA `(.L_x_3753) ;  /* 0x0000000000848947 */ /* 0x000fea0003800000 */
[----:B------:R-:W-:Y:S01]  /*c4f0*/  FMUL.FTZ R15, R5, R0 ;  /* 0x00000000050f7220 */ /* 0x000fe20000410000 */
[----:B------:R-:W-:Y:S02]  /*c500*/  IMAD.MOV.U32 R20, RZ, RZ, 0x3e800000 ;  /* 0x3e800000ff147424 */ /* 0x000fe400078e00ff */
[----:B------:R-:W-:-:S03]  /*c510*/  HFMA2 R21, -RZ, RZ, 1.3056640625, -1.8671875 ;  /* 0x3d39bf78ff157431 */ /* 0x000fc600000001ff */
        /* <DEDUP_REMOVED lines=30> */
.L_x_3753:
[----:B------:R-:W-:-:S04]  /*c700*/  FADD.FTZ R10, -R11, 1 ;  /* 0x3f8000000b0a7421 */ /* 0x000fc80000010100 */
[----:B------:R-:W-:-:S06]  /*c710*/  FMUL.FTZ R10, R5, R10 ;  /* 0x0000000a050a7220 */ /* 0x000fcc0000410000 */
[----:B------:R-:W0:Y:S08]  /*c720*/  MUFU.SQRT R10, R10 ;  /* 0x0000000a000a7308 */ /* 0x000e300000002000 */
[----:B0-----:R-:W0:Y:S02]  /*c730*/  MUFU.RCP R13, R10 ;  /* 0x0000000a000d7308 */ /* 0x001e240000001000 */
[----:B0-----:R-:W-:Y:S01]  /*c740*/  FMUL.FTZ R14, |R12|, R13 ;  /* 0x0000000d0c0e7220 */ /* 0x001fe20000410200 */
[----:B------:R-:W-:Y:S06]  /*c750*/  BRA `(.L_x_3744) ;  /* 0x0000000000047947 */ /* 0x000fec0003800000 */
.L_x_3745:
[----:B------:R0:W1:Y:S02]  /*c760*/  MUFU.SQRT R14, R6 ;  /* 0x00000006000e7308 */ /* 0x0000640000002000 */
.L_x_3744:
[----:B------:R-:W-:Y:S05]  /*c770*/  BSYNC.RECONVERGENT B0 ;  /* 0x0000000000007941 */ /* 0x000fea0003800200 */
.L_x_3743:
[----:B------:R-:W-:Y:S01]  /*c780*/  FSETP.GEU.FTZ.AND P0, PT, R11, 4.336808689942017736e-19, PT ;  /* 0x210000000b00780b */ /* 0x000fe20003f1e000 */
[----:B------:R-:W-:Y:S04]  /*c790*/  BSSY.RECONVERGENT B4, `(.L_x_3754) ;  /* 0x00000dc000047945 */ /* 0x000fe80003800200 */
[----:B------:R-:W-:Y:S01]  /*c7a0*/  BSSY.RELIABLE B0, `(.L_x_3755) ;  /* 0x0000078000007945 */ /* 0x000fe20003800100 */
[----:B-1----:R-:W-:-:S07]  /*c7b0*/  IMAD.MOV.U32 R10, RZ, RZ, R14 ;  /* 0x000000ffff0a7224 */ /* 0x002fce00078e000e */
[----:B------:R-:W-:Y:S05]  /*c7c0*/  @!P0 BRA `(.L_x_3756) ;  /* 0x0000000400cc8947 */ /* 0x000fea0003800000 */
[----:B------:R-:W1:Y:S02]  /*c7d0*/  MUFU.RCP R14, R4 ;  /* 0x00000004000e7308 */ /* 0x000e640000001000 */
[----:B-1----:R-:W-:-:S05]  /*c7e0*/  FMUL.FTZ R13, R11, R14 ;  /* 0x0000000e0b0d7220 */ /* 0x002fca0000410000 */
[----:B------:R-:W-:-:S13]  /*c7f0*/  FSETP.GT.FTZ.AND P0, PT, R13, 0.64170002937316894531, PT ;  /* 0x3f2446740d00780b */ /* 0x000fda0003f14000 */
[----:B------:R-:W-:Y:S05]  /*c800*/  @!P0 BREAK.RELIABLE B0 ;  /* 0x0000000000008942 */ /* 0x000fea0003800100 */
[----:B------:R-:W-:Y:S05]  /*c810*/  @P0 BRA `(.L_x_3757) ;  /* 0x0000000000ec0947 */ /* 0x000fea0003800000 */
[----:B------:R-:W-:-:S13]  /*c820*/  ISETP.GT.AND P0, PT, R3, -0x1, PT ;  /* 0xffffffff0300780c */ /* 0x000fda0003f04270 */
[----:B------:R-:W-:Y:S05]  /*c830*/  @P0 BRA `(.L_x_3758) ;  /* 0x0000000000740947 */ /* 0x000fea0003800000 */
[----:B------:R-:W-:Y:S01]  /*c840*/  MOV R3, 0x3f000000 ;  /* 0x3f00000000037802 */ /* 0x000fe20000000f00 */
[----:B------:R-:W-:-:S04]  /*c850*/  FADD.FTZ R0, -R13, -RZ ;  /* 0x800000ff0d007221 */ /* 0x000fc80000010100 */
[C---:B------:R-:W-:Y:S01]  /*c860*/  FFMA.FTZ R3, |R0|.reuse, -R3, 0.5 ;  /* 0x3f00000000037423 */ /* 0x040fe20000010a03 */
[C---:B------:R-:W-:Y:S01]  /*c870*/  FSETP.GT.FTZ.AND P0, PT, |R0|.reuse, 0.56000000238418579102, PT ;  /* 0x3f0f5c290000780b */ /* 0x040fe20003f14200 */
[C---:B------:R-:W-:Y:S01]  /*c880*/  FADD.FTZ R7, |R0|.reuse, -RZ ;  /* 0x800000ff00077221 */ /* 0x040fe20000010200 */
[----:B------:R-:W-:Y:S01]  /*c890*/  FSETP.NEU.FTZ.AND P1, PT, |R0|, 1, PT ;  /* 0x3f8000000000780b */ /* 0x000fe20003f3d200 */
[----:B------:R-:W1:Y:S02]  /*c8a0*/  MUFU.RSQ R4, R3 ;  /* 0x0000000300047308 */ /* 0x000e640000001400 */
[----:B-1----:R-:W-:Y:S01]  /*c8b0*/  FMUL.FTZ R5, R3, R4 ;  /* 0x0000000403057220 */ /* 0x002fe20000410000 */
        /* <DEDUP_REMOVED lines=13> */
[----:B------:R-:W-:Y:S01]  /*c990*/  FMUL.FTZ R0, R0, R3 ;  /* 0x0000000300007220 */ /* 0x000fe20000410000 */
[----:B------:R-:W-:-:S03]  /*c9a0*/  IMAD.MOV.U32 R3, RZ, RZ, 0x3fd774eb ;  /* 0x3fd774ebff037424 */ /* 0x000fc600078e00ff */
[----:B------:R-:W-:-:S04]  /*c9b0*/  FFMA.FTZ R5, R7, R0, R7 ;  /* 0x0000000007057223 */ /* 0x000fc80000010007 */
[----:B------:R-:W-:-:S05]  /*c9c0*/  FADD.FTZ R0, -R5, -RZ ;  /* 0x800000ff05007221 */ /* 0x000fca0000010100 */
[----:B------:R-:W-:-:S05]  /*c9d0*/  FSEL R0, R5, R0, P0 ;  /* 0x0000000005007208 */ /* 0x000fca0000000000 */
[----:B------:R-:W-:-:S04]  /*c9e0*/  @P1 FFMA.FTZ R5, R3, 0.93318945169448852539, R0 ;  /* 0x3f6ee58103051823 */ /* 0x000fc80000010000 */
[----:B------:R-:W-:Y:S01]  /*c9f0*/  @P0 FADD.FTZ R5, R5, R5 ;  /* 0x0000000505050221 */ /* 0x000fe20000010000 */
[----:B------:R-:W-:Y:S06]  /*ca00*/  BRA `(.L_x_3759) ;  /* 0x0000000800d07947 */ /* 0x000fec0003800000 */
.L_x_3758:
[----:B------:R-:W-:Y:S01]  /*ca10*/  HFMA2 R0, -RZ, RZ, 1.75, 0 ;  /* 0x3f000000ff007431 */ /* 0x000fe200000001ff */
[C---:B------:R-:W-:Y:S01]  /*ca20*/  FSETP.GT.FTZ.AND P0, PT, |R13|.reuse, 0.56000000238418579102, PT ;  /* 0x3f0f5c290d00780b */ /* 0x040fe20003f14200 */
[C---:B0-----:R-:W-:Y:S01]  /*ca30*/  FADD.FTZ R6, |R13|.reuse, -RZ ;  /* 0x800000ff0d067221 */ /* 0x041fe20000010200 */
[C---:B------:R-:W-:Y:S02]  /*ca40*/  FSETP.NEU.FTZ.AND P1, PT, |R13|.reuse, 1, PT ;  /* 0x3f8000000d00780b */ /* 0x040fe40003f3d200 */
[----:B------:R-:W-:-:S04]  /*ca50*/  FFMA.FTZ R0, |R13|, -R0, 0.5 ;  /* 0x3f0000000d007423 */ /* 0x000fc80000010a00 */
        /* <DEDUP_REMOVED lines=16> */
[----:B------:R-:W-:Y:S01]  /*cb60*/  FFMA.FTZ R5, R6, R3, R6 ;  /* 0x0000000306057223 */ /* 0x000fe20000010006 */
[----:B------:R-:W-:-:S03]  /*cb70*/  IMAD.MOV.U32 R3, RZ, RZ, 0x3fd774eb ;  /* 0x3fd774ebff037424 */ /* 0x000fc600078e00ff */
[----:B------:R-:W-:-:S05]  /*cb80*/  FADD.FTZ R0, -R5, -RZ ;  /* 0x800000ff05007221 */ /* 0x000fca0000010100 */
[----:B------:R-:W-:-:S05]  /*cb90*/  FSEL R0, R5, R0, P0 ;  /* 0x0000000005007208 */ /* 0x000fca0000000000 */
[----:B------:R-:W-:-:S04]  /*cba0*/  @!P1 FFMA.FTZ R5, R3, 0.93318945169448852539, R0 ;  /* 0x3f6ee58103059823 */ /* 0x000fc80000010000 */
[----:B------:R-:W-:Y:S01]  /*cbb0*/  @P0 FADD.FTZ R5, R5, R5 ;  /* 0x0000000505050221 */ /* 0x000fe20000010000 */
[----:B------:R-:W-:Y:S06]  /*cbc0*/  BRA `(.L_x_3759) ;  /* 0x0000000800607947 */ /* 0x000fec0003800000 */
.L_x_3757:
        /* <DEDUP_REMOVED lines=12> */
[----:B------:R-:W1:Y:S02]  /*cc90*/  @P1 MUFU.RCP R8, R8 ;  /* 0x0000000800081308 */ /* 0x000e640000001000 */
[----:B-1----:R-:W-:Y:S01]  /*cca0*/  @P1 FMUL.FTZ.D2 R5, R5, R8 ;  /* 0x0000000805051220 */ /* 0x002fe20000310000 */
[----:B------:R-:W-:Y:S01]  /*ccb0*/  @!P1 FMUL.FTZ R5, |R12|, 0.5 ;  /* 0x3f0000000c059820 */ /* 0x000fe20000410200 */
[----:B------:R-:W-:Y:S06]  /*ccc0*/  @!P0 BRA `(.L_x_3764) ;  /* 0x00000000001c8947 */ /* 0x000fec0003800000 */
[----:B------:R-:W-:-:S13]  /*ccd0*/  FSETP.NEU.FTZ.AND P0, PT, R0, RZ, PT ;  /* 0x000000ff0000720b */ /* 0x000fda0003f1d000 */
[----:B------:R-:W-:Y:S01]  /*cce0*/  @P0 FADD.FTZ R0, R0, R7 ;  /* 0x0000000700000221 */ /* 0x000fe20000010000 */
[----:B------:R-:W-:-:S05]  /*ccf0*/  @P0 FMUL.FTZ R7, R12, R12 ;  /* 0x0000000c0c070220 */ /* 0x000fca0000410000 */
[----:B------:R-:W0:Y:S02]  /*cd00*/  @P0 MUFU.RCP R0, R0 ;  /* 0x0000000000000308 */ /* 0x000e240000001000 */
[----:B0-----:R-:W-:Y:S01]  /*cd10*/  @P0 FMUL.FTZ.D2 R6, R7, R0 ;  /* 0x0000000007060220 */ /* 0x001fe20000310000 */
[----:B------:R-:W-:Y:S01]  /*cd20*/  @!P0 FMUL.FTZ R6, |R12|, 0.5 ;  /* 0x3f0000000c068820 */ /* 0x000fe20000410200 */
[----:B------:R-:W-:Y:S06]  /*cd30*/  BRA `(.L_x_3765) ;  /* 0x0000000000087947 */ /* 0x000fec0003800000 */
.L_x_3764:
[----:B------:R-:W-:-:S04]  /*cd40*/  FADD.FTZ R0, -R0, R7 ;  /* 0x0000000700007221 */ /* 0x000fc80000010100 */
[----:B0-----:R-:W-:-:S07]  /*cd50*/  FMUL.FTZ R6, R0, 0.5 ;  /* 0x3f00000000067820 */ /* 0x001fce0000410000 */
.L_x_3765:
[----:B------:R-:W-:Y:S05]  /*cd60*/  BSYNC.RECONVERGENT B5 ;  /* 0x0000000000057941 */ /* 0x000fea0003800200 */
.L_x_3763:
[----:B------:R-:W-:Y:S01]  /*cd70*/  FADD.FTZ R5, R6, R5 ;  /* 0x0000000506057221 */ /* 0x000fe20000010000 */
[----:B------:R-:W-:-:S04]  /*cd80*/  FADD.FTZ R4, R11, R4 ;  /* 0x000000040b047221 */ /* 0x000fc80000010000 */
[----:B------:R-:W-:-:S06]  /*cd90*/  FMUL.FTZ R4, R5, R4 ;  /* 0x0000000405047220 */ /* 0x000fcc0000410000 */
[----:B------:R-:W0:Y:S01]  /*cda0*/  MUFU.SQRT R4, R4 ;  /* 0x0000000400047308 */ /* 0x000e220000002000 */
[----:B------:R-:W-:Y:S05]  /*cdb0*/  BRA `(.L_x_3766) ;  /* 0x0000000000487947 */ /* 0x000fea0003800000 */
.L_x_3762:
[----:B------:R-:W-:-:S13]  /*cdc0*/  FSETP.GT.FTZ.AND P0, PT, R11, 1, PT ;  /* 0x3f8000000b00780b */ /* 0x000fda0003f14000 */
[----:B------:R-:W-:Y:S01]  /*cdd0*/  @P0 FMUL.FTZ R7, R5, R0 ;  /* 0x0000000005070220 */ /* 0x000fe20000410000 */
[----:B------:R-:W-:-:S04]  /*cde0*/  @!P0 FADD.FTZ R0, -R11, 1 ;  /* 0x3f8000000b008421 */ /* 0x000fc80000010100 */
[----:B0-----:R-:W-:Y:S01]  /*cdf0*/  @!P0 FMUL.FTZ R6, R5, R0 ;  /* 0x0000000005068220 */ /* 0x001fe20000410000 */
        /* <DEDUP_REMOVED lines=8> */
.L_x_3761:
[----:B------:R-:W-:Y:S01]  /*ce80*/  FADD.FTZ R0, R4, 1 ;  /* 0x3f80000004007421 */ /* 0x000fe20000010000 */
[----:B------:R-:W-:Y:S01]  /*ce90*/  MUFU.SQRT R5, R6 ;  /* 0x0000000600057308 */ /* 0x000fe20000002000 */
[----:B------:R-:W-:Y:S02]  /*cea0*/  MOV R11, 0x3f800000 ;  /* 0x3f800000000b7802 */ /* 0x000fe40000000f00 */
[----:B------:R-:W-:-:S06]  /*ceb0*/  FMUL.FTZ R0, R0, 0.5 ;  /* 0x3f00000000007820 */ /* 0x000fcc0000410000 */
[----:B------:R-:W1:Y:S02]  /*cec0*/  MUFU.SQRT R0, R0 ;  /* 0x0000000000007308 */ /* 0x000e640000002000 */
[----:B-1----:R-:W-:-:S07]  /*ced0*/  FMUL.FTZ R4, R5, R0 ;  /* 0x0000000005047220 */ /* 0x002fce0000410000 */
.L_x_3766:
[----:B------:R-:W-:Y:S05]  /*cee0*/  BSYNC.RECONVERGENT B1 ;  /* 0x0000000000017941 */ /* 0x000fea0003800200 */
.L_x_3760:
[----:B------:R-:W-:Y:S05]  /*cef0*/  BRA `(.L_x_3767) ;  /* 0x0000000000087947 */ /* 0x000fea0003800000 */
.L_x_3756:
[----:B------:R-:W-:Y:S01]  /*cf00*/  FMUL.FTZ R4, R4, 16777216 ;  /* 0x4b80000004047820 */ /* 0x000fe20000410000 */
[----:B------:R-:W-:-:S07]  /*cf10*/  FMUL.FTZ R11, R11, 16777216 ;  /* 0x4b8000000b0b7820 */ /* 0x000fce0000410000 */
.L_x_3767:
[----:B------:R-:W-:Y:S05]  /*cf20*/  BSYNC.RELIABLE B0 ;  /* 0x0000000000007941 */ /* 0x000fea0003800100 */
.L_x_3755:
        /* <DEDUP_REMOVED lines=20> */
[----:B------:R-:W-:-:S07]  /*d070*/  IMAD.MOV.U32 R5, RZ, RZ, R0 ;  /* 0x000000ffff057224 */ /* 0x000fce00078e0000 */
.L_x_3770:
[----:B------:R-:W-:Y:S05]  /*d080*/  BSYNC.RECONVERGENT B5 ;  /* 0x0000000000057941 */ /* 0x000fea0003800200 */
.L_x_3769:
[----:B------:R-:W-:Y:S02]  /*d090*/  HFMA2 R7, -RZ, RZ, 0.89990234375, 10328 ;  /* 0x3b33710bff077431 */ /* 0x000fe400000001ff */
[----:B------:R-:W-:Y:S01]  /*d0a0*/  FMUL.FTZ R0, R5, R5 ;  /* 0x0000000505007220 */ /* 0x000fe20000410000 */
[C---:B------:R-:W-:Y:S01]  /*d0b0*/  ISETP.GE.AND P0, PT, R11.reuse, RZ, PT ;  /* 0x000000ff0b00720c */ /* 0x040fe20003f06270 */
[----:B------:R-:W-:Y:S01]  /*d0c0*/  IMAD.MOV.U32 R6, RZ, RZ, 0x3f6ee581 ;  /* 0x3f6ee581ff067424 */ /* 0x000fe200078e00ff */
[C---:B------:R-:W-:Y:S01]  /*d0d0*/  FSETP.NEU.FTZ.AND P3, PT, |R11|.reuse, |R4|, PT ;  /* 0x400000040b00720b */ /* 0x040fe20003f7d200 */
[----:B------:R-:W-:Y:S01]  /*d0e0*/  FADD.FTZ R11, |R11|, |R4| ;  /* 0x400000040b0b7221 */ /* 0x000fe20000010200 */
[----:B------:R-:W-:Y:S02]  /*d0f0*/  FSETP.NEU.FTZ.AND P1, PT, R3, RZ, PT ;  /* 0x000000ff0300720b */ /* 0x000fe40003f3d000 */
[----:B------:R-:W-:Y:S01]  /*d100*/  FSEL R3, R6, 1.8663789033889770508, P2 ;  /* 0x3feee58106037808 */ /* 0x000fe20001000000 */
        /* <DEDUP_REMOVED lines=10> */
[----:B------:R-:W-:-:S05]  /*d1b0*/  FFMA.FTZ R5, R7, 0.93318945169448852539, -R0 ;  /* 0x3f6ee58107057823 */ /* 0x000fca0000010800 */
        /* <DEDUP_REMOVED lines=10> */
.L_x_3768:
[----:B------:R-:W-:Y:S01]  /*d260*/  FADD.FTZ R0, |R11|, -RZ ;  /* 0x800000ff0b007221 */ /* 0x000fe20000010200 */
[C---:B0-----:R-:W-:Y:S01]  /*d270*/  FADD.FTZ R7, |R4|.reuse, -RZ ;  /* 0x800000ff04077221 */ /* 0x041fe20000010200 */
        /* <DEDUP_REMOVED lines=16> */
.L_x_3772:
[----:B------:R-:W-:Y:S05]  /*d380*/  BSYNC.RECONVERGENT B5 ;  /* 0x0000000000057941 */ /* 0x000fea0003800200 */
.L_x_3771:
[----:B------:R-:W-:Y:S02]  /*d390*/  HFMA2 R7, -RZ, RZ, 0.89990234375, 10328 ;  /* 0x3b33710bff077431 */ /* 0x000fe400000001ff */
[----:B------:R-:W-:Y:S01]  /*d3a0*/  FMUL.FTZ R0, R5, R5 ;  /* 0x0000000505007220 */ /* 0x000fe20000410000 */
[C---:B------:R-:W-:Y:S01]  /*d3b0*/  ISETP.GE.AND P0, PT, R11.reuse, RZ, PT ;  /* 0x000000ff0b00720c */ /* 0x040fe20003f06270 */
[----:B------:R-:W-:Y:S01]  /*d3c0*/  IMAD.MOV.U32 R6, RZ, RZ, 0x3f6ee581 ;  /* 0x3f6ee581ff067424 */ /* 0x000fe200078e00ff */
[----:B------:R-:W-:Y:S01]  /*d3d0*/  FSETP.NEU.FTZ.AND P3, PT, |R11|, |R4|, PT ;  /* 0x400000040b00720b */ /* 0x000fe20003f7d200 */
        /* <DEDUP_REMOVED lines=22> */
[----:B------:R-:W-:-:S07]  /*d540*/  FSEL R5, R11, R4, P0 ;  /* 0x000000040b057208 */ /* 0x000fce0000000000 */
.L_x_3759:
[----:B------:R-:W-:Y:S05]  /*d550*/  BSYNC.RECONVERGENT B4 ;  /* 0x0000000000047941 */ /* 0x000fea0003800200 */
.L_x_3754:
[----:B------:R-:W-:-:S13]  /*d560*/  ISETP.GE.AND P0, PT, R12, RZ, PT ;  /* 0x000000ff0c00720c */ /* 0x000fda0003f06270 */
[----:B------:R-:W-:Y:S01]  /*d570*/  @P0 FADD.FTZ R10, -R10, -RZ ;  /* 0x800000ff0a0a0221 */ /* 0x000fe20000010100 */
[----:B------:R-:W-:Y:S06]  /*d580*/  BRA `(.L_x_3739) ;  /* 0x0000000800f87947 */ /* 0x000fec0003800000 */
.L_x_3742:
[----:B------:R-:W-:Y:S01]  /*d590*/  FADD.FTZ R3, -R3, 6.1232342629258392722e-17 ;  /* 0x248d313203037421 */ /* 0x000fe20000010100 */
[----:B------:R-:W-:-:S03]  /*d5a0*/  FADD.FTZ R10, -R12, -RZ ;  /* 0x800000ff0c0a7221 */ /* 0x000fc60000010100 */
[----:B------:R-:W-:Y:S01]  /*d5b0*/  FADD.FTZ R5, R3, 1.5707963705062866211 ;  /* 0x3fc90fdb03057421 */ /* 0x000fe20000010000 */
[----:B------:R-:W-:Y:S06]  /*d5c0*/  BRA `(.L_x_3739) ;  /* 0x0000000800e87947 */ /* 0x000fec0003800000 */
.L_x_3741:
[----:B------:R-:W-:Y:S01]  /*d5d0*/  FADD.FTZ R10, -R12, -RZ ;  /* 0x800000ff0c0a7221 */ /* 0x000fe20000010100 */
[----:B------:R-:W-:Y:S01]  /*d5e0*/  IMAD.MOV.U32 R5, RZ, RZ, RZ ;  /* 0x000000ffff057224 */ /* 0x000fe200078e00ff */
[----:B------:R-:W-:Y:S06]  /*d5f0*/  BRA `(.L_x_3739) ;  /* 0x0000000800dc7947 */ /* 0x000fec0003800000 */
.L_x_3740:
        /* <DEDUP_REMOVED lines=27> */
.L_x_3777:
[----:B------:R-:W-:Y:S05]  /*d7b0*/  BSYNC.RECONVERGENT B5 ;  /* 0x0000000000057941 */ /* 0x000fea0003800200 */
.L_x_3776:
        /* <DEDUP_REMOVED lines=15> */
[----:B------:R-:W-:Y:S01]  /*d8b0*/  FFMA.FTZ R5, R5, R6, R6 ;  /* 0x0000000605057223 */ /* 0x000fe20000010006 */
[----:B------:R-:W-:-:S03]  /*d8c0*/  HFMA2 R6, -RZ, RZ, 1.857421875, -1409 ;  /* 0x3f6ee581ff067431 */ /* 0x000fc600000001ff */
[----:B------:R-:W-:-:S05]  /*d8d0*/  FFMA.FTZ R0, R0, 0.93318945169448852539, -R5 ;  /* 0x3f6ee58100007823 */ /* 0x000fca0000010805 */
[----:B------:R-:W-:Y:S01]  /*d8e0*/  FSEL R3, R0, R5, !P2 ;  /* 0x0000000500037208 */ /* 0x000fe20005000000 */
[----:B------:R-:W-:Y:S01]  /*d8f0*/  @P2 FADD.FTZ R5, -R5, -RZ ;  /* 0x800000ff05052221 */ /* 0x000fe20000010100 */
[----:B------:R-:W-:Y:S01]  /*d900*/  FSEL R6, R6, 1.8663789033889770508, !P2 ;  /* 0x3feee58106067808 */ /* 0x000fe20005000000 */
[----:B------:R-:W-:-:S04]  /*d910*/  IMAD.MOV.U32 R0, RZ, RZ, 0x4016cbe4 ;  /* 0x4016cbe4ff007424 */ /* 0x000fc800078e00ff */
[----:B------:R-:W-:Y:S01]  /*d920*/  @!P0 FFMA.FTZ R3, R6, 1.6832555532455444336, R5 ;  /* 0x3fd774eb06038823 */ /* 0x000fe20000010005 */
[----:B------:R-:W-:Y:S02]  /*d930*/  @!P3 FSEL R3, R0, 0.78539818525314331055, !P0 ;  /* 0x3f490fdb0003b808 */ /* 0x000fe40004000000 */
[----:B------:R-:W-:Y:S02]  /*d940*/  @!P1 FSEL R3, RZ, 3.1415927410125732422, P0 ;  /* 0x40490fdbff039808 */ /* 0x000fe40000000000 */
[----:B------:R-:W-:Y:S02]  /*d950*/  FSETP.NAN.FTZ.AND P0, PT, |R11|, |R11|, PT ;  /* 0x4000000b0b00720b */ /* 0x000fe40003f18200 */
[----:B------:R-:W-:-:S04]  /*d960*/  LOP3.LUT R0, R3, 0x80000000, R12, 0xb8, !PT ;  /* 0x8000000003007812 */ /* 0x000fc800078eb80c */
[----:B------:R-:W-:Y:S01]  /*d970*/  FSEL R0, R11, R0, P0 ;  /* 0x000000000b007208 */ /* 0x000fe20000000000 */
[----:B------:R-:W-:Y:S06]  /*d980*/  BRA `(.L_x_3778) ;  /* 0x0000000400e47947 */ /* 0x000fec0003800000 */
.L_x_3775:
        /* <DEDUP_REMOVED lines=14> */
[----:B------:R-:W-:-:S04]  /*da70*/  FSETP.NEU.FTZ.AND P0, PT, R6, +INF , PT ;  /* 0x7f8000000600780b */ /* 0x000fc80003f1d000 */
[----:B------:R-:W-:Y:S01]  /*da80*/  FSEL R5, R4, +INF , P0 ;  /* 0x7f80000004057808 */ /* 0x000fe20000000000 */
[----:B------:R-:W-:-:S04]  /*da90*/  FFMA R4, -R10, R7, 1 ;  /* 0x3f8000000a047423 */ /* 0x000fc80000000107 */
[----:B------:R-:W-:Y:S01]  /*daa0*/  FFMA R7, R7, R4, R7 ;  /* 0x0000000407077223 */ /* 0x000fe20000000007 */
[----:B------:R-:W0:Y:S03]  /*dab0*/  MUFU.LG2 R5, R5 ;  /* 0x0000000500057308 */ /* 0x000e260000000c00 */
[----:B------:R-:W-:-:S04]  /*dac0*/  FFMA R6, R0, R7, RZ ;  /* 0x0000000700067223 */ /* 0x000fc800000000ff */
[----:B------:R-:W-:Y:S01]  /*dad0*/  FFMA R4, -R10, R6, R0 ;  /* 0x000000060a047223 */ /* 0x000fe20000000100 */
[----:B------:R-:W1:Y:S03]  /*dae0*/  FCHK P0, R0, R10 ;  /* 0x0000000a00007302 */ /* 0x000e660000000000 */
[----:B------:R-:W-:Y:S01]  /*daf0*/  FFMA R6, R7, R4, R6 ;  /* 0x0000000407067223 */ /* 0x000fe20000000006 */
[----:B0-----:R-:W-:Y:S01]  /*db00*/  FMUL.FTZ R4, R5, 0.69314718246459960938 ;  /* 0x3f31721805047820 */ /* 0x001fe20000410000 */
[----:B-1----:R-:W-:Y:S06]  /*db10*/  @!P0 BRA `(.L_x_3780) ;  /* 0x0000000000108947 */ /* 0x002fec0003800000 */
[----:B------:R-:W-:Y:S01]  /*db20*/  IMAD.MOV.U32 R7, RZ, RZ, R10 ;  /* 0x000000ffff077224 */ /* 0x000fe200078e000a */
[----:B------:R-:W-:-:S07]  /*db30*/  MOV R5, 0xdb50 ;  /* 0x0000db5000057802 */ /* 0x000fce0000000f00 */
[----:B------:R-:W-:Y:S05]  /*db40*/  CALL.REL.NOINC `($__internal_8_$__cuda_sm3x_div_rn_ftz_f32_slowpath) ;  /* 0x0000004400c87944 */ /* 0x000fea0003c00000 */
[----:B------:R-:W-:-:S07]  /*db50*/  MOV R6, R0 ;  /* 0x0000000000067202 */ /* 0x000fce0000000f00 */
.L_x_3780:
[----:B------:R-:W-:Y:S05]  /*db60*/  BSYNC.RECONVERGENT B5 ;  /* 0x0000000000057941 */ /* 0x000fea0003800200 */
.L_x_3779:
        /* <DEDUP_REMOVED lines=22> */
[----:B------:R-:W-:Y:S01]  /*dcd0*/  @!P3 FSEL R3, R0, 0.78539818525314331055, !P0 ;  /* 0x3f490fdb0003b808 */ /* 0x000fe20004000000 */
[----:B------:R-:W-:Y:S01]  /*dce0*/  FADD.FTZ R0, |R12|, R11 ;  /* 0x0000000b0c007221 */ /* 0x000fe20000010200 */
[----:B------:R-:W-:-:S04]  /*dcf0*/  @!P1 FSEL R3, RZ, 3.1415927410125732422, P0 ;  /* 0x40490fdbff039808 */ /* 0x000fc80000000000 */
[----:B------:R-:W-:Y:S02]  /*dd00*/  FSETP.NAN.FTZ.AND P0, PT, |R0|, |R0|, PT ;  /* 0x400000000000720b */ /* 0x000fe40003f18200 */
[----:B------:R-:W-:-:S04]  /*dd10*/  LOP3.LUT R3, R3, 0x80000000, R12, 0xb8, !PT ;  /* 0x8000000003037812 */ /* 0x000fc800078eb80c */
[----:B------:R-:W-:Y:S01]  /*dd20*/  FSEL R0, R0, R3, P0 ;  /* 0x0000000300007208 */ /* 0x000fe20000000000 */
[----:B------:R-:W-:Y:S06]  /*dd30*/  BRA `(.L_x_3778) ;  /* 0x0000000000f87947 */ /* 0x000fec0003800000 */
.L_x_3774:
        /* <DEDUP_REMOVED lines=20> */
[----:B------:R-:W-:-:S02]  /*de80*/  IMAD.MOV.U32 R7, RZ, RZ, 0x3f800000 ;  /* 0x3f800000ff077424 */ /* 0x000fc400078e00ff */
        /* <DEDUP_REMOVED lines=9> */
[----:B------:R-:W-:Y:S02]  /*df20*/  MOV R7, R10 ;  /* 0x0000000a00077202 */ /* 0x000fe40000000f00 */
[----:B------:R-:W-:-:S07]  /*df30*/  MOV R5, 0xdf50 ;  /* 0x0000df5000057802 */ /* 0x000fce0000000f00 */
[----:B------:R-:W-:Y:S05]  /*df40*/  CALL.REL.NOINC `($__internal_8_$__cuda_sm3x_div_rn_ftz_f32_slowpath) ;  /* 0x0000004000c87944 */ /* 0x000fea0003c00000 */
[----:B------:R-:W-:-:S07]  /*df50*/  IMAD.MOV.U32 R5, RZ, RZ, R0 ;  /* 0x000000ffff057224 */ /* 0x000fce00078e0000 */
.L_x_3782:
[----:B------:R-:W-:Y:S05]  /*df60*/  BSYNC.RECONVERGENT B5 ;  /* 0x0000000000057941 */ /* 0x000fea0003800200 */
.L_x_3781:
        /* <DEDUP_REMOVED lines=27> */
.L_x_3778:
[----:B------:R-:W-:Y:S05]  /*e120*/  BSYNC.RECONVERGENT B4 ;  /* 0x0000000000047941 */ /* 0x000fea0003800200 */
.L_x_3773:
[----:B------:R-:W-:Y:S01]  /*e130*/  ISETP.GE.AND P0, PT, R12, RZ, PT ;  /* 0x000000ff0c00720c */ /* 0x000fe20003f06270 */
[----:B------:R-:W-:Y:S01]  /*e140*/  FADD.FTZ R10, R4, 0.69314718246459960938 ;  /* 0x3f317218040a7421 */ /* 0x000fe20000010000 */
[----:B------:R-:W-:-:S11]  /*e150*/  FADD.FTZ R5, |R0|, -RZ ;  /* 0x800000ff00057221 */ /* 0x000fd60000010200 */
[----:B------:R-:W-:-:S07]  /*e160*/  @P0 FADD.FTZ R10, -R10, -RZ ;  /* 0x800000ff0a0a0221 */ /* 0x000fce0000010100 */
.L_x_3739:
[----:B------:R-:W-:Y:S05]  /*e170*/  BSYNC.RECONVERGENT B2 ;  /* 0x0000000000027941 */ /* 0x000fea0003800200 */
.L_x_3737:
        /* <DEDUP_REMOVED lines=11> */
.L_x_3784:
[----:B------:R-:W-:Y:S05]  /*e230*/  BSYNC.RECONVERGENT B0 ;  /* 0x0000000000007941 */ /* 0x000fea0003800200 */
.L_x_3783:
[----:B------:R-:W-:-:S07]  /*e240*/  F2FP.F16.F32.PACK_AB R19, R3, R10 ;  /* 0x0000000a0313723e */ /* 0x000fce00000000ff */
.L_x_3736:
[----:B------:R-:W-:Y:S05]  /*e250*/  BSYNC.RECONVERGENT B3 ;  /* 0x0000000000037941 */ /* 0x000fea0003800200 */
.L_x_3735:
[----:B------:R-:W1:Y:S01]  /*e260*/  LDC.U8 R22, c[0x0][0x3a4] ;  /* 0x0000e900ff167b82 */ /* 0x000e620000000000 */
[----:B------:R-:W-:Y:S01]  /*e270*/  ISETP.GE.AND P0, PT, R2, R25, PT ;  /* 0x000000190200720c */ /* 0x000fe20003f06270 */
[----:B------:R-:W-:Y:S04]  /*e280*/  BSSY.RECONVERGENT B7, `(.L_x_3785) ;  /* 0x0000306000077945 */ /* 0x000fe80003800200 */
[----:B------:R-:W-:Y:S08]  /*e290*/  BSSY.RELIABLE B6, `(.L_x_3786) ;  /* 0x000020d000067945 */ /* 0x000ff00003800100 */
[----:B------:R-:W-:Y:S05]  /*e2a0*/  @P0 BRA `(.L_x_3787) ;  /* 0x0000002000200947 */ /* 0x000fea0003800000 */
[----:B------:R-:W2:Y:S01]  /*e2b0*/  LDCU UR4, c[0x0][0x3a8] ;  /* 0x00007500ff0477ac */ /* 0x000ea20008000800 */
[----:B------:R-:W3:Y:S01]  /*e2c0*/  LDC.64 R10, c[0x0][0x388] ;  /* 0x0000e200ff0a7b82 */ /* 0x000ee20000000a00 */
[----:B------:R-:W-:Y:S01]  /*e2d0*/  IMAD R0, R26, 0x200, R2 ;  /* 0x000002001a007824 */ /* 0x000fe200078e0202 */
[----:B-1----:R-:W-:-:S03]  /*e2e0*/  PRMT R2, R22, 0x9910, RZ ;  /* 0x0000991016027816 */ /* 0x002fc600000000ff */
[----:B--2---:R-:W-:Y:S01]  /*e2f0*/  IMAD R3, R0, UR4, RZ ;  /* 0x0000000400037c24 */ /* 0x004fe2000f8e02ff */
[----:B------:R-:W-:-:S04]  /*e300*/  MOV R0, R2 ;  /* 0x0000000200007202 */ /* 0x000fc80000000f00 */
        /* <DEDUP_REMOVED lines=13> */
[----:B------:R-:W-:-:S04]  /*e3e0*/  IMAD.MOV.U32 R2, RZ, RZ, R16 ;  /* 0x000000ffff027224 */ /* 0x000fc800078e0010 */
[----:B------:R-:W1:Y:S02]  /*e3f0*/  F2I.FTZ.TRUNC.NTZ R9, R9 ;  /* 0x0000000900097305 */ /* 0x000e64000021f100 */
[----:B-1----:R1:W-:Y:S01]  /*e400*/  STG.E.U8 desc[UR36][R10.64], R9 ;  /* 0x000000090a007986 */ /* 0x0023e2000c101124 */
[----:B------:R-:W-:Y:S05]  /*e410*/  BRA `(.L_x_3793) ;  /* 0x0000000c00dc7947 */ /* 0x000fea0003800000 */
.L_x_3791:
[----:B------:R-:W-:-:S06]  /*e420*/  HADD2.F32 R3, -RZ, R9.H0_H0 ;  /* 0x20000009ff037230 */ /* 0x000fcc0000004100 */
[----:B------:R-:W1:Y:S02]  /*e430*/  F2I.S64.TRUNC R2, R3 ;  /* 0x0000000300027311 */ /* 0x000e64000020d900 */
[----:B-1----:R-:W-:Y:S01]  /*e440*/  MOV R5, R2 ;  /* 0x0000000200057202 */ /* 0x002fe20000000f00 */
[----:B------:R-:W-:-:S04]  /*e450*/  IMAD.MOV.U32 R2, RZ, RZ, R16 ;  /* 0x000000ffff027224 */ /* 0x000fc800078e0010 */
[----:B------:R1:W-:Y:S01]  /*e460*/  STG.E.U8 desc[UR36][R10.64], R5 ;  /* 0x000000050a007986 */ /* 0x0003e2000c101124 */
[----:B------:R-:W-:Y:S05]  /*e470*/  BRA `(.L_x_3793) ;  /* 0x0000000c00c47947 */ /* 0x000fea0003800000 */
.L_x_3790:
        /* <DEDUP_REMOVED lines=8> */
[----:B------:R-:W1:Y:S02]  /*e500*/  F2I.S64.TRUNC R4, R4 ;  /* 0x0000000400047311 */ /* 0x000e64000020d900 */
[----:B-1----:R1:W-:Y:S01]  /*e510*/  STG.E.64 desc[UR36][R10.64], R4 ;  /* 0x000000040a007986 */ /* 0x0023e2000c101b24 */
[----:B------:R-:W-:Y:S05]  /*e520*/  BRA `(.L_x_3793) ;  /* 0x0000000c00987947 */ /* 0x000fea0003800000 */
.L_x_3795:
[----:B------:R-:W-:Y:S01]  /*e530*/  HADD2.F32 R9, -RZ, R9.H0_H0 ;  /* 0x20000009ff097230 */ /* 0x000fe20000004100 */
[----:B------:R-:W-:-:S05]  /*e540*/  MOV R2, R16 ;  /* 0x0000001000027202 */ /* 0x000fca0000000f00 */
[----:B------:R-:W1:Y:S02]  /*e550*/  F2I.FTZ.TRUNC.NTZ R9, R9 ;  /* 0x0000000900097305 */ /* 0x000e64000021f100 */
[----:B-1----:R1:W-:Y:S01]  /*e560*/  STG.E desc[UR36][R10.64], R9 ;  /* 0x000000090a007986 */ /* 0x0023e2000c101924 */
[----:B------:R-:W-:Y:S05]  /*e570*/  BRA `(.L_x_3793) ;  /* 0x0000000c00847947 */ /* 0x000fea0003800000 */
.L_x_3794:
[----:B------:R-:W-:Y:S02]  /*e580*/  HADD2.F32 R9, -RZ, R9.H0_H0 ;  /* 0x20000009ff097230 */ /* 0x000fe40000004100 */
[----:B------:R-:W-:-:S04]  /*e590*/  IMAD.MOV.U32 R2, RZ, RZ, R16 ;  /* 0x000000ffff027224 */ /* 0x000fc800078e0010 */
[----:B------:R-:W1:Y:S02]  /*e5a0*/  F2I.FTZ.TRUNC.NTZ R9, R9 ;  /* 0x0000000900097305 */ /* 0x000e64000021f100 */
[----:B-1----:R1:W-:Y:S01]  /*e5b0*/  STG.E.U16 desc[UR36][R10.64], R9 ;  /* 0x000000090a007986 */ /* 0x0023e2000c101524 */
[----:B------:R-:W-:Y:S05]  /*e5c0*/  BRA `(.L_x_3793) ;  /* 0x0000000c00707947 */ /* 0x000fea0003800000 */
.L_x_3789:
        /* <DEDUP_REMOVED lines=10> */
.L_x_3797:
[----:B------:R1:W-:Y:S01]  /*e670*/  STG.E.U16 desc[UR36][R10.64], R9 ;  /* 0x000000090a007986 */ /* 0x0003e2000c101524 */
[----:B------:R-:W-:Y:S01]  /*e680*/  MOV R2, R16 ;  /* 0x0000001000027202 */ /* 0x000fe20000000f00 */
[----:B------:R-:W-:Y:S06]  /*e690*/  BRA `(.L_x_3793) ;  /* 0x0000000c003c7947 */ /* 0x000fec0003800000 */
.L_x_3796:
[----:B------:R-:W-:-:S13]  /*e6a0*/  ISETP.NE.AND P0, PT, R0, 0x7, PT ;  /* 0x000000070000780c */ /* 0x000fda0003f05270 */
[----:B------:R-:W-:Y:S05]  /*e6b0*/  @!P0 BRA `(.L_x_3798) ;  /* 0x0000000000308947 */ /* 0x000fea0003800000 */
[----:B------:R-:W-:-:S13]  /*e6c0*/  ISETP.NE.AND P0, PT, R0, 0x8, PT ;  /* 0x000000080000780c */ /* 0x000fda0003f05270 */
[----:B------:R-:W-:Y:S05]  /*e6d0*/  @!P0 BRA `(.L_x_3799) ;  /* 0x00000000001c8947 */ /* 0x000fea0003800000 */
[----:B------:R-:W-:-:S13]  /*e6e0*/  ISETP.NE.AND P0, PT, R0, 0x9, PT ;  /* 0x000000090000780c */ /* 0x000fda0003f05270 */
[----:B------:R-:W-:Y:S05]  /*e6f0*/  @P0 BRA `(.L_x_3792) ;  /* 0x0000000800740947 */ /* 0x000fea0003800000 */
[--C-:B------:R-:W-:Y:S02]  /*e700*/  HADD2.F32 R8, -RZ, R9.reuse.H0_H0 ;  /* 0x20000009ff087230 */ /* 0x100fe40000004100 */
[----:B------:R-:W-:Y:S02]  /*e710*/  HADD2.F32 R9, -RZ, R9.H1_H1 ;  /* 0x30000009ff097230 */ /* 0x000fe40000004100 */
[----:B------:R-:W-:-:S03]  /*e720*/  IMAD.MOV.U32 R2, RZ, RZ, R16 ;  /* 0x000000ffff027224 */ /* 0x000fc600078e0010 */
[----:B------:R4:W-:Y:S01]  /*e730*/  STG.E.64 desc[UR36][R10.64], R8 ;  /* 0x000000080a007986 */ /* 0x0009e2000c101b24 */
[----:B------:R-:W-:Y:S05]  /*e740*/  BRA `(.L_x_3793) ;  /* 0x0000000c00107947 */ /* 0x000fea0003800000 */
.L_x_3799:
[----:B------:R3:W-:Y:S01]  /*e750*/  STG.E desc[UR36][R10.64], R9 ;  /* 0x000000090a007986 */ /* 0x0007e2000c101924 */
[----:B------:R-:W-:Y:S01]  /*e760*/  IMAD.MOV.U32 R2, RZ, RZ, R16 ;  /* 0x000000ffff027224 */ /* 0x000fe200078e0010 */
[----:B------:R-:W-:Y:S06]  /*e770*/  BRA `(.L_x_3793) ;  /* 0x0000000c00047947 */ /* 0x000fec0003800000 */
.L_x_3798:
[----:B------:R-:W-:Y:S01]  /*e780*/  HADD2.F32 R4, -RZ, R9.H0_H0 ;  /* 0x20000009ff047230 */ /* 0x000fe20000004100 */
[----:B------:R-:W-:-:S04]  /*e790*/  MOV R2, R16 ;  /* 0x0000001000027202 */ /* 0x000fc80000000f00 */
[----:B------:R-:W-:-:S06]  /*e7a0*/  FMUL.FTZ R4, R4, 1 ;  /* 0x3f80000004047820 */ /* 0x000fcc0000410000 */
[----:B------:R-:W1:Y:S02]  /*e7b0*/  F2F.F64.F32 R4, R4 ;  /* 0x0000000400047310 */ /* 0x000e640000201800 */
[----:B-1----:R1:W-:Y:S01]  /*e7c0*/  STG.E.64 desc[UR36][R10.64], R4 ;  /* 0x000000040a007986 */ /* 0x0023e2000c101b24 */
[----:B------:R-:W-:Y:S05]  /*e7d0*/  BRA `(.L_x_3793) ;  /* 0x0000000800ec7947 */ /* 0x000fea0003800000 */
.L_x_3788:
        /* <DEDUP_REMOVED lines=10> */
[----:B------:R-:W-:-:S13]  /*e880*/  FSETP.NEU.FTZ.AND P0, PT, R0, RZ, PT ;  /* 0x000000ff0000720b */ /* 0x000fda0003f1d000 */
[----:B------:R-:W-:-:S05]  /*e890*/  @!P0 HADD2.F32 R9, -RZ, R9.H1_H1 ;  /* 0x30000009ff098230 */ /* 0x000fca0000004100 */
[----:B------:R-:W-:-:S04]  /*e8a0*/  FSETP.NEU.OR P0, PT, R9, RZ, P0 ;  /* 0x000000ff0900720b */ /* 0x000fc8000070d400 */
[----:B------:R-:W-:-:S05]  /*e8b0*/  SEL R3, RZ, 0x1, !P0 ;  /* 0x00000001ff037807 */ /* 0x000fca0004000000 */
[----:B------:R1:W-:Y:S01]  /*e8c0*/  STG.E.U8 desc[UR36][R10.64], R3 ;  /* 0x000000030a007986 */ /* 0x0003e2000c101124 */
[----:B------:R-:W-:Y:S05]  /*e8d0*/  BRA `(.L_x_3793) ;  /* 0x0000000800ac7947 */ /* 0x000fea0003800000 */
.L_x_3802:
[--C-:B0-----:R-:W-:Y:S02]  /*e8e0*/  HADD2.F32 R6, -RZ, R9.reuse.H1_H1 ;  /* 0x30000009ff067230 */ /* 0x101fe40000004100 */
[----:B------:R-:W-:Y:S02]  /*e8f0*/  HADD2.F32 R0, -RZ, R9.H0_H0 ;  /* 0x20000009ff007230 */ /* 0x000fe40000004100 */
[----:B------:R-:W-:Y:S02]  /*e900*/  IMAD.MOV.U32 R2, RZ, RZ, R16 ;  /* 0x000000ffff027224 */ /* 0x000fe400078e0010 */
[----:B------:R-:W-:Y:S01]  /*e910*/  FMUL.FTZ R6, R6, 1 ;  /* 0x3f80000006067820 */ /* 0x000fe20000410000 */
[----:B------:R-:W-:-:S04]  /*e920*/  FMUL.FTZ R0, R0, 1 ;  /* 0x3f80000000007820 */ /* 0x000fc80000410000 */
[----:B------:R-:W-:Y:S08]  /*e930*/  F2F.F64.F32 R4, R0 ;  /* 0x0000000000047310 */ /* 0x000ff00000201800 */
[----:B------:R-:W0:Y:S02]  /*e940*/  F2F.F64.F32 R6, R6 ;  /* 0x0000000600067310 */ /* 0x000e240000201800 */
[----:B0-----:R0:W-:Y:S01]  /*e950*/  STG.E.128 desc[UR36][R10.64], R4 ;  /* 0x000000040a007986 */ /* 0x0011e2000c101d24 */
[----:B------:R-:W-:Y:S05]  /*e960*/  BRA `(.L_x_3793) ;  /* 0x0000000800887947 */ /* 0x000fea0003800000 */
.L_x_3801:
        /* <DEDUP_REMOVED lines=19> */
.L_x_3806:
[----:B------:R-:W-:Y:S05]  /*eaa0*/  BSYNC.RECONVERGENT B0 ;  /* 0x0000000000007941 */ /* 0x000fea0003800200 */
.L_x_3805:
[----:B------:R-:W-:Y:S01]  /*eab0*/  LOP3.LUT R3, R0, 0x80, R3, 0xf8, !PT ;  /* 0x0000008000037812 */ /* 0x000fe200078ef803 */
[----:B------:R-:W-:-:S04]  /*eac0*/  IMAD.MOV.U32 R2, RZ, RZ, R16 ;  /* 0x000000ffff027224 */ /* 0x000fc800078e0010 */
[----:B------:R1:W-:Y:S01]  /*ead0*/  STG.E.U8 desc[UR36][R10.64], R3 ;  /* 0x000000030a007986 */ /* 0x0003e2000c101124 */
[----:B------:R-:W-:Y:S05]  /*eae0*/  BRA `(.L_x_3793) ;  /* 0x0000000800287947 */ /* 0x000fea0003800000 */
.L_x_3804:
        /* <DEDUP_REMOVED lines=15> */
.L_x_3808:
[----:B------:R-:W-:Y:S05]  /*ebe0*/  BSYNC.RECONVERGENT B0 ;  /* 0x0000000000007941 */ /* 0x000fea0003800200 */
.L_x_3807:
[----:B------:R-:W-:Y:S02]  /*ebf0*/  LOP3.LUT R3, R0, 0x80, R3, 0xf8, !PT ;  /* 0x0000008000037812 */ /* 0x000fe400078ef803 */
[----:B------:R-:W-:-:S03]  /*ec00*/  MOV R2, R16 ;  /* 0x0000001000027202 */ /* 0x000fc60000000f00 */
[----:B------:R1:W-:Y:S01]  /*ec10*/  STG.E.U8 desc[UR36][R10.64], R3 ;  /* 0x000000030a007986 */ /* 0x0003e2000c101124 */
[----:B------:R-:W-:Y:S05]  /*ec20*/  BRA `(.L_x_3793) ;  /* 0x0000000400d87947 */ /* 0x000fea0003800000 */
.L_x_3803:
[----:B------:R-:W-:Y:S02]  /*ec30*/  HADD2.F32 R0, -RZ, R9.H0_H0 ;  /* 0x20000009ff007230 */ /* 0x000fe40000004100 */
[----:B------:R-:W-:-:S03]  /*ec40*/  IMAD.MOV.U32 R2, RZ, RZ, R16 ;  /* 0x000000ffff027224 */ /* 0x000fc600078e0010 */
[----:B------:R-:W-:-:S05]  /*ec50*/  F2FP.BF16.F32.PACK_AB R0, RZ, R0 ;  /* 0x00000000ff00723e */ /* 0x000fca00000010ff */
[----:B------:R1:W-:Y:S01]  /*ec60*/  STG.E.U16 desc[UR36][R10.64], R0 ;  /* 0x000000000a007986 */ /* 0x0003e2000c101524 */
[----:B------:R-:W-:Y:S05]  /*ec70*/  BRA `(.L_x_3793) ;  /* 0x0000000400c47947 */ /* 0x000fea0003800000 */
.L_x_3800:
        /* <DEDUP_REMOVED lines=10> */
[----:B------:R-:W1:Y:S02]  /*ed20*/  F2I.FTZ.U32.TRUNC.NTZ R3, R3 ;  /* 0x0000000300037305 */ /* 0x000e64000021f000 */
[----:B-1----:R1:W-:Y:S01]  /*ed30*/  STG.E.U16 desc[UR36][R10.64], R3 ;  /* 0x000000030a007986 */ /* 0x0023e2000c101524 */
[----:B------:R-:W-:Y:S05]  /*ed40*/  BRA `(.L_x_3793) ;  /* 0x0000000400907947 */ /* 0x000fea0003800000 */
.L_x_3811:
        /* <DEDUP_REMOVED lines=13> */
.L_x_3814:
[----:B------:R-:W-:-:S04]  /*ee20*/  SHF.R.U32.HI R0, RZ, 0x14, R3 ;  /* 0x00000014ff007819 */ /* 0x000fc80000011603 */
[----:B------:R-:W-:-:S04]  /*ee30*/  LOP3.LUT R0, R0, 0x1, RZ, 0xc0, !PT ;  /* 0x0000000100007812 */ /* 0x000fc800078ec0ff */
[----:B------:R-:W-:-:S04]  /*ee40*/  IADD3 R0, PT, PT, R3, 0x487ffff, R0 ;  /* 0x0487ffff03007810 */ /* 0x000fc80007ffe000 */
[----:B------:R-:W-:-:S04]  /*ee50*/  SHF.R.U32.HI R0, RZ, 0x14, R0 ;  /* 0x00000014ff007819 */ /* 0x000fc80000011600 */
[----:B------:R-:W-:-:S07]  /*ee60*/  LOP3.LUT R0, R0, 0xff, RZ, 0xc0, !PT ;  /* 0x000000ff00007812 */ /* 0x000fce00078ec0ff */
.L_x_3815:
[----:B------:R-:W-:-:S04]  /*ee70*/  SHF.R.U32.HI R3, RZ, 0x18, R3 ;  /* 0x00000018ff037819 */ /* 0x000fc80000011603 */
[----:B------:R-:W-:-:S04]  /*ee80*/  LOP3.LUT R0, R0, 0x80, R3, 0xf8, !PT ;  /* 0x0000008000007812 */ /* 0x000fc800078ef803 */
[----:B------:R-:W-:-:S07]  /*ee90*/  PRMT R5, R0, 0x7610, R5 ;  /* 0x0000761000057816 */ /* 0x000fce0000000005 */
.L_x_3813:
[----:B------:R-:W-:Y:S05]  /*eea0*/  BSYNC.RECONVERGENT B0 ;  /* 0x0000000000007941 */ /* 0x000fea0003800200 */
.L_x_3812:
[----:B------:R1:W-:Y:S01]  /*eeb0*/  STG.E.U8 desc[UR36][R10.64], R5 ;  /* 0x000000050a007986 */ /* 0x0003e2000c101124 */
[----:B------:R-:W-:Y:S01]  /*eec0*/  IMAD.MOV.U32 R2, RZ, RZ, R16 ;  /* 0x000000ffff027224 */ /* 0x000fe200078e0010 */
[----:B------:R-:W-:Y:S06]  /*eed0*/  BRA `(.L_x_3793) ;  /* 0x00000004002c7947 */ /* 0x000fec0003800000 */
.L_x_3810:
        /* <DEDUP_REMOVED lines=13> */
.L_x_3818:
[----:B------:R-:W-:-:S04]  /*efb0*/  SHF.R.U32.HI R0, RZ, 0x15, R3 ;  /* 0x00000015ff007819 */ /* 0x000fc80000011603 */
[----:B------:R-:W-:-:S04]  /*efc0*/  LOP3.LUT R0, R0, 0x1, RZ, 0xc0, !PT ;  /* 0x0000000100007812 */ /* 0x000fc800078ec0ff */
[----:B------:R-:W-:-:S04]  /*efd0*/  IADD3 R0, PT, PT, R3, 0x88fffff, R0 ;  /* 0x088fffff03007810 */ /* 0x000fc80007ffe000 */
[----:B------:R-:W-:-:S04]  /*efe0*/  SHF.R.U32.HI R0, RZ, 0x15, R0 ;  /* 0x00000015ff007819 */ /* 0x000fc80000011600 */
[----:B------:R-:W-:-:S07]  /*eff0*/  LOP3.LUT R0, R0, 0xff, RZ, 0xc0, !PT ;  /* 0x000000ff00007812 */ /* 0x000fce00078ec0ff */
.L_x_3819:
[----:B------:R-:W-:-:S04]  /*f000*/  SHF.R.U32.HI R3, RZ, 0x18, R3 ;  /* 0x00000018ff037819 */ /* 0x000fc80000011603 */
[----:B------:R-:W-:-:S04]  /*f010*/  LOP3.LUT R0, R0, 0x80, R3, 0xf8, !PT ;  /* 0x0000008000007812 */ /* 0x000fc800078ef803 */
[----:B------:R-:W-:-:S07]  /*f020*/  PRMT R5, R0, 0x7610, R5 ;  /* 0x0000761000057816 */ /* 0x000fce0000000005 */
.L_x_3817:
[----:B------:R-:W-:Y:S05]  /*f030*/  BSYNC.RECONVERGENT B0 ;  /* 0x0000000000007941 */ /* 0x000fea0003800200 */
.L_x_3816:
[----:B------:R1:W-:Y:S01]  /*f040*/  STG.E.U8 desc[UR36][R10.64], R5 ;  /* 0x000000050a007986 */ /* 0x0003e2000c101124 */
[----:B------:R-:W-:Y:S01]  /*f050*/  MOV R2, R16 ;  /* 0x0000001000027202 */ /* 0x000fe20000000f00 */
[----:B------:R-:W-:Y:S06]  /*f060*/  BRA `(.L_x_3793) ;  /* 0x0000000000c87947 */ /* 0x000fec0003800000 */
.L_x_3809:
[----:B------:R-:W-:-:S13]  /*f070*/  ISETP.NE.AND P0, PT, R0, 0x1c, PT ;  /* 0x0000001c0000780c */ /* 0x000fda0003f05270 */
[----:B------:R-:W-:Y:S05]  /*f080*/  @!P0 BRA `(.L_x_3820) ;  /* 0x0000000000b08947 */ /* 0x000fea0003800000 */
[----:B------:R-:W-:-:S13]  /*f090*/  ISETP.NE.AND P0, PT, R0, 0x1d, PT ;  /* 0x0000001d0000780c */ /* 0x000fda0003f05270 */
[----:B------:R-:W-:Y:S05]  /*f0a0*/  @!P0 BRA `(.L_x_3821) ;  /* 0x0000000000948947 */ /* 0x000fea0003800000 */
[----:B------:R-:W-:-:S13]  /*f0b0*/  ISETP.NE.AND P0, PT, R0, 0x2c, PT ;  /* 0x0000002c0000780c */ /* 0x000fda0003f05270 */
[----:B------:R-:W-:Y:S05]  /*f0c0*/  @!P0 BRA `(.L_x_3822) ;  /* 0x0000000000488947 */ /* 0x000fea0003800000 */
.L_x_3792:
[----:B------:R-:W-:Y:S01]  /*f0d0*/  MOV R2, 0x0 ;  /* 0x0000000000027802 */ /* 0x000fe20000000f00 */
[----:B------:R-:W1:Y:S01]  /*f0e0*/  LDCU.64 UR6, c[0x4][0x158] ;  /* 0x01002b00ff0677ac */ /* 0x000e620008000a00 */
[----:B------:R-:W-:Y:S02]  /*f0f0*/  HFMA2 R13, -RZ, RZ, 0, 0 ;  /* 0x00000000ff0d7431 */ /* 0x000fe400000001ff */
[----:B------:R-:W-:Y:S01]  /*f100*/  IMAD.MOV.U32 R8, RZ, RZ, 0x65 ;  /* 0x00000065ff087424 */ /* 0x000fe200078e00ff */
[----:B------:R-:W0:Y:S01]  /*f110*/  LDCU.64 UR8, c[0x4][0x160] ;  /* 0x01002c00ff0877ac */ /* 0x000e220008000a00 */
[----:B------:R-:W2:Y:S01]  /*f120*/  LDC.64 R2, c[0x4][R2] ;  /* 0x0100000002027b82 */ /* 0x000ea20000000a00 */
[----:B------:R-:W-:Y:S01]  /*f130*/  IMAD.MOV.U32 R12, RZ, RZ, 0x1 ;  /* 0x00000001ff0c7424 */ /* 0x000fe200078e00ff */
[----:B------:R-:W3:Y:S01]  /*f140*/  LDCU.64 UR4, c[0x4][0x30] ;  /* 0x01000600ff0477ac */ /* 0x000ee20008000a00 */
[----:B-1----:R-:W-:Y:S02]  /*f150*/  IMAD.U32 R4, RZ, RZ, UR6 ;  /* 0x00000006ff047e24 */ /* 0x002fe4000f8e00ff */
[----:B------:R-:W-:Y:S01]  /*f160*/  IMAD.U32 R5, RZ, RZ, UR7 ;  /* 0x00000007ff057e24 */ /* 0x000fe2000f8e00ff */
[----:B0-----:R-:W-:Y:S01]  /*f170*/  MOV R6, UR8 ;  /* 0x0000000800067c02 */ /* 0x001fe20008000f00 */
[----:B------:R-:W-:-:S02]  /*f180*/  IMAD.U32 R7, RZ, RZ, UR9 ;  /* 0x00000009ff077e24 */ /* 0x000fc4000f8e00ff */
[----:B---3--:R-:W-:Y:S01]  /*f190*/  IMAD.U32 R10, RZ, RZ, UR4 ;  /* 0x00000004ff0a7e24 */ /* 0x008fe2000f8e00ff */
[----:B------:R-:W-:-:S07]  /*f1a0*/  MOV R11, UR5 ;  /* 0x00000005000b7c02 */ /* 0x000fce0008000f00 */
[----:B------:R-:W-:-:S07]  /*f1b0*/  LEPC R20, `(.L_x_3823) ;  /* 0x000000001014794e */ /* 0x000fce0000000000 */
[----:B--2---:R-:W-:Y:S05]  /*f1c0*/  CALL.ABS.NOINC R2 ;  /* 0x0000000002007343 */ /* 0x004fea0003c00000 */
.L_x_3823:
[----:B------:R-:W-:Y:S01]  /*f1d0*/  IMAD.MOV.U32 R2, RZ, RZ, R16 ;  /* 0x000000ffff027224 */ /* 0x000fe200078e0010 */
[----:B------:R-:W-:Y:S06]  /*f1e0*/  BRA `(.L_x_3793) ;  /* 0x0000000000687947 */ /* 0x000fec0003800000 */
.L_x_3822:
[----:B------:R-:W-:Y:S02]  /*f1f0*/  HADD2.F32 R9, -RZ, R9.H0_H0 ;  /* 0x20000009ff097230 */ /* 0x000fe40000004100 */
[----:B------:R-:W-:-:S03]  /*f200*/  IMAD.MOV.U32 R3, RZ, RZ, 0xff ;  /* 0x000000ffff037424 */ /* 0x000fc600078e00ff */
[----:B------:R-:W-:-:S04]  /*f210*/  SHF.R.U32.HI R4, RZ, 0x17, R9 ;  /* 0x00000017ff047819 */ /* 0x000fc80000011609 */
[----:B------:R-:W-:-:S04]  /*f220*/  LOP3.LUT R2, R4, 0xff, RZ, 0xc0, !PT ;  /* 0x000000ff04027812 */ /* 0x000fc800078ec0ff */
[----:B------:R-:W-:-:S13]  /*f230*/  ISETP.NE.AND P2, PT, R2, 0xff, PT ;  /* 0x000000ff0200780c */ /* 0x000fda0003f45270 */
[--C-:B------:R-:W-:Y:S02]  /*f240*/  @P2 SHF.R.U32.HI R0, RZ, 0x16, R9.reuse ;  /* 0x00000016ff002819 */ /* 0x100fe40000011609 */
[----:B------:R-:W-:Y:S02]  /*f250*/  @P2 LOP3.LUT P0, RZ, R2, 0x3fffff, R9, 0xf8, !PT ;  /* 0x003fffff02ff2812 */ /* 0x000fe4000780f809 */
[----:B------:R-:W-:Y:S02]  /*f260*/  @P2 LOP3.LUT R0, R0, 0x1, RZ, 0xc0, !PT ;  /* 0x0000000100002812 */ /* 0x000fe400078ec0ff */
[----:B------:R-:W-:Y:S02]  /*f270*/  MOV R2, R16 ;  /* 0x0000001000027202 */ /* 0x000fe40000000f00 */
[----:B------:R-:W-:Y:S02]  /*f280*/  @P2 ISETP.EQ.U32.AND P1, PT, R0, 0x1, P0 ;  /* 0x000000010000280c */ /* 0x000fe40000722070 */
[----:B------:R-:W-:-:S02]  /*f290*/  PLOP3.LUT P0, PT, PT, PT, PT, 0x80, 0x8 ;  /* 0x000000000008781c */ /* 0x000fc40003f0f070 */
[----:B------:R-:W-:Y:S02]  /*f2a0*/  @P2 PLOP3.LUT P0, PT, P1, PT, PT, 0x80, 0x8 ;  /* 0x000000000008281c */ /* 0x000fe40000f0f070 */
[----:B------:R-:W-:-:S11]  /*f2b0*/  @P2 IADD3 R0, PT, PT, R4, 0x1, RZ ;  /* 0x0000000104002810 */ /* 0x000fd60007ffe0ff */
[----:B------:R-:W-:-:S04]  /*f2c0*/  @!P0 IMAD.MOV R0, RZ, RZ, R4 ;  /* 0x000000ffff008224 */ /* 0x000fc800078e0204 */
[----:B------:R-:W-:-:S05]  /*f2d0*/  @P2 IMAD.MOV.U32 R3, RZ, RZ, R0 ;  /* 0x000000ffff032224 */ /* 0x000fca00078e0000 */
[----:B------:R1:W-:Y:S01]  /*f2e0*/  STG.E.U8 desc[UR36][R10.64], R3 ;  /* 0x000000030a007986 */ /* 0x0003e2000c101124 */
[----:B------:R-:W-:Y:S05]  /*f2f0*/  BRA `(.L_x_3793) ;  /* 0x0000000000247947 */ /* 0x000fea0003800000 */
.L_x_3821:
[----:B------:R-:W-:Y:S02]  /*f300*/  HADD2.F32 R4, -RZ, R9.H0_H0 ;  /* 0x20000009ff047230 */ /* 0x000fe40000004100 */
[----:B------:R-:W-:-:S04]  /*f310*/  IMAD.MOV.U32 R2, RZ, RZ, R16 ;  /* 0x000000ffff027224 */ /* 0x000fc800078e0010 */
[----:B------:R-:W1:Y:S02]  /*f320*/  F2I.U64.TRUNC R4, R4 ;  /* 0x0000000400047311 */ /* 0x000e64000020d800 */
[----:B-1----:R1:W-:Y:S01]  /*f330*/  STG.E.64 desc[UR36][R10.64], R4 ;  /* 0x000000040a007986 */ /* 0x0023e2000c101b24 */
[----:B------:R-:W-:Y:S05]  /*f340*/  BRA `(.L_x_3793) ;  /* 0x0000000000107947 */ /* 0x000fea0003800000 */
.L_x_3820:
[----:B------:R-:W-:Y:S02]  /*f350*/  HADD2.F32 R9, -RZ, R9.H0_H0 ;  /* 0x20000009ff097230 */ /* 0x000fe40000004100 */
[----:B------:R-:W-:-:S04]  /*f360*/  IMAD.MOV.U32 R2, RZ, RZ, R16 ;  /* 0x000000ffff027224 */ /* 0x000fc800078e0010 */
[----:B------:R-:W1:Y:S02]  /*f370*/  F2I.FTZ.U32.TRUNC.NTZ R9, R9 ;  /* 0x0000000900097305 */ /* 0x000e64000021f000 */
[----:B-1----:R1:W-:Y:S02]  /*f380*/  STG.E desc[UR36][R10.64], R9 ;  /* 0x000000090a007986 */ /* 0x0023e4000c101924 */
.L_x_3793:
[----:B------:R-:W-:-:S13]  /*f390*/  ISETP.GE.AND P0, PT, R2, R25, PT ;  /* 0x000000190200720c */ /* 0x000fda0003f06270 */
[----:B------:R-:W-:Y:S05]  /*f3a0*/  @P0 BREAK.RELIABLE B6 ;  /* 0x0000000000060942 */ /* 0x000fea0003800100 */
[----:B------:R-:W-:Y:S05]  /*f3b0*/  @P0 BRA `(.L_x_3824) ;  /* 0x0000001c00c80947 */ /* 0x000fea0003800000 */
[----:B------:R-:W5:Y:S01]  /*f3c0*/  LDCU UR4, c[0x0][0x3a8] ;  /* 0x00007500ff0477ac */ /* 0x000f620008000800 */
[----:B-1234-:R-:W1:Y:S01]  /*f3d0*/  LDC.64 R8, c[0x0][0x388] ;  /* 0x0000e200ff087b82 */ /* 0x01ee620000000a00 */
[----:B------:R-:W-:Y:S02]  /*f3e0*/  LEA R0, R26, R2, 0x9 ;  /* 0x000000021a007211 */ /* 0x000fe400078e48ff */
[----:B0-----:R-:W-:-:S03]  /*f3f0*/  PRMT R4, R22, 0x9910, RZ ;  /* 0x0000991016047816 */ /* 0x001fc600000000ff */
[----:B-----5:R-:W-:Y:S02]  /*f400*/  IMAD R3, R0, UR4, RZ ;  /* 0x0000000400037c24 */ /* 0x020fe4000f8e02ff */
        /* <DEDUP_REMOVED lines=15> */
[----:B0-----:R0:W-:Y:S01]  /*f500*/  STG.E.U8 desc[UR36][R8.64], R17 ;  /* 0x0000001108007986 */ /* 0x0011e2000c101124 */
[----:B------:R-:W-:Y:S05]  /*f510*/  BRA `(.L_x_3830) ;  /* 0x0000000c00807947 */ /* 0x000fea0003800000 */
.L_x_3828:
[----:B------:R-:W-:-:S06]  /*f520*/  HADD2.F32 R5, -RZ, R17.H0_H0 ;  /* 0x20000011ff057230 */ /* 0x000fcc0000004100 */
[----:B------:R-:W0:Y:S02]  /*f530*/  F2I.S64.TRUNC R4, R5 ;  /* 0x0000000500047311 */ /* 0x000e24000020d900 */
[----:B0-----:R0:W-:Y:S01]  /*f540*/  STG.E.U8 desc[UR36][R8.64], R4 ;  /* 0x0000000408007986 */ /* 0x0011e2000c101124 */
[----:B------:R-:W-:Y:S05]  /*f550*/  BRA `(.L_x_3830) ;  /* 0x0000000c00707947 */ /* 0x000fea0003800000 */
.L_x_3827:
        /* <DEDUP_REMOVED lines=10> */
.L_x_3832:
[----:B------:R-:W-:-:S06]  /*f600*/  HADD2.F32 R17, -RZ, R17.H0_H0 ;  /* 0x20000011ff117230 */ /* 0x000fcc0000004100 */
[----:B------:R-:W0:Y:S02]  /*f610*/  F2I.FTZ.TRUNC.NTZ R17, R17 ;  /* 0x0000001100117305 */ /* 0x000e24000021f100 */
[----:B0-----:R0:W-:Y:S01]  /*f620*/  STG.E desc[UR36][R8.64], R17 ;  /* 0x0000001108007986 */ /* 0x0011e2000c101924 */
[----:B------:R-:W-:Y:S05]  /*f630*/  BRA `(.L_x_3830) ;  /* 0x0000000c00387947 */ /* 0x000fea0003800000 */
.L_x_3831:
[----:B------:R-:W-:-:S06]  /*f640*/  HADD2.F32 R17, -RZ, R17.H0_H0 ;  /* 0x20000011ff117230 */ /* 0x000fcc0000004100 */
[----:B------:R-:W0:Y:S02]  /*f650*/  F2I.FTZ.TRUNC.NTZ R17, R17 ;  /* 0x0000001100117305 */ /* 0x000e24000021f100 */
[----:B0-----:R0:W-:Y:S01]  /*f660*/  STG.E.U16 desc[UR36][R8.64], R17 ;  /* 0x0000001108007986 */ /* 0x0011e2000c101524 */
[----:B------:R-:W-:Y:S05]  /*f670*/  BRA `(.L_x_3830) ;  /* 0x0000000c00287947 */ /* 0x000fea0003800000 */
.L_x_3826:
        /* <DEDUP_REMOVED lines=9> */
.L_x_3834:
[----:B------:R1:W-:Y:S01]  /*f710*/  STG.E.U16 desc[UR36][R8.64], R17 ;  /* 0x0000001108007986 */ /* 0x0003e2000c101524 */
[----:B------:R-:W-:Y:S05]  /*f720*/  BRA `(.L_x_3830) ;  /* 0x0000000800fc7947 */ /* 0x000fea0003800000 */
.L_x_3833:
[----:B------:R-:W-:-:S13]  /*f730*/  ISETP.NE.AND P0, PT, R0, 0x7, PT ;  /* 0x000000070000780c */ /* 0x000fda0003f05270 */
[----:B------:R-:W-:Y:S05]  /*f740*/  @!P0 BRA `(.L_x_3835) ;  /* 0x0000000000288947 */ /* 0x000fea0003800000 */
[----:B------:R-:W-:-:S13]  /*f750*/  ISETP.NE.AND P0, PT, R0, 0x8, PT ;  /* 0x000000080000780c */ /* 0x000fda0003f05270 */
[----:B------:R-:W-:Y:S05]  /*f760*/  @!P0 BRA `(.L_x_3836) ;  /* 0x0000000000188947 */ /* 0x000fea0003800000 */
[----:B------:R-:W-:-:S13]  /*f770*/  ISETP.NE.AND P0, PT, R0, 0x9, PT ;  /* 0x000000090000780c */ /* 0x000fda0003f05270 */
[----:B------:R-:W-:Y:S05]  /*f780*/  @P0 BRA `(.L_x_3829) ;  /* 0x0000000800000947 */ /* 0x000fea0003800000 */
[--C-:B------:R-:W-:Y:S02]  /*f790*/  HADD2.F32 R16, -RZ, R17.reuse.H0_H0 ;  /* 0x20000011ff107230 */ /* 0x100fe40000004100 */
[----:B------:R-:W-:-:S05]  /*f7a0*/  HADD2.F32 R17, -RZ, R17.H1_H1 ;  /* 0x30000011ff117230 */ /* 0x000fca0000004100 */
[----:B------:R3:W-:Y:S01]  /*f7b0*/  STG.E.64 desc[UR36][R8.64], R16 ;  /* 0x0000001008007986 */ /* 0x0007e2000c101b24 */
[----:B------:R-:W-:Y:S05]  /*f7c0*/  BRA `(.L_x_3830) ;  /* 0x0000000800d47947 */ /* 0x000fea0003800000 */
.L_x_3836:
[----:B------:R4:W-:Y:S01]  /*f7d0*/  STG.E desc[UR36][R8.64], R17 ;  /* 0x0000001108007986 */ /* 0x0009e2000c101924 */
[----:B------:R-:W-:Y:S05]  /*f7e0*/  BRA `(.L_x_3830) ;  /* 0x0000000800cc7947 */ /* 0x000fea0003800000 */
.L_x_3835:
[----:B------:R-:W-:-:S05]  /*f7f0*/  HADD2.F32 R4, -RZ, R17.H0_H0 ;  /* 0x20000011ff047230 */ /* 0x000fca0000004100 */
[----:B------:R-:W-:-:S06]  /*f800*/  FMUL.FTZ R4, R4, 1 ;  /* 0x3f80000004047820 */ /* 0x000fcc0000410000 */
[----:B------:R-:W0:Y:S02]  /*f810*/  F2F.F64.F32 R4, R4 ;  /* 0x0000000400047310 */ /* 0x000e240000201800 */
[----:B0-----:R2:W-:Y:S01]  /*f820*/  STG.E.64 desc[UR36][R8.64], R4 ;  /* 0x0000000408007986 */ /* 0x0015e2000c101b24 */
[----:B------:R-:W-:Y:S05]  /*f830*/  BRA `(.L_x_3830) ;  /* 0x0000000800b87947 */ /* 0x000fea0003800000 */
.L_x_3825:
        /* <DEDUP_REMOVED lines=14> */
.L_x_3840:
        /* <DEDUP_REMOVED lines=17> */
.L_x_3843:
[----:B------:R-:W-:-:S04]  /*fa30*/  SHF.R.U32.HI R3, RZ, 0x18, R17 ;  /* 0x00000018ff037819 */ /* 0x000fc80000011611 */
[----:B------:R-:W-:-:S04]  /*fa40*/  LOP3.LUT R0, R0, 0x80, R3, 0xf8, !PT ;  /* 0x0000008000007812 */ /* 0x000fc800078ef803 */
[----:B------:R-:W-:-:S07]  /*fa50*/  PRMT R4, R0, 0x7610, R4 ;  /* 0x0000761000047816 */ /* 0x000fce0000000004 */
.L_x_3842:
[----:B------:R-:W-:Y:S05]  /*fa60*/  BSYNC.RECONVERGENT B0 ;  /* 0x0000000000007941 */ /* 0x000fea0003800200 */
.L_x_3841:
[----:B------:R0:W-:Y:S01]  /*fa70*/  STG.E.U8 desc[UR36][R8.64], R4 ;  /* 0x0000000408007986 */ /* 0x0001e2000c101124 */
[----:B------:R-:W-:Y:S05]  /*fa80*/  BRA `(.L_x_3830) ;  /* 0x0000000800247947 */ /* 0x000fea0003800000 */
.L_x_3839:
        /* <DEDUP_REMOVED lines=17> */
.L_x_3846:
[----:B------:R-:W-:-:S04]  /*fba0*/  SHF.R.U32.HI R3, RZ, 0x18, R17 ;  /* 0x00000018ff037819 */ /* 0x000fc80000011611 */
[----:B------:R-:W-:-:S04]  /*fbb0*/  LOP3.LUT R0, R0, 0x80, R3, 0xf8, !PT ;  /* 0x0000008000007812 */ /* 0x000fc800078ef803 */
[----:B------:R-:W-:-:S07]  /*fbc0*/  PRMT R4, R0, 0x7610, R4 ;  /* 0x0000761000047816 */ /* 0x000fce0000000004 */
.L_x_3845:
[----:B------:R-:W-:Y:S05]  /*fbd0*/  BSYNC.RECONVERGENT B0 ;  /* 0x0000000000007941 */ /* 0x000fea0003800200 */
.L_x_3844:
[----:B------:R0:W-:Y:S01]  /*fbe0*/  STG.E.U8 desc[UR36][R8.64], R4 ;  /* 0x0000000408007986 */ /* 0x0001e2000c101124 */
[----:B------:R-:W-:Y:S05]  /*fbf0*/  BRA `(.L_x_3830) ;  /* 0x0000000400c87947 */ /* 0x000fea0003800000 */
.L_x_3838:
        /* <DEDUP_REMOVED lines=22> */
.L_x_3848:
[----:B------:R-:W-:-:S06]  /*fd60*/  HADD2.F32 R4, -RZ, R17.H0_H0 ;  /* 0x20000011ff047230 */ /* 0x000fcc0000004100 */
[----:B------:R-:W0:Y:S02]  /*fd70*/  F2I.U64.TRUNC R4, R4 ;  /* 0x0000000400047311 */ /* 0x000e24000020d800 */
[----:B0-----:R0:W-:Y:S01]  /*fd80*/  STG.E.64 desc[UR36][R8.64], R4 ;  /* 0x0000000408007986 */ /* 0x0011e2000c101b24 */
[----:B------:R-:W-:Y:S05]  /*fd90*/  BRA `(.L_x_3830) ;  /* 0x0000000400607947 */ /* 0x000fea0003800000 */
.L_x_3847:
[----:B------:R-:W-:-:S06]  /*fda0*/  HADD2.F32 R17, -RZ, R17.H0_H0 ;  /* 0x20000011ff117230 */ /* 0x000fcc0000004100 */
[----:B------:R-:W0:Y:S02]  /*fdb0*/  F2I.FTZ.U32.TRUNC.NTZ R17, R17 ;  /* 0x0000001100117305 */ /* 0x000e24000021f000 */
[----:B0-----:R0:W-:Y:S01]  /*fdc0*/  STG.E desc[UR36][R8.64], R17 ;  /* 0x0000001108007986 */ /* 0x0011e2000c101924 */
[----:B------:R-:W-:Y:S05]  /*fdd0*/  BRA `(.L_x_3830) ;  /* 0x0000000400507947 */ /* 0x000fea0003800000 */
.L_x_3837:
[----:B------:R-:W-:-:S13]  /*fde0*/  ISETP.GT.AND P0, PT, R0, 0xe, PT ;  /* 0x0000000e0000780c */ /* 0x000fda0003f04270 */
[----:B------:R-:W-:Y:S05]  /*fdf0*/  @P0 BRA `(.L_x_3849) ;  /* 0x00000000004c0947 */ /* 0x000fea0003800000 */
[----:B------:R-:W-:-:S13]  /*fe00*/  ISETP.NE.AND P0, PT, R0, 0xa, PT ;  /* 0x0000000a0000780c */ /* 0x000fda0003f05270 */
[----:B------:R-:W-:Y:S05]  /*fe10*/  @!P0 BRA `(.L_x_3850) ;  /* 0x0000000000248947 */ /* 0x000fea0003800000 */
[----:B------:R-:W-:-:S13]  /*fe20*/  ISETP.NE.AND P0, PT, R0, 0xb, PT ;  /* 0x0000000b0000780c */ /* 0x000fda0003f05270 */
[----:B------:R-:W-:Y:S05]  /*fe30*/  @P0 BRA `(.L_x_3829) ;  /* 0x0000000000540947 */ /* 0x000fea0003800000 */
[----:B------:R-:W-:-:S05]  /*fe40*/  HADD2.F32 R0, -RZ, R17.H0_H0 ;  /* 0x20000011ff007230 */ /* 0x000fca0000004100 */
[----:B------:R-:W-:-:S13]  /*fe50*/  FSETP.NEU.FTZ.AND P0, PT, R0, RZ, PT ;  /* 0x000000ff0000720b */ /* 0x000fda0003f1d000 */
[----:B------:R-:W-:-:S05]  /*fe60*/  @!P0 HADD2.F32 R17, -RZ, R17.H1_H1 ;  /* 0x30000011ff118230 */ /* 0x000fca0000004100 */
[----:B------:R-:W-:-:S04]  /*fe70*/  FSETP.NEU.OR P0, PT, R17, RZ, P0 ;  /* 0x000000ff1100720b */ /* 0x000fc8000070d400 */
[----:B------:R-:W-:-:S05]  /*fe80*/  SEL R3, RZ, 0x1, !P0 ;  /* 0x00000001ff037807 */ /* 0x000fca0004000000 */
[----:B------:R0:W-:Y:S01]  /*fe90*/  STG.E.U8 desc[UR36][R8.64], R3 ;  /* 0x0000000308007986 */ /* 0x0001e2000c101124 */
[----:B------:R-:W-:Y:S05]  /*fea0*/  BRA `(.L_x_3830) ;  /* 0x00000004001c7947 */ /* 0x000fea0003800000 */
.L_x_3850:
[--C-:B------:R-:W-:Y:S02]  /*feb0*/  HADD2.F32 R6, -RZ, R17.reuse.H1_H1 ;  /* 0x30000011ff067230 */ /* 0x100fe40000004100 */
[----:B------:R-:W-:-:S03]  /*fec0*/  HADD2.F32 R0, -RZ, R17.H0_H0 ;  /* 0x20000011ff007230 */ /* 0x000fc60000004100 */
[----:B------:R-:W-:Y:S02]  /*fed0*/  FMUL.FTZ R6, R6, 1 ;  /* 0x3f80000006067820 */ /* 0x000fe40000410000 */
[----:B------:R-:W-:-:S04]  /*fee0*/  FMUL.FTZ R0, R0, 1 ;  /* 0x3f80000000007820 */ /* 0x000fc80000410000 */
[----:B------:R-:W-:Y:S08]  /*fef0*/  F2F.F64.F32 R4, R0 ;  /* 0x0000000000047310 */ /* 0x000ff00000201800 */
[----:B------:R-:W0:Y:S02]  /*ff00*/  F2F.F64.F32 R6, R6 ;  /* 0x0000000600067310 */ /* 0x000e240000201800 */
[----:B0-----:R0:W-:Y:S01]  /*ff10*/  STG.E.128 desc[UR36][R8.64], R4 ;  /* 0x0000000408007986 */ /* 0x0011e2000c101d24 */
[----:B------:R-:W-:Y:S05]  /*ff20*/  BRA `(.L_x_3830) ;  /* 0x0000000000fc7947 */ /* 0x000fea0003800000 */
.L_x_3849:
[----:B------:R-:W-:-:S13]  /*ff30*/  ISETP.NE.AND P0, PT, R0, 0xf, PT ;  /* 0x0000000f0000780c */ /* 0x000fda0003f05270 */
[----:B------:R-:W-:Y:S05]  /*ff40*/  @!P0 BRA `(.L_x_3851) ;  /* 0x0000000000e88947 */ /* 0x000fea0003800000 */
[----:B------:R-:W-:-:S13]  /*ff50*/  ISETP.NE.AND P0, PT, R0, 0x17, PT ;  /* 0x000000170000780c */ /* 0x000fda0003f05270 */
[----:B------:R-:W-:Y:S05]  /*ff60*/  @!P0 BRA `(.L_x_3852) ;  /* 0x0000000000908947 */ /* 0x000fea0003800000 */
[----:B------:R-:W-:-:S13]  /*ff70*/  ISETP.NE.AND P0, PT, R0, 0x18, PT ;  /* 0x000000180000780c */ /* 0x000fda0003f05270 */
[----:B------:R-:W-:Y:S05]  /*ff80*/  @!P0 BRA `(.L_x_3853) ;  /* 0x0000000000448947 */ /* 0x000fea0003800000 */
.L_x_3829:
[----:B------:R-:W-:Y:S01]  /*ff90*/  MOV R14, 0x0 ;  /* 0x00000000000e7802 */ /* 0x000fe20000000f00 */
[----:B------:R-:W0:Y:S01]  /*ffa0*/  LDCU.64 UR4, c[0x4][0x158] ;  /* 0x01002b00ff0477ac */ /* 0x000e220008000a00 */
[----:B------:R-:W-:Y:S02]  /*ffb0*/  HFMA2 R8, -RZ, RZ, 0, 6.020069122314453125e-06 ;  /* 0x00000065ff087431 */ /* 0x000fe400000001ff */
[----:B------:R-:W-:Y:S01]  /*ffc0*/  IMAD.MOV.U32 R12, RZ, RZ, 0x1 ;  /* 0x00000001ff0c7424 */ /* 0x000fe200078e00ff */
[----:B------:R-:W1:Y:S01]  /*ffd0*/  LDCU.64 UR6, c[0x4][0x160] ;  /* 0x01002c00ff0677ac */ /* 0x000e620008000a00 */
[----:B------:R-:W2:Y:S01]  /*ffe0*/  LDC.64 R14, c[0x4][R14] ;  /* 0x010000000e0e7b82 */ /* 0x000ea20000000a00 */
[----:B------:R-:W-:Y:S01]  /*fff0*/  IMAD.MOV.U32 R13, RZ, RZ, RZ ;  /* 0x000000ffff0d7224 */ /* 0x000fe200078e00ff */
[----:B------:R-:W3:Y:S01]  /*10000*/  LDCU.64 UR8, c[0x4][0x30] ;  /* 0x01000600ff0877ac */ /* 0x000ee20008000a00 */
[----:B0-----:R-:W-:Y:S01]  /*10010*/  MOV R4, UR4 ;  /* 0x0000000400047c02 */ /* 0x001fe20008000f00 */
[----:B------:R-:W-:-:S02]  /*10020*/  IMAD.U32 R5, RZ, RZ, UR5 ;  /* 0x00000005ff057e24 */ /* 0x000fc4000f8e00ff */
[----:B-1----:R-:W-:Y:S01]  /*10030*/  IMAD.U32 R6, RZ, RZ, UR6 ;  /* 0x00000006ff067e24 */ /* 0x002fe2000f8e00ff */
[----:B------:R-:W-:Y:S01]  /*10040*/  MOV R7, UR7 ;  /* 0x0000000700077c02 */ /* 0x000fe20008000f00 */
[----:B---3--:R-:W-:Y:S02]  /*10050*/  IMAD.U32 R10, RZ, RZ, UR8 ;  /* 0x00000008ff0a7e24 */ /* 0x008fe4000f8e00ff */
[----:B------:R-:W-:-:S07]  /*10060*/  IMAD.U32 R11, RZ, RZ, UR9 ;  /* 0x00000009ff0b7e24 */ /* 0x000fce000f8e00ff */
[----:B------:R-:W-:-:S07]  /*10070*/  LEPC R20, `(.L_x_3854) ;  /* 0x000000001014794e */ /* 0x000fce0000000000 */
[----:B--2---:R-:W-:Y:S05]  /*10080*/  CALL.ABS.NOINC R14 ;  /* 0x000000000e007343 */ /* 0x004fea0003c00000 */
.L_x_3854:
[----:B------:R-:W-:Y:S05]  /*10090*/  BRA `(.L_x_3830) ;  /* 0x0000000000a07947 */ /* 0x000fea0003800000 */
.L_x_3853:
[----:B------:R-:W-:Y:S01]  /*100a0*/  HADD2.F32 R17, -RZ, R17.H0_H0 ;  /* 0x20000011ff117230 */ /* 0x000fe20000004100 */
[----:B------:R-:W-:Y:S01]  /*100b0*/  BSSY.RECONVERGENT B0, `(.L_x_3855) ;  /* 0x000000c000007945 */ /* 0x000fe20003800200 */
[----:B------:R-:W-:-:S03]  /*100c0*/  MOV R0, 0x7f ;  /* 0x0000007f00007802 */ /* 0x000fc60000000f00 */
        /* <DEDUP_REMOVED lines=10> */
.L_x_3856:
[----:B------:R-:W-:Y:S05]  /*10170*/  BSYNC.RECONVERGENT B0 ;  /* 0x0000000000007941 */ /* 0x000fea0003800200 */
.L_x_3855:
[----:B------:R-:W-:-:S05]  /*10180*/  LOP3.LUT R3, R0, 0x80, R3, 0xf8, !PT ;  /* 0x0000008000037812 */ /* 0x000fca00078ef803 */
[----:B------:R0:W-:Y:S01]  /*10190*/  STG.E.U8 desc[UR36][R8.64], R3 ;  /* 0x0000000308007986 */ /* 0x0001e2000c101124 */
[----:B------:R-:W-:Y:S05]  /*101a0*/  BRA `(.L_x_3830) ;  /* 0x00000000005c7947 */ /* 0x000fea0003800000 */
.L_x_3852:
        /* <DEDUP_REMOVED lines=12> */
.L_x_3858:
[----:B------:R-:W-:Y:S01]  /*10270*/  IMAD.MOV.U32 R0, RZ, RZ, 0x7f ;  /* 0x0000007fff007424 */ /* 0x000fe200078e00ff */
[----:B------:R-:W-:-:S04]  /*10280*/  ISETP.GT.U32.AND P0, PT, R4, 0x7f800000, PT ;  /* 0x7f8000000400780c */ /* 0x000fc80003f04070 */
[----:B------:R-:W-:-:S09]  /*10290*/  SEL R0, R0, 0x7c, P0 ;  /* 0x0000007c00007807 */ /* 0x000fd20000000000 */
.L_x_3859:
[----:B------:R-:W-:Y:S05]  /*102a0*/  BSYNC.RECONVERGENT B0 ;  /* 0x0000000000007941 */ /* 0x000fea0003800200 */
.L_x_3857:
[----:B------:R-:W-:-:S04]  /*102b0*/  SHF.R.U32.HI R3, RZ, 0x18, R3 ;  /* 0x00000018ff037819 */ /* 0x000fc80000011603 */
[----:B------:R-:W-:-:S05]  /*102c0*/  LOP3.LUT R3, R0, 0x80, R3, 0xf8, !PT ;  /* 0x0000008000037812 */ /* 0x000fca00078ef803 */
[----:B------:R0:W-:Y:S01]  /*102d0*/  STG.E.U8 desc[UR36][R8.64], R3 ;  /* 0x0000000308007986 */ /* 0x0001e2000c101124 */
[----:B------:R-:W-:Y:S05]  /*102e0*/  BRA `(.L_x_3830) ;  /* 0x00000000000c7947 */ /* 0x000fea0003800000 */
.L_x_3851:
[----:B------:R-:W-:-:S05]  /*102f0*/  HADD2.F32 R0, -RZ, R17.H0_H0 ;  /* 0x20000011ff007230 */ /* 0x000fca0000004100 */
[----:B------:R-:W-:-:S05]  /*10300*/  F2FP.BF16.F32.PACK_AB R0, RZ, R0 ;  /* 0x00000000ff00723e */ /* 0x000fca00000010ff */
[----:B------:R0:W-:Y:S02]  /*10310*/  STG.E.U16 desc[UR36][R8.64], R0 ;  /* 0x0000000008007986 */ /* 0x0001e4000c101524 */
.L_x_3830:
[----:B------:R-:W-:-:S07]  /*10320*/  VIADD R2, R2, 0x80 ;  /* 0x0000008002027836 */ /* 0x000fce0000000000 */
.L_x_3787:
[----:B------:R-:W-:-:S13]  /*10330*/  ISETP.GE.AND P0, PT, R2, R25, PT ;  /* 0x000000190200720c */ /* 0x000fda0003f06270 */
[----:B------:R-:W-:Y:S05]  /*10340*/  @P0 BREAK.RELIABLE B6 ;  /* 0x0000000000060942 */ /* 0x000fea0003800100 */
[----:B------:R-:W-:Y:S05]  /*10350*/  @P0 BRA `(.L_x_3824) ;  /* 0x0000000c00e00947 */ /* 0x000fea0003800000 */
[----:B------:R-:W-:Y:S05]  /*10360*/  BSYNC.RELIABLE B6 ;  /* 0x0000000000067941 */ /* 0x000fea0003800100 */
.L_x_3786:
[----:B------:R-:W5:Y:S01]  /*10370*/  LDCU UR4, c[0x0][0x3a8] ;  /* 0x00007500ff0477ac */ /* 0x000f620008000800 */
[----:B01234-:R-:W0:Y:S01]  /*10380*/  LDC.64 R8, c[0x0][0x388] ;  /* 0x0000e200ff087b82 */ /* 0x01fe220000000a00 */
[----:B------:R-:W-:Y:S02]  /*10390*/  LEA R0, R26, R2, 0x9 ;  /* 0x000000021a007211 */ /* 0x000fe400078e48ff */
        /* <DEDUP_REMOVED lines=19> */
.L_x_3863:
[----:B------:R-:W-:-:S06]  /*104d0*/  HADD2.F32 R5, -RZ, R18.H0_H0 ;  /* 0x20000012ff057230 */ /* 0x000fcc0000004100 */
[----:B------:R-:W0:Y:S02]  /*104e0*/  F2I.S64.TRUNC R4, R5 ;  /* 0x0000000500047311 */ /* 0x000e24000020d900 */
[----:B0-----:R0:W-:Y:S01]  /*104f0*/  STG.E.U8 desc[UR36][R8.64], R4 ;  /* 0x0000000408007986 */ /* 0x0011e2000c101124 */
[----:B------:R-:W-:Y:S05]  /*10500*/  BRA `(.L_x_3865) ;  /* 0x0000000c00707947 */ /* 0x000fea0003800000 */
.L_x_3862:
        /* <DEDUP_REMOVED lines=10> */
.L_x_3867:
[----:B------:R-:W-:-:S04]  /*105b0*/  HADD2.F32 R18, -RZ, R18.H0_H0 ;  /* 0x20000012ff127230 */ /* 0x000fc80000004100 */
[----:B------:R-:W0:Y:S02]  /*105c0*/  F2I.FTZ.TRUNC.NTZ R3, R18 ;  /* 0x0000001200037305 */ /* 0x000e24000021f100 */
[----:B0-----:R0:W-:Y:S01]  /*105d0*/  STG.E desc[UR36][R8.64], R3 ;  /* 0x0000000308007986 */ /* 0x0011e2000c101924 */
[----:B------:R-:W-:Y:S05]  /*105e0*/  BRA `(.L_x_3865) ;  /* 0x0000000c00387947 */ /* 0x000fea0003800000 */
.L_x_3866:
[----:B------:R-:W-:-:S04]  /*105f0*/  HADD2.F32 R18, -RZ, R18.H0_H0 ;  /* 0x20000012ff127230 */ /* 0x000fc80000004100 */
[----:B------:R-:W0:Y:S02]  /*10600*/  F2I.FTZ.TRUNC.NTZ R3, R18 ;  /* 0x0000001200037305 */ /* 0x000e24000021f100 */
[----:B0-----:R0:W-:Y:S01]  /*10610*/  STG.E.U16 desc[UR36][R8.64], R3 ;  /* 0x0000000308007986 */ /* 0x0011e2000c101524 */
[----:B------:R-:W-:Y:S05]  /*10620*/  BRA `(.L_x_3865) ;  /* 0x0000000c00287947 */ /* 0x000fea0003800000 */
.L_x_3861:
        /* <DEDUP_REMOVED lines=9> */
.L_x_3869:
[----:B------:R1:W-:Y:S01]  /*106c0*/  STG.E.U16 desc[UR36][R8.64], R18 ;  /* 0x0000001208007986 */ /* 0x0003e2000c101524 */
[----:B------:R-:W-:Y:S05]  /*106d0*/  BRA `(.L_x_3865) ;  /* 0x0000000800fc7947 */ /* 0x000fea0003800000 */
.L_x_3868:
        /* <DEDUP_REMOVED lines=10> */
.L_x_3871:
[----:B------:R4:W-:Y:S01]  /*10780*/  STG.E desc[UR36][R8.64], R18 ;  /* 0x0000001208007986 */ /* 0x0009e2000c101924 */
[----:B------:R-:W-:Y:S05]  /*10790*/  BRA `(.L_x_3865) ;  /* 0x0000000800cc7947 */ /* 0x000fea0003800000 */
.L_x_3870:
[----:B------:R-:W-:-:S05]  /*107a0*/  HADD2.F32 R4, -RZ, R18.H0_H0 ;  /* 0x20000012ff047230 */ /* 0x000fca0000004100 */
[----:B------:R-:W-:-:S06]  /*107b0*/  FMUL.FTZ R4, R4, 1 ;  /* 0x3f80000004047820 */ /* 0x000fcc0000410000 */
[----:B------:R-:W0:Y:S02]  /*107c0*/  F2F.F64.F32 R4, R4 ;  /* 0x0000000400047310 */ /* 0x000e240000201800 */
[----:B0-----:R2:W-:Y:S01]  /*107d0*/  STG.E.64 desc[UR36][R8.64], R4 ;  /* 0x0000000408007986 */ /* 0x0015e2000c101b24 */
[----:B------:R-:W-:Y:S05]  /*107e0*/  BRA `(.L_x_3865) ;  /* 0x0000000800b87947 */ /* 0x000fea0003800000 */
.L_x_3860:
        /* <DEDUP_REMOVED lines=14> */
.L_x_3875:
        /* <DEDUP_REMOVED lines=17> */
.L_x_3878:
[----:B------:R-:W-:-:S04]  /*109e0*/  SHF.R.U32.HI R3, RZ, 0x18, R5 ;  /* 0x00000018ff037819 */ /* 0x000fc80000011605 */
[----:B------:R-:W-:-:S04]  /*109f0*/  LOP3.LUT R0, R0, 0x80, R3, 0xf8, !PT ;  /* 0x0000008000007812 */ /* 0x000fc800078ef803 */
[----:B------:R-:W-:-:S07]  /*10a00*/  PRMT R4, R0, 0x7610, R4 ;  /* 0x0000761000047816 */ /* 0x000fce0000000004 */
.L_x_3877:
[----:B------:R-:W-:Y:S05]  /*10a10*/  BSYNC.RECONVERGENT B0 ;  /* 0x0000000000007941 */ /* 0x000fea0003800200 */
.L_x_3876:
[----:B------:R0:W-:Y:S01]  /*10a20*/  STG.E.U8 desc[UR36][R8.64], R4 ;  /* 0x0000000408007986 */ /* 0x0001e2000c101124 */
[----:B------:R-:W-:Y:S05]  /*10a30*/  BRA `(.L_x_3865) ;  /* 0x0000000800247947 */ /* 0x000fea0003800000 */
.L_x_3874:
        /* <DEDUP_REMOVED lines=17> */
.L_x_3881:
[----:B------:R-:W-:-:S04]  /*10b50*/  SHF.R.U32.HI R3, RZ, 0x18, R5 ;  /* 0x00000018ff037819 */ /* 0x000fc80000011605 */
[----:B------:R-:W-:-:S04]  /*10b60*/  LOP3.LUT R0, R0, 0x80, R3, 0xf8, !PT ;  /* 0x0000008000007812 */ /* 0x000fc800078ef803 */
[----:B------:R-:W-:-:S07]  /*10b70*/  PRMT R4, R0, 0x7610, R4 ;  /* 0x0000761000047816 */ /* 0x000fce0000000004 */
.L_x_3880:
[----:B------:R-:W-:Y:S05]  /*10b80*/  BSYNC.RECONVERGENT B0 ;  /* 0x0000000000007941 */ /* 0x000fea0003800200 */
.L_x_3879:
[----:B------:R0:W-:Y:S01]  /*10b90*/  STG.E.U8 desc[UR36][R8.64], R4 ;  /* 0x0000000408007986 */ /* 0x0001e2000c101124 */
[----:B------:R-:W-:Y:S05]  /*10ba0*/  BRA `(.L_x_3865) ;  /* 0x0000000400c87947 */ /* 0x000fea0003800000 */
.L_x_3873:
        /* <DEDUP_REMOVED lines=22> */
.L_x_3883:
[----:B------:R-:W-:-:S06]  /*10d10*/  HADD2.F32 R4, -RZ, R18.H0_H0 ;  /* 0x20000012ff047230 */ /* 0x000fcc0000004100 */
[----:B------:R-:W0:Y:S02]  /*10d20*/  F2I.U64.TRUNC R4, R4 ;  /* 0x0000000400047311 */ /* 0x000e24000020d800 */
[----:B0-----:R0:W-:Y:S01]  /*10d30*/  STG.E.64 desc[UR36][R8.64], R4 ;  /* 0x0000000408007986 */ /* 0x0011e2000c101b24 */
[----:B------:R-:W-:Y:S05]  /*10d40*/  BRA `(.L_x_3865) ;  /* 0x0000000400607947 */ /* 0x000fea0003800000 */
.L_x_3882:
[----:B------:R-:W-:-:S04]  /*10d50*/  HADD2.F32 R18, -RZ, R18.H0_H0 ;  /* 0x20000012ff127230 */ /* 0x000fc80000004100 */
[----:B------:R-:W0:Y:S02]  /*10d60*/  F2I.FTZ.U32.TRUNC.NTZ R3, R18 ;  /* 0x0000001200037305 */ /* 0x000e24000021f000 */
[----:B0-----:R0:W-:Y:S01]  /*10d70*/  STG.E desc[UR36][R8.64], R3 ;  /* 0x0000000308007986 */ /* 0x0011e2000c101924 */
[----:B------:R-:W-:Y:S05]  /*10d80*/  BRA `(.L_x_3865) ;  /* 0x0000000400507947 */ /* 0x000fea0003800000 */
.L_x_3872:
        /* <DEDUP_REMOVED lines=13> */
.L_x_3885:
        /* <DEDUP_REMOVED lines=8> */
.L_x_3884:
[----:B------:R-:W-:-:S13]  /*10ee0*/  ISETP.NE.AND P0, PT, R0, 0xf, PT ;  /* 0x0000000f0000780c */ /* 0x000fda0003f05270 */
[----:B------:R-:W-:Y:S05]  /*10ef0*/  @!P0 BRA `(.L_x_3886) ;  /* 0x0000000000e88947 */ /* 0x000fea0003800000 */
[----:B------:R-:W-:-:S13]  /*10f00*/  ISETP.NE.AND P0, PT, R0, 0x17, PT ;  /* 0x000000170000780c */ /* 0x000fda0003f05270 */
[----:B------:R-:W-:Y:S05]  /*10f10*/  @!P0 BRA `(.L_x_3887) ;  /* 0x0000000000908947 */ /* 0x000fea0003800000 */
[----:B------:R-:W-:-:S13]  /*10f20*/  ISETP.NE.AND P0, PT, R0, 0x18, PT ;  /* 0x000000180000780c */ /* 0x000fda0003f05270 */
[----:B------:R-:W-:Y:S05]  /*10f30*/  @!P0 BRA `(.L_x_3888) ;  /* 0x0000000000448947 */ /* 0x000fea0003800000 */
.L_x_3864:
        /* <DEDUP_REMOVED lines=16> */
.L_x_3889:
[----:B------:R-:W-:Y:S05]  /*11040*/  BRA `(.L_x_3865) ;  /* 0x0000000000a07947 */ /* 0x000fea0003800000 */
.L_x_3888:
        /* <DEDUP_REMOVED lines=13> */
.L_x_3891:
[----:B------:R-:W-:Y:S05]  /*11120*/  BSYNC.RECONVERGENT B0 ;  /* 0x0000000000007941 */ /* 0x000fea0003800200 */
.L_x_3890:
[----:B------:R-:W-:-:S05]  /*11130*/  LOP3.LUT R3, R0, 0x80, R3, 0xf8, !PT ;  /* 0x0000008000037812 */ /* 0x000fca00078ef803 */
[----:B------:R0:W-:Y:S01]  /*11140*/  STG.E.U8 desc[UR36][R8.64], R3 ;  /* 0x0000000308007986 */ /* 0x0001e2000c101124 */
[----:B------:R-:W-:Y:S05]  /*11150*/  BRA `(.L_x_3865) ;  /* 0x00000000005c7947 */ /* 0x000fea0003800000 */
.L_x_3887:
        /* <DEDUP_REMOVED lines=12> */
.L_x_3893:
[----:B------:R-:W-:Y:S01]  /*11220*/  IMAD.MOV.U32 R0, RZ, RZ, 0x7f ;  /* 0x0000007fff007424 */ /* 0x000fe200078e00ff */
[----:B------:R-:W-:-:S04]  /*11230*/  ISETP.GT.U32.AND P0, PT, R4, 0x7f800000, PT ;  /* 0x7f8000000400780c */ /* 0x000fc80003f04070 */
[----:B------:R-:W-:-:S09]  /*11240*/  SEL R0, R0, 0x7c, P0 ;  /* 0x0000007c00007807 */ /* 0x000fd20000000000 */
.L_x_3894:
[----:B------:R-:W-:Y:S05]  /*11250*/  BSYNC.RECONVERGENT B0 ;  /* 0x0000000000007941 */ /* 0x000fea0003800200 */
.L_x_3892:
[----:B------:R-:W-:-:S04]  /*11260*/  SHF.R.U32.HI R3, RZ, 0x18, R3 ;  /* 0x00000018ff037819 */ /* 0x000fc80000011603 */
[----:B------:R-:W-:-:S05]  /*11270*/  LOP3.LUT R3, R0, 0x80, R3, 0xf8, !PT ;  /* 0x0000008000037812 */ /* 0x000fca00078ef803 */
[----:B------:R0:W-:Y:S01]  /*11280*/  STG.E.U8 desc[UR36][R8.64], R3 ;  /* 0x0000000308007986 */ /* 0x0001e2000c101124 */
[----:B------:R-:W-:Y:S05]  /*11290*/  BRA `(.L_x_3865) ;  /* 0x00000000000c7947 */ /* 0x000fea0003800000 */
.L_x_3886:
[----:B------:R-:W-:-:S05]  /*112a0*/  HADD2.F32 R0, -RZ, R18.H0_H0 ;  /* 0x20000012ff007230 */ /* 0x000fca0000004100 */
[----:B------:R-:W-:-:S05]  /*112b0*/  F2FP.BF16.F32.PACK_AB R0, RZ, R0 ;  /* 0x00000000ff00723e */ /* 0x000fca00000010ff */
[----:B------:R0:W-:Y:S02]  /*112c0*/  STG.E.U16 desc[UR36][R8.64], R0 ;  /* 0x0000000008007986 */ /* 0x0001e4000c101524 */
.L_x_3865:
[----:B------:R-:W-:-:S07]  /*112d0*/  VIADD R2, R2, 0x80 ;  /* 0x0000008002027836 */ /* 0x000fce0000000000 */
.L_x_3824:
[----:B------:R-:W-:Y:S05]  /*112e0*/  BSYNC.RECONVERGENT B7 ;  /* 0x0000000000077941 */ /* 0x000fea0003800200 */
.L_x_3785:
[----:B------:R-:W-:-:S13]  /*112f0*/  ISETP.GE.AND P0, PT, R2, R25, PT ;  /* 0x000000190200720c */ /* 0x000fda0003f06270 */
[----:B------:R-:W-:Y:S05]  /*11300*/  @P0 EXIT ;  /* 0x000000000000094d */ /* 0x000fea0003800000 */
[----:B0123--:R-:W0:Y:S01]  /*11310*/  LDC.64 R4, c[0x0][0x388] ;  /* 0x0000e200ff047b82 */ /* 0x00fe220000000a00 */
[----:B------:R-:W1:Y:S01]  /*11320*/  LDCU UR4, c[0x0][0x3a8] ;  /* 0x00007500ff0477ac */ /* 0x000e620008000800 */
[----:B------:R-:W-:Y:S02]  /*11330*/  PRMT R0, R22, 0x9910, RZ ;  /* 0x0000991016007816 */ /* 0x000fe400000000ff */
[----:B------:R-:W-:Y:S02]  /*11340*/  LEA R2, R26, R2, 0x9 ;  /* 0x000000021a027211 */ /* 0x000fe400078e48ff */
[----:B------:R-:W-:-:S03]  /*11350*/  ISETP.GT.AND P1, PT, R0, 0x9, PT ;  /* 0x000000090000780c */ /* 0x000fc60003f24270 */
[----:B-1----:R-:W-:-:S05]  /*11360*/  IMAD R3, R2, UR4, RZ ;  /* 0x0000000402037c24 */ /* 0x002fca000f8e02ff */
[----:B0-----:R-:W-:-:S05]  /*11370*/  IADD3 R2, P0, PT, R3, R4, RZ ;  /* 0x0000000403027210 */ /* 0x001fca0007f1e0ff */
[----:B------:R-:W-:Y:S01]  /*11380*/  IMAD.X R3, RZ, RZ, R5, P0 ;  /* 0x000000ffff037224 */ /* 0x000fe200000e0605 */
[----:B------:R-:W-:Y:S07]  /*11390*/  @P1 BRA `(.L_x_3895) ;  /* 0x0000000000f81947 */ /* 0x000fee0003800000 */
        /* <DEDUP_REMOVED lines=12> */
.L_x_3898:
[----:B------:R-:W-:-:S06]  /*11460*/  HADD2.F32 R5, -RZ, R19.H0_H0 ;  /* 0x20000013ff057230 */ /* 0x000fcc0000004100 */
[----:B------:R-:W0:Y:S02]  /*11470*/  F2I.S64.TRUNC R4, R5 ;  /* 0x0000000500047311 */ /* 0x000e24000020d900 */
[----:B0-----:R-:W-:Y:S01]  /*11480*/  STG.E.U8 desc[UR36][R2.64], R4 ;  /* 0x0000000402007986 */ /* 0x001fe2000c101124 */
[----:B------:R-:W-:Y:S05]  /*11490*/  EXIT ;  /* 0x000000000000794d */ /* 0x000fea0003800000 */
.L_x_3897:
        /* <DEDUP_REMOVED lines=10> */
.L_x_3901:
[----:B------:R-:W-:-:S06]  /*11540*/  HADD2.F32 R19, -RZ, R19.H0_H0 ;  /* 0x20000013ff137230 */ /* 0x000fcc0000004100 */
[----:B------:R-:W0:Y:S02]  /*11550*/  F2I.FTZ.TRUNC.NTZ R19, R19 ;  /* 0x0000001300137305 */ /* 0x000e24000021f100 */
[----:B0-----:R-:W-:Y:S01]  /*11560*/  STG.E desc[UR36][R2.64], R19 ;  /* 0x0000001302007986 */ /* 0x001fe2000c101924 */
[----:B------:R-:W-:Y:S05]  /*11570*/  EXIT ;  /* 0x000000000000794d */ /* 0x000fea0003800000 */
.L_x_3900:
[----:B------:R-:W-:-:S06]  /*11580*/  HADD2.F32 R19, -RZ, R19.H0_H0 ;  /* 0x20000013ff137230 */ /* 0x000fcc0000004100 */
[----:B------:R-:W0:Y:S02]  /*11590*/  F2I.FTZ.TRUNC.NTZ R19, R19 ;  /* 0x0000001300137305 */ /* 0x000e24000021f100 */
[----:B0-----:R-:W-:Y:S01]  /*115a0*/  STG.E.U16 desc[UR36][R2.64], R19 ;  /* 0x0000001302007986 */ /* 0x001fe2000c101524 */
[----:B------:R-:W-:Y:S05]  /*115b0*/  EXIT ;  /* 0x000000000000794d */ /* 0x000fea0003800000 */
.L_x_3896:
        /* <DEDUP_REMOVED lines=9> */
.L_x_3903:
[----:B------:R-:W-:Y:S01]  /*11650*/  STG.E.U16 desc[UR36][R2.64], R19 ;  /* 0x0000001302007986 */ /* 0x000fe2000c101524 */
[----:B------:R-:W-:Y:S05]  /*11660*/  EXIT ;  /* 0x000000000000794d */ /* 0x000fea0003800000 */
.L_x_3902:
[----:B------:R-:W-:-:S13]  /*11670*/  ISETP.NE.AND P0, PT, R0, 0x7, PT ;  /* 0x000000070000780c */ /* 0x000fda0003f05270 */
[----:B------:R-:W-:Y:S05]  /*11680*/  @!P0 BRA `(.L_x_3904) ;  /* 0x0000000000288947 */ /* 0x000fea0003800000 */
[----:B------:R-:W-:-:S13]  /*11690*/  ISETP.NE.AND P0, PT, R0, 0x8, PT ;  /* 0x000000080000780c */ /* 0x000fda0003f05270 */
[----:B------:R-:W-:Y:S05]  /*116a0*/  @!P0 BRA `(.L_x_3905) ;  /* 0x0000000000188947 */ /* 0x000fea0003800000 */
[----:B------:R-:W-:-:S13]  /*116b0*/  ISETP.NE.AND P0, PT, R0, 0x9, PT ;  /* 0x000000090000780c */ /* 0x000fda0003f05270 */
[----:B------:R-:W-:Y:S05]  /*116c0*/  @P0 BRA `(.L_x_3899) ;  /* 0x0000000800000947 */ /* 0x000fea0003800000 */
[--C-:B----4-:R-:W-:Y:S02]  /*116d0*/  HADD2.F32 R18, -RZ, R19.reuse.H0_H0 ;  /* 0x20000013ff127230 */ /* 0x110fe40000004100 */
[----:B------:R-:W-:-:S05]  /*116e0*/  HADD2.F32 R19, -RZ, R19.H1_H1 ;  /* 0x30000013ff137230 */ /* 0x000fca0000004100 */
[----:B------:R-:W-:Y:S01]  /*116f0*/  STG.E.64 desc[UR36][R2.64], R18 ;  /* 0x0000001202007986 */ /* 0x000fe2000c101b24 */
[----:B------:R-:W-:Y:S05]  /*11700*/  EXIT ;  /* 0x000000000000794d */ /* 0x000fea0003800000 */
.L_x_3905:
[----:B------:R-:W-:Y:S01]  /*11710*/  STG.E desc[UR36][R2.64], R19 ;  /* 0x0000001302007986 */ /* 0x000fe2000c101924 */
[----:B------:R-:W-:Y:S05]  /*11720*/  EXIT ;  /* 0x000000000000794d */ /* 0x000fea0003800000 */
.L_x_3904:
[----:B------:R-:W-:-:S05]  /*11730*/  HADD2.F32 R4, -RZ, R19.H0_H0 ;  /* 0x20000013ff047230 */ /* 0x000fca0000004100 */
[----:B------:R-:W-:-:S06]  /*11740*/  FMUL.FTZ R4, R4, 1 ;  /* 0x3f80000004047820 */ /* 0x000fcc0000410000 */
[----:B------:R-:W0:Y:S02]  /*11750*/  F2F.F64.F32 R4, R4 ;  /* 0x0000000400047310 */ /* 0x000e240000201800 */
[----:B0-----:R-:W-:Y:S01]  /*11760*/  STG.E.64 desc[UR36][R2.64], R4 ;  /* 0x0000000402007986 */ /* 0x001fe2000c101b24 */
[----:B------:R-:W-:Y:S05]  /*11770*/  EXIT ;  /* 0x000000000000794d */ /* 0x000fea0003800000 */
.L_x_3895:
        /* <DEDUP_REMOVED lines=14> */
.L_x_3909:
        /* <DEDUP_REMOVED lines=18> */
.L_x_3912:
[----:B------:R-:W-:-:S04]  /*11980*/  SHF.R.U32.HI R5, RZ, 0x18, R5 ;  /* 0x00000018ff057819 */ /* 0x000fc80000011605 */
[----:B------:R-:W-:-:S07]  /*11990*/  LOP3.LUT R0, R0, 0x80, R5, 0xf8, !PT ;  /* 0x0000008000007812 */ /* 0x000fce00078ef805 */
.L_x_3911:
[----:B------:R-:W-:Y:S05]  /*119a0*/  BSYNC.RECONVERGENT B0 ;  /* 0x0000000000007941 */ /* 0x000fea0003800200 */
.L_x_3910:
[----:B------:R-:W-:Y:S01]  /*119b0*/  STG.E.U8 desc[UR36][R2.64], R0 ;  /* 0x0000000002007986 */ /* 0x000fe2000c101124 */
[----:B------:R-:W-:Y:S05]  /*119c0*/  EXIT ;  /* 0x000000000000794d */ /* 0x000fea0003800000 */
.L_x_3908:
        /* <DEDUP_REMOVED lines=18> */
.L_x_3915:
[----:B------:R-:W-:-:S04]  /*11af0*/  SHF.R.U32.HI R5, RZ, 0x18, R5 ;  /* 0x00000018ff057819 */ /* 0x000fc80000011605 */
[----:B------:R-:W-:-:S07]  /*11b00*/  LOP3.LUT R0, R0, 0x80, R5, 0xf8, !PT ;  /* 0x0000008000007812 */ /* 0x000fce00078ef805 */
.L_x_3914:
[----:B------:R-:W-:Y:S05]  /*11b10*/  BSYNC.RECONVERGENT B0 ;  /* 0x0000000000007941 */ /* 0x000fea0003800200 */
.L_x_3913:
[----:B------:R-:W-:Y:S01]  /*11b20*/  STG.E.U8 desc[UR36][R2.64], R0 ;  /* 0x0000000002007986 */ /* 0x000fe2000c101124 */
[----:B------:R-:W-:Y:S05]  /*11b30*/  EXIT ;  /* 0x000000000000794d */ /* 0x000fea0003800000 */
.L_x_3907:
[----:B------:R-:W-:-:S13]  /*11b40*/  ISETP.NE.AND P0, PT, R0, 0x1c, PT ;  /* 0x0000001c0000780c */ /* 0x000fda0003f05270 */
[----:B------:R-:W-:Y:S05]  /*11b50*/  @!P0 BRA `(.L_x_3916) ;  /* 0x0000000000608947 */ /* 0x000fea0003800000 */
[----:B------:R-:W-:-:S13]  /*11b60*/  ISETP.NE.AND P0, PT, R0, 0x1d, PT ;  /* 0x0000001d0000780c */ /* 0x000fda0003f05270 */
[----:B------:R-:W-:Y:S05]  /*11b70*/  @!P0 BRA `(.L_x_3917) ;  /* 0x0000000000488947 */ /* 0x000fea0003800000 */
[----:B------:R-:W-:-:S13]  /*11b80*/  ISETP.NE.AND P0, PT, R0, 0x2c, PT ;  /* 0x0000002c0000780c */ /* 0x000fda0003f05270 */
[----:B------:R-:W-:Y:S05]  /*11b90*/  @P0 BRA `(.L_x_3899) ;  /* 0x0000000000cc0947 */ /* 0x000fea0003800000 */
[----:B------:R-:W-:Y:S02]  /*11ba0*/  HADD2.F32 R19, -RZ, R19.H0_H0 ;  /* 0x20000013ff137230 */ /* 0x000fe40000004100 */
[----:B------:R-:W-:-:S03]  /*11bb0*/  HFMA2 R5, -RZ, RZ, 0, 1.5199184417724609375e-05 ;  /* 0x000000ffff057431 */ /* 0x000fc600000001ff */
        /* <DEDUP_REMOVED lines=12> */
[----:B------:R-:W-:Y:S01]  /*11c80*/  STG.E.U8 desc[UR36][R2.64], R5 ;  /* 0x0000000502007986 */ /* 0x000fe2000c101124 */
[----:B------:R-:W-:Y:S05]  /*11c90*/  EXIT ;  /* 0x000000000000794d */ /* 0x000fea0003800000 */
.L_x_3917:
[----:B------:R-:W-:-:S06]  /*11ca0*/  HADD2.F32 R4, -RZ, R19.H0_H0 ;  /* 0x20000013ff047230 */ /* 0x000fcc0000004100 */
[----:B------:R-:W0:Y:S02]  /*11cb0*/  F2I.U64.TRUNC R4, R4 ;  /* 0x0000000400047311 */ /* 0x000e24000020d800 */
[----:B0-----:R-:W-:Y:S01]  /*11cc0*/  STG.E.64 desc[UR36][R2.64], R4 ;  /* 0x0000000402007986 */ /* 0x001fe2000c101b24 */
[----:B------:R-:W-:Y:S05]  /*11cd0*/  EXIT ;  /* 0x000000000000794d */ /* 0x000fea0003800000 */
.L_x_3916:
[----:B------:R-:W-:-:S06]  /*11ce0*/  HADD2.F32 R19, -RZ, R19.H0_H0 ;  /* 0x20000013ff137230 */ /* 0x000fcc0000004100 */
[----:B------:R-:W0:Y:S02]  /*11cf0*/  F2I.FTZ.U32.TRUNC.NTZ R19, R19 ;  /* 0x0000001300137305 */ /* 0x000e24000021f000 */
[----:B0-----:R-:W-:Y:S01]  /*11d00*/  STG.E desc[UR36][R2.64], R19 ;  /* 0x0000001302007986 */ /* 0x001fe2000c101924 */
[----:B------:R-:W-:Y:S05]  /*11d10*/  EXIT ;  /* 0x000000000000794d */ /* 0x000fea0003800000 */
.L_x_3906:
        /* <DEDUP_REMOVED lines=11> */
[----:B------:R-:W-:Y:S01]  /*11dd0*/  STG.E.U8 desc[UR36][R2.64], R5 ;  /* 0x0000000502007986 */ /* 0x000fe2000c101124 */
[----:B------:R-:W-:Y:S05]  /*11de0*/  EXIT ;  /* 0x000000000000794d */ /* 0x000fea0003800000 */
.L_x_3919:
[--C-:B------:R-:W-:Y:S02]  /*11df0*/  HADD2.F32 R6, -RZ, R19.reuse.H1_H1 ;  /* 0x30000013ff067230 */ /* 0x100fe40000004100 */
[----:B------:R-:W-:-:S03]  /*11e00*/  HADD2.F32 R0, -RZ, R19.H0_H0 ;  /* 0x20000013ff007230 */ /* 0x000fc60000004100 */
[----:B------:R-:W-:Y:S02]  /*11e10*/  FMUL.FTZ R6, R6, 1 ;  /* 0x3f80000006067820 */ /* 0x000fe40000410000 */
[----:B------:R-:W-:-:S04]  /*11e20*/  FMUL.FTZ R0, R0, 1 ;  /* 0x3f80000000007820 */ /* 0x000fc80000410000 */
[----:B------:R-:W-:Y:S08]  /*11e30*/  F2F.F64.F32 R4, R0 ;  /* 0x0000000000047310 */ /* 0x000ff00000201800 */
[----:B------:R-:W0:Y:S02]  /*11e40*/  F2F.F64.F32 R6, R6 ;  /* 0x0000000600067310 */ /* 0x000e240000201800 */
[----:B0-----:R-:W-:Y:S01]  /*11e50*/  STG.E.128 desc[UR36][R2.64], R4 ;  /* 0x0000000402007986 */ /* 0x001fe2000c101d24 */
[----:B------:R-:W-:Y:S05]  /*11e60*/  EXIT ;  /* 0x000000000000794d */ /* 0x000fea0003800000 */
.L_x_3918:
[----:B------:R-:W-:-:S13]  /*11e70*/  ISETP.NE.AND P0, PT, R0, 0xf, PT ;  /* 0x0000000f0000780c */ /* 0x000fda0003f05270 */
[----:B------:R-:W-:Y:S05]  /*11e80*/  @!P0 BRA `(.L_x_3920) ;  /* 0x0000000000e88947 */ /* 0x000fea0003800000 */
[----:B------:R-:W-:-:S13]  /*11e90*/  ISETP.NE.AND P0, PT, R0, 0x17, PT ;  /* 0x000000170000780c */ /* 0x000fda0003f05270 */
[----:B------:R-:W-:Y:S05]  /*11ea0*/  @!P0 BRA `(.L_x_3921) ;  /* 0x0000000000908947 */ /* 0x000fea0003800000 */
[----:B------:R-:W-:-:S13]  /*11eb0*/  ISETP.NE.AND P0, PT, R0, 0x18, PT ;  /* 0x000000180000780c */ /* 0x000fda0003f05270 */
[----:B------:R-:W-:Y:S05]  /*11ec0*/  @!P0 BRA `(.L_x_3922) ;  /* 0x0000000000448947 */ /* 0x000fea0003800000 */
.L_x_3899:
[----:B------:R-:W-:Y:S01]  /*11ed0*/  MOV R0, 0x0 ;  /* 0x0000000000007802 */ /* 0x000fe20000000f00 */
[----:B------:R-:W0:Y:S01]  /*11ee0*/  LDCU.64 UR4, c[0x4][0x158] ;  /* 0x01002b00ff0477ac */ /* 0x000e220008000a00 */
[----:B------:R-:W-:Y:S02]  /*11ef0*/  HFMA2 R13, -RZ, RZ, 0, 0 ;  /* 0x00000000ff0d7431 */ /* 0x000fe400000001ff */
[----:B----4-:R-:W-:Y:S01]  /*11f00*/  IMAD.MOV.U32 R8, RZ, RZ, 0x65 ;  /* 0x00000065ff087424 */ /* 0x010fe200078e00ff */
        /* <DEDUP_REMOVED lines=12> */
.L_x_3923:
[----:B------:R-:W-:Y:S05]  /*11fd0*/  EXIT ;  /* 0x000000000000794d */ /* 0x000fea0003800000 */
.L_x_3922:
        /* <DEDUP_REMOVED lines=13> */
.L_x_3925:
[----:B------:R-:W-:Y:S05]  /*120b0*/  BSYNC.RECONVERGENT B0 ;  /* 0x0000000000007941 */ /* 0x000fea0003800200 */
.L_x_3924:
[----:B------:R-:W-:-:S05]  /*120c0*/  LOP3.LUT R5, R0, 0x80, R5, 0xf8, !PT ;  /* 0x0000008000057812 */ /* 0x000fca00078ef805 */
[----:B------:R-:W-:Y:S01]  /*120d0*/  STG.E.U8 desc[UR36][R2.64], R5 ;  /* 0x0000000502007986 */ /* 0x000fe2000c101124 */
[----:B------:R-:W-:Y:S05]  /*120e0*/  EXIT ;  /* 0x000000000000794d */ /* 0x000fea0003800000 */
.L_x_3921:
        /* <DEDUP_REMOVED lines=12> */
.L_x_3927:
[----:B------:R-:W-:Y:S01]  /*121b0*/  IMAD.MOV.U32 R0, RZ, RZ, 0x7f ;  /* 0x0000007fff007424 */ /* 0x000fe200078e00ff */
[----:B------:R-:W-:-:S04]  /*121c0*/  ISETP.GT.U32.AND P0, PT, R4, 0x7f800000, PT ;  /* 0x7f8000000400780c */ /* 0x000fc80003f04070 */
[----:B------:R-:W-:-:S09]  /*121d0*/  SEL R0, R0, 0x7c, P0 ;  /* 0x0000007c00007807 */ /* 0x000fd20000000000 */
.L_x_3928:
[----:B------:R-:W-:Y:S05]  /*121e0*/  BSYNC.RECONVERGENT B0 ;  /* 0x0000000000007941 */ /* 0x000fea0003800200 */
.L_x_3926:
[----:B------:R-:W-:-:S04]  /*121f0*/  SHF.R.U32.HI R5, RZ, 0x18, R5 ;  /* 0x00000018ff057819 */ /* 0x000fc80000011605 */
[----:B------:R-:W-:-:S05]  /*12200*/  LOP3.LUT R5, R0, 0x80, R5, 0xf8, !PT ;  /* 0x0000008000057812 */ /* 0x000fca00078ef805 */
[----:B------:R-:W-:Y:S01]  /*12210*/  STG.E.U8 desc[UR36][R2.64], R5 ;  /* 0x0000000502007986 */ /* 0x000fe2000c101124 */
[----:B------:R-:W-:Y:S05]  /*12220*/  EXIT ;  /* 0x000000000000794d */ /* 0x000fea0003800000 */
.L_x_3920:
[----:B------:R-:W-:-:S05]  /*12230*/  HADD2.F32 R0, -RZ, R19.H0_H0 ;  /* 0x20000013ff007230 */ /* 0x000fca0000004100 */
[----:B------:R-:W-:-:S05]  /*12240*/  F2FP.BF16.F32.PACK_AB R0, RZ, R0 ;  /* 0x00000000ff00723e */ /* 0x000fca00000010ff */
[----:B------:R-:W-:Y:S01]  /*12250*/  STG.E.U16 desc[UR36][R2.64], R0 ;  /* 0x0000000002007986 */ /* 0x000fe2000c101524 */
[----:B------:R-:W-:Y:S05]  /*12260*/  EXIT ;  /* 0x000000000000794d */ /* 0x000fea0003800000 */
        .weak           $__internal_8_$__cuda_sm3x_div_rn_ftz_f32_slowpath
        .type           $__internal_8_$__cuda_sm3x_div_rn_ftz_f32_slowpath,@function
        .size           $__internal_8_$__cuda_sm3x_div_rn_ftz_f32_slowpath,(.L_x_17843 - $__internal_8_$__cuda_sm3x_div_rn_ftz_f32_slowpath)
$__internal_8_$__cuda_sm3x_div_rn_ftz_f32_slowpath:
        /* <DEDUP_REMOVED lines=32> */
.L_x_3931:
[----:B------:R-:W-:Y:S05]  /*12470*/  BSYNC.RELIABLE B1 ;  /* 0x0000000000017941 */ /* 0x000fea0003800100 */
.L_x_3930:
[----:B------:R-:W-:Y:S01]  /*12480*/  VIADD R15, R6, 0xffffff81 ;  /* 0xffffff81060f7836 */ /* 0x000fe20000000000 */
[----:B------:R-:W-:Y:S01]  /*12490*/  IADD3 R14, PT, PT, R8, -0x7f, RZ ;  /* 0xffffff81080e7810 */ /* 0x000fe20007ffe0ff */
[----:B------:R-:W-:Y:S02]  /*124a0*/  BSSY.RECONVERGENT B1, `(.L_x_3936) ;  /* 0x000001a000017945 */ /* 0x000fe40003800200 */
[----:B------:R-:W-:Y:S02]  /*124b0*/  IMAD R6, R15, -0x800000, R7 ;  /* 0xff8000000f067824 */ /* 0x000fe400078e0207 */
[----:B------:R-:W-:Y:S02]  /*124c0*/  IMAD R0, R14, -0x800000, R0 ;  /* 0xff8000000e007824 */ /* 0x000fe400078e0200 */
[----:B------:R0:W1:Y:S02]  /*124d0*/  MUFU.RCP R7, R6 ;  /* 0x0000000600077308 */ /* 0x0000640000001000 */
[----:B0-----:R-:W-:-:S04]  /*124e0*/  FADD.FTZ R6, -R6, -RZ ;  /* 0x800000ff06067221 */ /* 0x001fc80000010100 */
[----:B-1----:R-:W-:-:S04]  /*124f0*/  FFMA R8, R7, R6, 1 ;  /* 0x3f80000007087423 */ /* 0x002fc80000000006 */
[----:B------:R-:W-:-:S04]  /*12500*/  FFMA R7, R7, R8, R7 ;  /* 0x0000000807077223 */ /* 0x000fc80000000007 */
[----:B------:R-:W-:-:S04]  /*12510*/  FFMA R8, R0, R7, RZ ;  /* 0x0000000700087223 */ /* 0x000fc800000000ff */
[----:B------:R-:W-:-:S04]  /*12520*/  FFMA R20, R6, R8, R0 ;  /* 0x0000000806147223 */ /* 0x000fc80000000000 */
[----:B------:R-:W-:-:S04]  /*12530*/  FFMA R8, R7, R20, R8 ;  /* 0x0000001407087223 */ /* 0x000fc80000000008 */
[----:B------:R-:W-:Y:S01]  /*12540*/  FFMA R0, R6, R8, R0 ;  /* 0x0000000806007223 */ /* 0x000fe20000000000 */
[----:B------:R-:W-:-:S03]  /*12550*/  IMAD.IADD R6, R14, 0x1, -R15 ;  /* 0x000000010e067824 */ /* 0x000fc600078e0a0f */
        /* <DEDUP_REMOVED lines=13> */
.L_x_3937:
[----:B------:R-:W-:-:S07]  /*12630*/  IMAD R7, R6, 0x800000, R7 ;  /* 0x0080000006077824 */ /* 0x000fce00078e0207 */
.L_x_3938:
[----:B------:R-:W-:Y:S05]  /*12640*/  BSYNC.RECONVERGENT B1 ;  /* 0x0000000000017941 */ /* 0x000fea0003800200 */
.L_x_3936:
[----:B------:R-:W-:Y:S01]  /*12650*/  IMAD.MOV.U32 R0, RZ, RZ, R7 ;  /* 0x000000ffff007224 */ /* 0x000fe200078e0007 */
[----:B------:R-:W-:Y:S06]  /*12660*/  BRA `(.L_x_3939) ;  /* 0x0000000000207947 */ /* 0x000fec0003800000 */
.L_x_3935:
[----:B------:R-:W-:-:S04]  /*12670*/  LOP3.LUT R0, R7, 0x80000000, R0, 0x48, !PT ;  /* 0x8000000007007812 */ /* 0x000fc800078e4800 */
[----:B------:R-:W-:Y:S01]  /*12680*/  LOP3.LUT R0, R0, 0x7f800000, RZ, 0xfc, !PT ;  /* 0x7f80000000007812 */ /* 0x000fe200078efcff */
[----:B------:R-:W-:Y:S06]  /*12690*/  BRA `(.L_x_3939) ;  /* 0x0000000000147947 */ /* 0x000fec0003800000 */
.L_x_3934:
[----:B------:R-:W-:Y:S01]  /*126a0*/  LOP3.LUT R0, R7, 0x80000000, R0, 0x48, !PT ;  /* 0x8000000007007812 */ /* 0x000fe200078e4800 */
[----:B------:R-:W-:Y:S06]  /*126b0*/  BRA `(.L_x_3939) ;  /* 0x00000000000c7947 */ /* 0x000fec0003800000 */
.L_x_3933:
[----:B------:R-:W0:Y:S01]  /*126c0*/  MUFU.RSQ R0, -QNAN ;  /* 0xffc0000000007908 */ /* 0x000e220000001400 */
[----:B------:R-:W-:Y:S05]  /*126d0*/  BRA `(.L_x_3939) ;  /* 0x0000000000047947 */ /* 0x000fea0003800000 */
.L_x_3932:
[----:B------:R-:W-:-:S07]  /*126e0*/  FADD.FTZ R0, R0, R7 ;  /* 0x0000000700007221 */ /* 0x000fce0000010000 */
.L_x_3939:
[----:B------:R-:W-:Y:S05]  /*126f0*/  BSYNC.RECONVERGENT B0 ;  /* 0x0000000000007941 */ /* 0x000fea0003800200 */
.L_x_3929:
[----:B------:R-:W-:Y:S01]  /*12700*/  MOV R6, R5 ;  /* 0x0000000500067202 */ /* 0x000fe20000000f00 */
[----:B------:R-:W-:-:S04]  /*12710*/  IMAD.MOV.U32 R7, RZ, RZ, 0x0 ;  /* 0x00000000ff077424 */ /* 0x000fc800078e00ff */
[----:B0-----:R-:W-:Y:S05]  /*12720*/  RET.REL.NODEC R6 `(_ZN2at6native27unrolled_elementwise_kernelIZZZNS0_17acosh_kernel_cudaERNS_18TensorIteratorBaseEENKUlvE_clEvENKUlvE1_clEvEUlN3c107complexINS6_4HalfEEEE_St5arrayIPcLm2EELi4E23TrivialOffsetCalculatorILi1EjESF_NS0_6memory12LoadWithCastILi1EEENSG_13StoreWithCastILi1EEEEEviT_T0_T2_T3_T4_T5_) ;  /* 0xfffffed806347950 */ /* 0x001fea0003c3ffff */
.L_x_3940:
        /* <DEDUP_REMOVED lines=13> */
.L_x_17843:


//--------------------- .text._ZN2at6native18elementwise_kernelILi128ELi2EZNS0_22gpu_kernel_impl_nocastIZZZNS0_17acosh_kernel_cudaERNS_18TensorIteratorBaseEENKUlvE_clEvENKUlvE1_clEvEUlN3c107complexINS7_4HalfEEEE_EEvS4_RKT_EUliE_EEviT1_ --------------------------
	.section	.text._ZN2at6native18elementwise_kernelILi128ELi2EZNS0_22gpu_kernel_impl_nocastIZZZNS0_17acosh_kernel_cudaERNS_18TensorIteratorBaseEENKUlvE_clEvENKUlvE1_clEvEUlN3c107complexINS7_4HalfEEEE_EEvS4_RKT_EUliE_EEviT1_,"ax",@progbits
	.align	128
        .global         _ZN2at6native18elementwise_kernelILi128ELi2EZNS0_22gpu_kernel_impl_nocastIZZZNS0_17acosh_kernel_cudaERNS_18TensorIteratorBaseEENKUlvE_clEvENKUlvE1_clEvEUlN3c107complexINS7_4HalfEEEE_EEvS4_RKT_EUliE_EEviT1_
        .type           _ZN2at6native18elementwise_kernelILi128ELi2EZNS0_22gpu_kernel_impl_nocastIZZZNS0_17acosh_kernel_cudaERNS_18TensorIteratorBaseEENKUlvE_clEvENKUlvE1_clEvEUlN3c107complexINS7_4HalfEEEE_EEvS4_RKT_EUliE_EEviT1_,@function
        .size           _ZN2at6native18elementwise_kernelILi128ELi2EZNS0_22gpu_kernel_impl_nocastIZZZNS0_17acosh_kernel_cudaERNS_18TensorIteratorBaseEENKUlvE_clEvENKUlvE1_clEvEUlN3c107complexINS7_4HalfEEEE_EEvS4_RKT_EUliE_EEviT1_,(.L_x_17844 - _ZN2at6native18elementwise_kernelILi128ELi2EZNS0_22gpu_kernel_impl_nocastIZZZNS0_17acosh_kernel_cudaERNS_18TensorIteratorBaseEENKUlvE_clEvENKUlvE1_clEvEUlN3c107complexINS7_4HalfEEEE_EEvS4_RKT_EUliE_EEviT1_)
        .other          _ZN2at6native18elementwise_kernelILi128ELi2EZNS0_22gpu_kernel_impl_nocastIZZZNS0_17acosh_kernel_cudaERNS_18TensorIteratorBaseEENKUlvE_clEvENKUlvE1_clEvEUlN3c107complexINS7_4HalfEEEE_EEvS4_RKT_EUliE_EEviT1_,@"STO_CUDA_ENTRY STV_DEFAULT"
_ZN2at6native18elementwise_kernelILi128ELi2EZNS0_22gpu_kernel_impl_nocastIZZZNS0_17acosh_kernel_cudaERNS_18TensorIteratorBaseEENKUlvE_clEvENKUlvE1_clEvEUlN3c107complexINS7_4HalfEEEE_EEvS4_RKT_EUliE_EEviT1_:
.text._ZN2at6native18elementwise_kernelILi128ELi2EZNS0_22gpu_kernel_impl_nocastIZZZNS0_17acosh_kernel_cudaERNS_18TensorIteratorBaseEENKUlvE_clEvENKUlvE1_clEvEUlN3c107complexINS7_4HalfEEEE_EEvS4_RKT_EUliE_EEviT1_:
[----:B------:R-:W-:Y:S01]  /*0000*/  LDC R1, c[0x0][0x37c] ;  /* 0x0000df00ff017b82 */ /* 0x000fe20000000800 */
[----:B------:R-:W0:Y:S07]  /*0010*/  S2R R3, SR_TID.X ;  /* 0x0000000000037919 */ /* 0x000e2e0000002100 */
[----:B------:R-:W1:Y:S01]  /*0020*/  S2UR UR4, SR_CTAID.X ;  /* 0x00000000000479c3 */ /* 0x000e620000002500 */
[----:B------:R-:W2:Y:S01]  /*0030*/  LDCU UR5, c[0x0][0x380] ;  /* 0x00007000ff0577ac */ /* 0x000ea20008000800 */
[----:B------:R-:W-:Y:S01]  /*0040*/  BSSY.RECONVERGENT B1, `(.L_x_3941) ;  /* 0x00003a0000017945 */ /* 0x000fe20003800200 */
[----:B------:R-:W3:Y:S05]  /*0050*/  LDCU.64 UR6, c[0x0][0x358] ;  /* 0x00006b00ff0677ac */ /* 0x000eea0008000a00 */
[----:B------:R-:W4:Y:S01]  /*0060*/  LDC R0, c[0x0][0x388] ;  /* 0x0000e200ff007b82 */ /* 0x000f220000000800 */
[----:B-1----:R-:W-:-:S06]  /*0070*/  USHF.L.U32 UR4, UR4, 0x8, URZ ;  /* 0x0000000804047899 */ /* 0x002fcc00080006ff */
[----:B0-----:R-:W-:Y:S02]  /*0080*/  LOP3.LUT R3, R3, UR4, RZ, 0xfc, !PT ;  /* 0x0000000403037c12 */ /* 0x001fe4000f8efcff */
[----:B----4-:R-:W-:Y:S02]  /*0090*/  IADD3 R4, PT, PT, R0, -0x1, RZ ;  /* 0xffffffff00047810 */ /* 0x010fe40007ffe0ff */
[----:B--2---:R-:W-:Y:S02]  /*00a0*/  ISETP.GE.AND P0, PT, R3, UR5, PT ;  /* 0x0000000503007c0c */ /* 0x004fe4000bf06270 */
[----:B------:R-:W-:-:S04]  /*00b0*/  VIMNMX.U32 R5, PT, PT, R4, 0x18, PT ;  /* 0x0000001804057848 */ /* 0x000fc80003fe0000 */
[----:B------:R-:W-:-:S07]  /*00c0*/  IADD3 R5, PT, PT, R5, 0x1, RZ ;  /* 0x0000000105057810 */ /* 0x000fce0007ffe0ff */
[----:B---3--:R-:W-:Y:S05]  /*00d0*/  @P0 BRA `(.L_x_3942) ;  /* 0x0000003800580947 */ /* 0x008fea0003800000 */
[----:B------:R-:W-:Y:S01]  /*00e0*/  ISETP.NE.AND P0, PT, R0, RZ, PT ;  /* 0x000000ff0000720c */ /* 0x000fe20003f05270 */
[----:B------:R-:W-:Y:S01]  /*00f0*/  HFMA2 R0, -RZ, RZ, 0, 0 ;  /* 0x00000000ff007431 */ /* 0x000fe200000001ff */
[----:B------:R-:W-:-:S11]  /*0100*/  MOV R7, RZ ;  /* 0x000000ff00077202 */ /* 0x000fd60000000f00 */
[----:B------:R-:W-:Y:S05]  /*0110*/  @!P0 BRA `(.L_x_3943) ;  /* 0x0000001000a48947 */ /* 0x000fea0003800000 */
[----:B------:R-:W0:Y:S01]  /*0120*/  LDCU.64 UR4, c[0x0][0x390] ;  /* 0x00007200ff0477ac */ /* 0x000e220008000a00 */
[----:B------:R-:W-:Y:S02]  /*0130*/  MOV R2, RZ ;  /* 0x000000ff00027202 */ /* 0x000fe40000000f00 */
[----:B------:R-:W-:Y:S01]  /*0140*/  ISETP.NE.AND P0, PT, R4, RZ, PT ;  /* 0x000000ff0400720c */ /* 0x000fe20003f05270 */
        /* <DEDUP_REMOVED lines=275> */
[----:B------:R-:W-:Y:S01]  /*1280*/  MOV R8, RZ ;  /* 0x000000ff00087202 */ /* 0x000fe20000000f00 */
        /* <DEDUP_REMOVED lines=18> */
.L_x_3943:
[----:B------:R-:W0:Y:S02]  /*13b0*/  LDCU.64 UR4, c[0x0][0x588] ;  /* 0x0000b100ff0477ac */ /* 0x000e240008000a00 */
[----:B0-----:R-:W-:-:S04]  /*13c0*/  IADD3 R10, P0, PT, R0, UR4, RZ ;  /* 0x00000004000a7c10 */ /* 0x001fc8000ff1e0ff */
[----:B------:R-:W-:-:S05]  /*13d0*/  IADD3.X R11, PT, PT, RZ, UR5, RZ, P0, !PT ;  /* 0x00000005ff0b7c10 */ /* 0x000fca00087fe4ff */
[----:B------:R-:W2:Y:S01]  /*13e0*/  LDG.E R10, desc[UR6][R10.64] ;  /* 0x000000060a0a7981 */ /* 0x000ea2000c1e1900 */
[----:B------:R-:W-:Y:S01]  /*13f0*/  BSSY.RECONVERGENT B0, `(.L_x_3944) ;  /* 0x0000252000007945 */ /* 0x000fe20003800200 */
[--C-:B--2---:R-:W-:Y:S02]  /*1400*/  HADD2.F32 R14, -RZ, R10.reuse.H0_H0 ;  /* 0x2000000aff0e7230 */ /* 0x104fe40000004100 */
        /* <DEDUP_REMOVED lines=17> */
[----:B------:R-:W-:Y:S01]  /*1520*/  @!P0 MOV R11, 0x3fc90fdb ;  /* 0x3fc90fdb000b8802 */ /* 0x000fe20000000f00 */
[----:B------:R-:W-:Y:S02]  /*1530*/  @!P0 FADD.FTZ R10, R6, R6 ;  /* 0x00000006060a8221 */ /* 0x000fe40000010000 */
[----:B------:R-:W-:-:S05]  /*1540*/  @P0 FADD.FTZ R11, R14, R9 ;  /* 0x000000090e0b0221 */ /* 0x000fca0000010000 */
[----:B------:R-:W-:Y:S01]  /*1550*/  @P0 MOV R10, R11 ;  /* 0x0000000b000a0202 */ /* 0x000fe20000000f00 */
[----:B------:R-:W-:Y:S06]  /*1560*/  BRA `(.L_x_3946) ;  /* 0x0000002000e87947 */ /* 0x000fec0003800000 */
.L_x_3945:
        /* <DEDUP_REMOVED lines=28> */
[----:B------:R-:W-:Y:S01]  /*1730*/  FFMA R2, -R12, R13, 1 ;  /* 0x3f8000000c027423 */ /* 0x000fe2000000010d */
[----:B------:R-:W-:Y:S02]  /*1740*/  HFMA2 R11, -RZ, RZ, 1.875, 0 ;  /* 0x3f800000ff0b7431 */ /* 0x000fe400000001ff */
        /* <DEDUP_REMOVED lines=11> */
[----:B------:R-:W-:Y:S05]  /*1800*/  CALL.REL.NOINC `($__internal_9_$__cuda_sm3x_div_rn_ftz_f32_slowpath) ;  /* 0x0000005c00207944 */ /* 0x000fea0003c00000 */
[----:B------:R-:W-:-:S07]  /*1810*/  MOV R2, R0 ;  /* 0x0000000000027202 */ /* 0x000fce0000000f00 */
.L_x_3951:
[----:B------:R-:W-:Y:S05]  /*1820*/  BSYNC.RECONVERGENT B5 ;  /* 0x0000000000057941 */ /* 0x000fea0003800200 */
.L_x_3950:
[----:B------:R-:W-:Y:S02]  /*1830*/  HFMA2 R11, -RZ, RZ, 0.89990234375, 10328 ;  /* 0x3b33710bff0b7431 */ /* 0x000fe400000001ff */
[----:B------:R-:W-:Y:S01]  /*1840*/  FMUL.FTZ R0, R2, R2 ;  /* 0x0000000202007220 */ /* 0x000fe20000410000 */
[----:B------:R-:W-:Y:S02]  /*1850*/  MOV R13, 0x3f6ee581 ;  /* 0x3f6ee581000d7802 */ /* 0x000fe40000000f00 */
        /* <DEDUP_REMOVED lines=12> */
[----:B------:R-:W-:-:S03]  /*1920*/  HFMA2 R0, -RZ, RZ, 2.04296875, -15.78125 ;  /* 0x4016cbe4ff007431 */ /* 0x000fc600000001ff */
[----:B------:R-:W-:-:S04]  /*1930*/  FFMA.FTZ R2, R11, R2, R2 ;  /* 0x000000020b027223 */ /* 0x000fc80000010002 */
[C---:B------:R-:W-:Y:S01]  /*1940*/  FFMA.FTZ R11, R13.reuse, 1.6832555532455444336, -R2 ;  /* 0x3fd774eb0d0b7823 */ /* 0x040fe20000010802 */
[----:B------:R-:W-:-:S04]  /*1950*/  FSEL R13, R13, 1.8663789033889770508, !P3 ;  /* 0x3feee5810d0d7808 */ /* 0x000fc80005800000 */
[----:B------:R-:W-:Y:S01]  /*1960*/  FSEL R11, R11, R2, !P3 ;  /* 0x000000020b0b7208 */ /* 0x000fe20005800000 */
[----:B------:R-:W-:-:S04]  /*1970*/  @P3 FADD.FTZ R2, -R2, -RZ ;  /* 0x800000ff02023221 */ /* 0x000fc80000010100 */
[----:B------:R-:W-:Y:S01]  /*1980*/  @!P0 FFMA.FTZ R11, R13, 1.6832555532455444336, R2 ;  /* 0x3fd774eb0d0b8823 */ /* 0x000fe20000010002 */
[----:B------:R-:W-:Y:S02]  /*1990*/  @!P2 FSEL R11, R0, 0.78539818525314331055, !P0 ;  /* 0x3f490fdb000ba808 */ /* 0x000fe40004000000 */
[----:B------:R-:W-:Y:S02]  /*19a0*/  @!P1 FSEL R11, RZ, 3.1415927410125732422, P0 ;  /* 0x40490fdbff0b9808 */ /* 0x000fe40000000000 */
[----:B------:R-:W-:Y:S02]  /*19b0*/  FSETP.NAN.FTZ.AND P0, PT, |R9|, |R9|, PT ;  /* 0x400000090900720b */ /* 0x000fe40003f18200 */
[----:B------:R-:W-:-:S04]  /*19c0*/  LOP3.LUT R0, R11, 0x80000000, R6, 0xb8, !PT ;  /* 0x800000000b007812 */ /* 0x000fc800078eb806 */
[----:B------:R-:W-:Y:S01]  /*19d0*/  FSEL R0, R9, R0, P0 ;  /* 0x0000000009007208 */ /* 0x000fe20000000000 */
[----:B------:R-:W-:Y:S06]  /*19e0*/  BRA `(.L_x_3952) ;  /* 0x0000000400a87947 */ /* 0x000fec0003800000 */
.L_x_3949:
        /* <DEDUP_REMOVED lines=30> */
[----:B------:R-:W-:Y:S05]  /*1bd0*/  CALL.REL.NOINC `($__internal_9_$__cuda_sm3x_div_rn_ftz_f32_slowpath) ;  /* 0x00000058002c7944 */ /* 0x000fea0003c00000 */
[----:B------:R-:W-:-:S07]  /*1be0*/  MOV R2, R0 ;  /* 0x0000000000027202 */ /* 0x000fce0000000f00 */
.L_x_3955:
[----:B------:R-:W-:Y:S05]  /*1bf0*/  BSYNC.RECONVERGENT B5 ;  /* 0x0000000000057941 */ /* 0x000fea0003800200 */
.L_x_3954:
[----:B------:R-:W-:Y:S02]  /*1c00*/  HFMA2 R11, -RZ, RZ, 0.89990234375, 10328 ;  /* 0x3b33710bff0b7431 */ /* 0x000fe400000001ff */
[----:B------:R-:W-:Y:S01]  /*1c10*/  FMUL.FTZ R0, R2, R2 ;  /* 0x0000000202007220 */ /* 0x000fe20000410000 */
[----:B------:R-:W-:Y:S02]  /*1c20*/  MOV R13, 0x3f6ee581 ;  /* 0x3f6ee581000d7802 */ /* 0x000fe40000000f00 */
        /* <DEDUP_REMOVED lines=25> */
.L_x_3953:
        /* <DEDUP_REMOVED lines=15> */
[----:B------:R-:W-:Y:S05]  /*1eb0*/  CALL.REL.NOINC `($__internal_9_$__cuda_sm3x_div_rn_ftz_f32_slowpath) ;  /* 0x0000005400747944 */ /* 0x000fea0003c00000 */
[----:B------:R-:W-:-:S07]  /*1ec0*/  MOV R2, R0 ;  /* 0x0000000000027202 */ /* 0x000fce0000000f00 */
.L_x_3957:
[----:B------:R-:W-:Y:S05]  /*1ed0*/  BSYNC.RECONVERGENT B5 ;  /* 0x0000000000057941 */ /* 0x000fea0003800200 */
.L_x_3956:
        /* <DEDUP_REMOVED lines=26> */
[----:B------:R-:W-:-:S07]  /*2080*/  FSEL R0, R0, R11, P0 ;  /* 0x0000000b00007208 */ /* 0x000fce0000000000 */
.L_x_3952:
[----:B------:R-:W-:Y:S05]  /*2090*/  BSYNC.RECONVERGENT B4 ;  /* 0x0000000000047941 */ /* 0x000fea0003800200 */
.L_x_3948:
[----:B------:R-:W-:Y:S01]  /*20a0*/  ISETP.GE.AND P0, PT, R6, RZ, PT ;  /* 0x000000ff0600720c */ /* 0x000fe20003f06270 */
[----:B------:R-:W-:Y:S01]  /*20b0*/  FADD.FTZ R10, R10, 0.69314718246459960938 ;  /* 0x3f3172180a0a7421 */ /* 0x000fe20000010000 */
[----:B------:R-:W-:-:S11]  /*20c0*/  FADD.FTZ R11, |R0|, -RZ ;  /* 0x800000ff000b7221 */ /* 0x000fd60000010200 */
[----:B------:R-:W-:Y:S01]  /*20d0*/  @P0 FADD.FTZ R10, -R10, -RZ ;  /* 0x800000ff0a0a0221 */ /* 0x000fe20000010100 */
[----:B------:R-:W-:Y:S06]  /*20e0*/  BRA `(.L_x_3946) ;  /* 0x0000001800087947 */ /* 0x000fec0003800000 */
.L_x_3947:
[----:B------:R-:W-:Y:S02]  /*20f0*/  FSETP.NEU.FTZ.AND P0, PT, R14, 1, PT ;  /* 0x3f8000000e00780b */ /* 0x000fe40003f1d000 */
[----:B------:R-:W-:-:S04]  /*2100*/  FSETP.NEU.FTZ.AND P1, PT, R6, RZ, PT ;  /* 0x000000ff0600720b */ /* 0x000fc80003f3d000 */
[----:B------:R-:W-:-:S13]  /*2110*/  PLOP3.LUT P0, PT, P0, P1, PT, 0xf8, 0x8f ;  /* 0x00000000008f781c */ /* 0x000fda0000703f70 */
[----:B------:R-:W-:Y:S01]  /*2120*/  @!P0 FADD.FTZ R10, -R6, -RZ ;  /* 0x800000ff060a8221 */ /* 0x000fe20000010100 */
[----:B------:R-:W-:Y:S01]  /*2130*/  @!P0 MOV R11, RZ ;  /* 0x000000ff000b8202 */ /* 0x000fe20000000f00 */
        /* <DEDUP_REMOVED lines=61> */
[----:B-1----:R-:W-:Y:S01]  /*2510*/  @!P1 FADD.FTZ R12, R8, -R21 ;  /* 0x80000015080c9221 */ /* 0x002fe20000010000 */
        /* <DEDUP_REMOVED lines=9> */
.L_x_3963:
[----:B------:R-:W-:Y:S05]  /*25b0*/  BSYNC.RECONVERGENT B3 ;  /* 0x0000000000037941 */ /* 0x000fea0003800200 */
.L_x_3962:
        /* <DEDUP_REMOVED lines=8> */
.L_x_3965:
[----:B------:R-:W-:Y:S05]  /*2640*/  BSYNC.RECONVERGENT B3 ;  /* 0x0000000000037941 */ /* 0x000fea0003800200 */
.L_x_3964:
[----:B------:R-:W-:Y:S01]  /*2650*/  FADD.FTZ R10, R17, R10 ;  /* 0x0000000a110a7221 */ /* 0x000fe20000010000 */
[----:B------:R-:W-:Y:S01]  /*2660*/  HFMA2 R18, -RZ, RZ, 1.875, 0 ;  /* 0x3f800000ff127431 */ /* 0x000fe200000001ff */
[----:B------:R-:W-:Y:S02]  /*2670*/  MOV R21, 0x3d39bf78 ;  /* 0x3d39bf7800157802 */ /* 0x000fe40000000f00 */
[----:B------:R-:W-:-:S06]  /*2680*/  FMUL.FTZ R19, R10, R19 ;  /* 0x000000130a137220 */ /* 0x000fcc0000410000 */
[----:B------:R-:W1:Y:S02]  /*2690*/  MUFU.SQRT R19, R19 ;  /* 0x0000001300137308 */ /* 0x000e640000002000 */
[----:B-1----:R-:W-:-:S04]  /*26a0*/  FADD.FTZ R10, R10, R19 ;  /* 0x000000130a0a7221 */ /* 0x002fc80000010000 */
[C---:B------:R-:W-:Y:S01]  /*26b0*/  FADD.FTZ.RZ R12, R10.reuse, 1 ;  /* 0x3f8000000a0c7421 */ /* 0x040fe2000001c000 */
[----:B------:R-:W-:-:S04]  /*26c0*/  ISETP.GE.U32.AND P0, PT, R10, 0x7f800000, PT ;  /* 0x7f8000000a00780c */ /* 0x000fc80003f06070 */
[----:B------:R-:W-:-:S04]  /*26d0*/  IADD3 R12, PT, PT, R12, -0x3f400000, RZ ;  /* 0xc0c000000c0c7810 */ /* 0x000fc80007ffe0ff */
        /* <DEDUP_REMOVED lines=25> */
.L_x_3961:
[----:B------:R-:W-:-:S13]  /*2870*/  FSETP.GEU.FTZ.AND P0, PT, R9, 1, PT ;  /* 0x3f8000000900780b */ /* 0x000fda0003f1e000 */
[----:B------:R-:W-:-:S04]  /*2880*/  @!P0 FADD.FTZ R15, -R9, 1 ;  /* 0x3f800000090f8421 */ /* 0x000fc80000010100 */
[----:B------:R-:W-:-:S06]  /*2890*/  @!P0 FMUL.FTZ R10, R0, R15 ;  /* 0x0000000f000a8220 */ /* 0x000fcc0000410000 */
[----:B------:R-:W2:Y:S08]  /*28a0*/  @!P0 MUFU.SQRT R10, R10 ;  /* 0x0000000a000a8308 */ /* 0x000eb00000002000 */
[----:B--2---:R-:W1:Y:S02]  /*28b0*/  @!P0 MUFU.RCP R15, R10 ;  /* 0x0000000a000f8308 */ /* 0x004e640000001000 */
[----:B-1----:R-:W-:Y:S01]  /*28c0*/  @!P0 FMUL.FTZ R12, |R6|, R15 ;  /* 0x0000000f060c8220 */ /* 0x002fe20000410200 */
[----:B------:R-:W-:Y:S06]  /*28d0*/  @!P0 BRA `(.L_x_3960) ;  /* 0x0000000000988947 */ /* 0x000fec0003800000 */
[----:B------:R-:W-:Y:S01]  /*28e0*/  FMUL.FTZ R12, R0, R11 ;  /* 0x0000000b000c7220 */ /* 0x000fe20000410000 */
[----:B------:R-:W-:Y:S01]  /*28f0*/  HFMA2 R19, -RZ, RZ, 1.875, 0 ;  /* 0x3f800000ff137431 */ /* 0x000fe200000001ff */
[----:B------:R-:W-:Y:S02]  /*2900*/  MOV R20, 0x3d39bf78 ;  /* 0x3d39bf7800147802 */ /* 0x000fe40000000f00 */
        /* <DEDUP_REMOVED lines=30> */
.L_x_3959:
[----:B------:R-:W-:-:S04]  /*2af0*/  FFMA.FTZ R10, R16, R16, -1 ;  /* 0xbf800000100a7423 */ /* 0x000fc80000010010 */
[----:B------:R-:W0:Y:S02]  /*2b00*/  MUFU.SQRT R15, R10 ;  /* 0x0000000a000f7308 */ /* 0x000e240000002000 */
[----:B0-----:R-:W-:-:S06]  /*2b10*/  FADD.FTZ R15, R16, R15 ;  /* 0x0000000f100f7221 */ /* 0x001fcc0000010000 */
[----:B------:R-:W0:Y:S02]  /*2b20*/  MUFU.LG2 R15, R15 ;  /* 0x0000000f000f7308 */ /* 0x000e240000000c00 */
[----:B0-----:R-:W-:-:S07]  /*2b30*/  FMUL.FTZ R12, R15, 0.69314718246459960938 ;  /* 0x3f3172180f0c7820 */ /* 0x001fce0000410000 */
.L_x_3960:
[----:B------:R-:W-:Y:S05]  /*2b40*/  BSYNC.RECONVERGENT B2 ;  /* 0x0000000000027941 */ /* 0x000fea0003800200 */
.L_x_3958:
[----:B------:R-:W-:Y:S01]  /*2b50*/  FSETP.GEU.FTZ.AND P0, PT, R9, 4.336808689942017736e-19, PT ;  /* 0x210000000900780b */ /* 0x000fe20003f1e000 */
[----:B------:R-:W-:Y:S04]  /*2b60*/  BSSY.RECONVERGENT B4, `(.L_x_3966) ;  /* 0x00000d8000047945 */ /* 0x000fe80003800200 */
[----:B------:R-:W-:Y:S01]  /*2b70*/  BSSY.RELIABLE B2, `(.L_x_3967) ;  /* 0x000003b000027945 */ /* 0x000fe20003800100 */
[----:B-1----:R-:W-:-:S07]  /*2b80*/  MOV R10, R12 ;  /* 0x0000000c000a7202 */ /* 0x002fce0000000f00 */
        /* <DEDUP_REMOVED lines=27> */
[C---:B------:R-:W-:Y:S01]  /*2d40*/  @P1 FMUL.FTZ R12, R6.reuse, R6 ;  /* 0x00000006060c1220 */ /* 0x040fe20000410000 */
        /* <DEDUP_REMOVED lines=12> */
.L_x_3973:
[----:B------:R-:W-:Y:S05]  /*2e10*/  BSYNC.RECONVERGENT B5 ;  /* 0x0000000000057941 */ /* 0x000fea0003800200 */
.L_x_3972:
[----:B------:R-:W-:-:S04]  /*2e20*/  FADD.FTZ R0, R13, R0 ;  /* 0x000000000d007221 */ /* 0x000fc80000010000 */
[----:B------:R-:W-:-:S04]  /*2e30*/  FMUL.FTZ R0, R0, R15 ;  /* 0x0000000f00007220 */ /* 0x000fc80000410000 */
[----:B------:R0:W1:Y:S01]  /*2e40*/  MUFU.SQRT R12, R0 ;  /* 0x00000000000c7308 */ /* 0x0000620000002000 */
[----:B------:R-:W-:Y:S05]  /*2e50*/  BRA `(.L_x_3970) ;  /* 0x00000000002c7947 */ /* 0x000fea0003800000 */
.L_x_3971:
        /* <DEDUP_REMOVED lines=10> */
[----:B------:R2:W3:Y:S02]  /*2f00*/  @!P0 MUFU.SQRT R12, R13 ;  /* 0x0000000d000c8308 */ /* 0x0004e40000002000 */
.L_x_3970:
[----:B------:R-:W-:Y:S05]  /*2f10*/  BSYNC.RECONVERGENT B3 ;  /* 0x0000000000037941 */ /* 0x000fea0003800200 */
.L_x_3968:
[----:B------:R-:W-:Y:S05]  /*2f20*/  BSYNC.RELIABLE B2 ;  /* 0x0000000000027941 */ /* 0x000fea0003800100 */
.L_x_3967:
[----:B------:R-:W-:-:S13]  /*2f30*/  ISETP.GE.AND P0, PT, R14, RZ, PT ;  /* 0x000000ff0e00720c */ /* 0x000fda0003f06270 */
[----:B------:R-:W-:Y:S05]  /*2f40*/  @!P0 BRA `(.L_x_3974) ;  /* 0x0000000000bc8947 */ /* 0x000fea0003800000 */
[----:B0-----:R-:W-:Y:S01]  /*2f50*/  FADD.FTZ R0, |R9|, -RZ ;  /* 0x800000ff09007221 */ /* 0x001fe20000010200 */
[C---:B-1-3--:R-:W-:Y:S01]  /*2f60*/  FADD.FTZ R11, |R12|.reuse, -RZ ;  /* 0x800000ff0c0b7221 */ /* 0x04afe20000010200 */
[----:B------:R-:W-:Y:S01]  /*2f70*/  FSETP.GT.FTZ.AND P3, PT, |R12|, |R9|, PT ;  /* 0x400000090c00720b */ /* 0x000fe20003f74200 */
[----:B------:R-:W-:Y:S03]  /*2f80*/  BSSY.RECONVERGENT B5, `(.L_x_3975) ;  /* 0x000000f000057945 */ /* 0x000fe60003800200 */
        /* <DEDUP_REMOVED lines=12> */
[----:B------:R-:W-:Y:S05]  /*3050*/  CALL.REL.NOINC `($__internal_9_$__cuda_sm3x_div_rn_ftz_f32_slowpath) ;  /* 0x00000044000c7944 */ /* 0x000fea0003c00000 */
[----:B------:R-:W-:-:S07]  /*3060*/  MOV R2, R0 ;  /* 0x0000000000027202 */ /* 0x000fce0000000f00 */
.L_x_3976:
[----:B------:R-:W-:Y:S05]  /*3070*/  BSYNC.RECONVERGENT B5 ;  /* 0x0000000000057941 */ /* 0x000fea0003800200 */
.L_x_3975:
        /* <DEDUP_REMOVED lines=18> */
[----:B------:R-:W-:-:S04]  /*31a0*/  FSEL R13, R13, 1.8663789033889770508, P3 ;  /* 0x3feee5810d0d7808 */ /* 0x000fc80001800000 */
[----:B------:R-:W-:Y:S01]  /*31b0*/  FSEL R11, R11, R2, P3 ;  /* 0x000000020b0b7208 */ /* 0x000fe20001800000 */
[----:B------:R-:W-:-:S04]  /*31c0*/  @!P3 FADD.FTZ R2, -R2, -RZ ;  /* 0x800000ff0202b221 */ /* 0x000fc80000010100 */
[----:B------:R-:W-:Y:S01]  /*31d0*/  @!P0 FFMA.FTZ R11, R13, 1.6832555532455444336, R2 ;  /* 0x3fd774eb0d0b8823 */ /* 0x000fe20000010002 */
[----:B------:R-:W-:Y:S02]  /*31e0*/  @!P2 FSEL R11, R0, 0.78539818525314331055, !P0 ;  /* 0x3f490fdb000ba808 */ /* 0x000fe40004000000 */
[----:B------:R-:W-:Y:S02]  /*31f0*/  @!P1 FSEL R11, RZ, 3.1415927410125732422, P0 ;  /* 0x40490fdbff0b9808 */ /* 0x000fe40000000000 */
[----:B------:R-:W-:Y:S02]  /*3200*/  FSETP.NAN.FTZ.AND P0, PT, |R9|, |R9|, PT ;  /* 0x400000090900720b */ /* 0x000fe40003f18200 */
[----:B------:R-:W-:-:S04]  /*3210*/  LOP3.LUT R12, R11, 0x80000000, R12, 0xb8, !PT ;  /* 0x800000000b0c7812 */ /* 0x000fc800078eb80c */
[----:B------:R-:W-:Y:S01]  /*3220*/  FSEL R11, R9, R12, P0 ;  /* 0x0000000c090b7208 */ /* 0x000fe20000000000 */
[----:B------:R-:W-:Y:S06]  /*3230*/  BRA `(.L_x_3977) ;  /* 0x0000000400a87947 */ /* 0x000fec0003800000 */
.L_x_3974:
[----:B------:R-:W-:Y:S01]  /*3240*/  FADD.FTZ R19, -R9, -RZ ;  /* 0x800000ff09137221 */ /* 0x000fe20000010100 */
[C---:B-123--:R-:W-:Y:S01]  /*3250*/  FADD.FTZ R13, |R12|.reuse, -RZ ;  /* 0x800000ff0c0d7221 */ /* 0x04efe20000010200 */
[----:B------:R-:W-:Y:S02]  /*3260*/  BSSY.RECONVERGENT B5, `(.L_x_3978) ;  /* 0x0000011000057945 */ /* 0x000fe40003800200 */
[----:B0-----:R-:W-:Y:S01]  /*3270*/  FADD.FTZ R0, |R19|, -RZ ;  /* 0x800000ff13007221 */ /* 0x001fe20000010200 */
        /* <DEDUP_REMOVED lines=15> */
.L_x_3979:
[----:B------:R-:W-:Y:S05]  /*3370*/  BSYNC.RECONVERGENT B5 ;  /* 0x0000000000057941 */ /* 0x000fea0003800200 */
.L_x_3978:
[----:B------:R-:W-:Y:S02]  /*3380*/  HFMA2 R11, -RZ, RZ, 0.89990234375, 10328 ;  /* 0x3b33710bff0b7431 */ /* 0x000fe400000001ff */
[----:B------:R-:W-:Y:S01]  /*3390*/  FMUL.FTZ R0, R2, R2 ;  /* 0x0000000202007220 */ /* 0x000fe20000410000 */
[----:B------:R-:W-:Y:S02]  /*33a0*/  MOV R13, 0x3f6ee581 ;  /* 0x3f6ee581000d7802 */ /* 0x000fe40000000f00 */
[C---:B------:R-:W-:Y:S02]  /*33b0*/  ISETP.GE.AND P0, PT, R19.reuse, RZ, PT ;  /* 0x000000ff1300720c */ /* 0x040fe40003f06270 */
[C---:B------:R-:W-:Y:S01]  /*33c0*/  FSETP.NEU.FTZ.AND P2, PT, |R19|.reuse, |R12|, PT ;  /* 0x4000000c1300720b */ /* 0x040fe20003f5d200 */
[----:B------:R-:W-:Y:S01]  /*33d0*/  FADD.FTZ R19, |R19|, |R12| ;  /* 0x4000000c13137221 */ /* 0x000fe20000010200 */
[----:B------:R-:W-:Y:S01]  /*33e0*/  FSETP.NEU.FTZ.AND P1, PT, R9, RZ, PT ;  /* 0x000000ff0900720b */ /* 0x000fe20003f3d000 */
[----:B------:R-:W-:Y:S01]  /*33f0*/  FFMA.FTZ R11, R0, R11, -0.015681877732276916504 ;  /* 0xbc807748000b7423 */ /* 0x000fe2000001000b */
[----:B------:R-:W-:-:S03]  /*3400*/  FSEL R9, R13, 1.8663789033889770508, P3 ;  /* 0x3feee5810d097808 */ /* 0x000fc60001800000 */
        /* <DEDUP_REMOVED lines=9> */
[----:B------:R-:W-:-:S05]  /*34a0*/  FFMA.FTZ R11, R13, 1.6832555532455444336, -R2 ;  /* 0x3fd774eb0d0b7823 */ /* 0x000fca0000010802 */
        /* <DEDUP_REMOVED lines=9> */
.L_x_3969:
[----:B------:R-:W-:-:S13]  /*3540*/  ISETP.GE.AND P0, PT, R14, RZ, PT ;  /* 0x000000ff0e00720c */ /* 0x000fda0003f06270 */
[----:B------:R-:W-:Y:S05]  /*3550*/  @!P0 BRA `(.L_x_3980) ;  /* 0x0000000000708947 */ /* 0x000fea0003800000 */
[----:B------:R-:W-:Y:S01]  /*3560*/  MOV R9, 0x3f000000 ;  /* 0x3f00000000097802 */ /* 0x000fe20000000f00 */
[C---:B------:R-:W-:Y:S01]  /*3570*/  FADD.FTZ R11, |R12|.reuse, -RZ ;  /* 0x800000ff0c0b7221 */ /* 0x040fe20000010200 */
[C---:B------:R-:W-:Y:S02]  /*3580*/  FSETP.GT.FTZ.AND P0, PT, |R12|.reuse, 0.56000000238418579102, PT ;  /* 0x3f0f5c290c00780b */ /* 0x040fe40003f14200 */
[C---:B------:R-:W-:Y:S01]  /*3590*/  FSETP.NEU.FTZ.AND P1, PT, |R12|.reuse, 1, PT ;  /* 0x3f8000000c00780b */ /* 0x040fe20003f3d200 */
[----:B------:R-:W-:-:S04]  /*35a0*/  FFMA.FTZ R0, |R12|, -R9, 0.5 ;  /* 0x3f0000000c007423 */ /* 0x000fc80000010a09 */
[----:B------:R-:W0:Y:S02]  /*35b0*/  MUFU.RSQ R9, R0 ;  /* 0x0000000000097308 */ /* 0x000e240000001400 */
[----:B0-----:R-:W-:Y:S01]  /*35c0*/  FMUL.FTZ R2, R0, R9 ;  /* 0x0000000900027220 */ /* 0x001fe20000410000 */
[----:B------:R-:W-:-:S04]  /*35d0*/  FMUL.FTZ R9, R9, -0.5 ;  /* 0xbf00000009097820 */ /* 0x000fc80000410000 */
[----:B------:R-:W-:-:S04]  /*35e0*/  FFMA.FTZ R9, R2, R9, 0.5 ;  /* 0x3f00000002097423 */ /* 0x000fc80000010009 */
[----:B------:R-:W-:-:S05]  /*35f0*/  FFMA.FTZ R9, R2, R9, R2 ;  /* 0x0000000902097223 */ /* 0x000fca0000010002 */
        /* <DEDUP_REMOVED lines=11> */
[----:B------:R-:W-:-:S03]  /*36b0*/  MOV R9, 0x3f6ee581 ;  /* 0x3f6ee58100097802 */ /* 0x000fc60000000f00 */
[----:B------:R-:W-:-:S04]  /*36c0*/  FFMA.FTZ R11, R11, R0, R11 ;  /* 0x000000000b0b7223 */ /* 0x000fc8000001000b */
[----:B------:R-:W-:-:S05]  /*36d0*/  FADD.FTZ R0, -R11, -RZ ;  /* 0x800000ff0b007221 */ /* 0x000fca0000010100 */
[----:B------:R-:W-:-:S05]  /*36e0*/  FSEL R0, R11, R0, P0 ;  /* 0x000000000b007208 */ /* 0x000fca0000000000 */
[----:B------:R-:W-:-:S04]  /*36f0*/  @!P1 FFMA.FTZ R11, R9, 1.6832555532455444336, R0 ;  /* 0x3fd774eb090b9823 */ /* 0x000fc80000010000 */
[----:B------:R-:W-:Y:S01]  /*3700*/  @P0 FADD.FTZ R11, R11, R11 ;  /* 0x0000000b0b0b0221 */ /* 0x000fe20000010000 */
[----:B------:R-:W-:Y:S06]  /*3710*/  BRA `(.L_x_3977) ;  /* 0x0000000000707947 */ /* 0x000fec0003800000 */
.L_x_3980:
[----:B------:R-:W-:Y:S02]  /*3720*/  HFMA2 R9, -RZ, RZ, 1.75, 0 ;  /* 0x3f000000ff097431 */ /* 0x000fe400000001ff */
[----:B------:R-:W-:-:S04]  /*3730*/  FADD.FTZ R0, -R12, -RZ ;  /* 0x800000ff0c007221 */ /* 0x000fc80000010100 */
[C---:B------:R-:W-:Y:S01]  /*3740*/  FADD.FTZ R11, |R0|.reuse, -RZ ;  /* 0x800000ff000b7221 */ /* 0x040fe20000010200 */
[C---:B------:R-:W-:Y:S02]  /*3750*/  FSETP.GT.FTZ.AND P0, PT, |R0|.reuse, 0.56000000238418579102, PT ;  /* 0x3f0f5c290000780b */ /* 0x040fe40003f14200 */
[C---:B------:R-:W-:Y:S01]  /*3760*/  FSETP.NEU.FTZ.AND P1, PT, |R0|.reuse, 1, PT ;  /* 0x3f8000000000780b */ /* 0x040fe20003f3d200 */
[----:B0-----:R-:W-:-:S04]  /*3770*/  FFMA.FTZ R2, |R0|, -R9, 0.5 ;  /* 0x3f00000000027423 */ /* 0x001fc80000010a09 */
[----:B------:R-:W0:Y:S02]  /*3780*/  MUFU.RSQ R9, R2 ;  /* 0x0000000200097308 */ /* 0x000e240000001400 */
[----:B0-----:R-:W-:Y:S01]  /*3790*/  FMUL.FTZ R8, R2, R9 ;  /* 0x0000000902087220 */ /* 0x001fe20000410000 */
[----:B------:R-:W-:-:S04]  /*37a0*/  FMUL.FTZ R9, R9, -0.5 ;  /* 0xbf00000009097820 */ /* 0x000fc80000410000 */
        /* <DEDUP_REMOVED lines=12> */
[----:B------:R-:W-:Y:S01]  /*3870*/  FMUL.FTZ R0, R0, R9 ;  /* 0x0000000900007220 */ /* 0x000fe20000410000 */
[----:B------:R-:W-:-:S03]  /*3880*/  HFMA2 R9, -RZ, RZ, 1.857421875, -1409 ;  /* 0x3f6ee581ff097431 */ /* 0x000fc600000001ff */
[----:B------:R-:W-:-:S04]  /*3890*/  FFMA.FTZ R11, R11, R0, R11 ;  /* 0x000000000b0b7223 */ /* 0x000fc8000001000b */
[----:B------:R-:W-:-:S05]  /*38a0*/  FADD.FTZ R0, -R11, -RZ ;  /* 0x800000ff0b007221 */ /* 0x000fca0000010100 */
[----:B------:R-:W-:-:S05]  /*38b0*/  FSEL R0, R11, R0, P0 ;  /* 0x000000000b007208 */ /* 0x000fca0000000000 */
[----:B------:R-:W-:-:S04]  /*38c0*/  @P1 FFMA.FTZ R11, R9, 1.6832555532455444336, R0 ;  /* 0x3fd774eb090b1823 */ /* 0x000fc80000010000 */
[----:B------:R-:W-:-:S07]  /*38d0*/  @P0 FADD.FTZ R11, R11, R11 ;  /* 0x0000000b0b0b0221 */ /* 0x000fce0000010000 */
.L_x_3977:
[----:B------:R-:W-:Y:S05]  /*38e0*/  BSYNC.RECONVERGENT B4 ;  /* 0x0000000000047941 */ /* 0x000fea0003800200 */
.L_x_3966:
[----:B------:R-:W-:-:S13]  /*38f0*/  ISETP.GE.AND P0, PT, R6, RZ, PT ;  /* 0x000000ff0600720c */ /* 0x000fda0003f06270 */
[----:B------:R-:W-:-:S07]  /*3900*/  @P0 FADD.FTZ R10, -R10, -RZ ;  /* 0x800000ff0a0a0221 */ /* 0x000fce0000010100 */
.L_x_3946:
[----:B------:R-:W-:Y:S05]  /*3910*/  BSYNC.RECONVERGENT B0 ;  /* 0x0000000000007941 */ /* 0x000fea0003800200 */
.L_x_3944:
        /* <DEDUP_REMOVED lines=9> */
[----:B------:R-:W-:Y:S02]  /*39b0*/  @!P0 LOP3.LUT R9, R11, 0x80000000, R6, 0xb8, !PT ;  /* 0x800000000b098812 */ /* 0x000fe400078eb806 */
[----:B------:R-:W-:-:S07]  /*39c0*/  @!P0 MOV R10, R0 ;  /* 0x00000000000a8202 */ /* 0x000fce0000000f00 */
.L_x_3982:
[----:B------:R-:W-:Y:S05]  /*39d0*/  BSYNC.RECONVERGENT B0 ;  /* 0x0000000000007941 */ /* 0x000fea0003800200 */
.L_x_3981:
[----:B------:R-:W0:Y:S01]  /*39e0*/  LDCU.64 UR4, c[0x0][0x580] ;  /* 0x0000b000ff0477ac */ /* 0x000e220008000a00 */
[----:B------:R-:W-:Y:S02]  /*39f0*/  F2FP.F16.F32.PACK_AB R9, R9, R10 ;  /* 0x0000000a0909723e */ /* 0x000fe400000000ff */
[----:B------:R-:W-:Y:S02]  /*3a00*/  IADD3 R3, PT, PT, R3, 0x80, RZ ;  /* 0x0000008003037810 */ /* 0x000fe40007ffe0ff */
[----:B0-----:R-:W-:-:S04]  /*3a10*/  IADD3 R6, P0, PT, R7, UR4, RZ ;  /* 0x0000000407067c10 */ /* 0x001fc8000ff1e0ff */
[----:B------:R-:W-:-:S05]  /*3a20*/  IADD3.X R7, PT, PT, RZ, UR5, RZ, P0, !PT ;  /* 0x00000005ff077c10 */ /* 0x000fca00087fe4ff */
[----:B------:R0:W-:Y:S04]  /*3a30*/  STG.E desc[UR6][R6.64], R9 ;  /* 0x0000000906007986 */ /* 0x0001e8000c101906 */
.L_x_3942:
[----:B------:R-:W-:Y:S05]  /*3a40*/  BSYNC.RECONVERGENT B1 ;  /* 0x0000000000017941 */ /* 0x000fea0003800200 */
.L_x_3941:
[----:B------:R-:W-:Y:S05]  /*3a50*/  WARPSYNC.ALL ;  /* 0x0000000000007948 */ /* 0x000fea0003800000 */
[----:B------:R-:W1:Y:S02]  /*3a60*/  LDCU UR4, c[0x0][0x380] ;  /* 0x00007000ff0477ac */ /* 0x000e640008000800 */
[----:B-1----:R-:W-:-:S13]  /*3a70*/  ISETP.GE.AND P0, PT, R3, UR4, PT ;  /* 0x0000000403007c0c */ /* 0x002fda000bf06270 */
[----:B------:R-:W-:Y:S05]  /*3a80*/  @P0 EXIT ;  /* 0x000000000000094d */ /* 0x000fea0003800000 */
[----:B------:R-:W1:Y:S01]  /*3a90*/  LDCU UR4, c[0x0][0x388] ;  /* 0x00007100ff0477ac */ /* 0x000e620008000800 */
[----:B------:R-:W-:Y:S01]  /*3aa0*/  HFMA2 R0, -RZ, RZ, 0, 0 ;  /* 0x00000000ff007431 */ /* 0x000fe200000001ff */
[----:B------:R-:W-:Y:S01]  /*3ab0*/  MOV R11, RZ ;  /* 0x000000ff000b7202 */ /* 0x000fe20000000f00 */
[----:B-1----:R-:W-:-:S09]  /*3ac0*/  UISETP.NE.AND UP0, UPT, UR4, URZ, UPT ;  /* 0x000000ff0400728c */ /* 0x002fd2000bf05270 */
[----:B------:R-:W-:Y:S05]  /*3ad0*/  BRA.U !UP0, `(.L_x_3983) ;  /* 0x0000001108a47547 */ /* 0x000fea000b800000 */
        /* <DEDUP_REMOVED lines=287> */
[----:B------:R-:W3:Y:S01]  /*4cd0*/  @P0 LDC.64 R14, c[0x0][0x578] ;  /* 0x00015e00ff0e0b82 */ /* 0x000ee20000000a00 */
        /* <DEDUP_REMOVED lines=9> */
.L_x_3983:
[----:B------:R-:W1:Y:S02]  /*4d70*/  LDCU.128 UR8, c[0x0][0x580] ;  /* 0x0000b000ff0877ac */ /* 0x000e640008000c00 */
[----:B-1----:R-:W-:-:S04]  /*4d80*/  IADD3 R2, P0, PT, R0, UR10, RZ ;  /* 0x0000000a00027c10 */ /* 0x002fc8000ff1e0ff */
[----:B------:R-:W-:-:S05]  /*4d90*/  IADD3.X R3, PT, PT, RZ, UR11, RZ, P0, !PT ;  /* 0x0000000bff037c10 */ /* 0x000fca00087fe4ff */
[----:B------:R-:W0:Y:S01]  /*4da0*/  LDG.E R2, desc[UR6][R2.64] ;  /* 0x0000000602027981 */ /* 0x000e22000c1e1900 */
[----:B------:R-:W-:Y:S01]  /*4db0*/  IADD3 R4, P1, PT, R11, UR8, RZ ;  /* 0x000000080b047c10 */ /* 0x000fe2000ff3e0ff */
[----:B------:R-:W-:Y:S03]  /*4dc0*/  BSSY.RECONVERGENT B0, `(.L_x_3984) ;  /* 0x000025c000007945 */ /* 0x000fe60003800200 */
[----:B------:R-:W-:Y:S01]  /*4dd0*/  IADD3.X R5, PT, PT, RZ, UR9, RZ, P1, !PT ;  /* 0x00000009ff057c10 */ /* 0x000fe20008ffe4ff */
[--C-:B0-----:R-:W-:Y:S02]  /*4de0*/  HADD2.F32 R9, -RZ, R2.reuse.H0_H0 ;  /* 0x20000002ff097230 */ /* 0x101fe40000004100 */
        /* <DEDUP_REMOVED lines=22> */
.L_x_3985:
        /* <DEDUP_REMOVED lines=19> */
[----:B------:R-:W-:Y:S02]  /*5080*/  VIMNMX R8, PT, PT, R12, R13, PT ;  /* 0x0000000d0c087248 */ /* 0x000fe40003fe0100 */
[----:B------:R-:W-:-:S02]  /*5090*/  LOP3.LUT R13, R14, 0x7e800000, RZ, 0x3c, !PT ;  /* 0x7e8000000e0d7812 */ /* 0x000fc400078e3cff */
[----:B------:R-:W-:Y:S02]  /*50a0*/  VIMNMX R15, PT, PT, R12, R15, PT ;  /* 0x0000000f0c0f7248 */ /* 0x000fe40003fe0100 */
[----:B------:R-:W-:Y:S01]  /*50b0*/  LOP3.LUT R17, R16, 0x7e800000, RZ, 0x3c, !PT ;  /* 0x7e80000010117812 */ /* 0x000fe200078e3cff */
[-C--:B------:R-:W-:Y:S01]  /*50c0*/  FMUL.FTZ R12, R8, R13.reuse ;  /* 0x0000000d080c7220 */ /* 0x080fe20000410000 */
[----:B------:R-:W-:Y:S01]  /*50d0*/  FMUL.FTZ R13, R6, R13 ;  /* 0x0000000d060d7220 */ /* 0x000fe20000410000 */
[----:B------:R-:W-:Y:S02]  /*50e0*/  FSETP.NEU.FTZ.AND P0, PT, R8, RZ, PT ;  /* 0x000000ff0800720b */ /* 0x000fe40003f1d000 */
[CC--:B------:R-:W-:Y:S01]  /*50f0*/  FMUL.FTZ R18, R15.reuse, R17.reuse ;  /* 0x000000110f127220 */ /* 0x0c0fe20000410000 */
[----:B------:R-:W-:Y:S01]  /*5100*/  FMUL.FTZ R12, R12, R12 ;  /* 0x0000000c0c0c7220 */ /* 0x000fe20000410000 */
[----:B------:R-:W-:Y:S01]  /*5110*/  FMUL.FTZ R17, R2, R17 ;  /* 0x0000001102117220 */ /* 0x000fe20000410000 */
[----:B------:R-:W-:Y:S01]  /*5120*/  FSETP.NEU.FTZ.AND P2, PT, R15, RZ, PT ;  /* 0x000000ff0f00720b */ /* 0x000fe20003f5d000 */
[----:B------:R-:W-:Y:S01]  /*5130*/  FMUL.FTZ R18, R18, R18 ;  /* 0x0000001212127220 */ /* 0x000fe20000410000 */
[----:B------:R-:W-:Y:S01]  /*5140*/  FFMA.FTZ R12, R13, R13, R12 ;  /* 0x0000000d0d0c7223 */ /* 0x000fe2000001000c */
[----:B------:R-:W-:-:S02]  /*5150*/  LOP3.LUT R13, R14, 0x800000, RZ, 0xfc, !PT ;  /* 0x008000000e0d7812 */ /* 0x000fc400078efcff */
[----:B------:R-:W-:Y:S01]  /*5160*/  FFMA.FTZ R18, R17, R17, R18 ;  /* 0x0000001111127223 */ /* 0x000fe20000010012 */
[----:B------:R-:W-:Y:S02]  /*5170*/  LOP3.LUT R17, R16, 0x800000, RZ, 0xfc, !PT ;  /* 0x0080000010117812 */ /* 0x000fe400078efcff */
[----:B------:R-:W0:Y:S01]  /*5180*/  MUFU.SQRT R12, R12 ;  /* 0x0000000c000c7308 */ /* 0x000e220000002000 */
[----:B------:R-:W-:-:S07]  /*5190*/  FSETP.NEU.FTZ.AND P1, PT, R8, +INF , PT ;  /* 0x7f8000000800780b */ /* 0x000fce0003f3d000 */
        /* <DEDUP_REMOVED lines=32> */
.L_x_3995:
[----:B------:R-:W-:-:S04]  /*53a0*/  FADD.FTZ R6, -R0, R13 ;  /* 0x0000000d00067221 */ /* 0x000fc80000010100 */
[----:B------:R-:W-:-:S07]  /*53b0*/  FMUL.FTZ R6, R6, 0.5 ;  /* 0x3f00000006067820 */ /* 0x000fce0000410000 */
.L_x_3996:
[----:B------:R-:W-:Y:S05]  /*53c0*/  BSYNC.RECONVERGENT B2 ;  /* 0x0000000000027941 */ /* 0x000fea0003800200 */
.L_x_3994:
        /* <DEDUP_REMOVED lines=11> */
.L_x_3998:
[----:B------:R-:W-:-:S04]  /*5480*/  FADD.FTZ R17, R2, -R17 ;  /* 0x8000001102117221 */ /* 0x000fc80000010000 */
[----:B------:R-:W-:-:S07]  /*5490*/  FMUL.FTZ R17, R17, 0.5 ;  /* 0x3f00000011117820 */ /* 0x000fce0000410000 */
.L_x_3999:
[----:B------:R-:W-:Y:S05]  /*54a0*/  BSYNC.RECONVERGENT B2 ;  /* 0x0000000000027941 */ /* 0x000fea0003800200 */
.L_x_3997:
        /* <DEDUP_REMOVED lines=35> */
.L_x_3993:
[----:B------:R-:W-:-:S13]  /*56e0*/  FSETP.GEU.FTZ.AND P0, PT, R10, 1, PT ;  /* 0x3f8000000a00780b */ /* 0x000fda0003f1e000 */
[----:B------:R-:W-:Y:S05]  /*56f0*/  @!P0 BRA `(.L_x_4000) ;  /* 0x0000000000848947 */ /* 0x000fea0003800000 */
[----:B------:R-:W-:Y:S01]  /*5700*/  FMUL.FTZ R8, R0, R3 ;  /* 0x0000000300087220 */ /* 0x000fe20000410000 */
[----:B------:R-:W-:Y:S01]  /*5710*/  HFMA2 R19, -RZ, RZ, 1.625, 0 ;  /* 0x3e800000ff137431 */ /* 0x000fe200000001ff */
[----:B------:R-:W-:Y:S02]  /*5720*/  MOV R21, 0x3d39bf78 ;  /* 0x3d39bf7800157802 */ /* 0x000fe40000000f00 */
        /* <DEDUP_REMOVED lines=30> */
.L_x_4000:
[----:B------:R-:W-:-:S04]  /*5910*/  FADD.FTZ R17, -R10, 1 ;  /* 0x3f8000000a117421 */ /* 0x000fc80000010100 */
[----:B------:R-:W-:-:S06]  /*5920*/  FMUL.FTZ R6, R0, R17 ;  /* 0x0000001100067220 */ /* 0x000fcc0000410000 */
[----:B------:R-:W0:Y:S08]  /*5930*/  MUFU.SQRT R6, R6 ;  /* 0x0000000600067308 */ /* 0x000e300000002000 */
[----:B0-----:R-:W0:Y:S02]  /*5940*/  MUFU.RCP R12, R6 ;  /* 0x00000006000c7308 */ /* 0x001e240000001000 */
[----:B0-----:R-:W-:Y:S01]  /*5950*/  FMUL.FTZ R12, |R7|, R12 ;  /* 0x0000000c070c7220 */ /* 0x001fe20000410200 */
[----:B------:R-:W-:Y:S06]  /*5960*/  BRA `(.L_x_3991) ;  /* 0x0000000000047947 */ /* 0x000fec0003800000 */
.L_x_3992:
[----:B------:R0:W1:Y:S02]  /*5970*/  MUFU.SQRT R12, R11 ;  /* 0x0000000b000c7308 */ /* 0x0000640000002000 */
.L_x_3991:
[----:B------:R-:W-:Y:S05]  /*5980*/  BSYNC.RECONVERGENT B1 ;  /* 0x0000000000017941 */ /* 0x000fea0003800200 */
.L_x_3990:
[----:B------:R-:W-:Y:S01]  /*5990*/  FSETP.GEU.FTZ.AND P0, PT, R10, 4.336808689942017736e-19, PT ;  /* 0x210000000a00780b */ /* 0x000fe20003f1e000 */
[----:B------:R-:W-:Y:S04]  /*59a0*/  BSSY.RECONVERGENT B1, `(.L_x_4001) ;  /* 0x00000dc000017945 */ /* 0x000fe80003800200 */
[----:B------:R-:W-:Y:S01]  /*59b0*/  BSSY.RELIABLE B2, `(.L_x_4002) ;  /* 0x0000078000027945 */ /* 0x000fe20003800100 */
[----:B-1----:R-:W-:-:S07]  /*59c0*/  MOV R6, R12 ;  /* 0x0000000c00067202 */ /* 0x002fce0000000f00 */
        /* <DEDUP_REMOVED lines=8> */
[----:B------:R-:W-:Y:S02]  /*5a50*/  HFMA2 R3, -RZ, RZ, 1.75, 0 ;  /* 0x3f000000ff037431 */ /* 0x000fe400000001ff */
[----:B------:R-:W-:-:S05]  /*5a60*/  FADD.FTZ R0, -R8, -RZ ;  /* 0x800000ff08007221 */ /* 0x000fca0000010100 */
[C---:B------:R-:W-:Y:S02]  /*5a70*/  FSETP.GT.FTZ.AND P0, PT, |R0|.reuse, 0.56000000238418579102, PT ;  /* 0x3f0f5c290000780b */ /* 0x040fe40003f14200 */
[C---:B------:R-:W-:Y:S01]  /*5a80*/  FSETP.NEU.FTZ.AND P1, PT, |R0|.reuse, 1, PT ;  /* 0x3f8000000000780b */ /* 0x040fe20003f3d200 */
[----:B------:R-:W-:-:S04]  /*5a90*/  FFMA.FTZ R2, |R0|, -R3, 0.5 ;  /* 0x3f00000000027423 */ /* 0x000fc80000010a03 */
[----:B------:R-:W1:Y:S02]  /*5aa0*/  MUFU.RSQ R3, R2 ;  /* 0x0000000200037308 */ /* 0x000e640000001400 */
[----:B-1----:R-:W-:Y:S01]  /*5ab0*/  FMUL.FTZ R9, R2, R3 ;  /* 0x0000000302097220 */ /* 0x002fe20000410000 */
[----:B------:R-:W-:Y:S01]  /*5ac0*/  FMUL.FTZ R10, R3, -0.5 ;  /* 0xbf000000030a7820 */ /* 0x000fe20000410000 */
[----:B------:R-:W-:Y:S01]  /*5ad0*/  FADD.FTZ R3, |R0|, -RZ ;  /* 0x800000ff00037221 */ /* 0x000fe20000010200 */
[----:B------:R-:W-:Y:S02]  /*5ae0*/  HFMA2 R2, -RZ, RZ, 1.9599609375, 20144 ;  /* 0x3fd774ebff027431 */ /* 0x000fe400000001ff */
[----:B------:R-:W-:-:S04]  /*5af0*/  FFMA.FTZ R10, R9, R10, 0.5 ;  /* 0x3f000000090a7423 */ /* 0x000fc8000001000a */
[----:B------:R-:W-:Y:S01]  /*5b00*/  FFMA.FTZ R10, R9, R10, R9 ;  /* 0x0000000a090a7223 */ /* 0x000fe20000010009 */
[----:B------:R-:W-:-:S04]  /*5b10*/  MOV R9, 0x3d10ecef ;  /* 0x3d10ecef00097802 */ /* 0x000fc80000000f00 */
        /* <DEDUP_REMOVED lines=16> */
.L_x_4005:
[----:B------:R-:W-:Y:S01]  /*5c20*/  MOV R3, 0x3f000000 ;  /* 0x3f00000000037802 */ /* 0x000fe20000000f00 */
[C---:B------:R-:W-:Y:S01]  /*5c30*/  FADD.FTZ R9, |R8|.reuse, -RZ ;  /* 0x800000ff08097221 */ /* 0x040fe20000010200 */
[C---:B------:R-:W-:Y:S02]  /*5c40*/  FSETP.GT.FTZ.AND P0, PT, |R8|.reuse, 0.56000000238418579102, PT ;  /* 0x3f0f5c290800780b */ /* 0x040fe40003f14200 */
[C---:B------:R-:W-:Y:S01]  /*5c50*/  FSETP.NEU.FTZ.AND P1, PT, |R8|.reuse, 1, PT ;  /* 0x3f8000000800780b */ /* 0x040fe20003f3d200 */
[----:B------:R-:W-:-:S04]  /*5c60*/  FFMA.FTZ R0, |R8|, -R3, 0.5 ;  /* 0x3f00000008007423 */ /* 0x000fc80000010a03 */
[----:B------:R-:W1:Y:S02]  /*5c70*/  MUFU.RSQ R3, R0 ;  /* 0x0000000000037308 */ /* 0x000e640000001400 */
[----:B-1----:R-:W-:Y:S01]  /*5c80*/  FMUL.FTZ R2, R0, R3 ;  /* 0x0000000300027220 */ /* 0x002fe20000410000 */
        /* <DEDUP_REMOVED lines=21> */
.L_x_4004:
        /* <DEDUP_REMOVED lines=19> */
[----:B------:R-:W1:Y:S02]  /*5f10*/  @P0 MUFU.RCP R2, R2 ;  /* 0x0000000200020308 */ /* 0x000e640000001000 */
[----:B-1----:R-:W-:Y:S01]  /*5f20*/  @P0 FMUL.FTZ.D2 R3, R3, R2 ;  /* 0x0000000203030220 */ /* 0x002fe20000310000 */
[----:B------:R-:W-:Y:S01]  /*5f30*/  @!P0 FMUL.FTZ R3, |R7|, 0.5 ;  /* 0x3f00000007038820 */ /* 0x000fe20000410200 */
[----:B------:R-:W-:Y:S06]  /*5f40*/  BRA `(.L_x_4012) ;  /* 0x0000000000087947 */ /* 0x000fec0003800000 */
.L_x_4011:
[----:B------:R-:W-:-:S04]  /*5f50*/  FADD.FTZ R3, -R3, R2 ;  /* 0x0000000203037221 */ /* 0x000fc80000010100 */
[----:B------:R-:W-:-:S07]  /*5f60*/  FMUL.FTZ R3, R3, 0.5 ;  /* 0x3f00000003037820 */ /* 0x000fce0000410000 */
.L_x_4012:
[----:B------:R-:W-:Y:S05]  /*5f70*/  BSYNC.RECONVERGENT B4 ;  /* 0x0000000000047941 */ /* 0x000fea0003800200 */
.L_x_4010:
[----:B------:R-:W-:Y:S01]  /*5f80*/  FADD.FTZ R0, R3, R0 ;  /* 0x0000000003007221 */ /* 0x000fe20000010000 */
[----:B------:R-:W-:-:S04]  /*5f90*/  FADD.FTZ R15, R10, R15 ;  /* 0x0000000f0a0f7221 */ /* 0x000fc80000010000 */
[----:B------:R-:W-:-:S04]  /*5fa0*/  FMUL.FTZ R0, R0, R15 ;  /* 0x0000000f00007220 */ /* 0x000fc80000410000 */
[----:B------:R1:W2:Y:S01]  /*5fb0*/  MUFU.SQRT R3, R0 ;  /* 0x0000000000037308 */ /* 0x0002a20000002000 */
[----:B------:R-:W-:Y:S05]  /*5fc0*/  BRA `(.L_x_4013) ;  /* 0x0000000000487947 */ /* 0x000fea0003800000 */
.L_x_4009:
[----:B------:R-:W-:-:S13]  /*5fd0*/  FSETP.GT.FTZ.AND P0, PT, R10, 1, PT ;  /* 0x3f8000000a00780b */ /* 0x000fda0003f14000 */
[----:B------:R-:W-:Y:S01]  /*5fe0*/  @P0 FMUL.FTZ R8, R0, R3 ;  /* 0x0000000300080220 */ /* 0x000fe20000410000 */
[----:B------:R-:W-:Y:S01]  /*5ff0*/  @!P0 FADD.FTZ R3, -R10, 1 ;  /* 0x3f8000000a038421 */ /* 0x000fe20000010100 */
[----:B0-----:R-:W-:-:S03]  /*6000*/  @P0 FMUL.FTZ R11, |R7|, 2.81474976710656000000e+14 ;  /* 0x57800000070b0820 */ /* 0x001fc60000410200 */
[----:B------:R-:W-:Y:S01]  /*6010*/  @!P0 FMUL.FTZ R2, R0, R3 ;  /* 0x0000000300028220 */ /* 0x000fe20000410000 */
[----:B------:R-:W0:Y:S01]  /*6020*/  @P0 MUFU.SQRT R8, R8 ;  /* 0x0000000800080308 */ /* 0x000e220000002000 */
[C---:B------:R-:W-:Y:S01]  /*6030*/  @P0 FMUL.FTZ R11, R10.reuse, R11 ;  /* 0x0000000b0a0b0220 */ /* 0x040fe20000410000 */
[----:B------:R-:W-:-:S06]  /*6040*/  @P0 FMUL.FTZ R10, R10, 2.81474976710656000000e+14 ;  /* 0x578000000a0a0820 */ /* 0x000fcc0000410000 */
[----:B------:R-:W-:Y:S08]  /*6050*/  @!P0 MUFU.SQRT R3, R2 ;  /* 0x0000000200038308 */ /* 0x000ff00000002000 */
[----:B0-----:R-:W0:Y:S02]  /*6060*/  @P0 MUFU.RCP R0, R8 ;  /* 0x0000000800000308 */ /* 0x001e240000001000 */
[----:B0-----:R-:W-:Y:S01]  /*6070*/  @P0 FMUL.FTZ R3, R11, R0 ;  /* 0x000000000b030220 */ /* 0x001fe20000410000 */
[----:B------:R-:W-:Y:S06]  /*6080*/  BRA `(.L_x_4013) ;  /* 0x0000000000187947 */ /* 0x000fec0003800000 */
.L_x_4008:
[----:B------:R-:W-:Y:S01]  /*6090*/  FADD.FTZ R0, R15, 1 ;  /* 0x3f8000000f007421 */ /* 0x000fe20000010000 */
[----:B------:R-:W-:Y:S01]  /*60a0*/  MUFU.SQRT R3, R11 ;  /* 0x0000000b00037308 */ /* 0x000fe20000002000 */
[----:B------:R-:W-:Y:S02]  /*60b0*/  HFMA2 R10, -RZ, RZ, 1.875, 0 ;  /* 0x3f800000ff0a7431 */ /* 0x000fe400000001ff */
[----:B------:R-:W-:-:S06]  /*60c0*/  FMUL.FTZ R0, R0, 0.5 ;  /* 0x3f00000000007820 */ /* 0x000fcc0000410000 */
[----:B------:R-:W1:Y:S02]  /*60d0*/  MUFU.SQRT R0, R0 ;  /* 0x0000000000007308 */ /* 0x000e640000002000 */
[----:B-1----:R-:W-:-:S07]  /*60e0*/  FMUL.FTZ R3, R3, R0 ;  /* 0x0000000003037220 */ /* 0x002fce0000410000 */
.L_x_4013:
[----:B------:R-:W-:Y:S05]  /*60f0*/  BSYNC.RECONVERGENT B3 ;  /* 0x0000000000037941 */ /* 0x000fea0003800200 */
.L_x_4007:
[----:B------:R-:W-:Y:S05]  /*6100*/  BRA `(.L_x_4014) ;  /* 0x0000000000087947 */ /* 0x000fea0003800000 */
.L_x_4003:
[----:B------:R-:W-:Y:S01]  /*6110*/  FMUL.FTZ R3, R15, 16777216 ;  /* 0x4b8000000f037820 */ /* 0x000fe20000410000 */
[----:B------:R-:W-:-:S07]  /*6120*/  FMUL.FTZ R10, R10, 16777216 ;  /* 0x4b8000000a0a7820 */ /* 0x000fce0000410000 */
.L_x_4014:
[----:B------:R-:W-:Y:S05]  /*6130*/  BSYNC.RELIABLE B2 ;  /* 0x0000000000027941 */ /* 0x000fea0003800100 */
.L_x_4002:
[----:B------:R-:W-:-:S13]  /*6140*/  ISETP.GT.AND P0, PT, R9, -0x1, PT ;  /* 0xffffffff0900780c */ /* 0x000fda0003f04270 */
[----:B------:R-:W-:Y:S05]  /*6150*/  @P0 BRA `(.L_x_4015) ;  /* 0x0000000000c40947 */ /* 0x000fea0003800000 */
[----:B------:R-:W-:Y:S01]  /*6160*/  FADD.FTZ R10, -R10, -RZ ;  /* 0x800000ff0a0a7221 */ /* 0x000fe20000010100 */
[C---:B0-2---:R-:W-:Y:S01]  /*6170*/  FADD.FTZ R11, |R3|.reuse, -RZ ;  /* 0x800000ff030b7221 */ /* 0x045fe20000010200 */
[----:B------:R-:W-:Y:S02]  /*6180*/  BSSY.RECONVERGENT B4, `(.L_x_4016) ;  /* 0x0000011000047945 */ /* 0x000fe40003800200 */
[----:B-1----:R-:W-:Y:S01]  /*6190*/  FADD.FTZ R0, |R10|, -RZ ;  /* 0x800000ff0a007221 */ /* 0x002fe20000010200 */
        /* <DEDUP_REMOVED lines=15> */
.L_x_4017:
[----:B------:R-:W-:Y:S05]  /*6290*/  BSYNC.RECONVERGENT B4 ;  /* 0x0000000000047941 */ /* 0x000fea0003800200 */
.L_x_4016:
        /* <DEDUP_REMOVED lines=29> */
.L_x_4015:
[----:B-1----:R-:W-:Y:S01]  /*6470*/  FADD.FTZ R0, |R10|, -RZ ;  /* 0x800000ff0a007221 */ /* 0x002fe20000010200 */
[C---:B--2---:R-:W-:Y:S01]  /*6480*/  FADD.FTZ R13, |R3|.reuse, -RZ ;  /* 0x800000ff030d7221 */ /* 0x044fe20000010200 */
        /* <DEDUP_REMOVED lines=16> */
.L_x_4019:
[----:B------:R-:W-:Y:S05]  /*6590*/  BSYNC.RECONVERGENT B4 ;  /* 0x0000000000047941 */ /* 0x000fea0003800200 */
.L_x_4018:
        /* <DEDUP_REMOVED lines=28> */
.L_x_4006:
[----:B------:R-:W-:Y:S05]  /*6760*/  BSYNC.RECONVERGENT B1 ;  /* 0x0000000000017941 */ /* 0x000fea0003800200 */
.L_x_4001:
[----:B------:R-:W-:-:S13]  /*6770*/  ISETP.GE.AND P0, PT, R7, RZ, PT ;  /* 0x000000ff0700720c */ /* 0x000fda0003f06270 */
[----:B------:R-:W-:Y:S01]  /*6780*/  @P0 FADD.FTZ R6, -R6, -RZ ;  /* 0x800000ff06060221 */ /* 0x000fe20000010100 */
[----:B------:R-:W-:Y:S06]  /*6790*/  BRA `(.L_x_3986) ;  /* 0x0000000800f87947 */ /* 0x000fec0003800000 */
.L_x_3989:
[----:B------:R-:W-:Y:S01]  /*67a0*/  FADD.FTZ R0, -R9, 6.1232342629258392722e-17 ;  /* 0x248d313209007421 */ /* 0x000fe20000010100 */
[----:B------:R-:W-:-:S03]  /*67b0*/  FADD.FTZ R6, -R7, -RZ ;  /* 0x800000ff07067221 */ /* 0x000fc60000010100 */
[----:B------:R-:W-:Y:S01]  /*67c0*/  FADD.FTZ R0, R0, 1.5707963705062866211 ;  /* 0x3fc90fdb00007421 */ /* 0x000fe20000010000 */
[----:B------:R-:W-:Y:S06]  /*67d0*/  BRA `(.L_x_3986) ;  /* 0x0000000800e87947 */ /* 0x000fec0003800000 */
.L_x_3988:
[----:B------:R-:W-:Y:S02]  /*67e0*/  HFMA2 R0, -RZ, RZ, 0, 0 ;  /* 0x00000000ff007431 */ /* 0x000fe400000001ff */
[----:B------:R-:W-:Y:S01]  /*67f0*/  FADD.FTZ R6, -R7, -RZ ;  /* 0x800000ff07067221 */ /* 0x000fe20000010100 */
[----:B------:R-:W-:Y:S06]  /*6800*/  BRA `(.L_x_3986) ;  /* 0x0000000800dc7947 */ /* 0x000fec0003800000 */
.L_x_3987:
        /* <DEDUP_REMOVED lines=27> */
.L_x_4024:
[----:B------:R-:W-:Y:S05]  /*69c0*/  BSYNC.RECONVERGENT B4 ;  /* 0x0000000000047941 */ /* 0x000fea0003800200 */
.L_x_4023:
[----:B------:R-:W-:Y:S02]  /*69d0*/  HFMA2 R11, -RZ, RZ, 0.89990234375, 10328 ;  /* 0x3b33710bff0b7431 */ /* 0x000fe400000001ff */
[----:B------:R-:W-:Y:S01]  /*69e0*/  FMUL.FTZ R0, R8, R8 ;  /* 0x0000000808007220 */ /* 0x000fe20000410000 */
[----:B------:R-:W-:Y:S02]  /*69f0*/  MOV R13, 0x3fd774eb ;  /* 0x3fd774eb000d7802 */ /* 0x000fe40000000f00 */
[----:B------:R-:W-:Y:S02]  /*6a00*/  ISETP.GE.AND P0, PT, R9, RZ, PT ;  /* 0x000000ff0900720c */ /* 0x000fe40003f06270 */
[----:B------:R-:W-:Y:S01]  /*6a10*/  FSETP.NEU.FTZ.AND P2, PT, R10, |R7|, PT ;  /* 0x400000070a00720b */ /* 0x000fe20003f5d000 */
[----:B------:R-:W-:Y:S01]  /*6a20*/  FADD.FTZ R10, |R7|, R10 ;  /* 0x0000000a070a7221 */ /* 0x000fe20000010200 */
[----:B------:R-:W-:Y:S01]  /*6a30*/  FSETP.NEU.FTZ.AND P1, PT, R3, RZ, PT ;  /* 0x000000ff0300720b */ /* 0x000fe20003f3d000 */
[----:B------:R-:W-:Y:S01]  /*6a40*/  FFMA.FTZ R11, R0, R11, -0.015681877732276916504 ;  /* 0xbc807748000b7423 */ /* 0x000fe2000001000b */
[----:B------:R-:W-:-:S03]  /*6a50*/  MOV R2, 0x4016cbe4 ;  /* 0x4016cbe400027802 */ /* 0x000fc60000000f00 */
        /* <DEDUP_REMOVED lines=20> */
.L_x_4022:
        /* <DEDUP_REMOVED lines=29> */
.L_x_4027:
[----:B------:R-:W-:Y:S05]  /*6d70*/  BSYNC.RECONVERGENT B4 ;  /* 0x0000000000047941 */ /* 0x000fea0003800200 */
.L_x_4026:
[----:B------:R-:W-:Y:S02]  /*6d80*/  HFMA2 R11, -RZ, RZ, 0.89990234375, 10328 ;  /* 0x3b33710bff0b7431 */ /* 0x000fe400000001ff */
[----:B------:R-:W-:Y:S01]  /*6d90*/  FMUL.FTZ R0, R8, R8 ;  /* 0x0000000808007220 */ /* 0x000fe20000410000 */
[----:B------:R-:W-:Y:S02]  /*6da0*/  MOV R13, 0x3fd774eb ;  /* 0x3fd774eb000d7802 */ /* 0x000fe40000000f00 */
[----:B------:R-:W-:Y:S02]  /*6db0*/  ISETP.GE.AND P0, PT, R9, RZ, PT ;  /* 0x000000ff0900720c */ /* 0x000fe40003f06270 */
[----:B------:R-:W-:Y:S02]  /*6dc0*/  FSETP.NEU.FTZ.AND P2, PT, R10, |R7|, PT ;  /* 0x400000070a00720b */ /* 0x000fe40003f5d000 */
        /* <DEDUP_REMOVED lines=24> */
.L_x_4021:
[----:B------:R-:W-:Y:S01]  /*6f50*/  FMUL.FTZ R2, R9, 0.36787945032119750977 ;  /* 0x3ebc5ab209027820 */ /* 0x000fe20000410000 */
[----:B------:R-:W-:Y:S01]  /*6f60*/  FMUL.FTZ R6, R7, 0.36787945032119750977 ;  /* 0x3ebc5ab207067820 */ /* 0x000fe20000410000 */
[----:B------:R-:W-:Y:S01]  /*6f70*/  MUFU.RCP R14, R3 ;  /* 0x00000003000e7308 */ /* 0x000fe20000001000 */
        /* <DEDUP_REMOVED lines=19> */
[----:B------:R-:W-:-:S03]  /*70b0*/  HFMA2 R11, -RZ, RZ, 1.875, 0 ;  /* 0x3f800000ff0b7431 */ /* 0x000fc600000001ff */
        /* <DEDUP_REMOVED lines=11> */
.L_x_4029:
[----:B------:R-:W-:Y:S05]  /*7170*/  BSYNC.RECONVERGENT B4 ;  /* 0x0000000000047941 */ /* 0x000fea0003800200 */
.L_x_4028:
[----:B------:R-:W-:Y:S02]  /*7180*/  HFMA2 R11, -RZ, RZ, 0.89990234375, 10328 ;  /* 0x3b33710bff0b7431 */ /* 0x000fe400000001ff */
[----:B------:R-:W-:Y:S01]  /*7190*/  FMUL.FTZ R0, R8, R8 ;  /* 0x0000000808007220 */ /* 0x000fe20000410000 */
[----:B------:R-:W-:Y:S01]  /*71a0*/  MOV R13, 0x3f6ee581 ;  /* 0x3f6ee581000d7802 */ /* 0x000fe20000000f00 */
[----:B------:R-:W-:Y:S01]  /*71b0*/  HFMA2 R2, -RZ, RZ, 2.04296875, -15.78125 ;  /* 0x4016cbe4ff027431 */ /* 0x000fe200000001ff */
[----:B------:R-:W-:Y:S02]  /*71c0*/  ISETP.GE.AND P0, PT, R9, RZ, PT ;  /* 0x000000ff0900720c */ /* 0x000fe40003f06270 */
[----:B------:R-:W-:Y:S02]  /*71d0*/  FSETP.NEU.FTZ.AND P2, PT, R10, |R7|, PT ;  /* 0x400000070a00720b */ /* 0x000fe40003f5d000 */
[----:B------:R-:W-:Y:S01]  /*71e0*/  FSETP.NEU.FTZ.AND P1, PT, R3, RZ, PT ;  /* 0x000000ff0300720b */ /* 0x000fe20003f3d000 */
[----:B------:R-:W-:Y:S01]  /*71f0*/  FFMA.FTZ R11, R0, R11, -0.015681877732276916504 ;  /* 0xbc807748000b7423 */ /* 0x000fe2000001000b */
[----:B------:R-:W-:-:S03]  /*7200*/  FSEL R3, R13, 1.8663789033889770508, !P3 ;  /* 0x3feee5810d037808 */ /* 0x000fc60005800000 */
        /* <DEDUP_REMOVED lines=8> */
[----:B------:R-:W-:-:S05]  /*7290*/  FFMA.FTZ R9, R13, 1.6832555532455444336, -R8 ;  /* 0x3fd774eb0d097823 */ /* 0x000fca0000010808 */
        /* <DEDUP_REMOVED lines=9> */
.L_x_4025:
[----:B------:R-:W-:Y:S05]  /*7330*/  BSYNC.RECONVERGENT B1 ;  /* 0x0000000000017941 */ /* 0x000fea0003800200 */
.L_x_4020:
[----:B------:R-:W-:Y:S01]  /*7340*/  ISETP.GE.AND P0, PT, R7, RZ, PT ;  /* 0x000000ff0700720c */ /* 0x000fe20003f06270 */
[----:B------:R-:W-:Y:S01]  /*7350*/  FADD.FTZ R6, R6, 0.69314718246459960938 ;  /* 0x3f31721806067421 */ /* 0x000fe20000010000 */
[----:B------:R-:W-:-:S11]  /*7360*/  FADD.FTZ R0, |R0|, -RZ ;  /* 0x800000ff00007221 */ /* 0x000fd60000010200 */
[----:B------:R-:W-:-:S07]  /*7370*/  @P0 FADD.FTZ R6, -R6, -RZ ;  /* 0x800000ff06060221 */ /* 0x000fce0000010100 */
.L_x_3986:
[----:B------:R-:W-:Y:S05]  /*7380*/  BSYNC.RECONVERGENT B0 ;  /* 0x0000000000007941 */ /* 0x000fea0003800200 */
.L_x_3984:
[----:B------:R-:W-:Y:S05]  /*7390*/  WARPSYNC.ALL ;  /* 0x0000000000007948 */ /* 0x000fea0003800000 */
        /* <DEDUP_REMOVED lines=11> */
.L_x_4031:
[----:B------:R-:W-:Y:S05]  /*7450*/  BSYNC.RECONVERGENT B0 ;  /* 0x0000000000007941 */ /* 0x000fea0003800200 */
.L_x_4030:
[----:B------:R-:W-:-:S05]  /*7460*/  F2FP.F16.F32.PACK_AB R3, R3, R6 ;  /* 0x000000060303723e */ /* 0x000fca00000000ff */
[----:B------:R-:W-:Y:S01]  /*7470*/  STG.E desc[UR6][R4.64], R3 ;  /* 0x0000000304007986 */ /* 0x000fe2000c101906 */
[----:B------:R-:W-:Y:S05]  /*7480*/  EXIT ;  /* 0x000000000000794d */ /* 0x000fea0003800000 */
        .weak           $__internal_9_$__cuda_sm3x_div_rn_ftz_f32_slowpath
        .type           $__internal_9_$__cuda_sm3x_div_rn_ftz_f32_slowpath,@function
        .size           $__internal_9_$__cuda_sm3x_div_rn_ftz_f32_slowpath,(.L_x_17844 - $__internal_9_$__cuda_sm3x_div_rn_ftz_f32_slowpath)
$__internal_9_$__cuda_sm3x_div_rn_ftz_f32_slowpath:
[----:B------:R-:W-:Y:S01]  /*7490*/  SHF.R.U32.HI R8, RZ, 0x17, R17 ;  /* 0x00000017ff087819 */ /* 0x000fe20000011611 */
[----:B------:R-:W-:Y:S01]  /*74a0*/  BSSY.RECONVERGENT B2, `(.L_x_4032) ;  /* 0x0000046000027945 */ /* 0x000fe20003800200 */
[----:B------:R-:W-:-:S03]  /*74b0*/  SHF.R.U32.HI R13, RZ, 0x17, R0 ;  /* 0x00000017ff0d7819 */ /* 0x000fc60000011600 */
[----:B------:R-:W-:Y:S01]  /*74c0*/  BSSY.RELIABLE B3, `(.L_x_4033) ;  /* 0x000001d000037945 */ /* 0x000fe20003800100 */
[----:B------:R-:W-:Y:S02]  /*74d0*/  LOP3.LUT R8, R8, 0xff, RZ, 0xc0, !PT ;  /* 0x000000ff08087812 */ /* 0x000fe400078ec0ff */
[----:B------:R-:W-:Y:S02]  /*74e0*/  LOP3.LUT R13, R13, 0xff, RZ, 0xc0, !PT ;  /* 0x000000ff0d0d7812 */ /* 0x000fe400078ec0ff */
[----:B------:R-:W-:Y:S02]  /*74f0*/  IADD3 R11, PT, PT, R8, -0x1, RZ ;  /* 0xffffffff080b7810 */ /* 0x000fe40007ffe0ff */
[----:B------:R-:W-:Y:S02]  /*7500*/  IADD3 R15, PT, PT, R13, -0x1, RZ ;  /* 0xffffffff0d0f7810 */ /* 0x000fe40007ffe0ff */
        /* <DEDUP_REMOVED lines=24> */
.L_x_4034:
[----:B------:R-:W-:Y:S05]  /*7690*/  BSYNC.RELIABLE B3 ;  /* 0x0000000000037941 */ /* 0x000fea0003800100 */
.L_x_4033:
[----:B------:R-:W-:Y:S01]  /*76a0*/  IADD3 R8, PT, PT, R8, -0x7f, RZ ;  /* 0xffffff8108087810 */ /* 0x000fe20007ffe0ff */
[----:B------:R-:W-:Y:S01]  /*76b0*/  BSSY.RECONVERGENT B3, `(.L_x_4039) ;  /* 0x000001b000037945 */ /* 0x000fe20003800200 */
[----:B------:R-:W-:-:S03]  /*76c0*/  IADD3 R13, PT, PT, R13, -0x7f, RZ ;  /* 0xffffff810d0d7810 */ /* 0x000fc60007ffe0ff */
[----:B------:R-:W-:Y:S02]  /*76d0*/  IMAD R18, R8, -0x800000, R17 ;  /* 0xff80000008127824 */ /* 0x000fe400078e0211 */
[C---:B------:R-:W-:Y:S01]  /*76e0*/  IMAD R0, R13.reuse, -0x800000, R0 ;  /* 0xff8000000d007824 */ /* 0x040fe200078e0200 */
[----:B------:R-:W-:Y:S01]  /*76f0*/  IADD3 R13, PT, PT, R13, -R8, RZ ;  /* 0x800000080d0d7210 */ /* 0x000fe20007ffe0ff */
        /* <DEDUP_REMOVED lines=10> */
[----:B------:R-:W-:-:S04]  /*77a0*/  LOP3.LUT R8, R11, 0xff, RZ, 0xc0, !PT ;  /* 0x000000ff0b087812 */ /* 0x000fc800078ec0ff */
[----:B------:R-:W-:-:S04]  /*77b0*/  IADD3 R8, PT, PT, R8, R13, RZ ;  /* 0x0000000d08087210 */ /* 0x000fc80007ffe0ff */
        /* <DEDUP_REMOVED lines=9> */
.L_x_4040:
[----:B------:R-:W-:-:S07]  /*7850*/  LEA R0, R13, R0, 0x17 ;  /* 0x000000000d007211 */ /* 0x000fce00078eb8ff */
.L_x_4041:
[----:B------:R-:W-:Y:S05]  /*7860*/  BSYNC.RECONVERGENT B3 ;  /* 0x0000000000037941 */ /* 0x000fea0003800200 */
.L_x_4039:
[----:B------:R-:W-:Y:S05]  /*7870*/  BRA `(.L_x_4042) ;  /* 0x0000000000207947 */ /* 0x000fea0003800000 */
.L_x_4038:
[----:B------:R-:W-:-:S04]  /*7880*/  LOP3.LUT R0, R17, 0x80000000, R0, 0x48, !PT ;  /* 0x8000000011007812 */ /* 0x000fc800078e4800 */
[----:B------:R-:W-:Y:S01]  /*7890*/  LOP3.LUT R0, R0, 0x7f800000, RZ, 0xfc, !PT ;  /* 0x7f80000000007812 */ /* 0x000fe200078efcff */
[----:B------:R-:W-:Y:S06]  /*78a0*/  BRA `(.L_x_4042) ;  /* 0x0000000000147947 */ /* 0x000fec0003800000 */
.L_x_4037:
[----:B------:R-:W-:Y:S01]  /*78b0*/  LOP3.LUT R0, R17, 0x80000000, R0, 0x48, !PT ;  /* 0x8000000011007812 */ /* 0x000fe200078e4800 */
[----:B------:R-:W-:Y:S06]  /*78c0*/  BRA `(.L_x_4042) ;  /* 0x00000000000c7947 */ /* 0x000fec0003800000 */
.L_x_4036:
[----:B------:R-:W0:Y:S01]  /*78d0*/  MUFU.RSQ R0, -QNAN ;  /* 0xffc0000000007908 */ /* 0x000e220000001400 */
[----:B------:R-:W-:Y:S05]  /*78e0*/  BRA `(.L_x_4042) ;  /* 0x0000000000047947 */ /* 0x000fea0003800000 */
.L_x_4035:
[----:B------:R-:W-:-:S07]  /*78f0*/  FADD.FTZ R0, R0, R17 ;  /* 0x0000001100007221 */ /* 0x000fce0000010000 */
.L_x_4042:
[----:B------:R-:W-:Y:S05]  /*7900*/  BSYNC.RECONVERGENT B2 ;  /* 0x0000000000027941 */ /* 0x000fea0003800200 */
.L_x_4032:
[----:B------:R-:W-:Y:S01]  /*7910*/  HFMA2 R17, -RZ, RZ, 0, 0 ;  /* 0x00000000ff117431 */ /* 0x000fe200000001ff */
[----:B------:R-:W-:-:S04]  /*7920*/  MOV R16, R2 ;  /* 0x0000000200107202 */ /* 0x000fc80000000f00 */
[----:B0-----:R-:W-:Y:S05]  /*7930*/  RET.REL.NODEC R16 `(_ZN2at6native18elementwise_kernelILi128ELi2EZNS0_22gpu_kernel_impl_nocastIZZZNS0_17acosh_kernel_cudaERNS_18TensorIteratorBaseEENKUlvE_clEvENKUlvE1_clEvEUlN3c107complexINS7_4HalfEEEE_EEvS4_RKT_EUliE_EEviT1_) ;  /* 0xffffff8410b07950 */ /* 0x001fea0003c3ffff */
.L_x_4043:
        /* <DEDUP_REMOVED lines=12> */
.L_x_17844:


//--------------------- .text._ZN2at6native27unrolled_elementwise_kernelIZZZNS0_17acosh_kernel_cudaERNS_18TensorIteratorBaseEENKUlvE_clEvENKUlvE1_clEvEUlN3c107complexINS6_4HalfEEEE_St5arrayIPcLm2EELi4E23TrivialOffsetCalculatorILi1EjESF_NS0_6memory15LoadWithoutCastENSG_16StoreWithoutCastEEEviT_T0_T2_T3_T4_T5_ --------------------------
	.section	.text._ZN2at6native27unrolled_elementwise_kernelIZZZNS0_17acosh_kernel_cudaERNS_18TensorIteratorBaseEENKUlvE_clEvENKUlvE1_clEvEUlN3c107complexINS6_4HalfEEEE_St5arrayIPcLm2EELi4E23TrivialOffsetCalculatorILi1EjESF_NS0_6memory15LoadWithoutCastENSG_16StoreWithoutCastEEEviT_T0_T2_T3_T4_T5_,"ax",@progbits
	.align	128
        .global         _ZN2at6native27unrolled_elementwise_kernelIZZZNS0_17acosh_kernel_cudaERNS_18TensorIteratorBaseEENKUlvE_clEvENKUlvE1_clEvEUlN3c107complexINS6_4HalfEEEE_St5arrayIPcLm2EELi4E23TrivialOffsetCalculatorILi1EjESF_NS0_6memory15LoadWithoutCastENSG_16StoreWithoutCastEEEviT_T0_T2_T3_T4_T5_
        .type           _ZN2at6native27unrolled_elementwise_kernelIZZZNS0_17acosh_kernel_cudaERNS_18TensorIteratorBaseEENKUlvE_clEvENKUlvE1_clEvEUlN3c107complexINS6_4HalfEEEE_St5arrayIPcLm2EELi4E23TrivialOffsetCalculatorILi1EjESF_NS0_6memory15LoadWithoutCastENSG_16StoreWithoutCastEEEviT_T0_T2_T3_T4_T5_,@function
        .size           _ZN2at6native27unrolled_elementwise_kernelIZZZNS0_17acosh_kernel_cudaERNS_18TensorIteratorBaseEENKUlvE_clEvENKUlvE1_clEvEUlN3c107complexINS6_4HalfEEEE_St5arrayIPcLm2EELi4E23TrivialOffsetCalculatorILi1EjESF_NS0_6memory15LoadWithoutCastENSG_16StoreWithoutCastEEEviT_T0_T2_T3_T4_T5_,(.L_x_17845 - _ZN2at6native27unrolled_elementwise_kernelIZZZNS0_17acosh_kernel_cudaERNS_18TensorIteratorBaseEENKUlvE_clEvENKUlvE1_clEvEUlN3c107complexINS6_4HalfEEEE_St5arrayIPcLm2EELi4E23TrivialOffsetCalculatorILi1EjESF_NS0_6memory15LoadWithoutCastENSG_16StoreWithoutCastEEEviT_T0_T2_T3_T4_T5_)
        .other          _ZN2at6native27unrolled_elementwise_kernelIZZZNS0_17acosh_kernel_cudaERNS_18TensorIteratorBaseEENKUlvE_clEvENKUlvE1_clEvEUlN3c107complexINS6_4HalfEEEE_St5arrayIPcLm2EELi4E23TrivialOffsetCalculatorILi1EjESF_NS0_6memory15LoadWithoutCastENSG_16StoreWithoutCastEEEviT_T0_T2_T3_T4_T5_,@"STO_CUDA_ENTRY STV_DEFAULT"
_ZN2at6native27unrolled_elementwise_kernelIZZZNS0_17acosh_kernel_cudaERNS_18TensorIteratorBaseEENKUlvE_clEvENKUlvE1_clEvEUlN3c107complexINS6_4HalfEEEE_St5arrayIPcLm2EELi4E23TrivialOffsetCalculatorILi1EjESF_NS0_6memory15LoadWithoutCastENSG_16StoreWithoutCastEEEviT_T0_T2_T3_T4_T5_:
.text._ZN2at6native27unrolled_elementwise_kernelIZZZNS0_17acosh_kernel_cudaERNS_18TensorIteratorBaseEENKUlvE_clEvENKUlvE1_clEvEUlN3c107complexINS6_4HalfEEEE_St5arrayIPcLm2EELi4E23TrivialOffsetCalculatorILi1EjESF_NS0_6memory15LoadWithoutCastENSG_16StoreWithoutCastEEEviT_T0_T2_T3_T4_T5_:
[----:B------:R-:W-:Y:S01]  /*0000*/  LDC R1, c[0x0][0x37c] ;  /* 0x0000df00ff017b82 */ /* 0x000fe20000000800 */
[----:B------:R-:W0:Y:S07]  /*0010*/  S2R R13, SR_CTAID.X ;  /* 0x00000000000d7919 */ /* 0x000e2e0000002500 */
[----:B------:R-:W0:Y:S01]  /*0020*/  LDC R2, c[0x0][0x380] ;  /* 0x0000e000ff027b82 */ /* 0x000e220000000800 */
[----:B------:R-:W1:Y:S01]  /*0030*/  LDCU.64 UR4, c[0x0][0x358] ;  /* 0x00006b00ff0477ac */ /* 0x000e620008000a00 */
        /* <DEDUP_REMOVED lines=15> */
[----:B--2---:R-:W-:-:S06]  /*0130*/  @!P1 IMAD.WIDE.U32 R8, R15, 0x4, R8 ;  /* 0x000000040f089825 */ /* 0x004fcc00078e0008 */
[----:B-1----:R-:W2:Y:S06]  /*0140*/  @!P1 LDG.E R8, desc[UR4][R8.64] ;  /* 0x0000000408089981 */ /* 0x002eac000c1e1900 */
[----:B------:R-:W1:Y:S01]  /*0150*/  @!P2 LDC.64 R4, c[0x0][0x390] ;  /* 0x0000e400ff04ab82 */ /* 0x000e620000000a00 */
[----:B---3--:R-:W-:Y:S01]  /*0160*/  @!P3 IMAD.WIDE.U32 R14, R17, 0x4, R6 ;  /* 0x00000004110eb825 */ /* 0x008fe200078e0006 */
[C---:B------:R-:W-:Y:S02]  /*0170*/  @!P2 LEA R17, R13.reuse, R0, 0x9 ;  /* 0x000000000d11a211 */ /* 0x040fe400078e48ff */
[----:B------:R-:W-:-:S03]  /*0180*/  @!P0 LEA R7, R13, R10, 0x9 ;  /* 0x0000000a0d078211 */ /* 0x000fc600078e48ff */
[----:B------:R-:W3:Y:S02]  /*0190*/  @!P3 LDG.E R14, desc[UR4][R14.64] ;  /* 0x000000040e0eb981 */ /* 0x000ee4000c1e1900 */
[----:B0-----:R-:W-:-:S05]  /*01a0*/  @!P0 IMAD.WIDE.U32 R2, R7, 0x4, R2 ;  /* 0x0000000407028825 */ /* 0x001fca00078e0002 */
[----:B------:R0:W4:Y:S01]  /*01b0*/  @!P0 LDG.E R0, desc[UR4][R2.64] ;  /* 0x0000000402008981 */ /* 0x000122000c1e1900 */
[----:B-1----:R-:W-:-:S06]  /*01c0*/  @!P2 IMAD.WIDE.U32 R4, R17, 0x4, R4 ;  /* 0x000000041104a825 */ /* 0x002fcc00078e0004 */
[----:B------:R-:W5:Y:S01]  /*01d0*/  @!P2 LDG.E R4, desc[UR4][R4.64] ;  /* 0x000000040404a981 */ /* 0x000f62000c1e1900 */
[----:B------:R-:W-:Y:S02]  /*01e0*/  PRMT R6, RZ, 0x5410, RZ ;  /* 0x00005410ff067816 */ /* 0x000fe400000000ff */
[----:B------:R-:W-:Y:S01]  /*01f0*/  PRMT R16, RZ, 0x5410, RZ ;  /* 0x00005410ff107816 */ /* 0x000fe200000000ff */
[----:B------:R-:W-:Y:S01]  /*0200*/  BSSY.RECONVERGENT B3, `(.L_x_4044) ;  /* 0x000026b000037945 */ /* 0x000fe20003800200 */
[----:B------:R-:W-:Y:S02]  /*0210*/  PRMT R20, RZ, 0x7610, R20 ;  /* 0x00007610ff147816 */ /* 0x000fe40000000014 */
[----:B------:R-:W-:Y:S02]  /*0220*/  PRMT R18, RZ, 0x7610, R18 ;  /* 0x00007610ff127816 */ /* 0x000fe40000000012 */
[----:B0-----:R-:W-:Y:S02]  /*0230*/  PRMT R3, RZ, 0x7610, R3 ;  /* 0x00007610ff037816 */ /* 0x001fe40000000003 */
[----:B------:R-:W-:-:S02]  /*0240*/  PRMT R2, RZ, 0x7610, R2 ;  /* 0x00007610ff027816 */ /* 0x000fc40000000002 */
[----:B--2---:R-:W-:-:S04]  /*0250*/  @!P1 PRMT R6, R6, 0x5410, R8 ;  /* 0x0000541006069816 */ /* 0x004fc80000000008 */
[----:B------:R-:W-:Y:S02]  /*0260*/  @!P1 PRMT R6, R8, 0x7632, R6 ;  /* 0x0000763208069816 */ /* 0x000fe40000000006 */
[----:B------:R-:W-:Y:S02]  /*0270*/  ISETP.GE.AND P1, PT, R10, R11, PT ;  /* 0x0000000b0a00720c */ /* 0x000fe40003f26270 */
[----:B---3--:R-:W-:-:S04]  /*0280*/  @!P3 PRMT R16, R16, 0x5410, R14 ;  /* 0x000054101010b816 */ /* 0x008fc8000000000e */
[----:B------:R-:W-:Y:S02]  /*0290*/  @!P3 PRMT R16, R14, 0x7632, R16 ;  /* 0x000076320e10b816 */ /* 0x000fe40000000010 */
[C---:B----4-:R-:W-:Y:S02]  /*02a0*/  @!P0 PRMT R3, R0.reuse, 0x7610, R3 ;  /* 0x0000761000038816 */ /* 0x050fe40000000003 */
[----:B------:R-:W-:Y:S02]  /*02b0*/  @!P0 PRMT R2, R0, 0x7632, R2 ;  /* 0x0000763200028816 */ /* 0x000fe40000000002 */
[C---:B-----5:R-:W-:Y:S02]  /*02c0*/  @!P2 PRMT R20, R4.reuse, 0x7610, R20 ;  /* 0x000076100414a816 */ /* 0x060fe40000000014 */
[----:B------:R-:W-:Y:S01]  /*02d0*/  @!P2 PRMT R18, R4, 0x7632, R18 ;  /* 0x000076320412a816 */ /* 0x000fe20000000012 */
[----:B------:R-:W-:Y:S06]  /*02e0*/  @P1 BRA `(.L_x_4045) ;  /* 0x0000002400701947 */ /* 0x000fec0003800000 */
[----:B------:R-:W-:Y:S01]  /*02f0*/  HADD2.F32 R3, -RZ, R3.H0_H0 ;  /* 0x20000003ff037230 */ /* 0x000fe20000004100 */
[----:B------:R-:W-:Y:S01]  /*0300*/  BSSY.RECONVERGENT B2, `(.L_x_4046) ;  /* 0x0000250000027945 */ /* 0x000fe20003800200 */
[----:B------:R-:W-:-:S03]  /*0310*/  HADD2.F32 R2, -RZ, R2.H0_H0 ;  /* 0x20000002ff027230 */ /* 0x000fc60000004100 */
        /* <DEDUP_REMOVED lines=21> */
.L_x_4047:
        /* <DEDUP_REMOVED lines=12> */
[----:B------:R-:W-:Y:S01]  /*0530*/  BSSY.RECONVERGENT B5, `(.L_x_4052) ;  /* 0x000001f000057945 */ /* 0x000fe20003800200 */
        /* <DEDUP_REMOVED lines=14> */
[----:B------:R-:W0:Y:S03]  /*0620*/  MUFU.SQRT R15, R15 ;  /* 0x0000000f000f7308 */ /* 0x000e260000002000 */
[----:B------:R-:W-:Y:S01]  /*0630*/  FFMA R8, R0, R17, RZ ;  /* 0x0000001100087223 */ /* 0x000fe200000000ff */
[----:B0-----:R-:W-:Y:S01]  /*0640*/  @P0 FMUL.FTZ R9, R15, R12 ;  /* 0x0000000c0f090220 */ /* 0x001fe20000410000 */
[----:B------:R-:W-:Y:S01]  /*0650*/  FSETP.NEU.FTZ.AND P0, PT, R7, +INF , PT ;  /* 0x7f8000000700780b */ /* 0x000fe20003f1d000 */
[----:B------:R-:W-:-:S03]  /*0660*/  HFMA2 R12, -RZ, RZ, 1.875, 0 ;  /* 0x3f800000ff0c7431 */ /* 0x000fc600000001ff */
        /* <DEDUP_REMOVED lines=9> */
[----:B------:R-:W-:Y:S05]  /*0700*/  CALL.REL.NOINC `($__internal_10_$__cuda_sm3x_div_rn_ftz_f32_slowpath) ;  /* 0x0000009800147944 */ /* 0x000fea0003c00000 */
[----:B------:R-:W-:-:S07]  /*0710*/  MOV R8, R0 ;  /* 0x0000000000087202 */ /* 0x000fce0000000f00 */
.L_x_4053:
[----:B------:R-:W-:Y:S05]  /*0720*/  BSYNC.RECONVERGENT B5 ;  /* 0x0000000000057941 */ /* 0x000fea0003800200 */
.L_x_4052:
        /* <DEDUP_REMOVED lines=19> */
[----:B------:R-:W-:Y:S02]  /*0860*/  HFMA2 R0, -RZ, RZ, 2.04296875, -15.78125 ;  /* 0x4016cbe4ff007431 */ /* 0x000fe400000001ff */
        /* <DEDUP_REMOVED lines=8> */
.L_x_4051:
        /* <DEDUP_REMOVED lines=30> */
[----:B------:R-:W-:Y:S05]  /*0ad0*/  CALL.REL.NOINC `($__internal_10_$__cuda_sm3x_div_rn_ftz_f32_slowpath) ;  /* 0x0000009400207944 */ /* 0x000fea0003c00000 */
[----:B------:R-:W-:-:S07]  /*0ae0*/  MOV R8, R0 ;  /* 0x0000000000087202 */ /* 0x000fce0000000f00 */
.L_x_4057:
[----:B------:R-:W-:Y:S05]  /*0af0*/  BSYNC.RECONVERGENT B5 ;  /* 0x0000000000057941 */ /* 0x000fea0003800200 */
.L_x_4056:
[----:B------:R-:W-:Y:S02]  /*0b00*/  HFMA2 R7, -RZ, RZ, 0.89990234375, 10328 ;  /* 0x3b33710bff077431 */ /* 0x000fe400000001ff */
[----:B------:R-:W-:Y:S01]  /*0b10*/  FMUL.FTZ R0, R8, R8 ;  /* 0x0000000808007220 */ /* 0x000fe20000410000 */
[----:B------:R-:W-:Y:S02]  /*0b20*/  MOV R12, 0x3f6ee581 ;  /* 0x3f6ee581000c7802 */ /* 0x000fe40000000f00 */
        /* <DEDUP_REMOVED lines=25> */
.L_x_4055:
        /* <DEDUP_REMOVED lines=15> */
[----:B------:R-:W-:Y:S05]  /*0db0*/  CALL.REL.NOINC `($__internal_10_$__cuda_sm3x_div_rn_ftz_f32_slowpath) ;  /* 0x0000009000687944 */ /* 0x000fea0003c00000 */
[----:B------:R-:W-:-:S07]  /*0dc0*/  MOV R8, R0 ;  /* 0x0000000000087202 */ /* 0x000fce0000000f00 */
.L_x_4059:
[----:B------:R-:W-:Y:S05]  /*0dd0*/  BSYNC.RECONVERGENT B5 ;  /* 0x0000000000057941 */ /* 0x000fea0003800200 */
.L_x_4058:
        /* <DEDUP_REMOVED lines=27> */
.L_x_4054:
[----:B------:R-:W-:Y:S05]  /*0f90*/  BSYNC.RECONVERGENT B4 ;  /* 0x0000000000047941 */ /* 0x000fea0003800200 */
.L_x_4050:
[----:B------:R-:W-:Y:S01]  /*0fa0*/  ISETP.GE.AND P0, PT, R2, RZ, PT ;  /* 0x000000ff0200720c */ /* 0x000fe20003f06270 */
[----:B------:R-:W-:Y:S01]  /*0fb0*/  FADD.FTZ R9, R9, 0.69314718246459960938 ;  /* 0x3f31721809097421 */ /* 0x000fe20000010000 */
[----:B------:R-:W-:-:S11]  /*0fc0*/  FADD.FTZ R7, |R0|, -RZ ;  /* 0x800000ff00077221 */ /* 0x000fd60000010200 */
[----:B------:R-:W-:Y:S01]  /*0fd0*/  @P0 FADD.FTZ R9, -R9, -RZ ;  /* 0x800000ff09090221 */ /* 0x000fe20000010100 */
[----:B------:R-:W-:Y:S06]  /*0fe0*/  BRA `(.L_x_4048) ;  /* 0x0000001800047947 */ /* 0x000fec0003800000 */
.L_x_4049:
        /* <DEDUP_REMOVED lines=74> */
[----:B------:R-:W1:Y:S02]  /*1490*/  @P0 MUFU.RCP R24, R19 ;  /* 0x0000001300180308 */ /* 0x000e640000001000 */
[----:B-1----:R-:W-:-:S07]  /*14a0*/  @P0 FMUL.FTZ.D2 R9, R17, R24 ;  /* 0x0000001811090220 */ /* 0x002fce0000310000 */
.L_x_4065:
[----:B------:R-:W-:Y:S05]  /*14b0*/  BSYNC.RECONVERGENT B1 ;  /* 0x0000000000017941 */ /* 0x000fea0003800200 */
.L_x_4064:
        /* <DEDUP_REMOVED lines=8> */
.L_x_4067:
[----:B------:R-:W-:Y:S05]  /*1540*/  BSYNC.RECONVERGENT B1 ;  /* 0x0000000000017941 */ /* 0x000fea0003800200 */
.L_x_4066:
[----:B------:R-:W-:Y:S01]  /*1550*/  FADD.FTZ R9, R22, R9 ;  /* 0x0000000916097221 */ /* 0x000fe20000010000 */
[----:B------:R-:W-:Y:S01]  /*1560*/  HFMA2 R22, -RZ, RZ, 1.875, 0 ;  /* 0x3f800000ff167431 */ /* 0x000fe200000001ff */
        /* <DEDUP_REMOVED lines=32> */
.L_x_4063:
        /* <DEDUP_REMOVED lines=8> */
[----:B------:R-:W-:Y:S01]  /*17f0*/  HFMA2 R22, -RZ, RZ, 1.875, 0 ;  /* 0x3f800000ff167431 */ /* 0x000fe200000001ff */
[----:B------:R-:W-:-:S04]  /*1800*/  MOV R24, 0x3d39bf78 ;  /* 0x3d39bf7800187802 */ /* 0x000fc80000000f00 */
        /* <DEDUP_REMOVED lines=30> */
.L_x_4061:
[----:B------:R-:W-:-:S04]  /*19f0*/  FFMA.FTZ R4, R14, R14, -1 ;  /* 0xbf8000000e047423 */ /* 0x000fc8000001000e */
[----:B------:R-:W0:Y:S02]  /*1a00*/  MUFU.SQRT R9, R4 ;  /* 0x0000000400097308 */ /* 0x000e240000002000 */
[----:B0-----:R-:W-:-:S06]  /*1a10*/  FADD.FTZ R17, R14, R9 ;  /* 0x000000090e117221 */ /* 0x001fcc0000010000 */
[----:B------:R-:W0:Y:S02]  /*1a20*/  MUFU.LG2 R17, R17 ;  /* 0x0000001100117308 */ /* 0x000e240000000c00 */
[----:B0-----:R-:W-:-:S07]  /*1a30*/  FMUL.FTZ R9, R17, 0.69314718246459960938 ;  /* 0x3f31721811097820 */ /* 0x001fce0000410000 */
.L_x_4062:
[----:B------:R-:W-:Y:S05]  /*1a40*/  BSYNC.RECONVERGENT B0 ;  /* 0x0000000000007941 */ /* 0x000fea0003800200 */
.L_x_4060:
        /* <DEDUP_REMOVED lines=16> */
[----:B------:R-:W-:Y:S01]  /*1b50*/  @!P0 MUFU.SQRT R4, R8 ;  /* 0x0000000800048308 */ /* 0x000fe20000002000 */
[----:B------:R-:W-:Y:S02]  /*1b60*/  @!P0 MOV R5, 0x3f800000 ;  /* 0x3f80000000058802 */ /* 0x000fe40000000f00 */
[----:B------:R-:W-:-:S06]  /*1b70*/  @!P0 FMUL.FTZ R17, R17, 0.5 ;  /* 0x3f00000011118820 */ /* 0x000fcc0000410000 */
[----:B------:R-:W2:Y:S02]  /*1b80*/  @!P0 MUFU.SQRT R17, R17 ;  /* 0x0000001100118308 */ /* 0x000ea40000002000 */
[----:B--2---:R-:W-:Y:S01]  /*1b90*/  @!P0 FMUL.FTZ R4, R4, R17 ;  /* 0x0000001104048220 */ /* 0x004fe20000410000 */
        /* <DEDUP_REMOVED lines=9> */
[----:B0-----:R-:W-:Y:S01]  /*1c30*/  @P1 FMUL.FTZ R8, R2, R2 ;  /* 0x0000000202081220 */ /* 0x001fe20000410000 */
[----:B------:R-:W-:Y:S01]  /*1c40*/  @!P0 FADD.FTZ R7, -R0, R15 ;  /* 0x0000000f00078221 */ /* 0x000fe20000010100 */
[----:B------:R-:W-:Y:S01]  /*1c50*/  @!P1 FMUL.FTZ R4, |R2|, 0.5 ;  /* 0x3f00000002049820 */ /* 0x000fe20000410200 */
[----:B------:R-:W0:Y:S02]  /*1c60*/  @P1 MUFU.RCP R19, R12 ;  /* 0x0000000c00131308 */ /* 0x000e240000001000 */
        /* <DEDUP_REMOVED lines=9> */
.L_x_4075:
[----:B------:R-:W-:Y:S05]  /*1d00*/  BSYNC.RECONVERGENT B5 ;  /* 0x0000000000057941 */ /* 0x000fea0003800200 */
.L_x_4074:
[----:B------:R-:W-:-:S04]  /*1d10*/  FADD.FTZ R4, R7, R4 ;  /* 0x0000000407047221 */ /* 0x000fc80000010000 */
[----:B------:R-:W-:-:S06]  /*1d20*/  FMUL.FTZ R4, R4, R17 ;  /* 0x0000001104047220 */ /* 0x000fcc0000410000 */
[----:B------:R-:W2:Y:S01]  /*1d30*/  MUFU.SQRT R4, R4 ;  /* 0x0000000400047308 */ /* 0x000ea20000002000 */
[----:B------:R-:W-:Y:S05]  /*1d40*/  BRA `(.L_x_4072) ;  /* 0x00000000002c7947 */ /* 0x000fea0003800000 */
.L_x_4073:
[----:B------:R-:W-:-:S13]  /*1d50*/  FSETP.GT.FTZ.AND P0, PT, R5, 1, PT ;  /* 0x3f8000000500780b */ /* 0x000fda0003f14000 */
[----:B0-----:R-:W-:Y:S01]  /*1d60*/  @P0 FMUL.FTZ R8, R7, R0 ;  /* 0x0000000007080220 */ /* 0x001fe20000410000 */
        /* <DEDUP_REMOVED lines=8> */
[----:B------:R3:W4:Y:S02]  /*1df0*/  @!P0 MUFU.SQRT R4, R12 ;  /* 0x0000000c00048308 */ /* 0x0007240000002000 */
.L_x_4072:
[----:B------:R-:W-:Y:S05]  /*1e00*/  BSYNC.RECONVERGENT B1 ;  /* 0x0000000000017941 */ /* 0x000fea0003800200 */
.L_x_4070:
[----:B------:R-:W-:Y:S05]  /*1e10*/  BSYNC.RELIABLE B0 ;  /* 0x0000000000007941 */ /* 0x000fea0003800100 */
.L_x_4069:
[----:B------:R-:W-:-:S13]  /*1e20*/  ISETP.GE.AND P0, PT, R3, RZ, PT ;  /* 0x000000ff0300720c */ /* 0x000fda0003f06270 */
[----:B------:R-:W-:Y:S05]  /*1e30*/  @!P0 BRA `(.L_x_4076) ;  /* 0x0000000000bc8947 */ /* 0x000fea0003800000 */
[----:B------:R-:W-:Y:S01]  /*1e40*/  FADD.FTZ R0, |R5|, -RZ ;  /* 0x800000ff05007221 */ /* 0x000fe20000010200 */
[C---:B--2-4-:R-:W-:Y:S01]  /*1e50*/  FADD.FTZ R7, |R4|.reuse, -RZ ;  /* 0x800000ff04077221 */ /* 0x054fe20000010200 */
[----:B------:R-:W-:Y:S01]  /*1e60*/  FSETP.GT.FTZ.AND P2, PT, |R4|, |R5|, PT ;  /* 0x400000050400720b */ /* 0x000fe20003f54200 */
[----:B------:R-:W-:Y:S03]  /*1e70*/  BSSY.RECONVERGENT B5, `(.L_x_4077) ;  /* 0x000000f000057945 */ /* 0x000fe60003800200 */
[----:B------:R-:W-:Y:S02]  /*1e80*/  FSEL R3, R7, R0, P2 ;  /* 0x0000000007037208 */ /* 0x000fe40001000000 */
[----:B------:R-:W-:Y:S02]  /*1e90*/  FSEL R0, R0, R7, P2 ;  /* 0x0000000700007208 */ /* 0x000fe40001000000 */
[----:B0-----:R-:W0:Y:S08]  /*1ea0*/  MUFU.RCP R8, R3 ;  /* 0x0000000300087308 */ /* 0x001e300000001000 */
        /* <DEDUP_REMOVED lines=8> */
[----:B---3--:R-:W-:-:S07]  /*1f30*/  MOV R12, 0x1f50 ;  /* 0x00001f50000c7802 */ /* 0x008fce0000000f00 */
[----:B-1----:R-:W-:Y:S05]  /*1f40*/  CALL.REL.NOINC `($__internal_10_$__cuda_sm3x_div_rn_ftz_f32_slowpath) ;  /* 0x0000008000047944 */ /* 0x002fea0003c00000 */
[----:B------:R-:W-:-:S07]  /*1f50*/  MOV R7, R0 ;  /* 0x0000000000077202 */ /* 0x000fce0000000f00 */
.L_x_4078:
[----:B------:R-:W-:Y:S05]  /*1f60*/  BSYNC.RECONVERGENT B5 ;  /* 0x0000000000057941 */ /* 0x000fea0003800200 */
.L_x_4077:
[----:B------:R-:W-:Y:S02]  /*1f70*/  HFMA2 R15, -RZ, RZ, 0.89990234375, 10328 ;  /* 0x3b33710bff0f7431 */ /* 0x000fe400000001ff */
[----:B------:R-:W-:Y:S01]  /*1f80*/  FMUL.FTZ R0, R7, R7 ;  /* 0x0000000707007220 */ /* 0x000fe20000410000 */
[----:B------:R-:W-:Y:S02]  /*1f90*/  ISETP.GE.AND P0, PT, R5, RZ, PT ;  /* 0x000000ff0500720c */ /* 0x000fe40003f06270 */
[----:B------:R-:W-:Y:S02]  /*1fa0*/  FSETP.NEU.FTZ.AND P1, PT, R3, RZ, PT ;  /* 0x000000ff0300720b */ /* 0x000fe40003f3d000 */
[----:B------:R-:W-:Y:S01]  /*1fb0*/  FSETP.NEU.FTZ.AND P3, PT, |R5|, |R4|, PT ;  /* 0x400000040500720b */ /* 0x000fe20003f7d200 */
[----:B------:R-:W-:Y:S01]  /*1fc0*/  FADD.FTZ R5, |R4|, |R5| ;  /* 0x4000000504057221 */ /* 0x000fe20000010200 */
        /* <DEDUP_REMOVED lines=9> */
[----:B------:R-:W-:Y:S01]  /*2060*/  FFMA.FTZ R0, R0, R7, R7 ;  /* 0x0000000700007223 */ /* 0x000fe20000010007 */
[----:B------:R-:W-:-:S03]  /*2070*/  FSEL R3, R15, 1.8663789033889770508, P2 ;  /* 0x3feee5810f037808 */ /* 0x000fc60001000000 */
[----:B------:R-:W-:-:S05]  /*2080*/  FFMA.FTZ R7, R15, 1.6832555532455444336, -R0 ;  /* 0x3fd774eb0f077823 */ /* 0x000fca0000010800 */
        /* <DEDUP_REMOVED lines=10> */
.L_x_4076:
[----:B------:R-:W-:Y:S01]  /*2130*/  FADD.FTZ R5, -R5, -RZ ;  /* 0x800000ff05057221 */ /* 0x000fe20000010100 */
[C---:B--2-4-:R-:W-:Y:S01]  /*2140*/  FADD.FTZ R15, |R4|.reuse, -RZ ;  /* 0x800000ff040f7221 */ /* 0x054fe20000010200 */
[----:B------:R-:W-:Y:S02]  /*2150*/  BSSY.RECONVERGENT B5, `(.L_x_4080) ;  /* 0x0000011000057945 */ /* 0x000fe40003800200 */
[----:B------:R-:W-:Y:S01]  /*2160*/  FADD.FTZ R0, |R5|, -RZ ;  /* 0x800000ff05007221 */ /* 0x000fe20000010200 */
[----:B------:R-:W-:-:S04]  /*2170*/  FSETP.GT.FTZ.AND P2, PT, |R4|, |R5|, PT ;  /* 0x400000050400720b */ /* 0x000fc80003f54200 */
[----:B------:R-:W-:Y:S02]  /*2180*/  FSEL R3, R15, R0, P2 ;  /* 0x000000000f037208 */ /* 0x000fe40001000000 */
[----:B------:R-:W-:Y:S02]  /*2190*/  FSEL R0, R0, R15, P2 ;  /* 0x0000000f00007208 */ /* 0x000fe40001000000 */
[----:B0-----:R-:W0:Y:S08]  /*21a0*/  MUFU.RCP R8, R3 ;  /* 0x0000000300087308 */ /* 0x001e300000001000 */
[----:B------:R-:W2:Y:S01]  /*21b0*/  FCHK P0, R0, R3 ;  /* 0x0000000300007302 */ /* 0x000ea20000000000 */
[----:B0-----:R-:W-:-:S04]  /*21c0*/  FFMA R7, -R3, R8, 1 ;  /* 0x3f80000003077423 */ /* 0x001fc80000000108 */
[----:B------:R-:W-:-:S04]  /*21d0*/  FFMA R7, R8, R7, R8 ;  /* 0x0000000708077223 */ /* 0x000fc80000000008 */
[----:B------:R-:W-:-:S04]  /*21e0*/  FFMA R8, R0, R7, RZ ;  /* 0x0000000700087223 */ /* 0x000fc800000000ff */
[----:B---3--:R-:W-:-:S04]  /*21f0*/  FFMA R12, -R3, R8, R0 ;  /* 0x00000008030c7223 */ /* 0x008fc80000000100 */
[----:B------:R-:W-:Y:S01]  /*2200*/  FFMA R7, R7, R12, R8 ;  /* 0x0000000c07077223 */ /* 0x000fe20000000008 */
[----:B--2---:R-:W-:Y:S06]  /*2210*/  @!P0 BRA `(.L_x_4081) ;  /* 0x0000000000108947 */ /* 0x004fec0003800000 */
[----:B------:R-:W-:Y:S02]  /*2220*/  MOV R23, R3 ;  /* 0x0000000300177202 */ /* 0x000fe40000000f00 */
[----:B------:R-:W-:-:S07]  /*2230*/  MOV R12, 0x2250 ;  /* 0x00002250000c7802 */ /* 0x000fce0000000f00 */
[----:B-1----:R-:W-:Y:S05]  /*2240*/  CALL.REL.NOINC `($__internal_10_$__cuda_sm3x_div_rn_ftz_f32_slowpath) ;  /* 0x0000007c00447944 */ /* 0x002fea0003c00000 */
[----:B------:R-:W-:-:S07]  /*2250*/  MOV R7, R0 ;  /* 0x0000000000077202 */ /* 0x000fce0000000f00 */
.L_x_4081:
[----:B------:R-:W-:Y:S05]  /*2260*/  BSYNC.RECONVERGENT B5 ;  /* 0x0000000000057941 */ /* 0x000fea0003800200 */
.L_x_4080:
[----:B------:R-:W-:Y:S02]  /*2270*/  HFMA2 R15, -RZ, RZ, 0.89990234375, 10328 ;  /* 0x3b33710bff0f7431 */ /* 0x000fe400000001ff */
[----:B------:R-:W-:Y:S01]  /*2280*/  FMUL.FTZ R0, R7, R7 ;  /* 0x0000000707007220 */ /* 0x000fe20000410000 */
[----:B------:R-:W-:Y:S02]  /*2290*/  ISETP.GE.AND P0, PT, R5, RZ, PT ;  /* 0x000000ff0500720c */ /* 0x000fe40003f06270 */
[----:B------:R-:W-:Y:S02]  /*22a0*/  FSETP.NEU.FTZ.AND P1, PT, R3, RZ, PT ;  /* 0x000000ff0300720b */ /* 0x000fe40003f3d000 */
[C---:B------:R-:W-:Y:S01]  /*22b0*/  FSETP.NEU.FTZ.AND P3, PT, |R5|.reuse, |R4|, PT ;  /* 0x400000040500720b */ /* 0x040fe20003f7d200 */
        /* <DEDUP_REMOVED lines=23> */
.L_x_4071:
[----:B------:R-:W-:-:S13]  /*2430*/  ISETP.GE.AND P0, PT, R3, RZ, PT ;  /* 0x000000ff0300720c */ /* 0x000fda0003f06270 */
[----:B------:R-:W-:Y:S05]  /*2440*/  @!P0 BRA `(.L_x_4082) ;  /* 0x0000000000708947 */ /* 0x000fea0003800000 */
[----:B------:R-:W-:Y:S02]  /*2450*/  MOV R3, 0x3f000000 ;  /* 0x3f00000000037802 */ /* 0x000fe40000000f00 */
[C---:B------:R-:W-:Y:S02]  /*2460*/  FSETP.GT.FTZ.AND P0, PT, |R4|.reuse, 0.56000000238418579102, PT ;  /* 0x3f0f5c290400780b */ /* 0x040fe40003f14200 */
[C---:B------:R-:W-:Y:S01]  /*2470*/  FSETP.NEU.FTZ.AND P1, PT, |R4|.reuse, 1, PT ;  /* 0x3f8000000400780b */ /* 0x040fe20003f3d200 */
[----:B------:R-:W-:-:S04]  /*2480*/  FFMA.FTZ R0, |R4|, -R3, 0.5 ;  /* 0x3f00000004007423 */ /* 0x000fc80000010a03 */
[----:B------:R-:W2:Y:S02]  /*2490*/  MUFU.RSQ R3, R0 ;  /* 0x0000000000037308 */ /* 0x000ea40000001400 */
[----:B--2---:R-:W-:Y:S01]  /*24a0*/  FMUL.FTZ R5, R0, R3 ;  /* 0x0000000300057220 */ /* 0x004fe20000410000 */
[----:B0-----:R-:W-:Y:S01]  /*24b0*/  FMUL.FTZ R8, R3, -0.5 ;  /* 0xbf00000003087820 */ /* 0x001fe20000410000 */
[----:B------:R-:W-:-:S03]  /*24c0*/  FADD.FTZ R3, |R4|, -RZ ;  /* 0x800000ff04037221 */ /* 0x000fc60000010200 */
[----:B------:R-:W-:-:S04]  /*24d0*/  FFMA.FTZ R8, R5, R8, 0.5 ;  /* 0x3f00000005087423 */ /* 0x000fc80000010008 */
[----:B------:R-:W-:Y:S01]  /*24e0*/  FFMA.FTZ R8, R5, R8, R5 ;  /* 0x0000000805087223 */ /* 0x000fe20000010005 */
[----:B------:R-:W-:-:S04]  /*24f0*/  HFMA2 R5, -RZ, RZ, 1.265625, -5052 ;  /* 0x3d10ecefff057431 */ /* 0x000fc800000001ff */
[----:B------:R-:W-:Y:S02]  /*2500*/  @P0 FSEL R3, R8, RZ, P1 ;  /* 0x000000ff08030208 */ /* 0x000fe40000800000 */
        /* <DEDUP_REMOVED lines=10> */
[----:B------:R-:W-:-:S03]  /*25b0*/  MOV R3, 0x3f6ee581 ;  /* 0x3f6ee58100037802 */ /* 0x000fc60000000f00 */
[----:B------:R-:W-:-:S05]  /*25c0*/  FADD.FTZ R0, -R7, -RZ ;  /* 0x800000ff07007221 */ /* 0x000fca0000010100 */
[----:B------:R-:W-:-:S05]  /*25d0*/  FSEL R0, R7, R0, P0 ;  /* 0x0000000007007208 */ /* 0x000fca0000000000 */
[----:B------:R-:W-:-:S04]  /*25e0*/  @!P1 FFMA.FTZ R7, R3, 1.6832555532455444336, R0 ;  /* 0x3fd774eb03079823 */ /* 0x000fc80000010000 */
[----:B------:R-:W-:Y:S01]  /*25f0*/  @P0 FADD.FTZ R7, R7, R7 ;  /* 0x0000000707070221 */ /* 0x000fe20000010000 */
[----:B------:R-:W-:Y:S06]  /*2600*/  BRA `(.L_x_4079) ;  /* 0x0000000000707947 */ /* 0x000fec0003800000 */
.L_x_4082:
[----:B------:R-:W-:Y:S02]  /*2610*/  HFMA2 R3, -RZ, RZ, 1.75, 0 ;  /* 0x3f000000ff037431 */ /* 0x000fe400000001ff */
[----:B------:R-:W-:-:S04]  /*2620*/  FADD.FTZ R0, -R4, -RZ ;  /* 0x800000ff04007221 */ /* 0x000fc80000010100 */
        /* <DEDUP_REMOVED lines=26> */
.L_x_4079:
[----:B------:R-:W-:Y:S05]  /*27d0*/  BSYNC.RECONVERGENT B4 ;  /* 0x0000000000047941 */ /* 0x000fea0003800200 */
.L_x_4068:
[----:B------:R-:W-:-:S13]  /*27e0*/  ISETP.GE.AND P0, PT, R2, RZ, PT ;  /* 0x000000ff0200720c */ /* 0x000fda0003f06270 */
[----:B-1----:R-:W-:-:S07]  /*27f0*/  @P0 FADD.FTZ R9, -R9, -RZ ;  /* 0x800000ff09090221 */ /* 0x002fce0000010100 */
.L_x_4048:
[----:B------:R-:W-:Y:S05]  /*2800*/  BSYNC.RECONVERGENT B2 ;  /* 0x0000000000027941 */ /* 0x000fea0003800200 */
.L_x_4046:
[----:B------:R-:W-:-:S04]  /*2810*/  FSETP.NAN.FTZ.AND P0, PT, |R7|, |R7|, PT ;  /* 0x400000070700720b */ /* 0x000fc80003f18200 */
        /* <DEDUP_REMOVED lines=9> */
.L_x_4045:
[----:B------:R-:W-:Y:S05]  /*28b0*/  BSYNC.RECONVERGENT B3 ;  /* 0x0000000000037941 */ /* 0x000fea0003800200 */
.L_x_4044:
[----:B------:R-:W-:Y:S05]  /*28c0*/  WARPSYNC.ALL ;  /* 0x0000000000007948 */ /* 0x000fea0003800000 */
[----:B------:R-:W-:Y:S01]  /*28d0*/  IADD3 R7, PT, PT, R10, 0x80, RZ ;  /* 0x000000800a077810 */ /* 0x000fe20007ffe0ff */
[----:B------:R-:W-:Y:S03]  /*28e0*/  BSSY.RECONVERGENT B3, `(.L_x_4083) ;  /* 0x0000269000037945 */ /* 0x000fe60003800200 */
[----:B------:R-:W-:-:S13]  /*28f0*/  ISETP.GE.AND P0, PT, R7, R11, PT ;  /* 0x0000000b0700720c */ /* 0x000fda0003f06270 */
[----:B------:R-:W-:Y:S05]  /*2900*/  @P0 BRA `(.L_x_4084) ;  /* 0x0000002400980947 */ /* 0x000fea0003800000 */
[--C-:B------:R-:W-:Y:S01]  /*2910*/  HADD2.F32 R3, -RZ, R6.reuse.H1_H1 ;  /* 0x30000006ff037230 */ /* 0x100fe20000004100 */
[----:B------:R-:W-:Y:S01]  /*2920*/  BSSY.RECONVERGENT B2, `(.L_x_4085) ;  /* 0x000025a000027945 */ /* 0x000fe20003800200 */
[----:B------:R-:W-:-:S03]  /*2930*/  HADD2.F32 R2, -RZ, R6.H0_H0 ;  /* 0x20000006ff027230 */ /* 0x000fc60000004100 */
[C---:B------:R-:W-:Y:S01]  /*2940*/  FSETP.NAN.FTZ.AND P1, PT, |R3|.reuse, |R3|, PT ;  /* 0x400000030300720b */ /* 0x040fe20003f38200 */
[----:B------:R-:W-:Y:S01]  /*2950*/  FADD.FTZ R5, |R3|, -RZ ;  /* 0x800000ff03057221 */ /* 0x000fe20000010200 */
[C---:B------:R-:W-:Y:S01]  /*2960*/  FSETP.NAN.FTZ.AND P0, PT, |R2|.reuse, |R2|, PT ;  /* 0x400000020200720b */ /* 0x040fe20003f18200 */
[----:B---3--:R-:W-:-:S12]  /*2970*/  FADD.FTZ R12, |R2|, -RZ ;  /* 0x800000ff020c7221 */ /* 0x008fd80000010200 */
        /* <DEDUP_REMOVED lines=17> */
.L_x_4086:
        /* <DEDUP_REMOVED lines=69> */
.L_x_4096:
[----:B------:R-:W-:-:S04]  /*2ee0*/  FADD.FTZ R6, -R15, R14 ;  /* 0x0000000e0f067221 */ /* 0x000fc80000010100 */
[----:B------:R-:W-:-:S07]  /*2ef0*/  FMUL.FTZ R6, R6, 0.5 ;  /* 0x3f00000006067820 */ /* 0x000fce0000410000 */
.L_x_4097:
[----:B------:R-:W-:Y:S05]  /*2f00*/  BSYNC.RECONVERGENT B1 ;  /* 0x0000000000017941 */ /* 0x000fea0003800200 */
.L_x_4095:
        /* <DEDUP_REMOVED lines=11> */
.L_x_4099:
[----:B------:R-:W-:-:S04]  /*2fc0*/  FADD.FTZ R21, R17, -R22 ;  /* 0x8000001611157221 */ /* 0x000fc80000010000 */
[----:B------:R-:W-:-:S07]  /*2fd0*/  FMUL.FTZ R21, R21, 0.5 ;  /* 0x3f00000015157820 */ /* 0x000fce0000410000 */
.L_x_4100:
[----:B------:R-:W-:Y:S05]  /*2fe0*/  BSYNC.RECONVERGENT B1 ;  /* 0x0000000000017941 */ /* 0x000fea0003800200 */
.L_x_4098:
[----:B------:R-:W-:Y:S01]  /*2ff0*/  FADD.FTZ R6, R21, R6 ;  /* 0x0000000615067221 */ /* 0x000fe20000010000 */
[----:B------:R-:W-:Y:S01]  /*3000*/  FADD.FTZ R19, R4, 1 ;  /* 0x3f80000004137421 */ /* 0x000fe20000010000 */
[----:B------:R-:W-:Y:S01]  /*3010*/  HFMA2 R24, -RZ, RZ, 1.625, 0 ;  /* 0x3e800000ff187431 */ /* 0x000fe200000001ff */
[----:B------:R-:W-:Y:S02]  /*3020*/  MOV R26, 0x3d39bf78 ;  /* 0x3d39bf78001a7802 */ /* 0x000fe40000000f00 */
[----:B------:R-:W-:-:S04]  /*3030*/  FMUL.FTZ R22, R6, R19 ;  /* 0x0000001306167220 */ /* 0x000fc80000410000 */
        /* <DEDUP_REMOVED lines=30> */
.L_x_4094:
        /* <DEDUP_REMOVED lines=35> */
.L_x_4101:
[----:B------:R-:W-:-:S04]  /*3450*/  FADD.FTZ R6, -R5, 1 ;  /* 0x3f80000005067421 */ /* 0x000fc80000010100 */
[----:B------:R-:W-:-:S06]  /*3460*/  FMUL.FTZ R6, R15, R6 ;  /* 0x000000060f067220 */ /* 0x000fcc0000410000 */
[----:B------:R-:W0:Y:S08]  /*3470*/  MUFU.SQRT R6, R6 ;  /* 0x0000000600067308 */ /* 0x000e300000002000 */
[----:B0-----:R-:W0:Y:S02]  /*3480*/  MUFU.RCP R21, R6 ;  /* 0x0000000600157308 */ /* 0x001e240000001000 */
[----:B0-----:R-:W-:Y:S01]  /*3490*/  FMUL.FTZ R21, |R2|, R21 ;  /* 0x0000001502157220 */ /* 0x001fe20000410200 */
[----:B------:R-:W-:Y:S06]  /*34a0*/  BRA `(.L_x_4092) ;  /* 0x0000000000047947 */ /* 0x000fec0003800000 */
.L_x_4093:
[----:B------:R0:W1:Y:S02]  /*34b0*/  MUFU.SQRT R21, R12 ;  /* 0x0000000c00157308 */ /* 0x0000640000002000 */
.L_x_4092:
[----:B------:R-:W-:Y:S05]  /*34c0*/  BSYNC.RECONVERGENT B0 ;  /* 0x0000000000007941 */ /* 0x000fea0003800200 */
.L_x_4091:
        /* <DEDUP_REMOVED lines=13> */
[----:B------:R-:W-:-:S04]  /*35a0*/  FADD.FTZ R0, -R19, -RZ ;  /* 0x800000ff13007221 */ /* 0x000fc80000010100 */
        /* <DEDUP_REMOVED lines=20> */
[----:B------:R-:W-:-:S03]  /*36f0*/  HFMA2 R3, -RZ, RZ, 1.9599609375, 20144 ;  /* 0x3fd774ebff037431 */ /* 0x000fc600000001ff */
[----:B------:R-:W-:-:S04]  /*3700*/  FFMA.FTZ R15, R15, R0, R15 ;  /* 0x000000000f0f7223 */ /* 0x000fc8000001000f */
[----:B------:R-:W-:-:S05]  /*3710*/  FADD.FTZ R0, -R15, -RZ ;  /* 0x800000ff0f007221 */ /* 0x000fca0000010100 */
[----:B------:R-:W-:-:S05]  /*3720*/  FSEL R0, R15, R0, P0 ;  /* 0x000000000f007208 */ /* 0x000fca0000000000 */
[----:B------:R-:W-:-:S04]  /*3730*/  @P1 FFMA.FTZ R15, R3, 0.93318945169448852539, R0 ;  /* 0x3f6ee581030f1823 */ /* 0x000fc80000010000 */
[----:B------:R-:W-:Y:S01]  /*3740*/  @P0 FADD.FTZ R15, R15, R15 ;  /* 0x0000000f0f0f0221 */ /* 0x000fe20000010000 */
[----:B------:R-:W-:Y:S06]  /*3750*/  BRA `(.L_x_4107) ;  /* 0x0000000800d07947 */ /* 0x000fec0003800000 */
.L_x_4106:
[----:B------:R-:W-:Y:S01]  /*3760*/  MOV R0, 0x3f000000 ;  /* 0x3f00000000007802 */ /* 0x000fe20000000f00 */
[C---:B0-----:R-:W-:Y:S01]  /*3770*/  FADD.FTZ R12, |R19|.reuse, -RZ ;  /* 0x800000ff130c7221 */ /* 0x041fe20000010200 */
        /* <DEDUP_REMOVED lines=23> */
[----:B------:R-:W-:-:S04]  /*38f0*/  @!P1 FFMA.FTZ R15, R3, 0.93318945169448852539, R0 ;  /* 0x3f6ee581030f9823 */ /* 0x000fc80000010000 */
[----:B------:R-:W-:Y:S01]  /*3900*/  @P0 FADD.FTZ R15, R15, R15 ;  /* 0x0000000f0f0f0221 */ /* 0x000fe20000010000 */
[----:B------:R-:W-:Y:S06]  /*3910*/  BRA `(.L_x_4107) ;  /* 0x0000000800607947 */ /* 0x000fec0003800000 */
.L_x_4105:
        /* <DEDUP_REMOVED lines=11> */
[----:B0-----:R-:W-:-:S03]  /*39d0*/  @P1 FMUL.FTZ R12, R2, R2 ;  /* 0x00000002020c1220 */ /* 0x001fc60000410000 */
[----:B------:R-:W0:Y:S02]  /*39e0*/  @P1 MUFU.RCP R15, R14 ;  /* 0x0000000e000f1308 */ /* 0x000e240000001000 */
[----:B0-----:R-:W-:Y:S01]  /*39f0*/  @P1 FMUL.FTZ.D2 R12, R12, R15 ;  /* 0x0000000f0c0c1220 */ /* 0x001fe20000310000 */
        /* <DEDUP_REMOVED lines=9> */
.L_x_4112:
[----:B------:R-:W-:-:S04]  /*3a90*/  FADD.FTZ R0, -R0, R17 ;  /* 0x0000001100007221 */ /* 0x000fc80000010100 */
[----:B------:R-:W-:-:S07]  /*3aa0*/  FMUL.FTZ R15, R0, 0.5 ;  /* 0x3f000000000f7820 */ /* 0x000fce0000410000 */
.L_x_4113:
[----:B------:R-:W-:Y:S05]  /*3ab0*/  BSYNC.RECONVERGENT B5 ;  /* 0x0000000000057941 */ /* 0x000fea0003800200 */
.L_x_4111:
[----:B------:R-:W-:Y:S01]  /*3ac0*/  FADD.FTZ R12, R15, R12 ;  /* 0x0000000c0f0c7221 */ /* 0x000fe20000010000 */
[----:B------:R-:W-:-:S04]  /*3ad0*/  FADD.FTZ R15, R5, R4 ;  /* 0x00000004050f7221 */ /* 0x000fc80000010000 */
[----:B------:R-:W-:-:S04]  /*3ae0*/  FMUL.FTZ R12, R12, R15 ;  /* 0x0000000f0c0c7220 */ /* 0x000fc80000410000 */
[----:B------:R0:W1:Y:S01]  /*3af0*/  MUFU.SQRT R4, R12 ;  /* 0x0000000c00047308 */ /* 0x0000620000002000 */
[----:B------:R-:W-:Y:S05]  /*3b00*/  BRA `(.L_x_4114) ;  /* 0x0000000000487947 */ /* 0x000fea0003800000 */
.L_x_4110:
        /* <DEDUP_REMOVED lines=12> */
.L_x_4109:
[----:B------:R-:W-:Y:S01]  /*3bd0*/  FADD.FTZ R0, R4, 1 ;  /* 0x3f80000004007421 */ /* 0x000fe20000010000 */
[----:B------:R-:W-:Y:S01]  /*3be0*/  MUFU.SQRT R15, R12 ;  /* 0x0000000c000f7308 */ /* 0x000fe20000002000 */
[----:B------:R-:W-:Y:S02]  /*3bf0*/  HFMA2 R5, -RZ, RZ, 1.875, 0 ;  /* 0x3f800000ff057431 */ /* 0x000fe400000001ff */
[----:B------:R-:W-:-:S06]  /*3c00*/  FMUL.FTZ R0, R0, 0.5 ;  /* 0x3f00000000007820 */ /* 0x000fcc0000410000 */
[----:B------:R-:W1:Y:S02]  /*3c10*/  MUFU.SQRT R0, R0 ;  /* 0x0000000000007308 */ /* 0x000e640000002000 */
[----:B-1----:R-:W-:-:S07]  /*3c20*/  FMUL.FTZ R4, R15, R0 ;  /* 0x000000000f047220 */ /* 0x002fce0000410000 */
.L_x_4114:
[----:B------:R-:W-:Y:S05]  /*3c30*/  BSYNC.RECONVERGENT B1 ;  /* 0x0000000000017941 */ /* 0x000fea0003800200 */
.L_x_4108:
[----:B------:R-:W-:Y:S05]  /*3c40*/  BRA `(.L_x_4115) ;  /* 0x0000000000087947 */ /* 0x000fea0003800000 */
.L_x_4104:
[----:B------:R-:W-:Y:S01]  /*3c50*/  FMUL.FTZ R4, R4, 16777216 ;  /* 0x4b80000004047820 */ /* 0x000fe20000410000 */
[----:B------:R-:W-:-:S07]  /*3c60*/  FMUL.FTZ R5, R5, 16777216 ;  /* 0x4b80000005057820 */ /* 0x000fce0000410000 */
.L_x_4115:
[----:B------:R-:W-:Y:S05]  /*3c70*/  BSYNC.RELIABLE B0 ;  /* 0x0000000000007941 */ /* 0x000fea0003800100 */
.L_x_4103:
[----:B------:R-:W-:-:S13]  /*3c80*/  ISETP.GT.AND P0, PT, R3, -0x1, PT ;  /* 0xffffffff0300780c */ /* 0x000fda0003f04270 */
[----:B------:R-:W-:Y:S05]  /*3c90*/  @P0 BRA `(.L_x_4116) ;  /* 0x0000000000c40947 */ /* 0x000fea0003800000 */
[----:B------:R-:W-:Y:S01]  /*3ca0*/  FADD.FTZ R5, -R5, -RZ ;  /* 0x800000ff05057221 */ /* 0x000fe20000010100 */
[C---:B-1----:R-:W-:Y:S01]  /*3cb0*/  FADD.FTZ R15, |R4|.reuse, -RZ ;  /* 0x800000ff040f7221 */ /* 0x042fe20000010200 */
[----:B------:R-:W-:Y:S02]  /*3cc0*/  BSSY.RECONVERGENT B5, `(.L_x_4117) ;  /* 0x0000011000057945 */ /* 0x000fe40003800200 */
[----:B------:R-:W-:Y:S01]  /*3cd0*/  FADD.FTZ R0, |R5|, -RZ ;  /* 0x800000ff05007221 */ /* 0x000fe20000010200 */
[----:B------:R-:W-:-:S04]  /*3ce0*/  FSETP.GT.FTZ.AND P2, PT, |R4|, |R5|, PT ;  /* 0x400000050400720b */ /* 0x000fc80003f54200 */
[----:B------:R-:W-:Y:S02]  /*3cf0*/  FSEL R3, R15, R0, P2 ;  /* 0x000000000f037208 */ /* 0x000fe40001000000 */
[----:B------:R-:W-:Y:S02]  /*3d00*/  FSEL R0, R0, R15, P2 ;  /* 0x0000000f00007208 */ /* 0x000fe40001000000 */
[----:B0-----:R-:W0:Y:S08]  /*3d10*/  MUFU.RCP R12, R3 ;  /* 0x00000003000c7308 */ /* 0x001e300000001000 */
        /* <DEDUP_REMOVED lines=9> */
[----:B------:R-:W-:Y:S05]  /*3db0*/  CALL.REL.NOINC `($__internal_10_$__cuda_sm3x_div_rn_ftz_f32_slowpath) ;  /* 0x0000006000687944 */ /* 0x000fea0003c00000 */
[----:B------:R-:W-:-:S07]  /*3dc0*/  MOV R12, R0 ;  /* 0x00000000000c7202 */ /* 0x000fce0000000f00 */
.L_x_4118:
[----:B------:R-:W-:Y:S05]  /*3dd0*/  BSYNC.RECONVERGENT B5 ;  /* 0x0000000000057941 */ /* 0x000fea0003800200 */
.L_x_4117:
        /* <DEDUP_REMOVED lines=20> */
[----:B------:R-:W-:Y:S01]  /*3f20*/  @!P2 FADD.FTZ R12, -R12, -RZ ;  /* 0x800000ff0c0ca221 */ /* 0x000fe20000010100 */
[----:B------:R-:W-:-:S03]  /*3f30*/  MOV R0, 0x4016cbe4 ;  /* 0x4016cbe400007802 */ /* 0x000fc60000000f00 */
[----:B------:R-:W-:Y:S01]  /*3f40*/  @!P0 FFMA.FTZ R15, R3, 1.6832555532455444336, R12 ;  /* 0x3fd774eb030f8823 */ /* 0x000fe2000001000c */
[----:B------:R-:W-:Y:S02]  /*3f50*/  @!P3 FSEL R15, R0, 0.78539818525314331055, !P0 ;  /* 0x3f490fdb000fb808 */ /* 0x000fe40004000000 */
[----:B------:R-:W-:Y:S02]  /*3f60*/  @!P1 FSEL R15, RZ, 3.1415927410125732422, P0 ;  /* 0x40490fdbff0f9808 */ /* 0x000fe40000000000 */
[----:B------:R-:W-:Y:S02]  /*3f70*/  FSETP.NAN.FTZ.AND P0, PT, |R5|, |R5|, PT ;  /* 0x400000050500720b */ /* 0x000fe40003f18200 */
[----:B------:R-:W-:-:S04]  /*3f80*/  LOP3.LUT R4, R15, 0x80000000, R4, 0xb8, !PT ;  /* 0x800000000f047812 */ /* 0x000fc800078eb804 */
[----:B------:R-:W-:Y:S01]  /*3f90*/  FSEL R15, R5, R4, P0 ;  /* 0x00000004050f7208 */ /* 0x000fe20000000000 */
[----:B------:R-:W-:Y:S06]  /*3fa0*/  BRA `(.L_x_4107) ;  /* 0x0000000000bc7947 */ /* 0x000fec0003800000 */
.L_x_4116:
[----:B------:R-:W-:Y:S01]  /*3fb0*/  FADD.FTZ R0, |R5|, -RZ ;  /* 0x800000ff05007221 */ /* 0x000fe20000010200 */
[C---:B-1----:R-:W-:Y:S01]  /*3fc0*/  FADD.FTZ R17, |R4|.reuse, -RZ ;  /* 0x800000ff04117221 */ /* 0x042fe20000010200 */
[----:B------:R-:W-:Y:S01]  /*3fd0*/  FSETP.GT.FTZ.AND P2, PT, |R4|, |R5|, PT ;  /* 0x400000050400720b */ /* 0x000fe20003f54200 */
[----:B------:R-:W-:Y:S03]  /*3fe0*/  BSSY.RECONVERGENT B5, `(.L_x_4119) ;  /* 0x000000f000057945 */ /* 0x000fe60003800200 */
        /* <DEDUP_REMOVED lines=14> */
.L_x_4120:
[----:B------:R-:W-:Y:S05]  /*40d0*/  BSYNC.RECONVERGENT B5 ;  /* 0x0000000000057941 */ /* 0x000fea0003800200 */
.L_x_4119:
        /* <DEDUP_REMOVED lines=27> */
[----:B------:R-:W-:-:S07]  /*4290*/  FSEL R15, R5, R4, P0 ;  /* 0x00000004050f7208 */ /* 0x000fce0000000000 */
.L_x_4107:
[----:B------:R-:W-:Y:S05]  /*42a0*/  BSYNC.RECONVERGENT B4 ;  /* 0x0000000000047941 */ /* 0x000fea0003800200 */
.L_x_4102:
[----:B------:R-:W-:-:S13]  /*42b0*/  ISETP.GE.AND P0, PT, R2, RZ, PT ;  /* 0x000000ff0200720c */ /* 0x000fda0003f06270 */
[----:B------:R-:W-:Y:S01]  /*42c0*/  @P0 FADD.FTZ R6, -R6, -RZ ;  /* 0x800000ff06060221 */ /* 0x000fe20000010100 */
[----:B------:R-:W-:Y:S06]  /*42d0*/  BRA `(.L_x_4087) ;  /* 0x0000000800f87947 */ /* 0x000fec0003800000 */
.L_x_4090:
[----:B------:R-:W-:Y:S01]  /*42e0*/  FADD.FTZ R3, -R3, 6.1232342629258392722e-17 ;  /* 0x248d313203037421 */ /* 0x000fe20000010100 */
[----:B------:R-:W-:-:S03]  /*42f0*/  FADD.FTZ R6, -R2, -RZ ;  /* 0x800000ff02067221 */ /* 0x000fc60000010100 */
[----:B------:R-:W-:Y:S01]  /*4300*/  FADD.FTZ R15, R3, 1.5707963705062866211 ;  /* 0x3fc90fdb030f7421 */ /* 0x000fe20000010000 */
[----:B------:R-:W-:Y:S06]  /*4310*/  BRA `(.L_x_4087) ;  /* 0x0000000800e87947 */ /* 0x000fec0003800000 */
.L_x_4089:
[----:B------:R-:W-:Y:S02]  /*4320*/  HFMA2 R15, -RZ, RZ, 0, 0 ;  /* 0x00000000ff0f7431 */ /* 0x000fe400000001ff */
[----:B------:R-:W-:Y:S01]  /*4330*/  FADD.FTZ R6, -R2, -RZ ;  /* 0x800000ff02067221 */ /* 0x000fe20000010100 */
[----:B------:R-:W-:Y:S06]  /*4340*/  BRA `(.L_x_4087) ;  /* 0x0000000800dc7947 */ /* 0x000fec0003800000 */
.L_x_4088:
        /* <DEDUP_REMOVED lines=27> */
.L_x_4125:
[----:B------:R-:W-:Y:S05]  /*4500*/  BSYNC.RECONVERGENT B5 ;  /* 0x0000000000057941 */ /* 0x000fea0003800200 */
.L_x_4124:
        /* <DEDUP_REMOVED lines=17> */
[----:B------:R-:W-:-:S03]  /*4620*/  HFMA2 R15, -RZ, RZ, 1.857421875, -1409 ;  /* 0x3f6ee581ff0f7431 */ /* 0x000fc600000001ff */
[----:B------:R-:W-:-:S05]  /*4630*/  FFMA.FTZ R3, R17, 0.93318945169448852539, -R12 ;  /* 0x3f6ee58111037823 */ /* 0x000fca000001080c */
[----:B------:R-:W-:Y:S01]  /*4640*/  FSEL R3, R3, R12, !P2 ;  /* 0x0000000c03037208 */ /* 0x000fe20005000000 */
[----:B------:R-:W-:Y:S01]  /*4650*/  @P2 FADD.FTZ R12, -R12, -RZ ;  /* 0x800000ff0c0c2221 */ /* 0x000fe20000010100 */
[----:B------:R-:W-:-:S05]  /*4660*/  FSEL R15, R15, 1.8663789033889770508, !P2 ;  /* 0x3feee5810f0f7808 */ /* 0x000fca0005000000 */
[----:B------:R-:W-:Y:S01]  /*4670*/  @!P0 FFMA.FTZ R3, R15, 1.6832555532455444336, R12 ;  /* 0x3fd774eb0f038823 */ /* 0x000fe2000001000c */
[----:B------:R-:W-:Y:S02]  /*4680*/  @!P3 FSEL R3, R0, 0.78539818525314331055, !P0 ;  /* 0x3f490fdb0003b808 */ /* 0x000fe40004000000 */
[----:B------:R-:W-:Y:S02]  /*4690*/  @!P1 FSEL R3, RZ, 3.1415927410125732422, P0 ;  /* 0x40490fdbff039808 */ /* 0x000fe40000000000 */
[----:B------:R-:W-:Y:S02]  /*46a0*/  FSETP.NAN.FTZ.AND P0, PT, |R5|, |R5|, PT ;  /* 0x400000050500720b */ /* 0x000fe40003f18200 */
[----:B------:R-:W-:-:S04]  /*46b0*/  LOP3.LUT R0, R3, 0x80000000, R2, 0xb8, !PT ;  /* 0x8000000003007812 */ /* 0x000fc800078eb802 */
[----:B------:R-:W-:Y:S01]  /*46c0*/  FSEL R0, R5, R0, P0 ;  /* 0x0000000005007208 */ /* 0x000fe20000000000 */
[----:B------:R-:W-:Y:S06]  /*46d0*/  BRA `(.L_x_4126) ;  /* 0x0000000400e47947 */ /* 0x000fec0003800000 */
.L_x_4123:
        /* <DEDUP_REMOVED lines=25> */
[----:B------:R-:W-:Y:S02]  /*4870*/  MOV R23, R4 ;  /* 0x0000000400177202 */ /* 0x000fe40000000f00 */
[----:B------:R-:W-:-:S07]  /*4880*/  MOV R12, 0x48a0 ;  /* 0x000048a0000c7802 */ /* 0x000fce0000000f00 */
[----:B------:R-:W-:Y:S05]  /*4890*/  CALL.REL.NOINC `($__internal_10_$__cuda_sm3x_div_rn_ftz_f32_slowpath) ;  /* 0x0000005400b07944 */ /* 0x000fea0003c00000 */
[----:B------:R-:W-:-:S07]  /*48a0*/  MOV R14, R0 ;  /* 0x00000000000e7202 */ /* 0x000fce0000000f00 */
.L_x_4128:
[----:B------:R-:W-:Y:S05]  /*48b0*/  BSYNC.RECONVERGENT B5 ;  /* 0x0000000000057941 */ /* 0x000fea0003800200 */
.L_x_4127:
        /* <DEDUP_REMOVED lines=29> */
.L_x_4122:
        /* <DEDUP_REMOVED lines=32> */
[----:B------:R-:W-:Y:S05]  /*4c90*/  CALL.REL.NOINC `($__internal_10_$__cuda_sm3x_div_rn_ftz_f32_slowpath) ;  /* 0x0000005000b07944 */ /* 0x000fea0003c00000 */
[----:B------:R-:W-:-:S07]  /*4ca0*/  MOV R12, R0 ;  /* 0x00000000000c7202 */ /* 0x000fce0000000f00 */
.L_x_4130:
[----:B------:R-:W-:Y:S05]  /*4cb0*/  BSYNC.RECONVERGENT B5 ;  /* 0x0000000000057941 */ /* 0x000fea0003800200 */
.L_x_4129:
        /* <DEDUP_REMOVED lines=15> */
[----:B------:R-:W-:Y:S01]  /*4db0*/  FFMA.FTZ R12, R15, R12, R12 ;  /* 0x0000000c0f0c7223 */ /* 0x000fe2000001000c */
[----:B------:R-:W-:-:S03]  /*4dc0*/  FSEL R15, R17, 1.8663789033889770508, !P2 ;  /* 0x3feee581110f7808 */ /* 0x000fc60005000000 */
        /* <DEDUP_REMOVED lines=10> */
.L_x_4126:
[----:B------:R-:W-:Y:S05]  /*4e70*/  BSYNC.RECONVERGENT B4 ;  /* 0x0000000000047941 */ /* 0x000fea0003800200 */
.L_x_4121:
[----:B------:R-:W-:Y:S01]  /*4e80*/  ISETP.GE.AND P0, PT, R2, RZ, PT ;  /* 0x000000ff0200720c */ /* 0x000fe20003f06270 */
[----:B------:R-:W-:Y:S01]  /*4e90*/  FADD.FTZ R6, R6, 0.69314718246459960938 ;  /* 0x3f31721806067421 */ /* 0x000fe20000010000 */
[----:B------:R-:W-:-:S11]  /*4ea0*/  FADD.FTZ R15, |R0|, -RZ ;  /* 0x800000ff000f7221 */ /* 0x000fd60000010200 */
[----:B------:R-:W-:-:S07]  /*4eb0*/  @P0 FADD.FTZ R6, -R6, -RZ ;  /* 0x800000ff06060221 */ /* 0x000fce0000010100 */
.L_x_4087:
[----:B------:R-:W-:Y:S05]  /*4ec0*/  BSYNC.RECONVERGENT B2 ;  /* 0x0000000000027941 */ /* 0x000fea0003800200 */
.L_x_4085:
        /* <DEDUP_REMOVED lines=10> */
.L_x_4084:
[----:B------:R-:W-:Y:S05]  /*4f70*/  BSYNC.RECONVERGENT B3 ;  /* 0x0000000000037941 */ /* 0x000fea0003800200 */
.L_x_4083:
        /* <DEDUP_REMOVED lines=11> */
[----:B0--3--:R-:W-:-:S12]  /*5030*/  FADD.FTZ R12, |R2|, -RZ ;  /* 0x800000ff020c7221 */ /* 0x009fd80000010200 */
        /* <DEDUP_REMOVED lines=17> */
.L_x_4134:
        /* <DEDUP_REMOVED lines=69> */
.L_x_4144:
[----:B------:R-:W-:-:S04]  /*55a0*/  FADD.FTZ R4, -R15, R14 ;  /* 0x0000000e0f047221 */ /* 0x000fc80000010100 */
[----:B------:R-:W-:-:S07]  /*55b0*/  FMUL.FTZ R4, R4, 0.5 ;  /* 0x3f00000004047820 */ /* 0x000fce0000410000 */
.L_x_4145:
[----:B------:R-:W-:Y:S05]  /*55c0*/  BSYNC.RECONVERGENT B1 ;  /* 0x0000000000017941 */ /* 0x000fea0003800200 */
.L_x_4143:
        /* <DEDUP_REMOVED lines=11> */
.L_x_4147:
[----:B------:R-:W-:-:S04]  /*5680*/  FADD.FTZ R23, R17, -R22 ;  /* 0x8000001611177221 */ /* 0x000fc80000010000 */
[----:B------:R-:W-:-:S07]  /*5690*/  FMUL.FTZ R23, R23, 0.5 ;  /* 0x3f00000017177820 */ /* 0x000fce0000410000 */
.L_x_4148:
[----:B------:R-:W-:Y:S05]  /*56a0*/  BSYNC.RECONVERGENT B1 ;  /* 0x0000000000017941 */ /* 0x000fea0003800200 */
.L_x_4146:
        /* <DEDUP_REMOVED lines=35> */
.L_x_4142:
[----:B------:R-:W-:-:S13]  /*58e0*/  FSETP.GEU.FTZ.AND P0, PT, R19, 1, PT ;  /* 0x3f8000001300780b */ /* 0x000fda0003f1e000 */
[----:B------:R-:W-:Y:S05]  /*58f0*/  @!P0 BRA `(.L_x_4149) ;  /* 0x0000000000848947 */ /* 0x000fea0003800000 */
[----:B------:R-:W-:Y:S01]  /*5900*/  FMUL.FTZ R23, R15, R0 ;  /* 0x000000000f177220 */ /* 0x000fe20000410000 */
[----:B------:R-:W-:Y:S01]  /*5910*/  HFMA2 R25, -RZ, RZ, 1.625, 0 ;  /* 0x3e800000ff197431 */ /* 0x000fe200000001ff */
        /* <DEDUP_REMOVED lines=31> */
.L_x_4149:
[----:B------:R-:W-:-:S04]  /*5b10*/  FADD.FTZ R4, -R19, 1 ;  /* 0x3f80000013047421 */ /* 0x000fc80000010100 */
[----:B------:R-:W-:-:S06]  /*5b20*/  FMUL.FTZ R4, R15, R4 ;  /* 0x000000040f047220 */ /* 0x000fcc0000410000 */
[----:B------:R-:W0:Y:S08]  /*5b30*/  MUFU.SQRT R4, R4 ;  /* 0x0000000400047308 */ /* 0x000e300000002000 */
[----:B0-----:R-:W0:Y:S02]  /*5b40*/  MUFU.RCP R21, R4 ;  /* 0x0000000400157308 */ /* 0x001e240000001000 */
[----:B0-----:R-:W-:Y:S01]  /*5b50*/  FMUL.FTZ R22, |R2|, R21 ;  /* 0x0000001502167220 */ /* 0x001fe20000410200 */
[----:B------:R-:W-:Y:S06]  /*5b60*/  BRA `(.L_x_4140) ;  /* 0x0000000000047947 */ /* 0x000fec0003800000 */
.L_x_4141:
[----:B------:R0:W1:Y:S02]  /*5b70*/  MUFU.SQRT R22, R12 ;  /* 0x0000000c00167308 */ /* 0x0000640000002000 */
.L_x_4140:
[----:B------:R-:W-:Y:S05]  /*5b80*/  BSYNC.RECONVERGENT B0 ;  /* 0x0000000000007941 */ /* 0x000fea0003800200 */
.L_x_4139:
        /* <DEDUP_REMOVED lines=41> */
.L_x_4154:
        /* <DEDUP_REMOVED lines=28> */
.L_x_4153:
        /* <DEDUP_REMOVED lines=23> */
.L_x_4160:
[----:B------:R-:W-:-:S04]  /*6150*/  FADD.FTZ R0, -R0, R17 ;  /* 0x0000001100007221 */ /* 0x000fc80000010100 */
[----:B------:R-:W-:-:S07]  /*6160*/  FMUL.FTZ R15, R0, 0.5 ;  /* 0x3f000000000f7820 */ /* 0x000fce0000410000 */
.L_x_4161:
[----:B------:R-:W-:Y:S05]  /*6170*/  BSYNC.RECONVERGENT B5 ;  /* 0x0000000000057941 */ /* 0x000fea0003800200 */
.L_x_4159:
[----:B------:R-:W-:Y:S01]  /*6180*/  FADD.FTZ R12, R15, R12 ;  /* 0x0000000c0f0c7221 */ /* 0x000fe20000010000 */
[----:B------:R-:W-:-:S04]  /*6190*/  FADD.FTZ R15, R19, R16 ;  /* 0x00000010130f7221 */ /* 0x000fc80000010000 */
[----:B------:R-:W-:-:S04]  /*61a0*/  FMUL.FTZ R12, R12, R15 ;  /* 0x0000000f0c0c7220 */ /* 0x000fc80000410000 */
[----:B------:R0:W1:Y:S01]  /*61b0*/  MUFU.SQRT R16, R12 ;  /* 0x0000000c00107308 */ /* 0x0000620000002000 */
[----:B------:R-:W-:Y:S05]  /*61c0*/  BRA `(.L_x_4162) ;  /* 0x0000000000487947 */ /* 0x000fea0003800000 */
.L_x_4158:
        /* <DEDUP_REMOVED lines=12> */
.L_x_4157:
[----:B------:R-:W-:Y:S01]  /*6290*/  FADD.FTZ R0, R16, 1 ;  /* 0x3f80000010007421 */ /* 0x000fe20000010000 */
[----:B------:R-:W-:Y:S01]  /*62a0*/  MUFU.SQRT R15, R12 ;  /* 0x0000000c000f7308 */ /* 0x000fe20000002000 */
[----:B------:R-:W-:Y:S02]  /*62b0*/  HFMA2 R19, -RZ, RZ, 1.875, 0 ;  /* 0x3f800000ff137431 */ /* 0x000fe400000001ff */
[----:B------:R-:W-:-:S06]  /*62c0*/  FMUL.FTZ R0, R0, 0.5 ;  /* 0x3f00000000007820 */ /* 0x000fcc0000410000 */
[----:B------:R-:W1:Y:S02]  /*62d0*/  MUFU.SQRT R0, R0 ;  /* 0x0000000000007308 */ /* 0x000e640000002000 */
[----:B-1----:R-:W-:-:S07]  /*62e0*/  FMUL.FTZ R16, R15, R0 ;  /* 0x000000000f107220 */ /* 0x002fce0000410000 */
.L_x_4162:
[----:B------:R-:W-:Y:S05]  /*62f0*/  BSYNC.RECONVERGENT B1 ;  /* 0x0000000000017941 */ /* 0x000fea0003800200 */
.L_x_4156:
[----:B------:R-:W-:Y:S05]  /*6300*/  BRA `(.L_x_4163) ;  /* 0x0000000000087947 */ /* 0x000fea0003800000 */
.L_x_4152:
[----:B------:R-:W-:Y:S01]  /*6310*/  FMUL.FTZ R16, R16, 16777216 ;  /* 0x4b80000010107820 */ /* 0x000fe20000410000 */
[----:B------:R-:W-:-:S07]  /*6320*/  FMUL.FTZ R19, R19, 16777216 ;  /* 0x4b80000013137820 */ /* 0x000fce0000410000 */
.L_x_4163:
[----:B------:R-:W-:Y:S05]  /*6330*/  BSYNC.RELIABLE B0 ;  /* 0x0000000000007941 */ /* 0x000fea0003800100 */
.L_x_4151:
        /* <DEDUP_REMOVED lines=21> */
.L_x_4166:
[----:B------:R-:W-:Y:S05]  /*6490*/  BSYNC.RECONVERGENT B5 ;  /* 0x0000000000057941 */ /* 0x000fea0003800200 */
.L_x_4165:
        /* <DEDUP_REMOVED lines=29> */
.L_x_4164:
        /* <DEDUP_REMOVED lines=18> */
.L_x_4168:
[----:B------:R-:W-:Y:S05]  /*6790*/  BSYNC.RECONVERGENT B5 ;  /* 0x0000000000057941 */ /* 0x000fea0003800200 */
.L_x_4167:
        /* <DEDUP_REMOVED lines=28> */
.L_x_4155:
[----:B------:R-:W-:Y:S05]  /*6960*/  BSYNC.RECONVERGENT B4 ;  /* 0x0000000000047941 */ /* 0x000fea0003800200 */
.L_x_4150:
[----:B------:R-:W-:-:S13]  /*6970*/  ISETP.GE.AND P0, PT, R2, RZ, PT ;  /* 0x000000ff0200720c */ /* 0x000fda0003f06270 */
[----:B------:R-:W-:Y:S01]  /*6980*/  @P0 FADD.FTZ R4, -R4, -RZ ;  /* 0x800000ff04040221 */ /* 0x000fe20000010100 */
[----:B------:R-:W-:Y:S06]  /*6990*/  BRA `(.L_x_4135) ;  /* 0x0000000800f87947 */ /* 0x000fec0003800000 */
.L_x_4138:
[----:B------:R-:W-:Y:S01]  /*69a0*/  FADD.FTZ R3, -R3, 6.1232342629258392722e-17 ;  /* 0x248d313203037421 */ /* 0x000fe20000010100 */
[----:B------:R-:W-:-:S03]  /*69b0*/  FADD.FTZ R4, -R2, -RZ ;  /* 0x800000ff02047221 */ /* 0x000fc60000010100 */
[----:B------:R-:W-:Y:S01]  /*69c0*/  FADD.FTZ R15, R3, 1.5707963705062866211 ;  /* 0x3fc90fdb030f7421 */ /* 0x000fe20000010000 */
[----:B------:R-:W-:Y:S06]  /*69d0*/  BRA `(.L_x_4135) ;  /* 0x0000000800e87947 */ /* 0x000fec0003800000 */
.L_x_4137:
[----:B------:R-:W-:Y:S02]  /*69e0*/  HFMA2 R15, -RZ, RZ, 0, 0 ;  /* 0x00000000ff0f7431 */ /* 0x000fe400000001ff */
[----:B------:R-:W-:Y:S01]  /*69f0*/  FADD.FTZ R4, -R2, -RZ ;  /* 0x800000ff02047221 */ /* 0x000fe20000010100 */
[----:B------:R-:W-:Y:S06]  /*6a00*/  BRA `(.L_x_4135) ;  /* 0x0000000800dc7947 */ /* 0x000fec0003800000 */
.L_x_4136:
        /* <DEDUP_REMOVED lines=27> */
.L_x_4173:
[----:B------:R-:W-:Y:S05]  /*6bc0*/  BSYNC.RECONVERGENT B5 ;  /* 0x0000000000057941 */ /* 0x000fea0003800200 */
.L_x_4172:
        /* <DEDUP_REMOVED lines=29> */
.L_x_4171:
        /* <DEDUP_REMOVED lines=29> */
.L_x_4176:
[----:B------:R-:W-:Y:S05]  /*6f70*/  BSYNC.RECONVERGENT B5 ;  /* 0x0000000000057941 */ /* 0x000fea0003800200 */
.L_x_4175:
        /* <DEDUP_REMOVED lines=29> */
.L_x_4170:
        /* <DEDUP_REMOVED lines=34> */
.L_x_4178:
[----:B------:R-:W-:Y:S05]  /*7370*/  BSYNC.RECONVERGENT B5 ;  /* 0x0000000000057941 */ /* 0x000fea0003800200 */
.L_x_4177:
        /* <DEDUP_REMOVED lines=27> */
.L_x_4174:
[----:B------:R-:W-:Y:S05]  /*7530*/  BSYNC.RECONVERGENT B4 ;  /* 0x0000000000047941 */ /* 0x000fea0003800200 */
.L_x_4169:
[----:B------:R-:W-:Y:S01]  /*7540*/  ISETP.GE.AND P0, PT, R2, RZ, PT ;  /* 0x000000ff0200720c */ /* 0x000fe20003f06270 */
[----:B------:R-:W-:Y:S01]  /*7550*/  FADD.FTZ R4, R16, 0.69314718246459960938 ;  /* 0x3f31721810047421 */ /* 0x000fe20000010000 */
[----:B------:R-:W-:-:S11]  /*7560*/  FADD.FTZ R15, |R0|, -RZ ;  /* 0x800000ff000f7221 */ /* 0x000fd60000010200 */
[----:B------:R-:W-:-:S07]  /*7570*/  @P0 FADD.FTZ R4, -R4, -RZ ;  /* 0x800000ff04040221 */ /* 0x000fce0000010100 */
.L_x_4135:
[----:B------:R-:W-:Y:S05]  /*7580*/  BSYNC.RECONVERGENT B2 ;  /* 0x0000000000027941 */ /* 0x000fea0003800200 */
.L_x_4133:
        /* <DEDUP_REMOVED lines=10> */
.L_x_4132:
[----:B------:R-:W-:Y:S05]  /*7630*/  BSYNC.RECONVERGENT B3 ;  /* 0x0000000000037941 */ /* 0x000fea0003800200 */
.L_x_4131:
[----:B------:R-:W-:Y:S05]  /*7640*/  WARPSYNC.ALL ;  /* 0x0000000000007948 */ /* 0x000fea0003800000 */
[----:B------:R-:W-:Y:S01]  /*7650*/  IADD3 R0, PT, PT, R10, 0x180, RZ ;  /* 0x000001800a007810 */ /* 0x000fe20007ffe0ff */
[----:B------:R-:W-:Y:S03]  /*7660*/  BSSY.RECONVERGENT B3, `(.L_x_4179) ;  /* 0x0000269000037945 */ /* 0x000fe60003800200 */
[----:B------:R-:W-:-:S13]  /*7670*/  ISETP.GE.AND P0, PT, R0, R11, PT ;  /* 0x0000000b0000720c */ /* 0x000fda0003f06270 */
[----:B------:R-:W-:Y:S05]  /*7680*/  @P0 BRA `(.L_x_4180) ;  /* 0x0000002400980947 */ /* 0x000fea0003800000 */
[----:B------:R-:W-:Y:S01]  /*7690*/  HADD2.F32 R20, -RZ, R20.H0_H0 ;  /* 0x20000014ff147230 */ /* 0x000fe20000004100 */
        /* <DEDUP_REMOVED lines=23> */
.L_x_4182:
        /* <DEDUP_REMOVED lines=15> */
[CC--:B------:R-:W-:Y:S02]  /*7900*/  VIMNMX R16, PT, PT, R21.reuse, R18.reuse, !PT ;  /* 0x0000001215107248 */ /* 0x0c0fe40007fe0100 */
[C---:B------:R-:W-:Y:S02]  /*7910*/  VIMNMX R18, PT, PT, R21.reuse, R18, PT ;  /* 0x0000001215127248 */ /* 0x040fe40003fe0100 */
[----:B------:R-:W-:Y:S02]  /*7920*/  LOP3.LUT R17, R16, 0xfe000000, RZ, 0xc0, !PT ;  /* 0xfe00000010117812 */ /* 0x000fe400078ec0ff */
[-C--:B------:R-:W-:Y:S02]  /*7930*/  VIMNMX R14, PT, PT, R21, R22.reuse, !PT ;  /* 0x00000016150e7248 */ /* 0x080fe40007fe0100 */
[----:B------:R-:W-:Y:S02]  /*7940*/  LOP3.LUT R23, R17, 0x7e800000, RZ, 0x3c, !PT ;  /* 0x7e80000011177812 */ /* 0x000fe400078e3cff */
[----:B------:R-:W-:-:S02]  /*7950*/  VIMNMX R21, PT, PT, R21, R22, PT ;  /* 0x0000001615157248 */ /* 0x000fc40003fe0100 */
[----:B------:R-:W-:Y:S01]  /*7960*/  LOP3.LUT R22, R14, 0xfe000000, RZ, 0xc0, !PT ;  /* 0xfe0000000e167812 */ /* 0x000fe200078ec0ff */
[-C--:B------:R-:W-:Y:S01]  /*7970*/  FMUL.FTZ R24, R18, R23.reuse ;  /* 0x0000001712187220 */ /* 0x080fe20000410000 */
[----:B------:R-:W-:Y:S01]  /*7980*/  FMUL.FTZ R23, R16, R23 ;  /* 0x0000001710177220 */ /* 0x000fe20000410000 */
[----:B------:R-:W-:Y:S02]  /*7990*/  FSETP.NEU.FTZ.AND P0, PT, R18, RZ, PT ;  /* 0x000000ff1200720b */ /* 0x000fe40003f1d000 */
[----:B------:R-:W-:Y:S01]  /*79a0*/  FMUL.FTZ R24, R24, R24 ;  /* 0x0000001818187220 */ /* 0x000fe20000410000 */
[----:B------:R-:W-:Y:S02]  /*79b0*/  LOP3.LUT R25, R22, 0x7e800000, RZ, 0x3c, !PT ;  /* 0x7e80000016197812 */ /* 0x000fe400078e3cff */
[----:B------:R-:W-:Y:S01]  /*79c0*/  FSETP.NEU.FTZ.AND P2, PT, R21, RZ, PT ;  /* 0x000000ff1500720b */ /* 0x000fe20003f5d000 */
[----:B------:R-:W-:Y:S01]  /*79d0*/  FFMA.FTZ R24, R23, R23, R24 ;  /* 0x0000001717187223 */ /* 0x000fe20000010018 */
[----:B------:R-:W-:Y:S01]  /*79e0*/  LOP3.LUT R17, R17, 0x800000, RZ, 0xfc, !PT ;  /* 0x0080000011117812 */ /* 0x000fe200078efcff */
[-C--:B------:R-:W-:Y:S01]  /*79f0*/  FMUL.FTZ R23, R21, R25.reuse ;  /* 0x0000001915177220 */ /* 0x080fe20000410000 */
[----:B------:R-:W-:Y:S01]  /*7a00*/  FMUL.FTZ R25, R14, R25 ;  /* 0x000000190e197220 */ /* 0x000fe20000410000 */
[----:B------:R-:W-:-:S02]  /*7a10*/  FSETP.NEU.FTZ.AND P1, PT, R18, +INF , PT ;  /* 0x7f8000001200780b */ /* 0x000fc40003f3d000 */
[----:B------:R-:W-:Y:S01]  /*7a20*/  FMUL.FTZ R26, R23, R23 ;  /* 0x00000017171a7220 */ /* 0x000fe20000410000 */
[----:B------:R-:W0:Y:S01]  /*7a30*/  MUFU.SQRT R24, R24 ;  /* 0x0000001800187308 */ /* 0x000e220000002000 */
[----:B------:R-:W-:Y:S02]  /*7a40*/  LOP3.LUT R23, R22, 0x800000, RZ, 0xfc, !PT ;  /* 0x0080000016177812 */ /* 0x000fe400078efcff */
[----:B------:R-:W-:-:S06]  /*7a50*/  FFMA.FTZ R26, R25, R25, R26 ;  /* 0x00000019191a7223 */ /* 0x000fcc000001001a */
        /* <DEDUP_REMOVED lines=32> */
.L_x_4192:
[----:B------:R-:W-:-:S04]  /*7c60*/  FADD.FTZ R16, -R15, R18 ;  /* 0x000000120f107221 */ /* 0x000fc80000010100 */
[----:B------:R-:W-:-:S07]  /*7c70*/  FMUL.FTZ R16, R16, 0.5 ;  /* 0x3f00000010107820 */ /* 0x000fce0000410000 */
.L_x_4193:
[----:B------:R-:W-:Y:S05]  /*7c80*/  BSYNC.RECONVERGENT B1 ;  /* 0x0000000000017941 */ /* 0x000fea0003800200 */
.L_x_4191:
        /* <DEDUP_REMOVED lines=11> */
.L_x_4195:
[----:B------:R-:W-:-:S04]  /*7d40*/  FADD.FTZ R23, R17, -R22 ;  /* 0x8000001611177221 */ /* 0x000fc80000010000 */
[----:B------:R-:W-:-:S07]  /*7d50*/  FMUL.FTZ R23, R23, 0.5 ;  /* 0x3f00000017177820 */ /* 0x000fce0000410000 */
.L_x_4196:
[----:B------:R-:W-:Y:S05]  /*7d60*/  BSYNC.RECONVERGENT B1 ;  /* 0x0000000000017941 */ /* 0x000fea0003800200 */
.L_x_4194:
        /* <DEDUP_REMOVED lines=35> */
.L_x_4190:
        /* <DEDUP_REMOVED lines=35> */
.L_x_4197:
[----:B------:R-:W-:-:S04]  /*81d0*/  FADD.FTZ R16, -R19, 1 ;  /* 0x3f80000013107421 */ /* 0x000fc80000010100 */
[----:B------:R-:W-:-:S06]  /*81e0*/  FMUL.FTZ R16, R15, R16 ;  /* 0x000000100f107220 */ /* 0x000fcc0000410000 */
[----:B------:R-:W0:Y:S08]  /*81f0*/  MUFU.SQRT R16, R16 ;  /* 0x0000001000107308 */ /* 0x000e300000002000 */
[----:B0-----:R-:W0:Y:S02]  /*8200*/  MUFU.RCP R21, R16 ;  /* 0x0000001000157308 */ /* 0x001e240000001000 */
[----:B0-----:R-:W-:Y:S01]  /*8210*/  FMUL.FTZ R22, |R2|, R21 ;  /* 0x0000001502167220 */ /* 0x001fe20000410200 */
[----:B------:R-:W-:Y:S06]  /*8220*/  BRA `(.L_x_4188) ;  /* 0x0000000000047947 */ /* 0x000fec0003800000 */
.L_x_4189:
[----:B------:R0:W1:Y:S02]  /*8230*/  MUFU.SQRT R22, R12 ;  /* 0x0000000c00167308 */ /* 0x0000640000002000 */
.L_x_4188:
[----:B------:R-:W-:Y:S05]  /*8240*/  BSYNC.RECONVERGENT B0 ;  /* 0x0000000000007941 */ /* 0x000fea0003800200 */
.L_x_4187:
        /* <DEDUP_REMOVED lines=41> */
.L_x_4202:
        /* <DEDUP_REMOVED lines=28> */
.L_x_4201:
        /* <DEDUP_REMOVED lines=11> */
[----:B0-----:R-:W-:-:S05]  /*8750*/  @P1 FMUL.FTZ R12, R2, R2 ;  /* 0x00000002020c1220 */ /* 0x001fca0000410000 */
        /* <DEDUP_REMOVED lines=11> */
.L_x_4208:
[----:B------:R-:W-:-:S04]  /*8810*/  FADD.FTZ R0, -R0, R17 ;  /* 0x0000001100007221 */ /* 0x000fc80000010100 */
[----:B------:R-:W-:-:S07]  /*8820*/  FMUL.FTZ R15, R0, 0.5 ;  /* 0x3f000000000f7820 */ /* 0x000fce0000410000 */
.L_x_4209:
[----:B------:R-:W-:Y:S05]  /*8830*/  BSYNC.RECONVERGENT B5 ;  /* 0x0000000000057941 */ /* 0x000fea0003800200 */
.L_x_4207:
[----:B------:R-:W-:Y:S01]  /*8840*/  FADD.FTZ R12, R15, R12 ;  /* 0x0000000c0f0c7221 */ /* 0x000fe20000010000 */
[----:B------:R-:W-:-:S04]  /*8850*/  FADD.FTZ R15, R19, R14 ;  /* 0x0000000e130f7221 */ /* 0x000fc80000010000 */
[----:B------:R-:W-:-:S04]  /*8860*/  FMUL.FTZ R12, R12, R15 ;  /* 0x0000000f0c0c7220 */ /* 0x000fc80000410000 */
[----:B------:R1:W2:Y:S01]  /*8870*/  MUFU.SQRT R18, R12 ;  /* 0x0000000c00127308 */ /* 0x0002a20000002000 */
[----:B------:R-:W-:Y:S05]  /*8880*/  BRA `(.L_x_4210) ;  /* 0x0000000000487947 */ /* 0x000fea0003800000 */
.L_x_4206:
        /* <DEDUP_REMOVED lines=12> */
.L_x_4205:
[----:B------:R-:W-:Y:S01]  /*8950*/  FADD.FTZ R0, R14, 1 ;  /* 0x3f8000000e007421 */ /* 0x000fe20000010000 */
[----:B------:R-:W-:Y:S01]  /*8960*/  MUFU.SQRT R15, R12 ;  /* 0x0000000c000f7308 */ /* 0x000fe20000002000 */
[----:B------:R-:W-:Y:S02]  /*8970*/  HFMA2 R19, -RZ, RZ, 1.875, 0 ;  /* 0x3f800000ff137431 */ /* 0x000fe400000001ff */
[----:B------:R-:W-:-:S06]  /*8980*/  FMUL.FTZ R0, R0, 0.5 ;  /* 0x3f00000000007820 */ /* 0x000fcc0000410000 */
[----:B------:R-:W1:Y:S02]  /*8990*/  MUFU.SQRT R0, R0 ;  /* 0x0000000000007308 */ /* 0x000e640000002000 */
[----:B-1----:R-:W-:-:S07]  /*89a0*/  FMUL.FTZ R18, R15, R0 ;  /* 0x000000000f127220 */ /* 0x002fce0000410000 */
.L_x_4210:
[----:B------:R-:W-:Y:S05]  /*89b0*/  BSYNC.RECONVERGENT B1 ;  /* 0x0000000000017941 */ /* 0x000fea0003800200 */
.L_x_4204:
[----:B------:R-:W-:Y:S05]  /*89c0*/  BRA `(.L_x_4211) ;  /* 0x0000000000087947 */ /* 0x000fea0003800000 */
.L_x_4200:
[----:B------:R-:W-:Y:S01]  /*89d0*/  FMUL.FTZ R18, R14, 16777216 ;  /* 0x4b8000000e127820 */ /* 0x000fe20000410000 */
[----:B------:R-:W-:-:S07]  /*89e0*/  FMUL.FTZ R19, R19, 16777216 ;  /* 0x4b80000013137820 */ /* 0x000fce0000410000 */
.L_x_4211:
[----:B------:R-:W-:Y:S05]  /*89f0*/  BSYNC.RELIABLE B0 ;  /* 0x0000000000007941 */ /* 0x000fea0003800100 */
.L_x_4199:
[----:B------:R-:W-:-:S13]  /*8a00*/  ISETP.GT.AND P0, PT, R20, -0x1, PT ;  /* 0xffffffff1400780c */ /* 0x000fda0003f04270 */
[----:B------:R-:W-:Y:S05]  /*8a10*/  @P0 BRA `(.L_x_4212) ;  /* 0x0000000000c40947 */ /* 0x000fea0003800000 */
[----:B------:R-:W-:Y:S01]  /*8a20*/  FADD.FTZ R19, -R19, -RZ ;  /* 0x800000ff13137221 */ /* 0x000fe20000010100 */
[C---:B--2---:R-:W-:Y:S01]  /*8a30*/  FADD.FTZ R15, |R18|.reuse, -RZ ;  /* 0x800000ff120f7221 */ /* 0x044fe20000010200 */
[----:B------:R-:W-:Y:S02]  /*8a40*/  BSSY.RECONVERGENT B5, `(.L_x_4213) ;  /* 0x0000011000057945 */ /* 0x000fe40003800200 */
[----:B------:R-:W-:Y:S01]  /*8a50*/  FADD.FTZ R0, |R19|, -RZ ;  /* 0x800000ff13007221 */ /* 0x000fe20000010200 */
[----:B------:R-:W-:-:S04]  /*8a60*/  FSETP.GT.FTZ.AND P2, PT, |R18|, |R19|, PT ;  /* 0x400000131200720b */ /* 0x000fc80003f54200 */
[----:B------:R-:W-:Y:S02]  /*8a70*/  FSEL R20, R15, R0, P2 ;  /* 0x000000000f147208 */ /* 0x000fe40001000000 */
[----:B------:R-:W-:Y:S02]  /*8a80*/  FSEL R0, R0, R15, P2 ;  /* 0x0000000f00007208 */ /* 0x000fe40001000000 */
[----:B------:R-:W0:Y:S08]  /*8a90*/  MUFU.RCP R17, R20 ;  /* 0x0000001400117308 */ /* 0x000e300000001000 */
[----:B------:R-:W2:Y:S01]  /*8aa0*/  FCHK P0, R0, R20 ;  /* 0x0000001400007302 */ /* 0x000ea20000000000 */
[----:B01----:R-:W-:-:S04]  /*8ab0*/  FFMA R12, -R20, R17, 1 ;  /* 0x3f800000140c7423 */ /* 0x003fc80000000111 */
[----:B------:R-:W-:-:S04]  /*8ac0*/  FFMA R17, R17, R12, R17 ;  /* 0x0000000c11117223 */ /* 0x000fc80000000011 */
[----:B------:R-:W-:-:S04]  /*8ad0*/  FFMA R12, R0, R17, RZ ;  /* 0x00000011000c7223 */ /* 0x000fc800000000ff */
[----:B------:R-:W-:-:S04]  /*8ae0*/  FFMA R14, -R20, R12, R0 ;  /* 0x0000000c140e7223 */ /* 0x000fc80000000100 */
[----:B------:R-:W-:Y:S01]  /*8af0*/  FFMA R12, R17, R14, R12 ;  /* 0x0000000e110c7223 */ /* 0x000fe2000000000c */
[----:B--2---:R-:W-:Y:S06]  /*8b00*/  @!P0 BRA `(.L_x_4214) ;  /* 0x0000000000108947 */ /* 0x004fec0003800000 */
[----:B------:R-:W-:Y:S02]  /*8b10*/  MOV R23, R20 ;  /* 0x0000001400177202 */ /* 0x000fe40000000f00 */
[----:B------:R-:W-:-:S07]  /*8b20*/  MOV R12, 0x8b40 ;  /* 0x00008b40000c7802 */ /* 0x000fce0000000f00 */
[----:B------:R-:W-:Y:S05]  /*8b30*/  CALL.REL.NOINC `($__internal_10_$__cuda_sm3x_div_rn_ftz_f32_slowpath) ;  /* 0x0000001400087944 */ /* 0x000fea0003c00000 */
[----:B------:R-:W-:-:S07]  /*8b40*/  MOV R12, R0 ;  /* 0x00000000000c7202 */ /* 0x000fce0000000f00 */
.L_x_4214:
[----:B------:R-:W-:Y:S05]  /*8b50*/  BSYNC.RECONVERGENT B5 ;  /* 0x0000000000057941 */ /* 0x000fea0003800200 */
.L_x_4213:
[----:B------:R-:W-:Y:S02]  /*8b60*/  HFMA2 R15, -RZ, RZ, 0.89990234375, 10328 ;  /* 0x3b33710bff0f7431 */ /* 0x000fe400000001ff */
[----:B------:R-:W-:Y:S01]  /*8b70*/  FMUL.FTZ R0, R12, R12 ;  /* 0x0000000c0c007220 */ /* 0x000fe20000410000 */
[----:B------:R-:W-:Y:S02]  /*8b80*/  MOV R17, 0x3fd774eb ;  /* 0x3fd774eb00117802 */ /* 0x000fe40000000f00 */
[C---:B------:R-:W-:Y:S02]  /*8b90*/  ISETP.GE.AND P0, PT, R19.reuse, RZ, PT ;  /* 0x000000ff1300720c */ /* 0x040fe40003f06270 */
        /* <DEDUP_REMOVED lines=18> */
[----:B------:R-:W-:Y:S01]  /*8cc0*/  @!P3 FSEL R15, R0, 0.78539818525314331055, !P0 ;  /* 0x3f490fdb000fb808 */ /* 0x000fe20004000000 */
[----:B------:R-:W-:Y:S01]  /*8cd0*/  FADD.FTZ R17, |R19|, |R18| ;  /* 0x4000001213117221 */ /* 0x000fe20000010200 */
[----:B------:R-:W-:-:S04]  /*8ce0*/  @!P1 FSEL R15, RZ, 3.1415927410125732422, P0 ;  /* 0x40490fdbff0f9808 */ /* 0x000fc80000000000 */
[----:B------:R-:W-:Y:S02]  /*8cf0*/  FSETP.NAN.FTZ.AND P0, PT, |R17|, |R17|, PT ;  /* 0x400000111100720b */ /* 0x000fe40003f18200 */
[----:B------:R-:W-:-:S04]  /*8d00*/  LOP3.LUT R18, R15, 0x80000000, R18, 0xb8, !PT ;  /* 0x800000000f127812 */ /* 0x000fc800078eb812 */
[----:B------:R-:W-:Y:S01]  /*8d10*/  FSEL R17, R17, R18, P0 ;  /* 0x0000001211117208 */ /* 0x000fe20000000000 */
[----:B------:R-:W-:Y:S06]  /*8d20*/  BRA `(.L_x_4203) ;  /* 0x0000000000bc7947 */ /* 0x000fec0003800000 */
.L_x_4212:
[----:B------:R-:W-:Y:S01]  /*8d30*/  FADD.FTZ R0, |R19|, -RZ ;  /* 0x800000ff13007221 */ /* 0x000fe20000010200 */
[C---:B--2---:R-:W-:Y:S01]  /*8d40*/  FADD.FTZ R17, |R18|.reuse, -RZ ;  /* 0x800000ff12117221 */ /* 0x044fe20000010200 */
[----:B------:R-:W-:Y:S01]  /*8d50*/  FSETP.GT.FTZ.AND P2, PT, |R18|, |R19|, PT ;  /* 0x400000131200720b */ /* 0x000fe20003f54200 */
[----:B------:R-:W-:Y:S03]  /*8d60*/  BSSY.RECONVERGENT B5, `(.L_x_4215) ;  /* 0x000000f000057945 */ /* 0x000fe60003800200 */
        /* <DEDUP_REMOVED lines=14> */
.L_x_4216:
[----:B------:R-:W-:Y:S05]  /*8e50*/  BSYNC.RECONVERGENT B5 ;  /* 0x0000000000057941 */ /* 0x000fea0003800200 */
.L_x_4215:
        /* <DEDUP_REMOVED lines=27> */
[----:B------:R-:W-:-:S07]  /*9010*/  FSEL R17, R17, R18, P0 ;  /* 0x0000001211117208 */ /* 0x000fce0000000000 */
.L_x_4203:
[----:B------:R-:W-:Y:S05]  /*9020*/  BSYNC.RECONVERGENT B4 ;  /* 0x0000000000047941 */ /* 0x000fea0003800200 */
.L_x_4198:
[----:B------:R-:W-:-:S13]  /*9030*/  ISETP.GE.AND P0, PT, R2, RZ, PT ;  /* 0x000000ff0200720c */ /* 0x000fda0003f06270 */
[----:B------:R-:W-:Y:S01]  /*9040*/  @P0 FADD.FTZ R16, -R16, -RZ ;  /* 0x800000ff10100221 */ /* 0x000fe20000010100 */
[----:B------:R-:W-:Y:S06]  /*9050*/  BRA `(.L_x_4183) ;  /* 0x0000000800f87947 */ /* 0x000fec0003800000 */
.L_x_4186:
[----:B------:R-:W-:Y:S01]  /*9060*/  FADD.FTZ R17, -R20, 6.1232342629258392722e-17 ;  /* 0x248d313214117421 */ /* 0x000fe20000010100 */
[----:B------:R-:W-:-:S03]  /*9070*/  FADD.FTZ R16, -R2, -RZ ;  /* 0x800000ff02107221 */ /* 0x000fc60000010100 */
[----:B------:R-:W-:Y:S01]  /*9080*/  FADD.FTZ R17, R17, 1.5707963705062866211 ;  /* 0x3fc90fdb11117421 */ /* 0x000fe20000010000 */
[----:B------:R-:W-:Y:S06]  /*9090*/  BRA `(.L_x_4183) ;  /* 0x0000000800e87947 */ /* 0x000fec0003800000 */
.L_x_4185:
[----:B------:R-:W-:Y:S02]  /*90a0*/  HFMA2 R17, -RZ, RZ, 0, 0 ;  /* 0x00000000ff117431 */ /* 0x000fe400000001ff */
[----:B------:R-:W-:Y:S01]  /*90b0*/  FADD.FTZ R16, -R2, -RZ ;  /* 0x800000ff02107221 */ /* 0x000fe20000010100 */
[----:B------:R-:W-:Y:S06]  /*90c0*/  BRA `(.L_x_4183) ;  /* 0x0000000800dc7947 */ /* 0x000fec0003800000 */
.L_x_4184:
        /* <DEDUP_REMOVED lines=27> */
.L_x_4221:
[----:B------:R-:W-:Y:S05]  /*9280*/  BSYNC.RECONVERGENT B5 ;  /* 0x0000000000057941 */ /* 0x000fea0003800200 */
.L_x_4220:
        /* <DEDUP_REMOVED lines=29> */
.L_x_4219:
        /* <DEDUP_REMOVED lines=29> */
.L_x_4224:
[----:B------:R-:W-:Y:S05]  /*9630*/  BSYNC.RECONVERGENT B5 ;  /* 0x0000000000057941 */ /* 0x000fea0003800200 */
.L_x_4223:
        /* <DEDUP_REMOVED lines=29> */
.L_x_4218:
        /* <DEDUP_REMOVED lines=34> */
.L_x_4226:
[----:B------:R-:W-:Y:S05]  /*9a30*/  BSYNC.RECONVERGENT B5 ;  /* 0x0000000000057941 */ /* 0x000fea0003800200 */
.L_x_4225:
        /* <DEDUP_REMOVED lines=27> */
.L_x_4222:
[----:B------:R-:W-:Y:S05]  /*9bf0*/  BSYNC.RECONVERGENT B4 ;  /* 0x0000000000047941 */ /* 0x000fea0003800200 */
.L_x_4217:
[----:B------:R-:W-:Y:S01]  /*9c00*/  ISETP.GE.AND P0, PT, R2, RZ, PT ;  /* 0x000000ff0200720c */ /* 0x000fe20003f06270 */
[----:B------:R-:W-:Y:S01]  /*9c10*/  FADD.FTZ R16, R18, 0.69314718246459960938 ;  /* 0x3f31721812107421 */ /* 0x000fe20000010000 */
[----:B------:R-:W-:-:S11]  /*9c20*/  FADD.FTZ R17, |R0|, -RZ ;  /* 0x800000ff00117221 */ /* 0x000fd60000010200 */
[----:B------:R-:W-:-:S07]  /*9c30*/  @P0 FADD.FTZ R16, -R16, -RZ ;  /* 0x800000ff10100221 */ /* 0x000fce0000010100 */
.L_x_4183:
[----:B------:R-:W-:Y:S05]  /*9c40*/  BSYNC.RECONVERGENT B2 ;  /* 0x0000000000027941 */ /* 0x000fea0003800200 */
.L_x_4181:
        /* <DEDUP_REMOVED lines=10> */
.L_x_4180:
[----:B------:R-:W-:Y:S05]  /*9cf0*/  BSYNC.RECONVERGENT B3 ;  /* 0x0000000000037941 */ /* 0x000fea0003800200 */
.L_x_4179:
[----:B------:R-:W-:Y:S05]  /*9d00*/  WARPSYNC.ALL ;  /* 0x0000000000007948 */ /* 0x000fea0003800000 */
[----:B------:R-:W-:Y:S01]  /*9d10*/  ISETP.GE.AND P0, PT, R10, R11, PT ;  /* 0x0000000b0a00720c */ /* 0x000fe20003f06270 */
[----:B------:R-:W-:Y:S04]  /*9d20*/  BSSY.RECONVERGENT B0, `(.L_x_4227) ;  /* 0x000001a000007945 */ /* 0x000fe80003800200 */
[----:B------:R-:W-:Y:S08]  /*9d30*/  BSSY.RELIABLE B1, `(.L_x_4228) ;  /* 0x0000011000017945 */ /* 0x000ff00003800100 */
[----:B------:R-:W-:Y:S05]  /*9d40*/  @P0 BRA `(.L_x_4229) ;  /* 0x00000000003c0947 */ /* 0x000fea0003800000 */
[----:B------:R-:W1:Y:S01]  /*9d50*/  LDC.64 R18, c[0x0][0x388] ;  /* 0x0000e200ff127b82 */ /* 0x000e620000000a00 */
[----:B------:R-:W-:Y:S02]  /*9d60*/  LEA R17, R13, R10, 0x9 ;  /* 0x0000000a0d117211 */ /* 0x000fe400078e48ff */
[----:B------:R-:W-:Y:S02]  /*9d70*/  F2FP.F16.F32.PACK_AB R9, R8, R9 ;  /* 0x000000090809723e */ /* 0x000fe400000000ff */
[----:B------:R-:W-:-:S04]  /*9d80*/  MOV R10, R7 ;  /* 0x00000007000a7202 */ /* 0x000fc80000000f00 */
[----:B------:R-:W-:-:S13]  /*9d90*/  ISETP.GE.AND P0, PT, R10, R11, PT ;  /* 0x0000000b0a00720c */ /* 0x000fda0003f06270 */
[----:B------:R-:W-:Y:S05]  /*9da0*/  @P0 BREAK.RELIABLE B1 ;  /* 0x0000000000010942 */ /* 0x000fea0003800100 */
[----:B-1----:R-:W-:-:S05]  /*9db0*/  IMAD.WIDE.U32 R18, R17, 0x4, R18 ;  /* 0x0000000411127825 */ /* 0x002fca00078e0012 */
[----:B------:R1:W-:Y:S01]  /*9dc0*/  STG.E desc[UR4][R18.64], R9 ;  /* 0x0000000912007986 */ /* 0x0003e2000c101904 */
[----:B------:R-:W-:Y:S05]  /*9dd0*/  @P0 BRA `(.L_x_4230) ;  /* 0x0000000000380947 */ /* 0x000fea0003800000 */
[----:B-1----:R-:W1:Y:S01]  /*9de0*/  LDC.64 R8, c[0x0][0x388] ;  /* 0x0000e200ff087b82 */ /* 0x002e620000000a00 */
[----:B------:R-:W-:Y:S02]  /*9df0*/  LEA R7, R13, R10, 0x9 ;  /* 0x0000000a0d077211 */ /* 0x000fe400078e48ff */
[----:B------:R-:W-:Y:S02]  /*9e00*/  F2FP.F16.F32.PACK_AB R5, R5, R6 ;  /* 0x000000060505723e */ /* 0x000fe400000000ff */
[----:B------:R-:W-:Y:S01]  /*9e10*/  IADD3 R10, PT, PT, R10, 0x80, RZ ;  /* 0x000000800a0a7810 */ /* 0x000fe20007ffe0ff */
[----:B-1----:R-:W-:-:S05]  /*9e20*/  IMAD.WIDE.U32 R8, R7, 0x4, R8 ;  /* 0x0000000407087825 */ /* 0x002fca00078e0008 */
[----:B------:R1:W-:Y:S02]  /*9e30*/  STG.E desc[UR4][R8.64], R5 ;  /* 0x0000000508007986 */ /* 0x0003e4000c101904 */
.L_x_4229:
[----:B------:R-:W-:Y:S05]  /*9e40*/  BSYNC.RELIABLE B1 ;  /* 0x0000000000017941 */ /* 0x000fea0003800100 */
.L_x_4228:
[----:B------:R-:W-:-:S13]  /*9e50*/  ISETP.GE.AND P0, PT, R10, R11, PT ;  /* 0x0000000b0a00720c */ /* 0x000fda0003f06270 */
[----:B------:R-:W2:Y:S01]  /*9e60*/  @!P0 LDC.64 R6, c[0x0][0x388] ;  /* 0x0000e200ff068b82 */ /* 0x000ea20000000a00 */
[----:B-1----:R-:W-:Y:S02]  /*9e70*/  @!P0 LEA R5, R13, R10, 0x9 ;  /* 0x0000000a0d058211 */ /* 0x002fe400078e48ff */
[----:B------:R-:W-:Y:S02]  /*9e80*/  @!P0 F2FP.F16.F32.PACK_AB R3, R3, R4 ;  /* 0x000000040303823e */ /* 0x000fe400000000ff */
[----:B------:R-:W-:Y:S01]  /*9e90*/  @!P0 IADD3 R10, PT, PT, R10, 0x80, RZ ;  /* 0x000000800a0a8810 */ /* 0x000fe20007ffe0ff */
[----:B--2---:R-:W-:-:S05]  /*9ea0*/  @!P0 IMAD.WIDE.U32 R6, R5, 0x4, R6 ;  /* 0x0000000405068825 */ /* 0x004fca00078e0006 */
[----:B------:R2:W-:Y:S02]  /*9eb0*/  @!P0 STG.E desc[UR4][R6.64], R3 ;  /* 0x0000000306008986 */ /* 0x0005e4000c101904 */
.L_x_4230:
[----:B------:R-:W-:Y:S05]  /*9ec0*/  BSYNC.RECONVERGENT B0 ;  /* 0x0000000000007941 */ /* 0x000fea0003800200 */
.L_x_4227:
[----:B------:R-:W-:Y:S05]  /*9ed0*/  WARPSYNC.ALL ;  /* 0x0000000000007948 */ /* 0x000fea0003800000 */
[----:B------:R-:W-:-:S13]  /*9ee0*/  ISETP.GE.AND P0, PT, R10, R11, PT ;  /* 0x0000000b0a00720c */ /* 0x000fda0003f06270 */
[----:B------:R-:W-:Y:S05]  /*9ef0*/  @P0 EXIT ;  /* 0x000000000000094d */ /* 0x000fea0003800000 */
[----:B--2---:R-:W2:Y:S01]  /*9f00*/  LDC.64 R2, c[0x0][0x388] ;  /* 0x0000e200ff027b82 */ /* 0x004ea20000000a00 */
[----:B------:R-:W-:Y:S02]  /*9f10*/  LEA R13, R13, R10, 0x9 ;  /* 0x0000000a0d0d7211 */ /* 0x000fe400078e48ff */
[----:B------:R-:W-:-:S03]  /*9f20*/  F2FP.F16.F32.PACK_AB R5, R15, R16 ;  /* 0x000000100f05723e */ /* 0x000fc600000000ff */
[----:B--2---:R-:W-:-:S05]  /*9f30*/  IMAD.WIDE.U32 R2, R13, 0x4, R2 ;  /* 0x000000040d027825 */ /* 0x004fca00078e0002 */
[----:B------:R-:W-:Y:S01]  /*9f40*/  STG.E desc[UR4][R2.64], R5 ;  /* 0x0000000502007986 */ /* 0x000fe2000c101904 */
[----:B------:R-:W-:Y:S05]  /*9f50*/  EXIT ;  /* 0x000000000000794d */ /* 0x000fea0003800000 */
        .weak           $__internal_10_$__cuda_sm3x_div_rn_ftz_f32_slowpath
        .type           $__internal_10_$__cuda_sm3x_div_rn_ftz_f32_slowpath,@function
        .size           $__internal_10_$__cuda_sm3x_div_rn_ftz_f32_slowpath,(.L_x_17845 - $__internal_10_$__cuda_sm3x_div_rn_ftz_f32_slowpath)
$__internal_10_$__cuda_sm3x_div_rn_ftz_f32_slowpath:
        /* <DEDUP_REMOVED lines=32> */
.L_x_4233:
[----:B------:R-:W-:Y:S05]  /*a160*/  BSYNC.RELIABLE B1 ;  /* 0x0000000000017941 */ /* 0x000fea0003800100 */
.L_x_4232:
        /* <DEDUP_REMOVED lines=27> */
.L_x_4239:
[----:B------:R-:W-:-:S07]  /*a320*/  LEA R0, R17, R0, 0x17 ;  /* 0x0000000011007211 */ /* 0x000fce00078eb8ff */
.L_x_4240:
[----:B------:R-:W-:Y:S05]  /*a330*/  BSYNC.RECONVERGENT B1 ;  /* 0x0000000000017941 */ /* 0x000fea0003800200 */
.L_x_4238:
[----:B------:R-:W-:Y:S05]  /*a340*/  BRA `(.L_x_4241) ;  /* 0x0000000000207947 */ /* 0x000fea0003800000 */
.L_x_4237:
[----:B------:R-:W-:-:S04]  /*a350*/  LOP3.LUT R0, R23, 0x80000000, R0, 0x48, !PT ;  /* 0x8000000017007812 */ /* 0x000fc800078e4800 */
[----:B------:R-:W-:Y:S01]  /*a360*/  LOP3.LUT R0, R0, 0x7f800000, RZ, 0xfc, !PT ;  /* 0x7f80000000007812 */ /* 0x000fe200078efcff */
[----:B------:R-:W-:Y:S06]  /*a370*/  BRA `(.L_x_4241) ;  /* 0x0000000000147947 */ /* 0x000fec0003800000 */
.L_x_4236:
[----:B------:R-:W-:Y:S01]  /*a380*/  LOP3.LUT R0, R23, 0x80000000, R0, 0x48, !PT ;  /* 0x8000000017007812 */ /* 0x000fe200078e4800 */
[----:B------:R-:W-:Y:S06]  /*a390*/  BRA `(.L_x_4241) ;  /* 0x00000000000c7947 */ /* 0x000fec0003800000 */
.L_x_4235:
[----:B------:R-:W0:Y:S01]  /*a3a0*/  MUFU.RSQ R0, -QNAN ;  /* 0xffc0000000007908 */ /* 0x000e220000001400 */
[----:B------:R-:W-:Y:S05]  /*a3b0*/  BRA `(.L_x_4241) ;  /* 0x0000000000047947 */ /* 0x000fea0003800000 */
.L_x_4234:
[----:B------:R-:W-:-:S07]  /*a3c0*/  FADD.FTZ R0, R0, R23 ;  /* 0x0000001700007221 */ /* 0x000fce0000010000 */
.L_x_4241:
[----:B------:R-:W-:Y:S05]  /*a3d0*/  BSYNC.RECONVERGENT B0 ;  /* 0x0000000000007941 */ /* 0x000fea0003800200 */
.L_x_4231:
[----:B------:R-:W-:Y:S01]  /*a3e0*/  HFMA2 R15, -RZ, RZ, 0, 0 ;  /* 0x00000000ff0f7431 */ /* 0x000fe200000001ff */
[----:B------:R-:W-:-:S04]  /*a3f0*/  MOV R14, R12 ;  /* 0x0000000c000e7202 */ /* 0x000fc80000000f00 */
[----:B0-----:R-:W-:Y:S05]  /*a400*/  RET.REL.NODEC R14 `(_ZN2at6native27unrolled_elementwise_kernelIZZZNS0_17acosh_kernel_cudaERNS_18TensorIteratorBaseEENKUlvE_clEvENKUlvE1_clEvEUlN3c107complexINS6_4HalfEEEE_St5arrayIPcLm2EELi4E23TrivialOffsetCalculatorILi1EjESF_NS0_6memory15LoadWithoutCastENSG_16StoreWithoutCastEEEviT_T0_T2_T3_T4_T5_) ;  /* 0xffffff580efc7950 */ /* 0x001fea0003c3ffff */
.L_x_4242:
        /* <DEDUP_REMOVED lines=15> */
.L_x_17845:


//--------------------- .text._ZN2at6native29vectorized_elementwise_kernelILi2EZZZNS0_17acosh_kernel_cudaERNS_18TensorIteratorBaseEENKUlvE_clEvENKUlvE1_clEvEUlN3c107complexINS6_4HalfEEEE_St5arrayIPcLm2EEEEviT0_T1_ --------------------------
	.section	.text._ZN2at6native29vectorized_elementwise_kernelILi2EZZZNS0_17acosh_kernel_cudaERNS_18TensorIteratorBaseEENKUlvE_clEvENKUlvE1_clEvEUlN3c107complexINS6_4HalfEEEE_St5arrayIPcLm2EEEEviT0_T1_,"ax",@progbits
	.align	128
        .global         _ZN2at6native29vectorized_elementwise_kernelILi2EZZZNS0_17acosh_kernel_cudaERNS_18TensorIteratorBaseEENKUlvE_clEvENKUlvE1_clEvEUlN3c107complexINS6_4HalfEEEE_St5arrayIPcLm2EEEEviT0_T1_
        .type           _ZN2at6native29vectorized_elementwise_kernelILi2EZZZNS0_17acosh_kernel_cudaERNS_18TensorIteratorBaseEENKUlvE_clEvENKUlvE1_clEvEUlN3c107complexINS6_4HalfEEEE_St5arrayIPcLm2EEEEviT0_T1_,@function
        .size           _ZN2at6native29vectorized_elementwise_kernelILi2EZZZNS0_17acosh_kernel_cudaERNS_18TensorIteratorBaseEENKUlvE_clEvENKUlvE1_clEvEUlN3c107complexINS6_4HalfEEEE_St5arrayIPcLm2EEEEviT0_T1_,(.L_x_17846 - _ZN2at6native29vectorized_elementwise_kernelILi2EZZZNS0_17acosh_kernel_cudaERNS_18TensorIteratorBaseEENKUlvE_clEvENKUlvE1_clEvEUlN3c107complexINS6_4HalfEEEE_St5arrayIPcLm2EEEEviT0_T1_)
        .other          _ZN2at6native29vectorized_elementwise_kernelILi2EZZZNS0_17acosh_kernel_cudaERNS_18TensorIteratorBaseEENKUlvE_clEvENKUlvE1_clEvEUlN3c107complexINS6_4HalfEEEE_St5arrayIPcLm2EEEEviT0_T1_,@"STO_CUDA_ENTRY STV_DEFAULT"
_ZN2at6native29vectorized_elementwise_kernelILi2EZZZNS0_17acosh_kernel_cudaERNS_18TensorIteratorBaseEENKUlvE_clEvENKUlvE1_clEvEUlN3c107complexINS6_4HalfEEEE_St5arrayIPcLm2EEEEviT0_T1_:
.text._ZN2at6native29vectorized_elementwise_kernelILi2EZZZNS0_17acosh_kernel_cudaERNS_18TensorIteratorBaseEENKUlvE_clEvENKUlvE1_clEvEUlN3c107complexINS6_4HalfEEEE_St5arrayIPcLm2EEEEviT0_T1_:
        /* <DEDUP_REMOVED lines=8> */
[----:B------:R-:W0:Y:S02]  /*0080*/  S2R R3, SR_TID.X ;  /* 0x0000000000037919 */ /* 0x000e240000002100 */
[----:B0-----:R-:W-:Y:S02]  /*0090*/  ISETP.GE.U32.AND P6, PT, R3, R10, PT ;  /* 0x0000000a0300720c */ /* 0x001fe40003fc6070 */
[----:B------:R-:W-:-:S11]  /*00a0*/  MOV R11, R3 ;  /* 0x00000003000b7202 */ /* 0x000fd60000000f00 */
[----:B------:R-:W0:Y:S01]  /*00b0*/  @!P6 LDC.64 R4, c[0x0][0x390] ;  /* 0x0000e400ff04eb82 */ /* 0x000e220000000a00 */
[----:B------:R-:W-:-:S05]  /*00c0*/  @!P6 IADD3 R7, PT, PT, R2, R11, RZ ;  /* 0x0000000b0207e210 */ /* 0x000fca0007ffe0ff */
[----:B0-----:R-:W-:-:S06]  /*00d0*/  @!P6 IMAD.WIDE.U32 R4, R7, 0x4, R4 ;  /* 0x000000040704e825 */ /* 0x001fcc00078e0004 */
[----:B------:R-:W2:Y:S01]  /*00e0*/  @!P6 LDG.E R4, desc[UR4][R4.64] ;  /* 0x000000040404e981 */ /* 0x000ea2000c1e1900 */
[----:B------:R-:W-:Y:S02]  /*00f0*/  @!P6 IADD3 R3, PT, PT, R11, 0x80, RZ ;  /* 0x000000800b03e810 */ /* 0x000fe40007ffe0ff */
[----:B------:R-:W-:Y:S02]  /*0100*/  PRMT R13, RZ, 0x7610, R13 ;  /* 0x00007610ff0d7816 */ /* 0x000fe4000000000d */
[----:B------:R-:W-:Y:S02]  /*0110*/  ISETP.GE.U32.AND P0, PT, R3, R10, PT ;  /* 0x0000000a0300720c */ /* 0x000fe40003f06070 */
[----:B------:R-:W-:-:S11]  /*0120*/  PRMT R14, RZ, 0x7610, R14 ;  /* 0x00007610ff0e7816 */ /* 0x000fd6000000000e */
        /* <DEDUP_REMOVED lines=9> */
[----:B------:R-:W3:Y:S07]  /*01c0*/  @!P0 LDG.E R0, desc[UR4][R24.64] ;  /* 0x0000000418008981 */ /* 0x000eee000c1e1900 */
[----:B------:R-:W-:Y:S01]  /*01d0*/  @!P2 IADD3 R29, PT, PT, R2, R3, RZ ;  /* 0x00000003021da210 */ /* 0x000fe20007ffe0ff */
[----:B------:R-:W0:Y:S01]  /*01e0*/  @!P2 LDC.64 R18, c[0x0][0x390] ;  /* 0x0000e400ff12ab82 */ /* 0x000e220000000a00 */
[----:B------:R-:W-:-:S04]  /*01f0*/  @!P2 IADD3 R3, PT, PT, R3, 0x80, RZ ;  /* 0x000000800303a810 */ /* 0x000fc80007ffe0ff */
[----:B------:R-:W-:-:S13]  /*0200*/  ISETP.GE.U32.AND P3, PT, R3, R10, PT ;  /* 0x0000000a0300720c */ /* 0x000fda0003f66070 */
[----:B------:R-:W-:Y:S01]  /*0210*/  @!P3 IADD3 R31, PT, PT, R2, R3, RZ ;  /* 0x00000003021fb210 */ /* 0x000fe20007ffe0ff */
[----:B------:R-:W4:Y:S01]  /*0220*/  @!P3 LDC.64 R6, c[0x0][0x390] ;  /* 0x0000e400ff06bb82 */ /* 0x000f220000000a00 */
[----:B------:R-:W-:-:S04]  /*0230*/  @!P3 IADD3 R3, PT, PT, R3, 0x80, RZ ;  /* 0x000000800303b810 */ /* 0x000fc80007ffe0ff */
[----:B------:R-:W-:-:S13]  /*0240*/  ISETP.GE.U32.AND P4, PT, R3, R10, PT ;  /* 0x0000000a0300720c */ /* 0x000fda0003f86070 */
[----:B------:R-:W-:Y:S01]  /*0250*/  @!P4 IADD3 R23, PT, PT, R2, R3, RZ ;  /* 0x000000030217c210 */ /* 0x000fe20007ffe0ff */
[----:B------:R-:W5:Y:S01]  /*0260*/  @!P4 LDC.64 R8, c[0x0][0x390] ;  /* 0x0000e400ff08cb82 */ /* 0x000f620000000a00 */
[----:B------:R-:W-:-:S04]  /*0270*/  @!P4 IADD3 R3, PT, PT, R3, 0x80, RZ ;  /* 0x000000800303c810 */ /* 0x000fc80007ffe0ff */
[----:B------:R-:W-:-:S13]  /*0280*/  ISETP.GE.U32.AND P5, PT, R3, R10, PT ;  /* 0x0000000a0300720c */ /* 0x000fda0003fa6070 */
[----:B------:R-:W-:Y:S02]  /*0290*/  @!P5 IADD3 R15, PT, PT, R2, R3, RZ ;  /* 0x00000003020fd210 */ /* 0x000fe40007ffe0ff */
[----:B------:R-:W-:Y:S01]  /*02a0*/  @!P5 IADD3 R3, PT, PT, R3, 0x80, RZ ;  /* 0x000000800303d810 */ /* 0x000fe20007ffe0ff */
[----:B-1----:R-:W-:-:S04]  /*02b0*/  @!P1 IMAD.WIDE.U32 R20, R27, 0x4, R20 ;  /* 0x000000041b149825 */ /* 0x002fc800078e0014 */
[----:B0-----:R-:W-:Y:S01]  /*02c0*/  @!P2 IMAD.WIDE.U32 R18, R29, 0x4, R18 ;  /* 0x000000041d12a825 */ /* 0x001fe200078e0012 */
[----:B------:R0:W3:Y:S03]  /*02d0*/  @!P1 LDG.E R12, desc[UR4][R20.64] ;  /* 0x00000004140c9981 */ /* 0x0000e6000c1e1900 */
[----:B----4-:R-:W-:Y:S02]  /*02e0*/  @!P3 IMAD.WIDE.U32 R6, R31, 0x4, R6 ;  /* 0x000000041f06b825 */ /* 0x010fe400078e0006 */
[----:B------:R-:W4:Y:S02]  /*02f0*/  @!P2 LDG.E R18, desc[UR4][R18.64] ;  /* 0x000000041212a981 */ /* 0x000f24000c1e1900 */
[----:B-----5:R-:W-:Y:S02]  /*0300*/  @!P4 IMAD.WIDE.U32 R8, R23, 0x4, R8 ;  /* 0x000000041708c825 */ /* 0x020fe400078e0008 */
[----:B------:R-:W5:Y:S04]  /*0310*/  @!P3 LDG.E R6, desc[UR4][R6.64] ;  /* 0x000000040606b981 */ /* 0x000f68000c1e1900 */
[----:B------:R-:W5:Y:S01]  /*0320*/  @!P4 LDG.E R8, desc[UR4][R8.64] ;  /* 0x000000040808c981 */ /* 0x000f62000c1e1900 */
[----:B--2---:R-:W-:-:S02]  /*0330*/  @!P6 PRMT R13, R4, 0x7610, R13 ;  /* 0x00007610040de816 */ /* 0x004fc4000000000d */
[----:B------:R-:W-:Y:S02]  /*0340*/  @!P6 PRMT R14, R4, 0x7632, R14 ;  /* 0x00007632040ee816 */ /* 0x000fe4000000000e */
[----:B------:R-:W-:Y:S01]  /*0350*/  ISETP.GE.U32.AND P6, PT, R3, R10, PT ;  /* 0x0000000a0300720c */ /* 0x000fe20003fc6070 */
[----:B------:R-:W1:-:S12]  /*0360*/  @!P5 LDC.64 R4, c[0x0][0x390] ;  /* 0x0000e400ff04db82 */ /* 0x000e580000000a00 */
[----:B------:R-:W2:Y:S01]  /*0370*/  @!P6 LDC.64 R16, c[0x0][0x390] ;  /* 0x0000e400ff10eb82 */ /* 0x000ea20000000a00 */
[----:B------:R-:W-:Y:S01]  /*0380*/  @!P6 IADD3 R3, PT, PT, R2, R3, RZ ;  /* 0x000000030203e210 */ /* 0x000fe20007ffe0ff */
[----:B-1----:R-:W-:-:S06]  /*0390*/  @!P5 IMAD.WIDE.U32 R26, R15, 0x4, R4 ;  /* 0x000000040f1ad825 */ /* 0x002fcc00078e0004 */
[----:B------:R1:W5:Y:S01]  /*03a0*/  @!P5 LDG.E R27, desc[UR4][R26.64] ;  /* 0x000000041a1bd981 */ /* 0x000362000c1e1900 */
[----:B--2---:R-:W-:-:S06]  /*03b0*/  @!P6 IMAD.WIDE.U32 R4, R3, 0x4, R16 ;  /* 0x000000040304e825 */ /* 0x004fcc00078e0010 */
[----:B------:R-:W2:Y:S01]  /*03c0*/  @!P6 LDG.E R4, desc[UR4][R4.64] ;  /* 0x000000040404e981 */ /* 0x000ea2000c1e1900 */
[----:B------:R-:W-:-:S04]  /*03d0*/  PRMT R17, RZ, 0x5410, RZ ;  /* 0x00005410ff117816 */ /* 0x000fc800000000ff */
[----:B---3--:R-:W-:-:S04]  /*03e0*/  @!P0 PRMT R17, R17, 0x5410, R0 ;  /* 0x0000541011118816 */ /* 0x008fc80000000000 */
[----:B------:R-:W-:Y:S02]  /*03f0*/  @!P0 PRMT R17, R0, 0x7632, R17 ;  /* 0x0000763200118816 */ /* 0x000fe40000000011 */
[----:B------:R-:W-:Y:S02]  /*0400*/  ISETP.GE.U32.AND P0, PT, R11, R10, PT ;  /* 0x0000000a0b00720c */ /* 0x000fe40003f06070 */
[----:B0-----:R-:W-:Y:S02]  /*0410*/  PRMT R20, RZ, 0x5410, RZ ;  /* 0x00005410ff147816 */ /* 0x001fe400000000ff */
[----:B------:R-:W-:Y:S02]  /*0420*/  PRMT R22, RZ, 0x5410, RZ ;  /* 0x00005410ff167816 */ /* 0x000fe400000000ff */
[----:B------:R-:W-:Y:S02]  /*0430*/  PRMT R24, RZ, 0x5410, RZ ;  /* 0x00005410ff187816 */ /* 0x000fe400000000ff */
[----:B-1----:R-:W-:-:S02]  /*0440*/  PRMT R26, RZ, 0x5410, RZ ;  /* 0x00005410ff1a7816 */ /* 0x002fc400000000ff */
[----:B------:R-:W-:Y:S02]  /*0450*/  PRMT R28, RZ, 0x5410, RZ ;  /* 0x00005410ff1c7816 */ /* 0x000fe400000000ff */
[----:B------:R-:W-:Y:S01]  /*0460*/  PRMT R30, RZ, 0x5410, RZ ;  /* 0x00005410ff1e7816 */ /* 0x000fe200000000ff */
[----:B------:R-:W-:Y:S01]  /*0470*/  BSSY.RECONVERGENT B3, `(.L_x_4244) ;  /* 0x0000265000037945 */ /* 0x000fe20003800200 */
[----:B------:R-:W-:Y:S02]  /*0480*/  @!P1 PRMT R20, R20, 0x5410, R12 ;  /* 0x0000541014149816 */ /* 0x000fe4000000000c */
[----:B----4-:R-:W-:Y:S02]  /*0490*/  @!P2 PRMT R22, R22, 0x5410, R18 ;  /* 0x000054101616a816 */ /* 0x010fe40000000012 */
[----:B-----5:R-:W-:Y:S02]  /*04a0*/  @!P3 PRMT R24, R24, 0x5410, R6 ;  /* 0x000054101818b816 */ /* 0x020fe40000000006 */
[----:B------:R-:W-:-:S02]  /*04b0*/  @!P4 PRMT R26, R26, 0x5410, R8 ;  /* 0x000054101a1ac816 */ /* 0x000fc40000000008 */
[----:B------:R-:W-:Y:S02]  /*04c0*/  @!P1 PRMT R20, R12, 0x7632, R20 ;  /* 0x000076320c149816 */ /* 0x000fe40000000014 */
[----:B------:R-:W-:Y:S02]  /*04d0*/  @!P2 PRMT R22, R18, 0x7632, R22 ;  /* 0x000076321216a816 */ /* 0x000fe40000000016 */
[----:B------:R-:W-:Y:S02]  /*04e0*/  @!P3 PRMT R24, R6, 0x7632, R24 ;  /* 0x000076320618b816 */ /* 0x000fe40000000018 */
[----:B------:R-:W-:Y:S02]  /*04f0*/  @!P4 PRMT R26, R8, 0x7632, R26 ;  /* 0x00007632081ac816 */ /* 0x000fe4000000001a */
[----:B------:R-:W-:-:S04]  /*0500*/  @!P5 PRMT R28, R28, 0x5410, R27 ;  /* 0x000054101c1cd816 */ /* 0x000fc8000000001b */
[----:B------:R-:W-:Y:S02]  /*0510*/  @!P5 PRMT R28, R27, 0x7632, R28 ;  /* 0x000076321b1cd816 */ /* 0x000fe4000000001c */
[----:B--2---:R-:W-:-:S04]  /*0520*/  @!P6 PRMT R30, R30, 0x5410, R4 ;  /* 0x000054101e1ee816 */ /* 0x004fc80000000004 */
        /* <DEDUP_REMOVED lines=26> */
.L_x_4247:
        /* <DEDUP_REMOVED lines=11> */
[----:B------:R-:W-:Y:S01]  /*0780*/  HFMA2 R7, -RZ, RZ, 1.875, 0 ;  /* 0x3f800000ff077431 */ /* 0x000fe200000001ff */
        /* <DEDUP_REMOVED lines=29> */
[----:B------:R-:W-:Y:S05]  /*0960*/  CALL.REL.NOINC `($__internal_11_$__cuda_sm3x_div_rn_ftz_f32_slowpath) ;  /* 0x0000026400447944 */ /* 0x000fea0003c00000 */
.L_x_4253:
[----:B------:R-:W-:Y:S05]  /*0970*/  BSYNC.RECONVERGENT B5 ;  /* 0x0000000000057941 */ /* 0x000fea0003800200 */
.L_x_4252:
[----:B------:R-:W-:Y:S01]  /*0980*/  MOV R4, 0x3b33710b ;  /* 0x3b33710b00047802 */ /* 0x000fe20000000f00 */
        /* <DEDUP_REMOVED lines=27> */
.L_x_4251:
        /* <DEDUP_REMOVED lines=30> */
[----:B------:R-:W-:Y:S05]  /*0d20*/  CALL.REL.NOINC `($__internal_11_$__cuda_sm3x_div_rn_ftz_f32_slowpath) ;  /* 0x0000026000547944 */ /* 0x000fea0003c00000 */
.L_x_4257:
[----:B------:R-:W-:Y:S05]  /*0d30*/  BSYNC.RECONVERGENT B5 ;  /* 0x0000000000057941 */ /* 0x000fea0003800200 */
.L_x_4256:
        /* <DEDUP_REMOVED lines=20> */
[----:B------:R-:W-:-:S05]  /*0e80*/  HFMA2 R0, -RZ, RZ, 2.04296875, -15.78125 ;  /* 0x4016cbe4ff007431 */ /* 0x000fca00000001ff */
[----:B------:R-:W-:Y:S01]  /*0e90*/  @!P3 FSEL R3, R0, 0.78539818525314331055, !P0 ;  /* 0x3f490fdb0003b808 */ /* 0x000fe20004000000 */
[----:B------:R-:W-:Y:S01]  /*0ea0*/  FADD.FTZ R0, |R14|, R15 ;  /* 0x0000000f0e007221 */ /* 0x000fe20000010200 */
[----:B------:R-:W-:-:S04]  /*0eb0*/  @!P1 FSEL R3, RZ, 3.1415927410125732422, P0 ;  /* 0x40490fdbff039808 */ /* 0x000fc80000000000 */
[----:B------:R-:W-:Y:S02]  /*0ec0*/  FSETP.NAN.FTZ.AND P0, PT, |R0|, |R0|, PT ;  /* 0x400000000000720b */ /* 0x000fe40003f18200 */
[----:B------:R-:W-:-:S04]  /*0ed0*/  LOP3.LUT R3, R3, 0x80000000, R14, 0xb8, !PT ;  /* 0x8000000003037812 */ /* 0x000fc800078eb80e */
[----:B------:R-:W-:Y:S01]  /*0ee0*/  FSEL R0, R0, R3, P0 ;  /* 0x0000000300007208 */ /* 0x000fe20000000000 */
[----:B------:R-:W-:Y:S06]  /*0ef0*/  BRA `(.L_x_4254) ;  /* 0x0000000000b07947 */ /* 0x000fec0003800000 */
.L_x_4255:
        /* <DEDUP_REMOVED lines=15> */
[----:B------:R-:W-:Y:S05]  /*0ff0*/  CALL.REL.NOINC `($__internal_11_$__cuda_sm3x_div_rn_ftz_f32_slowpath) ;  /* 0x0000025c00a07944 */ /* 0x000fea0003c00000 */
.L_x_4259:
[----:B------:R-:W-:Y:S05]  /*1000*/  BSYNC.RECONVERGENT B5 ;  /* 0x0000000000057941 */ /* 0x000fea0003800200 */
.L_x_4258:
        /* <DEDUP_REMOVED lines=26> */
[----:B------:R-:W-:-:S07]  /*11b0*/  FSEL R0, R0, R3, P0 ;  /* 0x0000000300007208 */ /* 0x000fce0000000000 */
.L_x_4254:
[----:B------:R-:W-:Y:S05]  /*11c0*/  BSYNC.RECONVERGENT B4 ;  /* 0x0000000000047941 */ /* 0x000fea0003800200 */
.L_x_4250:
[----:B------:R-:W-:Y:S01]  /*11d0*/  ISETP.GE.AND P0, PT, R14, RZ, PT ;  /* 0x000000ff0e00720c */ /* 0x000fe20003f06270 */
[----:B------:R-:W-:Y:S01]  /*11e0*/  FADD.FTZ R12, R12, 0.69314718246459960938 ;  /* 0x3f3172180c0c7421 */ /* 0x000fe20000010000 */
[----:B------:R-:W-:-:S11]  /*11f0*/  FADD.FTZ R3, |R0|, -RZ ;  /* 0x800000ff00037221 */ /* 0x000fd60000010200 */
[----:B------:R-:W-:Y:S01]  /*1200*/  @P0 FADD.FTZ R12, -R12, -RZ ;  /* 0x800000ff0c0c0221 */ /* 0x000fe20000010100 */
[----:B------:R-:W-:Y:S06]  /*1210*/  BRA `(.L_x_4248) ;  /* 0x0000001400fc7947 */ /* 0x000fec0003800000 */
.L_x_4249:
        /* <DEDUP_REMOVED lines=22> */
[----:B------:R-:W-:Y:S02]  /*1380*/  VIMNMX R8, PT, PT, R12, R9, PT ;  /* 0x000000090c087248 */ /* 0x000fe40003fe0100 */
[----:B------:R-:W-:Y:S02]  /*1390*/  LOP3.LUT R9, R5, 0xfe000000, RZ, 0xc0, !PT ;  /* 0xfe00000005097812 */ /* 0x000fe400078ec0ff */
[----:B------:R-:W-:-:S02]  /*13a0*/  LOP3.LUT R19, R7, 0x7e800000, RZ, 0x3c, !PT ;  /* 0x7e80000007137812 */ /* 0x000fc400078e3cff */
[----:B------:R-:W-:Y:S02]  /*13b0*/  VIMNMX R12, PT, PT, R12, R21, PT ;  /* 0x000000150c0c7248 */ /* 0x000fe40003fe0100 */
[----:B------:R-:W-:Y:S01]  /*13c0*/  LOP3.LUT R18, R9, 0x7e800000, RZ, 0x3c, !PT ;  /* 0x7e80000009127812 */ /* 0x000fe200078e3cff */
[-C--:B------:R-:W-:Y:S01]  /*13d0*/  FMUL.FTZ R16, R8, R19.reuse ;  /* 0x0000001308107220 */ /* 0x080fe20000410000 */
[----:B------:R-:W-:Y:S01]  /*13e0*/  FMUL.FTZ R19, R6, R19 ;  /* 0x0000001306137220 */ /* 0x000fe20000410000 */
[----:B------:R-:W-:Y:S02]  /*13f0*/  FSETP.NEU.FTZ.AND P0, PT, R8, RZ, PT ;  /* 0x000000ff0800720b */ /* 0x000fe40003f1d000 */
[----:B------:R-:W-:Y:S01]  /*1400*/  FMUL.FTZ R21, R12, R18 ;  /* 0x000000120c157220 */ /* 0x000fe20000410000 */
        /* <DEDUP_REMOVED lines=45> */
.L_x_4265:
[----:B------:R-:W-:Y:S05]  /*16e0*/  BSYNC.RECONVERGENT B1 ;  /* 0x0000000000017941 */ /* 0x000fea0003800200 */
.L_x_4264:
        /* <DEDUP_REMOVED lines=8> */
.L_x_4267:
[----:B------:R-:W-:Y:S05]  /*1770*/  BSYNC.RECONVERGENT B1 ;  /* 0x0000000000017941 */ /* 0x000fea0003800200 */
.L_x_4266:
        /* <DEDUP_REMOVED lines=34> */
.L_x_4263:
        /* <DEDUP_REMOVED lines=40> */
.L_x_4261:
[----:B------:R-:W-:-:S06]  /*1c20*/  FFMA.FTZ R5, R8, R8, -1 ;  /* 0xbf80000008057423 */ /* 0x000fcc0000010008 */
[----:B------:R-:W0:Y:S02]  /*1c30*/  MUFU.SQRT R5, R5 ;  /* 0x0000000500057308 */ /* 0x000e240000002000 */
[----:B0-----:R-:W-:-:S06]  /*1c40*/  FADD.FTZ R9, R8, R5 ;  /* 0x0000000508097221 */ /* 0x001fcc0000010000 */
[----:B------:R-:W0:Y:S02]  /*1c50*/  MUFU.LG2 R9, R9 ;  /* 0x0000000900097308 */ /* 0x000e240000000c00 */
[----:B0-----:R-:W-:-:S07]  /*1c60*/  FMUL.FTZ R12, R9, 0.69314718246459960938 ;  /* 0x3f317218090c7820 */ /* 0x001fce0000410000 */
.L_x_4262:
[----:B------:R-:W-:Y:S05]  /*1c70*/  BSYNC.RECONVERGENT B0 ;  /* 0x0000000000007941 */ /* 0x000fea0003800200 */
.L_x_4260:
        /* <DEDUP_REMOVED lines=27> */
[----:B------:R-:W-:-:S11]  /*1e30*/  FSETP.GEU.FTZ.AND P0, PT, R3, RZ, PT ;  /* 0x000000ff0300720b */ /* 0x000fd60003f1e000 */
[----:B------:R-:W-:Y:S01]  /*1e40*/  @P1 FADD.FTZ R9, R4, R7 ;  /* 0x0000000704091221 */ /* 0x000fe20000010000 */
[C---:B------:R-:W-:Y:S01]  /*1e50*/  @P1 FMUL.FTZ R5, R14.reuse, R14 ;  /* 0x0000000e0e051220 */ /* 0x040fe20000410000 */
[----:B------:R-:W-:Y:S01]  /*1e60*/  @!P0 FADD.FTZ R4, -R3, R6 ;  /* 0x0000000603048221 */ /* 0x000fe20000010100 */
[----:B------:R-:W-:Y:S01]  /*1e70*/  @!P1 FMUL.FTZ R0, |R14|, 0.5 ;  /* 0x3f0000000e009820 */ /* 0x000fe20000410200 */
[----:B------:R-:W0:Y:S01]  /*1e80*/  @P1 MUFU.RCP R16, R9 ;  /* 0x0000000900101308 */ /* 0x000e220000001000 */
[----:B------:R-:W-:Y:S01]  /*1e90*/  FADD.FTZ R7, R15, R8 ;  /* 0x000000080f077221 */ /* 0x000fe20000010000 */
[----:B0-----:R-:W-:Y:S01]  /*1ea0*/  @P1 FMUL.FTZ.D2 R0, R5, R16 ;  /* 0x0000001005001220 */ /* 0x001fe20000310000 */
[----:B------:R-:W-:Y:S01]  /*1eb0*/  @!P0 FMUL.FTZ R5, R4, 0.5 ;  /* 0x3f00000004058820 */ /* 0x000fe20000410000 */
[----:B------:R-:W-:Y:S06]  /*1ec0*/  @!P0 BRA `(.L_x_4275) ;  /* 0x0000000000188947 */ /* 0x000fec0003800000 */
[----:B------:R-:W-:-:S13]  /*1ed0*/  FSETP.NEU.FTZ.AND P0, PT, R3, RZ, PT ;  /* 0x000000ff0300720b */ /* 0x000fda0003f1d000 */
[----:B------:R-:W-:Y:S01]  /*1ee0*/  @P0 FADD.FTZ R3, R3, R6 ;  /* 0x0000000603030221 */ /* 0x000fe20000010000 */
[C---:B------:R-:W-:Y:S01]  /*1ef0*/  @P0 FMUL.FTZ R4, R14.reuse, R14 ;  /* 0x0000000e0e040220 */ /* 0x040fe20000410000 */
[----:B------:R-:W-:-:S04]  /*1f00*/  @!P0 FMUL.FTZ R5, |R14|, 0.5 ;  /* 0x3f0000000e058820 */ /* 0x000fc80000410200 */
[----:B------:R-:W0:Y:S02]  /*1f10*/  @P0 MUFU.RCP R3, R3 ;  /* 0x0000000300030308 */ /* 0x000e240000001000 */
[----:B0-----:R-:W-:-:S07]  /*1f20*/  @P0 FMUL.FTZ.D2 R5, R4, R3 ;  /* 0x0000000304050220 */ /* 0x001fce0000310000 */
.L_x_4275:
[----:B------:R-:W-:Y:S05]  /*1f30*/  BSYNC.RECONVERGENT B5 ;  /* 0x0000000000057941 */ /* 0x000fea0003800200 */
.L_x_4274:
[----:B------:R-:W-:-:S04]  /*1f40*/  FADD.FTZ R0, R5, R0 ;  /* 0x0000000005007221 */ /* 0x000fc80000010000 */
[----:B------:R-:W-:-:S04]  /*1f50*/  FMUL.FTZ R0, R0, R7 ;  /* 0x0000000700007220 */ /* 0x000fc80000410000 */
[----:B------:R0:W2:Y:S01]  /*1f60*/  MUFU.SQRT R16, R0 ;  /* 0x0000000000107308 */ /* 0x0000a20000002000 */
[----:B------:R-:W-:Y:S05]  /*1f70*/  BRA `(.L_x_4272) ;  /* 0x00000000002c7947 */ /* 0x000fea0003800000 */
.L_x_4273:
        /* <DEDUP_REMOVED lines=11> */
.L_x_4272:
[----:B------:R-:W-:Y:S05]  /*2030*/  BSYNC.RECONVERGENT B1 ;  /* 0x0000000000017941 */ /* 0x000fea0003800200 */
.L_x_4270:
[----:B------:R-:W-:Y:S05]  /*2040*/  BSYNC.RELIABLE B0 ;  /* 0x0000000000007941 */ /* 0x000fea0003800100 */
.L_x_4269:
[----:B------:R-:W-:-:S13]  /*2050*/  ISETP.GE.AND P0, PT, R13, RZ, PT ;  /* 0x000000ff0d00720c */ /* 0x000fda0003f06270 */
[----:B------:R-:W-:Y:S05]  /*2060*/  @!P0 BRA `(.L_x_4276) ;  /* 0x0000000000b88947 */ /* 0x000fea0003800000 */
[----:B------:R-:W-:Y:S01]  /*2070*/  FADD.FTZ R9, |R15|, -RZ ;  /* 0x800000ff0f097221 */ /* 0x000fe20000010200 */
[C---:B0-2-4-:R-:W-:Y:S01]  /*2080*/  FADD.FTZ R0, |R16|.reuse, -RZ ;  /* 0x800000ff10007221 */ /* 0x055fe20000010200 */
        /* <DEDUP_REMOVED lines=14> */
[----:B-1-3--:R-:W-:Y:S05]  /*2170*/  CALL.REL.NOINC `($__internal_11_$__cuda_sm3x_div_rn_ftz_f32_slowpath) ;  /* 0x0000024c00407944 */ /* 0x00afea0003c00000 */
.L_x_4278:
[----:B------:R-:W-:Y:S05]  /*2180*/  BSYNC.RECONVERGENT B5 ;  /* 0x0000000000057941 */ /* 0x000fea0003800200 */
.L_x_4277:
        /* <DEDUP_REMOVED lines=28> */
.L_x_4276:
        /* <DEDUP_REMOVED lines=18> */
.L_x_4281:
[----:B------:R-:W-:Y:S05]  /*2470*/  BSYNC.RECONVERGENT B5 ;  /* 0x0000000000057941 */ /* 0x000fea0003800200 */
.L_x_4280:
        /* <DEDUP_REMOVED lines=28> */
.L_x_4271:
[----:B------:R-:W-:-:S13]  /*2640*/  ISETP.GE.AND P0, PT, R13, RZ, PT ;  /* 0x000000ff0d00720c */ /* 0x000fda0003f06270 */
[----:B------:R-:W-:Y:S05]  /*2650*/  @!P0 BRA `(.L_x_4282) ;  /* 0x0000000000708947 */ /* 0x000fea0003800000 */
[----:B0-----:R-:W-:Y:S01]  /*2660*/  MOV R0, 0x3f000000 ;  /* 0x3f00000000007802 */ /* 0x001fe20000000f00 */
        /* <DEDUP_REMOVED lines=12> */
[----:B------:R-:W-:Y:S02]  /*2730*/  LOP3.LUT R6, R6, 0x80000000, R5, 0xb8, !PT ;  /* 0x8000000006067812 */ /* 0x000fe400078eb805 */
[----:B------:R-:W-:-:S03]  /*2740*/  MOV R5, 0x3f6ee581 ;  /* 0x3f6ee58100057802 */ /* 0x000fc60000000f00 */
        /* <DEDUP_REMOVED lines=13> */
.L_x_4282:
[----:B------:R-:W-:Y:S02]  /*2820*/  HFMA2 R3, -RZ, RZ, 1.75, 0 ;  /* 0x3f000000ff037431 */ /* 0x000fe400000001ff */
[----:B0-----:R-:W-:-:S04]  /*2830*/  FADD.FTZ R0, -R5, -RZ ;  /* 0x800000ff05007221 */ /* 0x001fc80000010100 */
        /* <DEDUP_REMOVED lines=12> */
[----:B------:R-:W-:Y:S01]  /*2900*/  FSETP.GEU.FTZ.AND P1, PT, R5, -0.56000000238418579102, PT ;  /* 0xbf0f5c290500780b */ /* 0x000fe20003f3e000 */
[----:B------:R-:W-:Y:S02]  /*2910*/  HFMA2 R5, -RZ, RZ, 1.857421875, -1409 ;  /* 0x3f6ee581ff057431 */ /* 0x000fe400000001ff */
        /* <DEDUP_REMOVED lines=12> */
.L_x_4279:
[----:B------:R-:W-:Y:S05]  /*29e0*/  BSYNC.RECONVERGENT B4 ;  /* 0x0000000000047941 */ /* 0x000fea0003800200 */
.L_x_4268:
[----:B------:R-:W-:-:S13]  /*29f0*/  ISETP.GE.AND P0, PT, R14, RZ, PT ;  /* 0x000000ff0e00720c */ /* 0x000fda0003f06270 */
[----:B-1----:R-:W-:-:S07]  /*2a00*/  @P0 FADD.FTZ R12, -R12, -RZ ;  /* 0x800000ff0c0c0221 */ /* 0x002fce0000010100 */
.L_x_4248:
[----:B------:R-:W-:Y:S05]  /*2a10*/  BSYNC.RECONVERGENT B2 ;  /* 0x0000000000027941 */ /* 0x000fea0003800200 */
.L_x_4246:
        /* <DEDUP_REMOVED lines=10> */
.L_x_4245:
[----:B------:R-:W-:Y:S05]  /*2ac0*/  BSYNC.RECONVERGENT B3 ;  /* 0x0000000000037941 */ /* 0x000fea0003800200 */
.L_x_4244:
[----:B------:R-:W-:Y:S05]  /*2ad0*/  WARPSYNC.ALL ;  /* 0x0000000000007948 */ /* 0x000fea0003800000 */
[----:B------:R-:W-:Y:S01]  /*2ae0*/  IADD3 R3, PT, PT, R11, 0x80, RZ ;  /* 0x000000800b037810 */ /* 0x000fe20007ffe0ff */
[----:B------:R-:W-:Y:S03]  /*2af0*/  BSSY.RECONVERGENT B3, `(.L_x_4283) ;  /* 0x0000263000037945 */ /* 0x000fe60003800200 */
[----:B------:R-:W-:-:S13]  /*2b00*/  ISETP.GE.U32.AND P0, PT, R3, R10, PT ;  /* 0x0000000a0300720c */ /* 0x000fda0003f06070 */
[----:B------:R-:W-:Y:S05]  /*2b10*/  @P0 BRA `(.L_x_4284) ;  /* 0x0000002400800947 */ /* 0x000fea0003800000 */
[--C-:B------:R-:W-:Y:S01]  /*2b20*/  HADD2.F32 R15, -RZ, R17.reuse.H1_H1 ;  /* 0x30000011ff0f7230 */ /* 0x100fe20000004100 */
        /* <DEDUP_REMOVED lines=23> */
.L_x_4286:
        /* <DEDUP_REMOVED lines=18> */
[----:B---3--:R-:W-:Y:S02]  /*2dc0*/  LOP3.LUT R7, R6, 0xfe000000, RZ, 0xc0, !PT ;  /* 0xfe00000006077812 */ /* 0x008fe400078ec0ff */
        /* <DEDUP_REMOVED lines=50> */
.L_x_4296:
[----:B------:R-:W-:-:S04]  /*30f0*/  FADD.FTZ R7, -R3, R6 ;  /* 0x0000000603077221 */ /* 0x000fc80000010100 */
[----:B------:R-:W-:-:S07]  /*3100*/  FMUL.FTZ R7, R7, 0.5 ;  /* 0x3f00000007077820 */ /* 0x000fce0000410000 */
.L_x_4297:
[----:B------:R-:W-:Y:S05]  /*3110*/  BSYNC.RECONVERGENT B1 ;  /* 0x0000000000017941 */ /* 0x000fea0003800200 */
.L_x_4295:
        /* <DEDUP_REMOVED lines=11> */
.L_x_4299:
[----:B------:R-:W-:-:S04]  /*31d0*/  FADD.FTZ R14, R5, -R14 ;  /* 0x8000000e050e7221 */ /* 0x000fc80000010000 */
[----:B------:R-:W-:-:S07]  /*31e0*/  FMUL.FTZ R14, R14, 0.5 ;  /* 0x3f0000000e0e7820 */ /* 0x000fce0000410000 */
.L_x_4300:
[----:B------:R-:W-:Y:S05]  /*31f0*/  BSYNC.RECONVERGENT B1 ;  /* 0x0000000000017941 */ /* 0x000fea0003800200 */
.L_x_4298:
        /* <DEDUP_REMOVED lines=35> */
.L_x_4294:
        /* <DEDUP_REMOVED lines=35> */
.L_x_4301:
[----:B------:R-:W-:-:S04]  /*3660*/  FADD.FTZ R14, -R19, 1 ;  /* 0x3f800000130e7421 */ /* 0x000fc80000010100 */
[----:B------:R-:W-:-:S06]  /*3670*/  FMUL.FTZ R7, R3, R14 ;  /* 0x0000000e03077220 */ /* 0x000fcc0000410000 */
[----:B------:R-:W0:Y:S08]  /*3680*/  MUFU.SQRT R7, R7 ;  /* 0x0000000700077308 */ /* 0x000e300000002000 */
[----:B0-----:R-:W0:Y:S02]  /*3690*/  MUFU.RCP R9, R7 ;  /* 0x0000000700097308 */ /* 0x001e240000001000 */
[----:B0-----:R-:W-:Y:S01]  /*36a0*/  FMUL.FTZ R14, |R16|, R9 ;  /* 0x00000009100e7220 */ /* 0x001fe20000410200 */
[----:B------:R-:W-:Y:S06]  /*36b0*/  BRA `(.L_x_4292) ;  /* 0x0000000000047947 */ /* 0x000fec0003800000 */
.L_x_4293:
[----:B------:R0:W1:Y:S02]  /*36c0*/  MUFU.SQRT R14, R0 ;  /* 0x00000000000e7308 */ /* 0x0000640000002000 */
.L_x_4292:
[----:B------:R-:W-:Y:S05]  /*36d0*/  BSYNC.RECONVERGENT B0 ;  /* 0x0000000000007941 */ /* 0x000fea0003800200 */
.L_x_4291:
        /* <DEDUP_REMOVED lines=27> */
[----:B------:R-:W-:Y:S01]  /*3890*/  FFMA.FTZ R3, R0, R5, 0.016980519518256187439 ;  /* 0x3c8b1abb00037423 */ /* 0x000fe20000010005 */
[----:B------:R-:W-:-:S03]  /*38a0*/  HFMA2 R5, -RZ, RZ, 1.9599609375, 20144 ;  /* 0x3fd774ebff057431 */ /* 0x000fc600000001ff */
        /* <DEDUP_REMOVED lines=11> */
.L_x_4306:
[----:B0-----:R-:W-:Y:S01]  /*3960*/  MOV R0, 0x3f000000 ;  /* 0x3f00000000007802 */ /* 0x001fe20000000f00 */
[C---:B------:R-:W-:Y:S01]  /*3970*/  FADD.FTZ R6, |R7|.reuse, -RZ ;  /* 0x800000ff07067221 */ /* 0x040fe20000010200 */
[C---:B------:R-:W-:Y:S02]  /*3980*/  FSETP.GT.FTZ.AND P0, PT, |R7|.reuse, 0.56000000238418579102, PT ;  /* 0x3f0f5c290700780b */ /* 0x040fe40003f14200 */
        /* <DEDUP_REMOVED lines=25> */
.L_x_4305:
        /* <DEDUP_REMOVED lines=23> */
.L_x_4312:
[----:B------:R-:W-:-:S04]  /*3c90*/  FADD.FTZ R3, -R4, R5 ;  /* 0x0000000504037221 */ /* 0x000fc80000010100 */
[----:B------:R-:W-:-:S07]  /*3ca0*/  FMUL.FTZ R3, R3, 0.5 ;  /* 0x3f00000003037820 */ /* 0x000fce0000410000 */
.L_x_4313:
[----:B------:R-:W-:Y:S05]  /*3cb0*/  BSYNC.RECONVERGENT B5 ;  /* 0x0000000000057941 */ /* 0x000fea0003800200 */
.L_x_4311:
[----:B------:R-:W-:Y:S01]  /*3cc0*/  FADD.FTZ R0, R3, R0 ;  /* 0x0000000003007221 */ /* 0x000fe20000010000 */
[----:B------:R-:W-:-:S04]  /*3cd0*/  FADD.FTZ R3, R19, R8 ;  /* 0x0000000813037221 */ /* 0x000fc80000010000 */
[----:B------:R-:W-:-:S04]  /*3ce0*/  FMUL.FTZ R0, R0, R3 ;  /* 0x0000000300007220 */ /* 0x000fc80000410000 */
[----:B------:R0:W2:Y:S01]  /*3cf0*/  MUFU.SQRT R17, R0 ;  /* 0x0000000000117308 */ /* 0x0000a20000002000 */
[----:B------:R-:W-:Y:S05]  /*3d00*/  BRA `(.L_x_4314) ;  /* 0x0000000000487947 */ /* 0x000fea0003800000 */
.L_x_4310:
        /* <DEDUP_REMOVED lines=12> */
.L_x_4309:
[----:B------:R-:W-:Y:S01]  /*3dd0*/  FADD.FTZ R3, R8, 1 ;  /* 0x3f80000008037421 */ /* 0x000fe20000010000 */
[----:B0-----:R-:W-:Y:S01]  /*3de0*/  MUFU.SQRT R0, R0 ;  /* 0x0000000000007308 */ /* 0x001fe20000002000 */
[----:B------:R-:W-:Y:S02]  /*3df0*/  HFMA2 R19, -RZ, RZ, 1.875, 0 ;  /* 0x3f800000ff137431 */ /* 0x000fe400000001ff */
[----:B------:R-:W-:-:S06]  /*3e00*/  FMUL.FTZ R3, R3, 0.5 ;  /* 0x3f00000003037820 */ /* 0x000fcc0000410000 */
[----:B------:R-:W0:Y:S02]  /*3e10*/  MUFU.SQRT R3, R3 ;  /* 0x0000000300037308 */ /* 0x000e240000002000 */
[----:B0-----:R-:W-:-:S07]  /*3e20*/  FMUL.FTZ R17, R0, R3 ;  /* 0x0000000300117220 */ /* 0x001fce0000410000 */
.L_x_4314:
[----:B------:R-:W-:Y:S05]  /*3e30*/  BSYNC.RECONVERGENT B1 ;  /* 0x0000000000017941 */ /* 0x000fea0003800200 */
.L_x_4308:
[----:B------:R-:W-:Y:S05]  /*3e40*/  BRA `(.L_x_4315) ;  /* 0x0000000000087947 */ /* 0x000fea0003800000 */
.L_x_4304:
[----:B------:R-:W-:Y:S01]  /*3e50*/  FMUL.FTZ R17, R8, 16777216 ;  /* 0x4b80000008117820 */ /* 0x000fe20000410000 */
[----:B------:R-:W-:-:S07]  /*3e60*/  FMUL.FTZ R19, R19, 16777216 ;  /* 0x4b80000013137820 */ /* 0x000fce0000410000 */
.L_x_4315:
[----:B------:R-:W-:Y:S05]  /*3e70*/  BSYNC.RELIABLE B0 ;  /* 0x0000000000007941 */ /* 0x000fea0003800100 */
.L_x_4303:
        /* <DEDUP_REMOVED lines=19> */
[----:B-1----:R-:W-:Y:S05]  /*3fb0*/  CALL.REL.NOINC `($__internal_11_$__cuda_sm3x_div_rn_ftz_f32_slowpath) ;  /* 0x0000022c00b07944 */ /* 0x002fea0003c00000 */
.L_x_4318:
[----:B------:R-:W-:Y:S05]  /*3fc0*/  BSYNC.RECONVERGENT B5 ;  /* 0x0000000000057941 */ /* 0x000fea0003800200 */
.L_x_4317:
        /* <DEDUP_REMOVED lines=20> */
[----:B------:R-:W-:-:S03]  /*4110*/  FADD.FTZ R3, |R18|, |R17| ;  /* 0x4000001112037221 */ /* 0x000fc60000010200 */
        /* <DEDUP_REMOVED lines=8> */
.L_x_4316:
[----:B------:R-:W-:Y:S01]  /*41a0*/  FADD.FTZ R9, |R19|, -RZ ;  /* 0x800000ff13097221 */ /* 0x000fe20000010200 */
[C---:B--2---:R-:W-:Y:S01]  /*41b0*/  FADD.FTZ R4, |R17|.reuse, -RZ ;  /* 0x800000ff11047221 */ /* 0x044fe20000010200 */
        /* <DEDUP_REMOVED lines=15> */
.L_x_4320:
[----:B------:R-:W-:Y:S05]  /*42b0*/  BSYNC.RECONVERGENT B5 ;  /* 0x0000000000057941 */ /* 0x000fea0003800200 */
.L_x_4319:
        /* <DEDUP_REMOVED lines=27> */
[----:B------:R-:W-:-:S07]  /*4470*/  FSEL R3, R3, R4, P0 ;  /* 0x0000000403037208 */ /* 0x000fce0000000000 */
.L_x_4307:
[----:B------:R-:W-:Y:S05]  /*4480*/  BSYNC.RECONVERGENT B4 ;  /* 0x0000000000047941 */ /* 0x000fea0003800200 */
.L_x_4302:
[----:B------:R-:W-:-:S13]  /*4490*/  ISETP.GE.AND P0, PT, R16, RZ, PT ;  /* 0x000000ff1000720c */ /* 0x000fda0003f06270 */
[----:B-1----:R-:W-:Y:S01]  /*44a0*/  @P0 FADD.FTZ R14, -R14, -RZ ;  /* 0x800000ff0e0e0221 */ /* 0x002fe20000010100 */
[----:B------:R-:W-:Y:S06]  /*44b0*/  BRA `(.L_x_4287) ;  /* 0x0000000800ec7947 */ /* 0x000fec0003800000 */
.L_x_4290:
[----:B------:R-:W-:Y:S01]  /*44c0*/  FADD.FTZ R3, -R15, 6.1232342629258392722e-17 ;  /* 0x248d31320f037421 */ /* 0x000fe20000010100 */
[----:B------:R-:W-:-:S03]  /*44d0*/  FADD.FTZ R14, -R16, -RZ ;  /* 0x800000ff100e7221 */ /* 0x000fc60000010100 */
[----:B------:R-:W-:Y:S01]  /*44e0*/  FADD.FTZ R3, R3, 1.5707963705062866211 ;  /* 0x3fc90fdb03037421 */ /* 0x000fe20000010000 */
[----:B------:R-:W-:Y:S06]  /*44f0*/  BRA `(.L_x_4287) ;  /* 0x0000000800dc7947 */ /* 0x000fec0003800000 */
.L_x_4289:
[----:B------:R-:W-:Y:S02]  /*4500*/  HFMA2 R3, -RZ, RZ, 0, 0 ;  /* 0x00000000ff037431 */ /* 0x000fe400000001ff */
[----:B------:R-:W-:Y:S01]  /*4510*/  FADD.FTZ R14, -R16, -RZ ;  /* 0x800000ff100e7221 */ /* 0x000fe20000010100 */
[----:B------:R-:W-:Y:S06]  /*4520*/  BRA `(.L_x_4287) ;  /* 0x0000000800d07947 */ /* 0x000fec0003800000 */
.L_x_4288:
        /* <DEDUP_REMOVED lines=25> */
[----:B---3--:R-:W-:Y:S05]  /*46c0*/  CALL.REL.NOINC `($__internal_11_$__cuda_sm3x_div_rn_ftz_f32_slowpath) ;  /* 0x0000022400ec7944 */ /* 0x008fea0003c00000 */
.L_x_4325:
[----:B------:R-:W-:Y:S05]  /*46d0*/  BSYNC.RECONVERGENT B5 ;  /* 0x0000000000057941 */ /* 0x000fea0003800200 */
.L_x_4324:
        /* <DEDUP_REMOVED lines=29> */
.L_x_4323:
        /* <DEDUP_REMOVED lines=27> */
[----:B---3--:R-:W-:Y:S05]  /*4a60*/  CALL.REL.NOINC `($__internal_11_$__cuda_sm3x_div_rn_ftz_f32_slowpath) ;  /* 0x0000022400047944 */ /* 0x008fea0003c00000 */
.L_x_4328:
[----:B------:R-:W-:Y:S05]  /*4a70*/  BSYNC.RECONVERGENT B5 ;  /* 0x0000000000057941 */ /* 0x000fea0003800200 */
.L_x_4327:
        /* <DEDUP_REMOVED lines=22> */
[----:B------:R-:W-:Y:S01]  /*4be0*/  @!P3 FSEL R3, R0, 0.78539818525314331055, !P0 ;  /* 0x3f490fdb0003b808 */ /* 0x000fe20004000000 */
[----:B------:R-:W-:Y:S01]  /*4bf0*/  FADD.FTZ R0, |R16|, R19 ;  /* 0x0000001310007221 */ /* 0x000fe20000010200 */
[----:B------:R-:W-:-:S04]  /*4c00*/  @!P1 FSEL R3, RZ, 3.1415927410125732422, P0 ;  /* 0x40490fdbff039808 */ /* 0x000fc80000000000 */
[----:B------:R-:W-:Y:S02]  /*4c10*/  FSETP.NAN.FTZ.AND P0, PT, |R0|, |R0|, PT ;  /* 0x400000000000720b */ /* 0x000fe40003f18200 */
[----:B------:R-:W-:-:S04]  /*4c20*/  LOP3.LUT R3, R3, 0x80000000, R16, 0xb8, !PT ;  /* 0x8000000003037812 */ /* 0x000fc800078eb810 */
[----:B------:R-:W-:Y:S01]  /*4c30*/  FSEL R0, R0, R3, P0 ;  /* 0x0000000300007208 */ /* 0x000fe20000000000 */
[----:B------:R-:W-:Y:S06]  /*4c40*/  BRA `(.L_x_4326) ;  /* 0x0000000000f47947 */ /* 0x000fec0003800000 */
.L_x_4322:
        /* <DEDUP_REMOVED lines=16> */
[----:B0-----:R-:W-:-:S05]  /*4d50*/  FFMA R3, -R17, R8, 1 ;  /* 0x3f80000011037423 */ /* 0x001fca0000000108 */
[----:B------:R-:W0:Y:S02]  /*4d60*/  MUFU.SQRT R6, R6 ;  /* 0x0000000600067308 */ /* 0x000e240000002000 */
[----:B0-----:R-:W-:Y:S01]  /*4d70*/  @P0 FMUL.FTZ R4, R6, R5 ;  /* 0x0000000506040220 */ /* 0x001fe20000410000 */
[----:B------:R-:W-:Y:S01]  /*4d80*/  FSETP.NEU.FTZ.AND P0, PT, R0, +INF , PT ;  /* 0x7f8000000000780b */ /* 0x000fe20003f1d000 */
[----:B------:R-:W-:Y:S01]  /*4d90*/  FFMA R0, R8, R3, R8 ;  /* 0x0000000308007223 */ /* 0x000fe20000000008 */
[----:B------:R-:W-:Y:S02]  /*4da0*/  HFMA2 R3, -RZ, RZ, 1.875, 0 ;  /* 0x3f800000ff037431 */ /* 0x000fe400000001ff */
[----:B------:R-:W-:Y:S01]  /*4db0*/  FSEL R4, R4, +INF , P0 ;  /* 0x7f80000004047808 */ /* 0x000fe20000000000 */
[----:B------:R-:W-:-:S04]  /*4dc0*/  FFMA R5, R9, R0, RZ ;  /* 0x0000000009057223 */ /* 0x000fc800000000ff */
[----:B------:R-:W-:Y:S01]  /*4dd0*/  FFMA R6, -R17, R5, R9 ;  /* 0x0000000511067223 */ /* 0x000fe20000000109 */
[----:B------:R-:W0:Y:S03]  /*4de0*/  MUFU.LG2 R4, R4 ;  /* 0x0000000400047308 */ /* 0x000e260000000c00 */
[----:B------:R-:W-:-:S05]  /*4df0*/  FFMA R0, R0, R6, R5 ;  /* 0x0000000600007223 */ /* 0x000fca0000000005 */
[----:B------:R-:W1:Y:S01]  /*4e00*/  FCHK P0, R9, R17 ;  /* 0x0000001109007302 */ /* 0x000e620000000000 */
[----:B0-----:R-:W-:Y:S01]  /*4e10*/  FFMA.FTZ R14, R4, 0.69314718246459960938, R3 ;  /* 0x3f317218040e7823 */ /* 0x001fe20000010003 */
[----:B-1----:R-:W-:Y:S06]  /*4e20*/  @!P0 BRA `(.L_x_4330) ;  /* 0x00000000000c8947 */ /* 0x002fec0003800000 */
[----:B------:R-:W-:Y:S02]  /*4e30*/  MOV R8, R17 ;  /* 0x0000001100087202 */ /* 0x000fe40000000f00 */
[----:B------:R-:W-:-:S07]  /*4e40*/  MOV R4, 0x4e60 ;  /* 0x00004e6000047802 */ /* 0x000fce0000000f00 */
[----:B---3--:R-:W-:Y:S05]  /*4e50*/  CALL.REL.NOINC `($__internal_11_$__cuda_sm3x_div_rn_ftz_f32_slowpath) ;  /* 0x0000022000087944 */ /* 0x008fea0003c00000 */
.L_x_4330:
[----:B------:R-:W-:Y:S05]  /*4e60*/  BSYNC.RECONVERGENT B5 ;  /* 0x0000000000057941 */ /* 0x000fea0003800200 */
.L_x_4329:
        /* <DEDUP_REMOVED lines=26> */
[----:B------:R-:W-:-:S07]  /*5010*/  FSEL R0, R0, R3, P0 ;  /* 0x0000000300007208 */ /* 0x000fce0000000000 */
.L_x_4326:
[----:B------:R-:W-:Y:S05]  /*5020*/  BSYNC.RECONVERGENT B4 ;  /* 0x0000000000047941 */ /* 0x000fea0003800200 */
.L_x_4321:
[----:B------:R-:W-:Y:S01]  /*5030*/  ISETP.GE.AND P0, PT, R16, RZ, PT ;  /* 0x000000ff1000720c */ /* 0x000fe20003f06270 */
[----:B------:R-:W-:Y:S01]  /*5040*/  FADD.FTZ R14, R14, 0.69314718246459960938 ;  /* 0x3f3172180e0e7421 */ /* 0x000fe20000010000 */
[----:B------:R-:W-:-:S11]  /*5050*/  FADD.FTZ R3, |R0|, -RZ ;  /* 0x800000ff00037221 */ /* 0x000fd60000010200 */
[----:B------:R-:W-:-:S07]  /*5060*/  @P0 FADD.FTZ R14, -R14, -RZ ;  /* 0x800000ff0e0e0221 */ /* 0x000fce0000010100 */
.L_x_4287:
[----:B------:R-:W-:Y:S05]  /*5070*/  BSYNC.RECONVERGENT B2 ;  /* 0x0000000000027941 */ /* 0x000fea0003800200 */
.L_x_4285:
        /* <DEDUP_REMOVED lines=10> */
.L_x_4284:
[----:B------:R-:W-:Y:S05]  /*5120*/  BSYNC.RECONVERGENT B3 ;  /* 0x0000000000037941 */ /* 0x000fea0003800200 */
.L_x_4283:
        /* <DEDUP_REMOVED lines=29> */
.L_x_4334:
        /* <DEDUP_REMOVED lines=69> */
.L_x_4344:
[----:B------:R-:W-:-:S04]  /*5750*/  FADD.FTZ R7, -R3, R6 ;  /* 0x0000000603077221 */ /* 0x000fc80000010100 */
[----:B------:R-:W-:-:S07]  /*5760*/  FMUL.FTZ R7, R7, 0.5 ;  /* 0x3f00000007077820 */ /* 0x000fce0000410000 */
.L_x_4345:
[----:B------:R-:W-:Y:S05]  /*5770*/  BSYNC.RECONVERGENT B1 ;  /* 0x0000000000017941 */ /* 0x000fea0003800200 */
.L_x_4343:
        /* <DEDUP_REMOVED lines=11> */
.L_x_4347:
[----:B------:R-:W-:-:S04]  /*5830*/  FADD.FTZ R16, R5, -R16 ;  /* 0x8000001005107221 */ /* 0x000fc80000010000 */
[----:B------:R-:W-:-:S07]  /*5840*/  FMUL.FTZ R16, R16, 0.5 ;  /* 0x3f00000010107820 */ /* 0x000fce0000410000 */
.L_x_4348:
[----:B------:R-:W-:Y:S05]  /*5850*/  BSYNC.RECONVERGENT B1 ;  /* 0x0000000000017941 */ /* 0x000fea0003800200 */
.L_x_4346:
        /* <DEDUP_REMOVED lines=35> */
.L_x_4342:
        /* <DEDUP_REMOVED lines=35> */
.L_x_4349:
[----:B------:R-:W-:-:S04]  /*5cc0*/  FADD.FTZ R16, -R21, 1 ;  /* 0x3f80000015107421 */ /* 0x000fc80000010100 */
[----:B------:R-:W-:-:S06]  /*5cd0*/  FMUL.FTZ R7, R3, R16 ;  /* 0x0000001003077220 */ /* 0x000fcc0000410000 */
[----:B------:R-:W0:Y:S08]  /*5ce0*/  MUFU.SQRT R7, R7 ;  /* 0x0000000700077308 */ /* 0x000e300000002000 */
[----:B0-----:R-:W0:Y:S02]  /*5cf0*/  MUFU.RCP R9, R7 ;  /* 0x0000000700097308 */ /* 0x001e240000001000 */
[----:B0-----:R-:W-:Y:S01]  /*5d00*/  FMUL.FTZ R16, |R18|, R9 ;  /* 0x0000000912107220 */ /* 0x001fe20000410200 */
[----:B------:R-:W-:Y:S06]  /*5d10*/  BRA `(.L_x_4340) ;  /* 0x0000000000047947 */ /* 0x000fec0003800000 */
.L_x_4341:
[----:B------:R0:W1:Y:S02]  /*5d20*/  MUFU.SQRT R16, R0 ;  /* 0x0000000000107308 */ /* 0x0000640000002000 */
.L_x_4340:
[----:B------:R-:W-:Y:S05]  /*5d30*/  BSYNC.RECONVERGENT B0 ;  /* 0x0000000000007941 */ /* 0x000fea0003800200 */
.L_x_4339:
        /* <DEDUP_REMOVED lines=40> */
.L_x_4354:
        /* <DEDUP_REMOVED lines=28> */
.L_x_4353:
        /* <DEDUP_REMOVED lines=23> */
.L_x_4360:
[----:B------:R-:W-:-:S04]  /*62f0*/  FADD.FTZ R3, -R4, R5 ;  /* 0x0000000504037221 */ /* 0x000fc80000010100 */
[----:B------:R-:W-:-:S07]  /*6300*/  FMUL.FTZ R3, R3, 0.5 ;  /* 0x3f00000003037820 */ /* 0x000fce0000410000 */
.L_x_4361:
[----:B------:R-:W-:Y:S05]  /*6310*/  BSYNC.RECONVERGENT B5 ;  /* 0x0000000000057941 */ /* 0x000fea0003800200 */
.L_x_4359:
[----:B------:R-:W-:Y:S01]  /*6320*/  FADD.FTZ R0, R3, R0 ;  /* 0x0000000003007221 */ /* 0x000fe20000010000 */
[----:B------:R-:W-:-:S04]  /*6330*/  FADD.FTZ R3, R21, R8 ;  /* 0x0000000815037221 */ /* 0x000fc80000010000 */
[----:B------:R-:W-:-:S04]  /*6340*/  FMUL.FTZ R0, R0, R3 ;  /* 0x0000000300007220 */ /* 0x000fc80000410000 */
[----:B------:R0:W2:Y:S01]  /*6350*/  MUFU.SQRT R19, R0 ;  /* 0x0000000000137308 */ /* 0x0000a20000002000 */
[----:B------:R-:W-:Y:S05]  /*6360*/  BRA `(.L_x_4362) ;  /* 0x0000000000487947 */ /* 0x000fea0003800000 */
.L_x_4358:
        /* <DEDUP_REMOVED lines=12> */
.L_x_4357:
[----:B------:R-:W-:Y:S01]  /*6430*/  FADD.FTZ R3, R8, 1 ;  /* 0x3f80000008037421 */ /* 0x000fe20000010000 */
[----:B0-----:R-:W-:Y:S01]  /*6440*/  MUFU.SQRT R0, R0 ;  /* 0x0000000000007308 */ /* 0x001fe20000002000 */
[----:B------:R-:W-:Y:S02]  /*6450*/  HFMA2 R21, -RZ, RZ, 1.875, 0 ;  /* 0x3f800000ff157431 */ /* 0x000fe400000001ff */
[----:B------:R-:W-:-:S06]  /*6460*/  FMUL.FTZ R3, R3, 0.5 ;  /* 0x3f00000003037820 */ /* 0x000fcc0000410000 */
[----:B------:R-:W0:Y:S02]  /*6470*/  MUFU.SQRT R3, R3 ;  /* 0x0000000300037308 */ /* 0x000e240000002000 */
[----:B0-----:R-:W-:-:S07]  /*6480*/  FMUL.FTZ R19, R0, R3 ;  /* 0x0000000300137220 */ /* 0x001fce0000410000 */
.L_x_4362:
[----:B------:R-:W-:Y:S05]  /*6490*/  BSYNC.RECONVERGENT B1 ;  /* 0x0000000000017941 */ /* 0x000fea0003800200 */
.L_x_4356:
[----:B------:R-:W-:Y:S05]  /*64a0*/  BRA `(.L_x_4363) ;  /* 0x0000000000087947 */ /* 0x000fea0003800000 */
.L_x_4352:
[----:B------:R-:W-:Y:S01]  /*64b0*/  FMUL.FTZ R19, R8, 16777216 ;  /* 0x4b80000008137820 */ /* 0x000fe20000410000 */
[----:B------:R-:W-:-:S07]  /*64c0*/  FMUL.FTZ R21, R21, 16777216 ;  /* 0x4b80000015157820 */ /* 0x000fce0000410000 */
.L_x_4363:
[----:B------:R-:W-:Y:S05]  /*64d0*/  BSYNC.RELIABLE B0 ;  /* 0x0000000000007941 */ /* 0x000fea0003800100 */
.L_x_4351:
        /* <DEDUP_REMOVED lines=20> */
.L_x_4366:
[----:B------:R-:W-:Y:S05]  /*6620*/  BSYNC.RECONVERGENT B5 ;  /* 0x0000000000057941 */ /* 0x000fea0003800200 */
.L_x_4365:
        /* <DEDUP_REMOVED lines=29> */
.L_x_4364:
        /* <DEDUP_REMOVED lines=17> */
.L_x_4368:
[----:B------:R-:W-:Y:S05]  /*6910*/  BSYNC.RECONVERGENT B5 ;  /* 0x0000000000057941 */ /* 0x000fea0003800200 */
.L_x_4367:
        /* <DEDUP_REMOVED lines=28> */
.L_x_4355:
[----:B------:R-:W-:Y:S05]  /*6ae0*/  BSYNC.RECONVERGENT B4 ;  /* 0x0000000000047941 */ /* 0x000fea0003800200 */
.L_x_4350:
[----:B------:R-:W-:-:S13]  /*6af0*/  ISETP.GE.AND P0, PT, R18, RZ, PT ;  /* 0x000000ff1200720c */ /* 0x000fda0003f06270 */
[----:B-1----:R-:W-:Y:S01]  /*6b00*/  @P0 FADD.FTZ R16, -R16, -RZ ;  /* 0x800000ff10100221 */ /* 0x002fe20000010100 */
[----:B------:R-:W-:Y:S06]  /*6b10*/  BRA `(.L_x_4335) ;  /* 0x0000000800ec7947 */ /* 0x000fec0003800000 */
.L_x_4338:
[----:B------:R-:W-:Y:S01]  /*6b20*/  FADD.FTZ R3, -R17, 6.1232342629258392722e-17 ;  /* 0x248d313211037421 */ /* 0x000fe20000010100 */
[----:B------:R-:W-:-:S03]  /*6b30*/  FADD.FTZ R16, -R18, -RZ ;  /* 0x800000ff12107221 */ /* 0x000fc60000010100 */
[----:B------:R-:W-:Y:S01]  /*6b40*/  FADD.FTZ R3, R3, 1.5707963705062866211 ;  /* 0x3fc90fdb03037421 */ /* 0x000fe20000010000 */
[----:B------:R-:W-:Y:S06]  /*6b50*/  BRA `(.L_x_4335) ;  /* 0x0000000800dc7947 */ /* 0x000fec0003800000 */
.L_x_4337:
[----:B------:R-:W-:Y:S02]  /*6b60*/  HFMA2 R3, -RZ, RZ, 0, 0 ;  /* 0x00000000ff037431 */ /* 0x000fe400000001ff */
[----:B------:R-:W-:Y:S01]  /*6b70*/  FADD.FTZ R16, -R18, -RZ ;  /* 0x800000ff12107221 */ /* 0x000fe20000010100 */
[----:B------:R-:W-:Y:S06]  /*6b80*/  BRA `(.L_x_4335) ;  /* 0x0000000800d07947 */ /* 0x000fec0003800000 */
.L_x_4336:
        /* <DEDUP_REMOVED lines=26> */
.L_x_4373:
[----:B------:R-:W-:Y:S05]  /*6d30*/  BSYNC.RECONVERGENT B5 ;  /* 0x0000000000057941 */ /* 0x000fea0003800200 */
.L_x_4372:
        /* <DEDUP_REMOVED lines=29> */
.L_x_4371:
        /* <DEDUP_REMOVED lines=28> */
.L_x_4376:
[----:B------:R-:W-:Y:S05]  /*70d0*/  BSYNC.RECONVERGENT B5 ;  /* 0x0000000000057941 */ /* 0x000fea0003800200 */
.L_x_4375:
        /* <DEDUP_REMOVED lines=29> */
.L_x_4370:
        /* <DEDUP_REMOVED lines=33> */
.L_x_4378:
[----:B------:R-:W-:Y:S05]  /*74c0*/  BSYNC.RECONVERGENT B5 ;  /* 0x0000000000057941 */ /* 0x000fea0003800200 */
.L_x_4377:
        /* <DEDUP_REMOVED lines=27> */
.L_x_4374:
[----:B------:R-:W-:Y:S05]  /*7680*/  BSYNC.RECONVERGENT B4 ;  /* 0x0000000000047941 */ /* 0x000fea0003800200 */
.L_x_4369:
[----:B------:R-:W-:Y:S01]  /*7690*/  ISETP.GE.AND P0, PT, R18, RZ, PT ;  /* 0x000000ff1200720c */ /* 0x000fe20003f06270 */
[----:B------:R-:W-:Y:S01]  /*76a0*/  FADD.FTZ R16, R16, 0.69314718246459960938 ;  /* 0x3f31721810107421 */ /* 0x000fe20000010000 */
[----:B------:R-:W-:-:S11]  /*76b0*/  FADD.FTZ R3, |R0|, -RZ ;  /* 0x800000ff00037221 */ /* 0x000fd60000010200 */
[----:B------:R-:W-:-:S07]  /*76c0*/  @P0 FADD.FTZ R16, -R16, -RZ ;  /* 0x800000ff10100221 */ /* 0x000fce0000010100 */
.L_x_4335:
[----:B------:R-:W-:Y:S05]  /*76d0*/  BSYNC.RECONVERGENT B2 ;  /* 0x0000000000027941 */ /* 0x000fea0003800200 */
.L_x_4333:
        /* <DEDUP_REMOVED lines=10> */
.L_x_4332:
[----:B------:R-:W-:Y:S05]  /*7780*/  BSYNC.RECONVERGENT B3 ;  /* 0x0000000000037941 */ /* 0x000fea0003800200 */
.L_x_4331:
        /* <DEDUP_REMOVED lines=29> */
.L_x_4382:
        /* <DEDUP_REMOVED lines=69> */
.L_x_4392:
[----:B------:R-:W-:-:S04]  /*7db0*/  FADD.FTZ R7, -R3, R6 ;  /* 0x0000000603077221 */ /* 0x000fc80000010100 */
[----:B------:R-:W-:-:S07]  /*7dc0*/  FMUL.FTZ R7, R7, 0.5 ;  /* 0x3f00000007077820 */ /* 0x000fce0000410000 */
.L_x_4393:
[----:B------:R-:W-:Y:S05]  /*7dd0*/  BSYNC.RECONVERGENT B1 ;  /* 0x0000000000017941 */ /* 0x000fea0003800200 */
.L_x_4391:
        /* <DEDUP_REMOVED lines=11> */
.L_x_4395:
[----:B------:R-:W-:-:S04]  /*7e90*/  FADD.FTZ R18, R5, -R18 ;  /* 0x8000001205127221 */ /* 0x000fc80000010000 */
[----:B------:R-:W-:-:S07]  /*7ea0*/  FMUL.FTZ R18, R18, 0.5 ;  /* 0x3f00000012127820 */ /* 0x000fce0000410000 */
.L_x_4396:
[----:B------:R-:W-:Y:S05]  /*7eb0*/  BSYNC.RECONVERGENT B1 ;  /* 0x0000000000017941 */ /* 0x000fea0003800200 */
.L_x_4394:
        /* <DEDUP_REMOVED lines=35> */
.L_x_4390:
        /* <DEDUP_REMOVED lines=35> */
.L_x_4397:
[----:B------:R-:W-:-:S04]  /*8320*/  FADD.FTZ R18, -R23, 1 ;  /* 0x3f80000017127421 */ /* 0x000fc80000010100 */
[----:B------:R-:W-:-:S06]  /*8330*/  FMUL.FTZ R7, R3, R18 ;  /* 0x0000001203077220 */ /* 0x000fcc0000410000 */
[----:B------:R-:W0:Y:S08]  /*8340*/  MUFU.SQRT R7, R7 ;  /* 0x0000000700077308 */ /* 0x000e300000002000 */
[----:B0-----:R-:W0:Y:S02]  /*8350*/  MUFU.RCP R9, R7 ;  /* 0x0000000700097308 */ /* 0x001e240000001000 */
[----:B0-----:R-:W-:Y:S01]  /*8360*/  FMUL.FTZ R18, |R20|, R9 ;  /* 0x0000000914127220 */ /* 0x001fe20000410200 */
[----:B------:R-:W-:Y:S06]  /*8370*/  BRA `(.L_x_4388) ;  /* 0x0000000000047947 */ /* 0x000fec0003800000 */
.L_x_4389:
[----:B------:R0:W1:Y:S02]  /*8380*/  MUFU.SQRT R18, R0 ;  /* 0x0000000000127308 */ /* 0x0000640000002000 */
.L_x_4388:
[----:B------:R-:W-:Y:S05]  /*8390*/  BSYNC.RECONVERGENT B0 ;  /* 0x0000000000007941 */ /* 0x000fea0003800200 */
.L_x_4387:
        /* <DEDUP_REMOVED lines=40> */
.L_x_4402:
        /* <DEDUP_REMOVED lines=28> */
.L_x_4401:
        /* <DEDUP_REMOVED lines=23> */
.L_x_4408:
[----:B------:R-:W-:-:S04]  /*8950*/  FADD.FTZ R3, -R4, R5 ;  /* 0x0000000504037221 */ /* 0x000fc80000010100 */
[----:B------:R-:W-:-:S07]  /*8960*/  FMUL.FTZ R3, R3, 0.5 ;  /* 0x3f00000003037820 */ /* 0x000fce0000410000 */
.L_x_4409:
[----:B------:R-:W-:Y:S05]  /*8970*/  BSYNC.RECONVERGENT B5 ;  /* 0x0000000000057941 */ /* 0x000fea0003800200 */
.L_x_4407:
[----:B------:R-:W-:Y:S01]  /*8980*/  FADD.FTZ R0, R3, R0 ;  /* 0x0000000003007221 */ /* 0x000fe20000010000 */
[----:B------:R-:W-:-:S04]  /*8990*/  FADD.FTZ R3, R23, R8 ;  /* 0x0000000817037221 */ /* 0x000fc80000010000 */
[----:B------:R-:W-:-:S04]  /*89a0*/  FMUL.FTZ R0, R0, R3 ;  /* 0x0000000300007220 */ /* 0x000fc80000410000 */
[----:B------:R0:W2:Y:S01]  /*89b0*/  MUFU.SQRT R21, R0 ;  /* 0x0000000000157308 */ /* 0x0000a20000002000 */
[----:B------:R-:W-:Y:S05]  /*89c0*/  BRA `(.L_x_4410) ;  /* 0x0000000000487947 */ /* 0x000fea0003800000 */
.L_x_4406:
        /* <DEDUP_REMOVED lines=12> */
.L_x_4405:
[----:B------:R-:W-:Y:S01]  /*8a90*/  FADD.FTZ R3, R8, 1 ;  /* 0x3f80000008037421 */ /* 0x000fe20000010000 */
[----:B0-----:R-:W-:Y:S01]  /*8aa0*/  MUFU.SQRT R0, R0 ;  /* 0x0000000000007308 */ /* 0x001fe20000002000 */
[----:B------:R-:W-:Y:S02]  /*8ab0*/  HFMA2 R23, -RZ, RZ, 1.875, 0 ;  /* 0x3f800000ff177431 */ /* 0x000fe400000001ff */
[----:B------:R-:W-:-:S06]  /*8ac0*/  FMUL.FTZ R3, R3, 0.5 ;  /* 0x3f00000003037820 */ /* 0x000fcc0000410000 */
[----:B------:R-:W0:Y:S02]  /*8ad0*/  MUFU.SQRT R3, R3 ;  /* 0x0000000300037308 */ /* 0x000e240000002000 */
[----:B0-----:R-:W-:-:S07]  /*8ae0*/  FMUL.FTZ R21, R0, R3 ;  /* 0x0000000300157220 */ /* 0x001fce0000410000 */
.L_x_4410:
[----:B------:R-:W-:Y:S05]  /*8af0*/  BSYNC.RECONVERGENT B1 ;  /* 0x0000000000017941 */ /* 0x000fea0003800200 */
.L_x_4404:
[----:B------:R-:W-:Y:S05]  /*8b00*/  BRA `(.L_x_4411) ;  /* 0x0000000000087947 */ /* 0x000fea0003800000 */
.L_x_4400:
[----:B------:R-:W-:Y:S01]  /*8b10*/  FMUL.FTZ R21, R8, 16777216 ;  /* 0x4b80000008157820 */ /* 0x000fe20000410000 */
[----:B------:R-:W-:-:S07]  /*8b20*/  FMUL.FTZ R23, R23, 16777216 ;  /* 0x4b80000017177820 */ /* 0x000fce0000410000 */
.L_x_4411:
[----:B------:R-:W-:Y:S05]  /*8b30*/  BSYNC.RELIABLE B0 ;  /* 0x0000000000007941 */ /* 0x000fea0003800100 */
.L_x_4399:
        /* <DEDUP_REMOVED lines=20> */
.L_x_4414:
[----:B------:R-:W-:Y:S05]  /*8c80*/  BSYNC.RECONVERGENT B5 ;  /* 0x0000000000057941 */ /* 0x000fea0003800200 */
.L_x_4413:
        /* <DEDUP_REMOVED lines=29> */
.L_x_4412:
        /* <DEDUP_REMOVED lines=17> */
.L_x_4416:
[----:B------:R-:W-:Y:S05]  /*8f70*/  BSYNC.RECONVERGENT B5 ;  /* 0x0000000000057941 */ /* 0x000fea0003800200 */
.L_x_4415:
        /* <DEDUP_REMOVED lines=28> */
.L_x_4403:
[----:B------:R-:W-:Y:S05]  /*9140*/  BSYNC.RECONVERGENT B4 ;  /* 0x0000000000047941 */ /* 0x000fea0003800200 */
.L_x_4398:
[----:B------:R-:W-:-:S13]  /*9150*/  ISETP.GE.AND P0, PT, R20, RZ, PT ;  /* 0x000000ff1400720c */ /* 0x000fda0003f06270 */
[----:B-1----:R-:W-:Y:S01]  /*9160*/  @P0 FADD.FTZ R18, -R18, -RZ ;  /* 0x800000ff12120221 */ /* 0x002fe20000010100 */
[----:B------:R-:W-:Y:S06]  /*9170*/  BRA `(.L_x_4383) ;  /* 0x0000000800ec7947 */ /* 0x000fec0003800000 */
.L_x_4386:
[----:B------:R-:W-:Y:S01]  /*9180*/  FADD.FTZ R3, -R19, 6.1232342629258392722e-17 ;  /* 0x248d313213037421 */ /* 0x000fe20000010100 */
[----:B------:R-:W-:-:S03]  /*9190*/  FADD.FTZ R18, -R20, -RZ ;  /* 0x800000ff14127221 */ /* 0x000fc60000010100 */
[----:B------:R-:W-:Y:S01]  /*91a0*/  FADD.FTZ R3, R3, 1.5707963705062866211 ;  /* 0x3fc90fdb03037421 */ /* 0x000fe20000010000 */
[----:B------:R-:W-:Y:S06]  /*91b0*/  BRA `(.L_x_4383) ;  /* 0x0000000800dc7947 */ /* 0x000fec0003800000 */
.L_x_4385:
[----:B------:R-:W-:Y:S02]  /*91c0*/  HFMA2 R3, -RZ, RZ, 0, 0 ;  /* 0x00000000ff037431 */ /* 0x000fe400000001ff */
[----:B------:R-:W-:Y:S01]  /*91d0*/  FADD.FTZ R18, -R20, -RZ ;  /* 0x800000ff14127221 */ /* 0x000fe20000010100 */
[----:B------:R-:W-:Y:S06]  /*91e0*/  BRA `(.L_x_4383) ;  /* 0x0000000800d07947 */ /* 0x000fec0003800000 */
.L_x_4384:
        /* <DEDUP_REMOVED lines=26> */
.L_x_4421:
[----:B------:R-:W-:Y:S05]  /*9390*/  BSYNC.RECONVERGENT B5 ;  /* 0x0000000000057941 */ /* 0x000fea0003800200 */
.L_x_4420:
        /* <DEDUP_REMOVED lines=29> */
.L_x_4419:
        /* <DEDUP_REMOVED lines=28> */
.L_x_4424:
[----:B------:R-:W-:Y:S05]  /*9730*/  BSYNC.RECONVERGENT B5 ;  /* 0x0000000000057941 */ /* 0x000fea0003800200 */
.L_x_4423:
        /* <DEDUP_REMOVED lines=29> */
.L_x_4418:
        /* <DEDUP_REMOVED lines=33> */
.L_x_4426:
[----:B------:R-:W-:Y:S05]  /*9b20*/  BSYNC.RECONVERGENT B5 ;  /* 0x0000000000057941 */ /* 0x000fea0003800200 */
.L_x_4425:
        /* <DEDUP_REMOVED lines=27> */
.L_x_4422:
[----:B------:R-:W-:Y:S05]  /*9ce0*/  BSYNC.RECONVERGENT B4 ;  /* 0x0000000000047941 */ /* 0x000fea0003800200 */
.L_x_4417:
[----:B------:R-:W-:Y:S01]  /*9cf0*/  ISETP.GE.AND P0, PT, R20, RZ, PT ;  /* 0x000000ff1400720c */ /* 0x000fe20003f06270 */
[----:B------:R-:W-:Y:S01]  /*9d00*/  FADD.FTZ R18, R18, 0.69314718246459960938 ;  /* 0x3f31721812127421 */ /* 0x000fe20000010000 */
[----:B------:R-:W-:-:S11]  /*9d10*/  FADD.FTZ R3, |R0|, -RZ ;  /* 0x800000ff00037221 */ /* 0x000fd60000010200 */
[----:B------:R-:W-:-:S07]  /*9d20*/  @P0 FADD.FTZ R18, -R18, -RZ ;  /* 0x800000ff12120221 */ /* 0x000fce0000010100 */
.L_x_4383:
[----:B------:R-:W-:Y:S05]  /*9d30*/  BSYNC.RECONVERGENT B2 ;  /* 0x0000000000027941 */ /* 0x000fea0003800200 */
.L_x_4381:
        /* <DEDUP_REMOVED lines=10> */
.L_x_4380:
[----:B------:R-:W-:Y:S05]  /*9de0*/  BSYNC.RECONVERGENT B3 ;  /* 0x0000000000037941 */ /* 0x000fea0003800200 */
.L_x_4379:
        /* <DEDUP_REMOVED lines=29> */
.L_x_4430:
        /* <DEDUP_REMOVED lines=69> */
.L_x_4440:
[----:B------:R-:W-:-:S04]  /*a410*/  FADD.FTZ R7, -R3, R6 ;  /* 0x0000000603077221 */ /* 0x000fc80000010100 */
[----:B------:R-:W-:-:S07]  /*a420*/  FMUL.FTZ R7, R7, 0.5 ;  /* 0x3f00000007077820 */ /* 0x000fce0000410000 */
.L_x_4441:
[----:B------:R-:W-:Y:S05]  /*a430*/  BSYNC.RECONVERGENT B1 ;  /* 0x0000000000017941 */ /* 0x000fea0003800200 */
.L_x_4439:
        /* <DEDUP_REMOVED lines=11> */
.L_x_4443:
[----:B------:R-:W-:-:S04]  /*a4f0*/  FADD.FTZ R20, R5, -R20 ;  /* 0x8000001405147221 */ /* 0x000fc80000010000 */
[----:B------:R-:W-:-:S07]  /*a500*/  FMUL.FTZ R20, R20, 0.5 ;  /* 0x3f00000014147820 */ /* 0x000fce0000410000 */
.L_x_4444:
[----:B------:R-:W-:Y:S05]  /*a510*/  BSYNC.RECONVERGENT B1 ;  /* 0x0000000000017941 */ /* 0x000fea0003800200 */
.L_x_4442:
        /* <DEDUP_REMOVED lines=35> */
.L_x_4438:
        /* <DEDUP_REMOVED lines=35> */
.L_x_4445:
[----:B------:R-:W-:-:S04]  /*a980*/  FADD.FTZ R20, -R25, 1 ;  /* 0x3f80000019147421 */ /* 0x000fc80000010100 */
[----:B------:R-:W-:-:S06]  /*a990*/  FMUL.FTZ R7, R3, R20 ;  /* 0x0000001403077220 */ /* 0x000fcc0000410000 */
[----:B------:R-:W0:Y:S08]  /*a9a0*/  MUFU.SQRT R7, R7 ;  /* 0x0000000700077308 */ /* 0x000e300000002000 */
[----:B0-----:R-:W0:Y:S02]  /*a9b0*/  MUFU.RCP R9, R7 ;  /* 0x0000000700097308 */ /* 0x001e240000001000 */
[----:B0-----:R-:W-:Y:S01]  /*a9c0*/  FMUL.FTZ R20, |R22|, R9 ;  /* 0x0000000916147220 */ /* 0x001fe20000410200 */
[----:B------:R-:W-:Y:S06]  /*a9d0*/  BRA `(.L_x_4436) ;  /* 0x0000000000047947 */ /* 0x000fec0003800000 */
.L_x_4437:
[----:B------:R0:W1:Y:S02]  /*a9e0*/  MUFU.SQRT R20, R0 ;  /* 0x0000000000147308 */ /* 0x0000640000002000 */
.L_x_4436:
[----:B------:R-:W-:Y:S05]  /*a9f0*/  BSYNC.RECONVERGENT B0 ;  /* 0x0000000000007941 */ /* 0x000fea0003800200 */
.L_x_4435:
        /* <DEDUP_REMOVED lines=40> */
.L_x_4450:
        /* <DEDUP_REMOVED lines=28> */
.L_x_4449:
        /* <DEDUP_REMOVED lines=23> */
.L_x_4456:
[----:B------:R-:W-:-:S04]  /*afb0*/  FADD.FTZ R3, -R4, R5 ;  /* 0x0000000504037221 */ /* 0x000fc80000010100 */
[----:B------:R-:W-:-:S07]  /*afc0*/  FMUL.FTZ R3, R3, 0.5 ;  /* 0x3f00000003037820 */ /* 0x000fce0000410000 */
.L_x_4457:
[----:B------:R-:W-:Y:S05]  /*afd0*/  BSYNC.RECONVERGENT B5 ;  /* 0x0000000000057941 */ /* 0x000fea0003800200 */
.L_x_4455:
[----:B------:R-:W-:Y:S01]  /*afe0*/  FADD.FTZ R0, R3, R0 ;  /* 0x0000000003007221 */ /* 0x000fe20000010000 */
[----:B------:R-:W-:-:S04]  /*aff0*/  FADD.FTZ R3, R25, R8 ;  /* 0x0000000819037221 */ /* 0x000fc80000010000 */
[----:B------:R-:W-:-:S04]  /*b000*/  FMUL.FTZ R0, R0, R3 ;  /* 0x0000000300007220 */ /* 0x000fc80000410000 */
[----:B------:R0:W2:Y:S01]  /*b010*/  MUFU.SQRT R23, R0 ;  /* 0x0000000000177308 */ /* 0x0000a20000002000 */
[----:B------:R-:W-:Y:S05]  /*b020*/  BRA `(.L_x_4458) ;  /* 0x0000000000487947 */ /* 0x000fea0003800000 */
.L_x_4454:
        /* <DEDUP_REMOVED lines=12> */
.L_x_4453:
[----:B------:R-:W-:Y:S01]  /*b0f0*/  FADD.FTZ R3, R8, 1 ;  /* 0x3f80000008037421 */ /* 0x000fe20000010000 */
[----:B0-----:R-:W-:Y:S01]  /*b100*/  MUFU.SQRT R0, R0 ;  /* 0x0000000000007308 */ /* 0x001fe20000002000 */
[----:B------:R-:W-:Y:S02]  /*b110*/  HFMA2 R25, -RZ, RZ, 1.875, 0 ;  /* 0x3f800000ff197431 */ /* 0x000fe400000001ff */
[----:B------:R-:W-:-:S06]  /*b120*/  FMUL.FTZ R3, R3, 0.5 ;  /* 0x3f00000003037820 */ /* 0x000fcc0000410000 */
[----:B------:R-:W0:Y:S02]  /*b130*/  MUFU.SQRT R3, R3 ;  /* 0x0000000300037308 */ /* 0x000e240000002000 */
[----:B0-----:R-:W-:-:S07]  /*b140*/  FMUL.FTZ R23, R0, R3 ;  /* 0x0000000300177220 */ /* 0x001fce0000410000 */
.L_x_4458:
[----:B------:R-:W-:Y:S05]  /*b150*/  BSYNC.RECONVERGENT B1 ;  /* 0x0000000000017941 */ /* 0x000fea0003800200 */
.L_x_4452:
[----:B------:R-:W-:Y:S05]  /*b160*/  BRA `(.L_x_4459) ;  /* 0x0000000000087947 */ /* 0x000fea0003800000 */
.L_x_4448:
[----:B------:R-:W-:Y:S01]  /*b170*/  FMUL.FTZ R23, R8, 16777216 ;  /* 0x4b80000008177820 */ /* 0x000fe20000410000 */
[----:B------:R-:W-:-:S07]  /*b180*/  FMUL.FTZ R25, R25, 16777216 ;  /* 0x4b80000019197820 */ /* 0x000fce0000410000 */
.L_x_4459:
[----:B------:R-:W-:Y:S05]  /*b190*/  BSYNC.RELIABLE B0 ;  /* 0x0000000000007941 */ /* 0x000fea0003800100 */
.L_x_4447:
        /* <DEDUP_REMOVED lines=20> */
.L_x_4462:
[----:B------:R-:W-:Y:S05]  /*b2e0*/  BSYNC.RECONVERGENT B5 ;  /* 0x0000000000057941 */ /* 0x000fea0003800200 */
.L_x_4461:
        /* <DEDUP_REMOVED lines=29> */
.L_x_4460:
        /* <DEDUP_REMOVED lines=17> */
.L_x_4464:
[----:B------:R-:W-:Y:S05]  /*b5d0*/  BSYNC.RECONVERGENT B5 ;  /* 0x0000000000057941 */ /* 0x000fea0003800200 */
.L_x_4463:
        /* <DEDUP_REMOVED lines=28> */
.L_x_4451:
[----:B------:R-:W-:Y:S05]  /*b7a0*/  BSYNC.RECONVERGENT B4 ;  /* 0x0000000000047941 */ /* 0x000fea0003800200 */
.L_x_4446:
[----:B------:R-:W-:-:S13]  /*b7b0*/  ISETP.GE.AND P0, PT, R22, RZ, PT ;  /* 0x000000ff1600720c */ /* 0x000fda0003f06270 */
[----:B-1----:R-:W-:Y:S01]  /*b7c0*/  @P0 FADD.FTZ R20, -R20, -RZ ;  /* 0x800000ff14140221 */ /* 0x002fe20000010100 */
[----:B------:R-:W-:Y:S06]  /*b7d0*/  BRA `(.L_x_4431) ;  /* 0x0000000800ec7947 */ /* 0x000fec0003800000 */
.L_x_4434:
[----:B------:R-:W-:Y:S01]  /*b7e0*/  FADD.FTZ R3, -R21, 6.1232342629258392722e-17 ;  /* 0x248d313215037421 */ /* 0x000fe20000010100 */
[----:B------:R-:W-:-:S03]  /*b7f0*/  FADD.FTZ R20, -R22, -RZ ;  /* 0x800000ff16147221 */ /* 0x000fc60000010100 */
[----:B------:R-:W-:Y:S01]  /*b800*/  FADD.FTZ R3, R3, 1.5707963705062866211 ;  /* 0x3fc90fdb03037421 */ /* 0x000fe20000010000 */
[----:B------:R-:W-:Y:S06]  /*b810*/  BRA `(.L_x_4431) ;  /* 0x0000000800dc7947 */ /* 0x000fec0003800000 */
.L_x_4433:
[----:B------:R-:W-:Y:S02]  /*b820*/  HFMA2 R3, -RZ, RZ, 0, 0 ;  /* 0x00000000ff037431 */ /* 0x000fe400000001ff */
[----:B------:R-:W-:Y:S01]  /*b830*/  FADD.FTZ R20, -R22, -RZ ;  /* 0x800000ff16147221 */ /* 0x000fe20000010100 */
[----:B------:R-:W-:Y:S06]  /*b840*/  BRA `(.L_x_4431) ;  /* 0x0000000800d07947 */ /* 0x000fec0003800000 */
.L_x_4432:
        /* <DEDUP_REMOVED lines=26> */
.L_x_4469:
[----:B------:R-:W-:Y:S05]  /*b9f0*/  BSYNC.RECONVERGENT B5 ;  /* 0x0000000000057941 */ /* 0x000fea0003800200 */
.L_x_4468:
        /* <DEDUP_REMOVED lines=29> */
.L_x_4467:
        /* <DEDUP_REMOVED lines=28> */
.L_x_4472:
[----:B------:R-:W-:Y:S05]  /*bd90*/  BSYNC.RECONVERGENT B5 ;  /* 0x0000000000057941 */ /* 0x000fea0003800200 */
.L_x_4471:
        /* <DEDUP_REMOVED lines=29> */
.L_x_4466:
        /* <DEDUP_REMOVED lines=33> */
.L_x_4474:
[----:B------:R-:W-:Y:S05]  /*c180*/  BSYNC.RECONVERGENT B5 ;  /* 0x0000000000057941 */ /* 0x000fea0003800200 */
.L_x_4473:
        /* <DEDUP_REMOVED lines=27> */
.L_x_4470:
[----:B------:R-:W-:Y:S05]  /*c340*/  BSYNC.RECONVERGENT B4 ;  /* 0x0000000000047941 */ /* 0x000fea0003800200 */
.L_x_4465:
[----:B------:R-:W-:Y:S01]  /*c350*/  ISETP.GE.AND P0, PT, R22, RZ, PT ;  /* 0x000000ff1600720c */ /* 0x000fe20003f06270 */
[----:B------:R-:W-:Y:S01]  /*c360*/  FADD.FTZ R20, R20, 0.69314718246459960938 ;  /* 0x3f31721814147421 */ /* 0x000fe20000010000 */
[----:B------:R-:W-:-:S11]  /*c370*/  FADD.FTZ R3, |R0|, -RZ ;  /* 0x800000ff00037221 */ /* 0x000fd60000010200 */
[----:B------:R-:W-:-:S07]  /*c380*/  @P0 FADD.FTZ R20, -R20, -RZ ;  /* 0x800000ff14140221 */ /* 0x000fce0000010100 */
.L_x_4431:
[----:B------:R-:W-:Y:S05]  /*c390*/  BSYNC.RECONVERGENT B2 ;  /* 0x0000000000027941 */ /* 0x000fea0003800200 */
.L_x_4429:
        /* <DEDUP_REMOVED lines=10> */
.L_x_4428:
[----:B------:R-:W-:Y:S05]  /*c440*/  BSYNC.RECONVERGENT B3 ;  /* 0x0000000000037941 */ /* 0x000fea0003800200 */
.L_x_4427:
        /* <DEDUP_REMOVED lines=29> */
.L_x_4478:
        /* <DEDUP_REMOVED lines=69> */
.L_x_4488:
[----:B------:R-:W-:-:S04]  /*ca70*/  FADD.FTZ R7, -R3, R6 ;  /* 0x0000000603077221 */ /* 0x000fc80000010100 */
[----:B------:R-:W-:-:S07]  /*ca80*/  FMUL.FTZ R7, R7, 0.5 ;  /* 0x3f00000007077820 */ /* 0x000fce0000410000 */
.L_x_4489:
[----:B------:R-:W-:Y:S05]  /*ca90*/  BSYNC.RECONVERGENT B1 ;  /* 0x0000000000017941 */ /* 0x000fea0003800200 */
.L_x_4487:
        /* <DEDUP_REMOVED lines=11> */
.L_x_4491:
[----:B------:R-:W-:-:S04]  /*cb50*/  FADD.FTZ R22, R5, -R22 ;  /* 0x8000001605167221 */ /* 0x000fc80000010000 */
[----:B------:R-:W-:-:S07]  /*cb60*/  FMUL.FTZ R22, R22, 0.5 ;  /* 0x3f00000016167820 */ /* 0x000fce0000410000 */
.L_x_4492:
[----:B------:R-:W-:Y:S05]  /*cb70*/  BSYNC.RECONVERGENT B1 ;  /* 0x0000000000017941 */ /* 0x000fea0003800200 */
.L_x_4490:
        /* <DEDUP_REMOVED lines=35> */
.L_x_4486:
        /* <DEDUP_REMOVED lines=35> */
.L_x_4493:
[----:B------:R-:W-:-:S04]  /*cfe0*/  FADD.FTZ R22, -R27, 1 ;  /* 0x3f8000001b167421 */ /* 0x000fc80000010100 */
[----:B------:R-:W-:-:S06]  /*cff0*/  FMUL.FTZ R7, R3, R22 ;  /* 0x0000001603077220 */ /* 0x000fcc0000410000 */
[----:B------:R-:W0:Y:S08]  /*d000*/  MUFU.SQRT R7, R7 ;  /* 0x0000000700077308 */ /* 0x000e300000002000 */
[----:B0-----:R-:W0:Y:S02]  /*d010*/  MUFU.RCP R9, R7 ;  /* 0x0000000700097308 */ /* 0x001e240000001000 */
[----:B0-----:R-:W-:Y:S01]  /*d020*/  FMUL.FTZ R22, |R24|, R9 ;  /* 0x0000000918167220 */ /* 0x001fe20000410200 */
[----:B------:R-:W-:Y:S06]  /*d030*/  BRA `(.L_x_4484) ;  /* 0x0000000000047947 */ /* 0x000fec0003800000 */
.L_x_4485:
[----:B------:R0:W1:Y:S02]  /*d040*/  MUFU.SQRT R22, R0 ;  /* 0x0000000000167308 */ /* 0x0000640000002000 */
.L_x_4484:
[----:B------:R-:W-:Y:S05]  /*d050*/  BSYNC.RECONVERGENT B0 ;  /* 0x0000000000007941 */ /* 0x000fea0003800200 */
.L_x_4483:
        /* <DEDUP_REMOVED lines=40> */
.L_x_4498:
        /* <DEDUP_REMOVED lines=28> */
.L_x_4497:
        /* <DEDUP_REMOVED lines=23> */
.L_x_4504:
[----:B------:R-:W-:-:S04]  /*d610*/  FADD.FTZ R3, -R4, R5 ;  /* 0x0000000504037221 */ /* 0x000fc80000010100 */
[----:B------:R-:W-:-:S07]  /*d620*/  FMUL.FTZ R3, R3, 0.5 ;  /* 0x3f00000003037820 */ /* 0x000fce0000410000 */
.L_x_4505:
[----:B------:R-:W-:Y:S05]  /*d630*/  BSYNC.RECONVERGENT B5 ;  /* 0x0000000000057941 */ /* 0x000fea0003800200 */
.L_x_4503:
[----:B------:R-:W-:Y:S01]  /*d640*/  FADD.FTZ R0, R3, R0 ;  /* 0x0000000003007221 */ /* 0x000fe20000010000 */
[----:B------:R-:W-:-:S04]  /*d650*/  FADD.FTZ R3, R27, R8 ;  /* 0x000000081b037221 */ /* 0x000fc80000010000 */
[----:B------:R-:W-:-:S04]  /*d660*/  FMUL.FTZ R0, R0, R3 ;  /* 0x0000000300007220 */ /* 0x000fc80000410000 */
[----:B------:R0:W2:Y:S01]  /*d670*/  MUFU.SQRT R25, R0 ;  /* 0x0000000000197308 */ /* 0x0000a20000002000 */
[----:B------:R-:W-:Y:S05]  /*d680*/  BRA `(.L_x_4506) ;  /* 0x0000000000487947 */ /* 0x000fea0003800000 */
.L_x_4502:
        /* <DEDUP_REMOVED lines=12> */
.L_x_4501:
[----:B------:R-:W-:Y:S01]  /*d750*/  FADD.FTZ R3, R8, 1 ;  /* 0x3f80000008037421 */ /* 0x000fe20000010000 */
[----:B0-----:R-:W-:Y:S01]  /*d760*/  MUFU.SQRT R0, R0 ;  /* 0x0000000000007308 */ /* 0x001fe20000002000 */
[----:B------:R-:W-:Y:S02]  /*d770*/  HFMA2 R27, -RZ, RZ, 1.875, 0 ;  /* 0x3f800000ff1b7431 */ /* 0x000fe400000001ff */
[----:B------:R-:W-:-:S06]  /*d780*/  FMUL.FTZ R3, R3, 0.5 ;  /* 0x3f00000003037820 */ /* 0x000fcc0000410000 */
[----:B------:R-:W0:Y:S02]  /*d790*/  MUFU.SQRT R3, R3 ;  /* 0x0000000300037308 */ /* 0x000e240000002000 */
[----:B0-----:R-:W-:-:S07]  /*d7a0*/  FMUL.FTZ R25, R0, R3 ;  /* 0x0000000300197220 */ /* 0x001fce0000410000 */
.L_x_4506:
[----:B------:R-:W-:Y:S05]  /*d7b0*/  BSYNC.RECONVERGENT B1 ;  /* 0x0000000000017941 */ /* 0x000fea0003800200 */
.L_x_4500:
[----:B------:R-:W-:Y:S05]  /*d7c0*/  BRA `(.L_x_4507) ;  /* 0x0000000000087947 */ /* 0x000fea0003800000 */
.L_x_4496:
[----:B------:R-:W-:Y:S01]  /*d7d0*/  FMUL.FTZ R25, R8, 16777216 ;  /* 0x4b80000008197820 */ /* 0x000fe20000410000 */
[----:B------:R-:W-:-:S07]  /*d7e0*/  FMUL.FTZ R27, R27, 16777216 ;  /* 0x4b8000001b1b7820 */ /* 0x000fce0000410000 */
.L_x_4507:
[----:B------:R-:W-:Y:S05]  /*d7f0*/  BSYNC.RELIABLE B0 ;  /* 0x0000000000007941 */ /* 0x000fea0003800100 */
.L_x_4495:
        /* <DEDUP_REMOVED lines=20> */
.L_x_4510:
[----:B------:R-:W-:Y:S05]  /*d940*/  BSYNC.RECONVERGENT B5 ;  /* 0x0000000000057941 */ /* 0x000fea0003800200 */
.L_x_4509:
        /* <DEDUP_REMOVED lines=29> */
.L_x_4508:
        /* <DEDUP_REMOVED lines=17> */
.L_x_4512:
[----:B------:R-:W-:Y:S05]  /*dc30*/  BSYNC.RECONVERGENT B5 ;  /* 0x0000000000057941 */ /* 0x000fea0003800200 */
.L_x_4511:
        /* <DEDUP_REMOVED lines=28> */
.L_x_4499:
[----:B------:R-:W-:Y:S05]  /*de00*/  BSYNC.RECONVERGENT B4 ;  /* 0x0000000000047941 */ /* 0x000fea0003800200 */
.L_x_4494:
[----:B------:R-:W-:-:S13]  /*de10*/  ISETP.GE.AND P0, PT, R24, RZ, PT ;  /* 0x000000ff1800720c */ /* 0x000fda0003f06270 */
[----:B-1----:R-:W-:Y:S01]  /*de20*/  @P0 FADD.FTZ R22, -R22, -RZ ;  /* 0x800000ff16160221 */ /* 0x002fe20000010100 */
[----:B------:R-:W-:Y:S06]  /*de30*/  BRA `(.L_x_4479) ;  /* 0x0000000800ec7947 */ /* 0x000fec0003800000 */
.L_x_4482:
[----:B------:R-:W-:Y:S01]  /*de40*/  FADD.FTZ R3, -R23, 6.1232342629258392722e-17 ;  /* 0x248d313217037421 */ /* 0x000fe20000010100 */
[----:B------:R-:W-:-:S03]  /*de50*/  FADD.FTZ R22, -R24, -RZ ;  /* 0x800000ff18167221 */ /* 0x000fc60000010100 */
[----:B------:R-:W-:Y:S01]  /*de60*/  FADD.FTZ R3, R3, 1.5707963705062866211 ;  /* 0x3fc90fdb03037421 */ /* 0x000fe20000010000 */
[----:B------:R-:W-:Y:S06]  /*de70*/  BRA `(.L_x_4479) ;  /* 0x0000000800dc7947 */ /* 0x000fec0003800000 */
.L_x_4481:
[----:B------:R-:W-:Y:S02]  /*de80*/  HFMA2 R3, -RZ, RZ, 0, 0 ;  /* 0x00000000ff037431 */ /* 0x000fe400000001ff */
[----:B------:R-:W-:Y:S01]  /*de90*/  FADD.FTZ R22, -R24, -RZ ;  /* 0x800000ff18167221 */ /* 0x000fe20000010100 */
[----:B------:R-:W-:Y:S06]  /*dea0*/  BRA `(.L_x_4479) ;  /* 0x0000000800d07947 */ /* 0x000fec0003800000 */
.L_x_4480:
        /* <DEDUP_REMOVED lines=26> */
.L_x_4517:
[----:B------:R-:W-:Y:S05]  /*e050*/  BSYNC.RECONVERGENT B5 ;  /* 0x0000000000057941 */ /* 0x000fea0003800200 */
.L_x_4516:
        /* <DEDUP_REMOVED lines=29> */
.L_x_4515:
        /* <DEDUP_REMOVED lines=28> */
.L_x_4520:
[----:B------:R-:W-:Y:S05]  /*e3f0*/  BSYNC.RECONVERGENT B5 ;  /* 0x0000000000057941 */ /* 0x000fea0003800200 */
.L_x_4519:
        /* <DEDUP_REMOVED lines=29> */
.L_x_4514:
        /* <DEDUP_REMOVED lines=33> */
.L_x_4522:
[----:B------:R-:W-:Y:S05]  /*e7e0*/  BSYNC.RECONVERGENT B5 ;  /* 0x0000000000057941 */ /* 0x000fea0003800200 */
.L_x_4521:
        /* <DEDUP_REMOVED lines=27> */
.L_x_4518:
[----:B------:R-:W-:Y:S05]  /*e9a0*/  BSYNC.RECONVERGENT B4 ;  /* 0x0000000000047941 */ /* 0x000fea0003800200 */
.L_x_4513:
[----:B------:R-:W-:Y:S01]  /*e9b0*/  ISETP.GE.AND P0, PT, R24, RZ, PT ;  /* 0x000000ff1800720c */ /* 0x000fe20003f06270 */
[----:B------:R-:W-:Y:S01]  /*e9c0*/  FADD.FTZ R22, R22, 0.69314718246459960938 ;  /* 0x3f31721816167421 */ /* 0x000fe20000010000 */
[----:B------:R-:W-:-:S11]  /*e9d0*/  FADD.FTZ R3, |R0|, -RZ ;  /* 0x800000ff00037221 */ /* 0x000fd60000010200 */
[----:B------:R-:W-:-:S07]  /*e9e0*/  @P0 FADD.FTZ R22, -R22, -RZ ;  /* 0x800000ff16160221 */ /* 0x000fce0000010100 */
.L_x_4479:
[----:B------:R-:W-:Y:S05]  /*e9f0*/  BSYNC.RECONVERGENT B2 ;  /* 0x0000000000027941 */ /* 0x000fea0003800200 */
.L_x_4477:
        /* <DEDUP_REMOVED lines=10> */
.L_x_4476:
[----:B------:R-:W-:Y:S05]  /*eaa0*/  BSYNC.RECONVERGENT B3 ;  /* 0x0000000000037941 */ /* 0x000fea0003800200 */
.L_x_4475:
        /* <DEDUP_REMOVED lines=29> */
.L_x_4526:
        /* <DEDUP_REMOVED lines=69> */
.L_x_4536:
[----:B------:R-:W-:-:S04]  /*f0d0*/  FADD.FTZ R7, -R3, R6 ;  /* 0x0000000603077221 */ /* 0x000fc80000010100 */
[----:B------:R-:W-:-:S07]  /*f0e0*/  FMUL.FTZ R7, R7, 0.5 ;  /* 0x3f00000007077820 */ /* 0x000fce0000410000 */
.L_x_4537:
[----:B------:R-:W-:Y:S05]  /*f0f0*/  BSYNC.RECONVERGENT B1 ;  /* 0x0000000000017941 */ /* 0x000fea0003800200 */
.L_x_4535:
        /* <DEDUP_REMOVED lines=11> */
.L_x_4539:
[----:B------:R-:W-:-:S04]  /*f1b0*/  FADD.FTZ R24, R5, -R24 ;  /* 0x8000001805187221 */ /* 0x000fc80000010000 */
[----:B------:R-:W-:-:S07]  /*f1c0*/  FMUL.FTZ R24, R24, 0.5 ;  /* 0x3f00000018187820 */ /* 0x000fce0000410000 */
.L_x_4540:
[----:B------:R-:W-:Y:S05]  /*f1d0*/  BSYNC.RECONVERGENT B1 ;  /* 0x0000000000017941 */ /* 0x000fea0003800200 */
.L_x_4538:
        /* <DEDUP_REMOVED lines=35> */
.L_x_4534:
        /* <DEDUP_REMOVED lines=35> */
.L_x_4541:
[----:B------:R-:W-:-:S04]  /*f640*/  FADD.FTZ R24, -R29, 1 ;  /* 0x3f8000001d187421 */ /* 0x000fc80000010100 */
[----:B------:R-:W-:-:S06]  /*f650*/  FMUL.FTZ R7, R3, R24 ;  /* 0x0000001803077220 */ /* 0x000fcc0000410000 */
[----:B------:R-:W0:Y:S08]  /*f660*/  MUFU.SQRT R7, R7 ;  /* 0x0000000700077308 */ /* 0x000e300000002000 */
[----:B0-----:R-:W0:Y:S02]  /*f670*/  MUFU.RCP R9, R7 ;  /* 0x0000000700097308 */ /* 0x001e240000001000 */
[----:B0-----:R-:W-:Y:S01]  /*f680*/  FMUL.FTZ R24, |R26|, R9 ;  /* 0x000000091a187220 */ /* 0x001fe20000410200 */
[----:B------:R-:W-:Y:S06]  /*f690*/  BRA `(.L_x_4532) ;  /* 0x0000000000047947 */ /* 0x000fec0003800000 */
.L_x_4533:
[----:B------:R0:W1:Y:S02]  /*f6a0*/  MUFU.SQRT R24, R0 ;  /* 0x0000000000187308 */ /* 0x0000640000002000 */
.L_x_4532:
[----:B------:R-:W-:Y:S05]  /*f6b0*/  BSYNC.RECONVERGENT B0 ;  /* 0x0000000000007941 */ /* 0x000fea0003800200 */
.L_x_4531:
        /* <DEDUP_REMOVED lines=40> */
.L_x_4546:
        /* <DEDUP_REMOVED lines=28> */
.L_x_4545:
        /* <DEDUP_REMOVED lines=23> */
.L_x_4552:
[----:B------:R-:W-:-:S04]  /*fc70*/  FADD.FTZ R3, -R4, R5 ;  /* 0x0000000504037221 */ /* 0x000fc80000010100 */
[----:B------:R-:W-:-:S07]  /*fc80*/  FMUL.FTZ R3, R3, 0.5 ;  /* 0x3f00000003037820 */ /* 0x000fce0000410000 */
.L_x_4553:
[----:B------:R-:W-:Y:S05]  /*fc90*/  BSYNC.RECONVERGENT B5 ;  /* 0x0000000000057941 */ /* 0x000fea0003800200 */
.L_x_4551:
[----:B------:R-:W-:Y:S01]  /*fca0*/  FADD.FTZ R0, R3, R0 ;  /* 0x0000000003007221 */ /* 0x000fe20000010000 */
[----:B------:R-:W-:-:S04]  /*fcb0*/  FADD.FTZ R3, R29, R8 ;  /* 0x000000081d037221 */ /* 0x000fc80000010000 */
[----:B------:R-:W-:-:S04]  /*fcc0*/  FMUL.FTZ R0, R0, R3 ;  /* 0x0000000300007220 */ /* 0x000fc80000410000 */
[----:B------:R0:W2:Y:S01]  /*fcd0*/  MUFU.SQRT R27, R0 ;  /* 0x00000000001b7308 */ /* 0x0000a20000002000 */
[----:B------:R-:W-:Y:S05]  /*fce0*/  BRA `(.L_x_4554) ;  /* 0x0000000000487947 */ /* 0x000fea0003800000 */
.L_x_4550:
        /* <DEDUP_REMOVED lines=12> */
.L_x_4549:
[----:B------:R-:W-:Y:S01]  /*fdb0*/  FADD.FTZ R3, R8, 1 ;  /* 0x3f80000008037421 */ /* 0x000fe20000010000 */
[----:B0-----:R-:W-:Y:S01]  /*fdc0*/  MUFU.SQRT R0, R0 ;  /* 0x0000000000007308 */ /* 0x001fe20000002000 */
[----:B------:R-:W-:Y:S02]  /*fdd0*/  HFMA2 R29, -RZ, RZ, 1.875, 0 ;  /* 0x3f800000ff1d7431 */ /* 0x000fe400000001ff */
[----:B------:R-:W-:-:S06]  /*fde0*/  FMUL.FTZ R3, R3, 0.5 ;  /* 0x3f00000003037820 */ /* 0x000fcc0000410000 */
[----:B------:R-:W0:Y:S02]  /*fdf0*/  MUFU.SQRT R3, R3 ;  /* 0x0000000300037308 */ /* 0x000e240000002000 */
[----:B0-----:R-:W-:-:S07]  /*fe00*/  FMUL.FTZ R27, R0, R3 ;  /* 0x00000003001b7220 */ /* 0x001fce0000410000 */
.L_x_4554:
[----:B------:R-:W-:Y:S05]  /*fe10*/  BSYNC.RECONVERGENT B1 ;  /* 0x0000000000017941 */ /* 0x000fea0003800200 */
.L_x_4548:
[----:B------:R-:W-:Y:S05]  /*fe20*/  BRA `(.L_x_4555) ;  /* 0x0000000000087947 */ /* 0x000fea0003800000 */
.L_x_4544:
[----:B------:R-:W-:Y:S01]  /*fe30*/  FMUL.FTZ R27, R8, 16777216 ;  /* 0x4b800000081b7820 */ /* 0x000fe20000410000 */
[----:B------:R-:W-:-:S07]  /*fe40*/  FMUL.FTZ R29, R29, 16777216 ;  /* 0x4b8000001d1d7820 */ /* 0x000fce0000410000 */
.L_x_4555:
[----:B------:R-:W-:Y:S05]  /*fe50*/  BSYNC.RELIABLE B0 ;  /* 0x0000000000007941 */ /* 0x000fea0003800100 */
.L_x_4543:
        /* <DEDUP_REMOVED lines=20> */
.L_x_4558:
[----:B------:R-:W-:Y:S05]  /*ffa0*/  BSYNC.RECONVERGENT B5 ;  /* 0x0000000000057941 */ /* 0x000fea0003800200 */
.L_x_4557:
        /* <DEDUP_REMOVED lines=29> */
.L_x_4556:
        /* <DEDUP_REMOVED lines=17> */
.L_x_4560:
[----:B------:R-:W-:Y:S05]  /*10290*/  BSYNC.RECONVERGENT B5 ;  /* 0x0000000000057941 */ /* 0x000fea0003800200 */
.L_x_4559:
        /* <DEDUP_REMOVED lines=28> */
.L_x_4547:
[----:B------:R-:W-:Y:S05]  /*10460*/  BSYNC.RECONVERGENT B4 ;  /* 0x0000000000047941 */ /* 0x000fea0003800200 */
.L_x_4542:
[----:B------:R-:W-:-:S13]  /*10470*/  ISETP.GE.AND P0, PT, R26, RZ, PT ;  /* 0x000000ff1a00720c */ /* 0x000fda0003f06270 */
[----:B-1----:R-:W-:Y:S01]  /*10480*/  @P0 FADD.FTZ R24, -R24, -RZ ;  /* 0x800000ff18180221 */ /* 0x002fe20000010100 */
[----:B------:R-:W-:Y:S06]  /*10490*/  BRA `(.L_x_4527) ;  /* 0x0000000800ec7947 */ /* 0x000fec0003800000 */
.L_x_4530:
[----:B------:R-:W-:Y:S01]  /*104a0*/  FADD.FTZ R3, -R25, 6.1232342629258392722e-17 ;  /* 0x248d313219037421 */ /* 0x000fe20000010100 */
[----:B------:R-:W-:-:S03]  /*104b0*/  FADD.FTZ R24, -R26, -RZ ;  /* 0x800000ff1a187221 */ /* 0x000fc60000010100 */
[----:B------:R-:W-:Y:S01]  /*104c0*/  FADD.FTZ R3, R3, 1.5707963705062866211 ;  /* 0x3fc90fdb03037421 */ /* 0x000fe20000010000 */
[----:B------:R-:W-:Y:S06]  /*104d0*/  BRA `(.L_x_4527) ;  /* 0x0000000800dc7947 */ /* 0x000fec0003800000 */
.L_x_4529:
[----:B------:R-:W-:Y:S02]  /*104e0*/  HFMA2 R3, -RZ, RZ, 0, 0 ;  /* 0x00000000ff037431 */ /* 0x000fe400000001ff */
[----:B------:R-:W-:Y:S01]  /*104f0*/  FADD.FTZ R24, -R26, -RZ ;  /* 0x800000ff1a187221 */ /* 0x000fe20000010100 */
[----:B------:R-:W-:Y:S06]  /*10500*/  BRA `(.L_x_4527) ;  /* 0x0000000800d07947 */ /* 0x000fec0003800000 */
.L_x_4528:
        /* <DEDUP_REMOVED lines=26> */
.L_x_4565:
[----:B------:R-:W-:Y:S05]  /*106b0*/  BSYNC.RECONVERGENT B5 ;  /* 0x0000000000057941 */ /* 0x000fea0003800200 */
.L_x_4564:
        /* <DEDUP_REMOVED lines=29> */
.L_x_4563:
        /* <DEDUP_REMOVED lines=28> */
.L_x_4568:
[----:B------:R-:W-:Y:S05]  /*10a50*/  BSYNC.RECONVERGENT B5 ;  /* 0x0000000000057941 */ /* 0x000fea0003800200 */
.L_x_4567:
        /* <DEDUP_REMOVED lines=29> */
.L_x_4562:
        /* <DEDUP_REMOVED lines=33> */
.L_x_4570:
[----:B------:R-:W-:Y:S05]  /*10e40*/  BSYNC.RECONVERGENT B5 ;  /* 0x0000000000057941 */ /* 0x000fea0003800200 */
.L_x_4569:
        /* <DEDUP_REMOVED lines=27> */
.L_x_4566:
[----:B------:R-:W-:Y:S05]  /*11000*/  BSYNC.RECONVERGENT B4 ;  /* 0x0000000000047941 */ /* 0x000fea0003800200 */
.L_x_4561:
[----:B------:R-:W-:Y:S01]  /*11010*/  ISETP.GE.AND P0, PT, R26, RZ, PT ;  /* 0x000000ff1a00720c */ /* 0x000fe20003f06270 */
[----:B------:R-:W-:Y:S01]  /*11020*/  FADD.FTZ R24, R24, 0.69314718246459960938 ;  /* 0x3f31721818187421 */ /* 0x000fe20000010000 */
[----:B------:R-:W-:-:S11]  /*11030*/  FADD.FTZ R3, |R0|, -RZ ;  /* 0x800000ff00037221 */ /* 0x000fd60000010200 */
[----:B------:R-:W-:-:S07]  /*11040*/  @P0 FADD.FTZ R24, -R24, -RZ ;  /* 0x800000ff18180221 */ /* 0x000fce0000010100 */
.L_x_4527:
[----:B------:R-:W-:Y:S05]  /*11050*/  BSYNC.RECONVERGENT B2 ;  /* 0x0000000000027941 */ /* 0x000fea0003800200 */
.L_x_4525:
        /* <DEDUP_REMOVED lines=10> */
.L_x_4524:
[----:B------:R-:W-:Y:S05]  /*11100*/  BSYNC.RECONVERGENT B3 ;  /* 0x0000000000037941 */ /* 0x000fea0003800200 */
.L_x_4523:
        /* <DEDUP_REMOVED lines=29> */
.L_x_4574:
        /* <DEDUP_REMOVED lines=17> */
[----:B---3--:R-:W-:Y:S02]  /*113f0*/  LOP3.LUT R7, R6, 0xfe000000, RZ, 0xc0, !PT ;  /* 0xfe00000006077812 */ /* 0x008fe400078ec0ff */
        /* <DEDUP_REMOVED lines=8> */
[C---:B------:R-:W-:Y:S02]  /*11480*/  LOP3.LUT R32, R28.reuse, 0x7e800000, RZ, 0x3c, !PT ;  /* 0x7e8000001c207812 */ /* 0x040fe400078e3cff */
[----:B------:R-:W-:Y:S01]  /*11490*/  FSETP.NEU.FTZ.AND P2, PT, R9, RZ, PT ;  /* 0x000000ff0900720b */ /* 0x000fe20003f5d000 */
[----:B------:R-:W-:Y:S01]  /*114a0*/  FFMA.FTZ R30, R31, R31, R30 ;  /* 0x0000001f1f1e7223 */ /* 0x000fe2000001001e */
[----:B------:R-:W-:Y:S01]  /*114b0*/  LOP3.LUT R7, R7, 0x800000, RZ, 0xfc, !PT ;  /* 0x0080000007077812 */ /* 0x000fe200078efcff */
[-C--:B------:R-:W-:Y:S01]  /*114c0*/  FMUL.FTZ R31, R9, R32.reuse ;  /* 0x00000020091f7220 */ /* 0x080fe20000410000 */
[----:B------:R-:W-:Y:S01]  /*114d0*/  FMUL.FTZ R32, R5, R32 ;  /* 0x0000002005207220 */ /* 0x000fe20000410000 */
[----:B------:R-:W-:-:S02]  /*114e0*/  LOP3.LUT R28, R28, 0x800000, RZ, 0xfc, !PT ;  /* 0x008000001c1c7812 */ /* 0x000fc400078efcff */
[----:B------:R-:W-:Y:S01]  /*114f0*/  FMUL.FTZ R31, R31, R31 ;  /* 0x0000001f1f1f7220 */ /* 0x000fe20000410000 */
[----:B------:R-:W0:Y:S01]  /*11500*/  MUFU.SQRT R30, R30 ;  /* 0x0000001e001e7308 */ /* 0x000e220000002000 */
[----:B------:R-:W-:Y:S02]  /*11510*/  FSETP.NEU.FTZ.AND P1, PT, R8, +INF , PT ;  /* 0x7f8000000800780b */ /* 0x000fe40003f3d000 */
        /* <DEDUP_REMOVED lines=33> */
.L_x_4584:
[----:B------:R-:W-:-:S04]  /*11730*/  FADD.FTZ R7, -R3, R6 ;  /* 0x0000000603077221 */ /* 0x000fc80000010100 */
[----:B------:R-:W-:-:S07]  /*11740*/  FMUL.FTZ R7, R7, 0.5 ;  /* 0x3f00000007077820 */ /* 0x000fce0000410000 */
.L_x_4585:
[----:B------:R-:W-:Y:S05]  /*11750*/  BSYNC.RECONVERGENT B1 ;  /* 0x0000000000017941 */ /* 0x000fea0003800200 */
.L_x_4583:
        /* <DEDUP_REMOVED lines=11> */
.L_x_4587:
[----:B------:R-:W-:-:S04]  /*11810*/  FADD.FTZ R28, R5, -R8 ;  /* 0x80000008051c7221 */ /* 0x000fc80000010000 */
[----:B------:R-:W-:-:S07]  /*11820*/  FMUL.FTZ R28, R28, 0.5 ;  /* 0x3f0000001c1c7820 */ /* 0x000fce0000410000 */
.L_x_4588:
[----:B------:R-:W-:Y:S05]  /*11830*/  BSYNC.RECONVERGENT B1 ;  /* 0x0000000000017941 */ /* 0x000fea0003800200 */
.L_x_4586:
        /* <DEDUP_REMOVED lines=35> */
.L_x_4582:
        /* <DEDUP_REMOVED lines=35> */
.L_x_4589:
[----:B------:R-:W-:-:S04]  /*11ca0*/  FADD.FTZ R8, -R27, 1 ;  /* 0x3f8000001b087421 */ /* 0x000fc80000010100 */
[----:B------:R-:W-:-:S06]  /*11cb0*/  FMUL.FTZ R7, R3, R8 ;  /* 0x0000000803077220 */ /* 0x000fcc0000410000 */
[----:B------:R-:W0:Y:S08]  /*11cc0*/  MUFU.SQRT R7, R7 ;  /* 0x0000000700077308 */ /* 0x000e300000002000 */
[----:B0-----:R-:W0:Y:S02]  /*11cd0*/  MUFU.RCP R9, R7 ;  /* 0x0000000700097308 */ /* 0x001e240000001000 */
[----:B0-----:R-:W-:Y:S01]  /*11ce0*/  FMUL.FTZ R28, |R26|, R9 ;  /* 0x000000091a1c7220 */ /* 0x001fe20000410200 */
[----:B------:R-:W-:Y:S06]  /*11cf0*/  BRA `(.L_x_4580) ;  /* 0x0000000000047947 */ /* 0x000fec0003800000 */
.L_x_4581:
[----:B------:R0:W1:Y:S02]  /*11d00*/  MUFU.SQRT R28, R0 ;  /* 0x00000000001c7308 */ /* 0x0000640000002000 */
.L_x_4580:
[----:B------:R-:W-:Y:S05]  /*11d10*/  BSYNC.RECONVERGENT B0 ;  /* 0x0000000000007941 */ /* 0x000fea0003800200 */
.L_x_4579:
        /* <DEDUP_REMOVED lines=40> */
.L_x_4594:
        /* <DEDUP_REMOVED lines=28> */
.L_x_4593:
        /* <DEDUP_REMOVED lines=23> */
.L_x_4600:
[----:B------:R-:W-:-:S04]  /*122d0*/  FADD.FTZ R3, -R4, R5 ;  /* 0x0000000504037221 */ /* 0x000fc80000010100 */
[----:B------:R-:W-:-:S07]  /*122e0*/  FMUL.FTZ R3, R3, 0.5 ;  /* 0x3f00000003037820 */ /* 0x000fce0000410000 */
.L_x_4601:
[----:B------:R-:W-:Y:S05]  /*122f0*/  BSYNC.RECONVERGENT B5 ;  /* 0x0000000000057941 */ /* 0x000fea0003800200 */
.L_x_4599:
[----:B------:R-:W-:Y:S01]  /*12300*/  FADD.FTZ R0, R3, R0 ;  /* 0x0000000003007221 */ /* 0x000fe20000010000 */
[----:B------:R-:W-:-:S04]  /*12310*/  FADD.FTZ R3, R27, R30 ;  /* 0x0000001e1b037221 */ /* 0x000fc80000010000 */
[----:B------:R-:W-:-:S04]  /*12320*/  FMUL.FTZ R0, R0, R3 ;  /* 0x0000000300007220 */ /* 0x000fc80000410000 */
[----:B------:R0:W2:Y:S01]  /*12330*/  MUFU.SQRT R30, R0 ;  /* 0x00000000001e7308 */ /* 0x0000a20000002000 */
[----:B------:R-:W-:Y:S05]  /*12340*/  BRA `(.L_x_4602) ;  /* 0x0000000000487947 */ /* 0x000fea0003800000 */
.L_x_4598:
        /* <DEDUP_REMOVED lines=12> */
.L_x_4597:
[----:B------:R-:W-:Y:S01]  /*12410*/  FADD.FTZ R3, R30, 1 ;  /* 0x3f8000001e037421 */ /* 0x000fe20000010000 */
[----:B0-----:R-:W-:Y:S01]  /*12420*/  MUFU.SQRT R0, R0 ;  /* 0x0000000000007308 */ /* 0x001fe20000002000 */
[----:B------:R-:W-:Y:S02]  /*12430*/  HFMA2 R27, -RZ, RZ, 1.875, 0 ;  /* 0x3f800000ff1b7431 */ /* 0x000fe400000001ff */
[----:B------:R-:W-:-:S06]  /*12440*/  FMUL.FTZ R3, R3, 0.5 ;  /* 0x3f00000003037820 */ /* 0x000fcc0000410000 */
[----:B------:R-:W0:Y:S02]  /*12450*/  MUFU.SQRT R3, R3 ;  /* 0x0000000300037308 */ /* 0x000e240000002000 */
[----:B0-----:R-:W-:-:S07]  /*12460*/  FMUL.FTZ R30, R0, R3 ;  /* 0x00000003001e7220 */ /* 0x001fce0000410000 */
.L_x_4602:
[----:B------:R-:W-:Y:S05]  /*12470*/  BSYNC.RECONVERGENT B1 ;  /* 0x0000000000017941 */ /* 0x000fea0003800200 */
.L_x_4596:
[----:B------:R-:W-:Y:S05]  /*12480*/  BRA `(.L_x_4603) ;  /* 0x0000000000087947 */ /* 0x000fea0003800000 */
.L_x_4592:
[----:B------:R-:W-:Y:S01]  /*12490*/  FMUL.FTZ R30, R30, 16777216 ;  /* 0x4b8000001e1e7820 */ /* 0x000fe20000410000 */
[----:B------:R-:W-:-:S07]  /*124a0*/  FMUL.FTZ R27, R27, 16777216 ;  /* 0x4b8000001b1b7820 */ /* 0x000fce0000410000 */
.L_x_4603:
[----:B------:R-:W-:Y:S05]  /*124b0*/  BSYNC.RELIABLE B0 ;  /* 0x0000000000007941 */ /* 0x000fea0003800100 */
.L_x_4591:
        /* <DEDUP_REMOVED lines=20> */
.L_x_4606:
[----:B------:R-:W-:Y:S05]  /*12600*/  BSYNC.RECONVERGENT B5 ;  /* 0x0000000000057941 */ /* 0x000fea0003800200 */
.L_x_4605:
        /* <DEDUP_REMOVED lines=29> */
.L_x_4604:
        /* <DEDUP_REMOVED lines=17> */
.L_x_4608:
[----:B------:R-:W-:Y:S05]  /*128f0*/  BSYNC.RECONVERGENT B5 ;  /* 0x0000000000057941 */ /* 0x000fea0003800200 */
.L_x_4607:
        /* <DEDUP_REMOVED lines=28> */
.L_x_4595:
[----:B------:R-:W-:Y:S05]  /*12ac0*/  BSYNC.RECONVERGENT B4 ;  /* 0x0000000000047941 */ /* 0x000fea0003800200 */
.L_x_4590:
[----:B------:R-:W-:-:S13]  /*12ad0*/  ISETP.GE.AND P0, PT, R26, RZ, PT ;  /* 0x000000ff1a00720c */ /* 0x000fda0003f06270 */
[----:B-1----:R-:W-:Y:S01]  /*12ae0*/  @P0 FADD.FTZ R28, -R28, -RZ ;  /* 0x800000ff1c1c0221 */ /* 0x002fe20000010100 */
[----:B------:R-:W-:Y:S06]  /*12af0*/  BRA `(.L_x_4575) ;  /* 0x0000000800ec7947 */ /* 0x000fec0003800000 */
.L_x_4578:
[----:B------:R-:W-:Y:S01]  /*12b00*/  FADD.FTZ R3, -R29, 6.1232342629258392722e-17 ;  /* 0x248d31321d037421 */ /* 0x000fe20000010100 */
[----:B------:R-:W-:-:S03]  /*12b10*/  FADD.FTZ R28, -R26, -RZ ;  /* 0x800000ff1a1c7221 */ /* 0x000fc60000010100 */
[----:B------:R-:W-:Y:S01]  /*12b20*/  FADD.FTZ R3, R3, 1.5707963705062866211 ;  /* 0x3fc90fdb03037421 */ /* 0x000fe20000010000 */
[----:B------:R-:W-:Y:S06]  /*12b30*/  BRA `(.L_x_4575) ;  /* 0x0000000800dc7947 */ /* 0x000fec0003800000 */
.L_x_4577:
[----:B------:R-:W-:Y:S02]  /*12b40*/  HFMA2 R3, -RZ, RZ, 0, 0 ;  /* 0x00000000ff037431 */ /* 0x000fe400000001ff */
[----:B------:R-:W-:Y:S01]  /*12b50*/  FADD.FTZ R28, -R26, -RZ ;  /* 0x800000ff1a1c7221 */ /* 0x000fe20000010100 */
[----:B------:R-:W-:Y:S06]  /*12b60*/  BRA `(.L_x_4575) ;  /* 0x0000000800d07947 */ /* 0x000fec0003800000 */
.L_x_4576:
        /* <DEDUP_REMOVED lines=26> */
.L_x_4613:
[----:B------:R-:W-:Y:S05]  /*12d10*/  BSYNC.RECONVERGENT B5 ;  /* 0x0000000000057941 */ /* 0x000fea0003800200 */
.L_x_4612:
        /* <DEDUP_REMOVED lines=29> */
.L_x_4611:
[CC--:B------:R-:W-:Y:S01]  /*12ef0*/  VIMNMX R3, PT, PT, R0.reuse, R27.reuse, !PT ;  /* 0x0000001b00037248 */ /* 0x0c0fe20007fe0100 */
[----:B---3--:R-:W-:Y:S01]  /*12f00*/  MUFU.RCP R7, R28 ;  /* 0x0000001c00077308 */ /* 0x008fe20000001000 */
        /* <DEDUP_REMOVED lines=26> */
.L_x_4616:
[----:B------:R-:W-:Y:S05]  /*130b0*/  BSYNC.RECONVERGENT B5 ;  /* 0x0000000000057941 */ /* 0x000fea0003800200 */
.L_x_4615:
        /* <DEDUP_REMOVED lines=29> */
.L_x_4610:
        /* <DEDUP_REMOVED lines=32> */
[----:B---3--:R-:W-:Y:S05]  /*13490*/  CALL.REL.NOINC `($__internal_11_$__cuda_sm3x_div_rn_ftz_f32_slowpath) ;  /* 0x0000013800787944 */ /* 0x008fea0003c00000 */
.L_x_4618:
[----:B------:R-:W-:Y:S05]  /*134a0*/  BSYNC.RECONVERGENT B5 ;  /* 0x0000000000057941 */ /* 0x000fea0003800200 */
.L_x_4617:
        /* <DEDUP_REMOVED lines=27> */
.L_x_4614:
[----:B------:R-:W-:Y:S05]  /*13660*/  BSYNC.RECONVERGENT B4 ;  /* 0x0000000000047941 */ /* 0x000fea0003800200 */
.L_x_4609:
[----:B------:R-:W-:Y:S01]  /*13670*/  ISETP.GE.AND P0, PT, R26, RZ, PT ;  /* 0x000000ff1a00720c */ /* 0x000fe20003f06270 */
[----:B------:R-:W-:Y:S01]  /*13680*/  FADD.FTZ R28, R30, 0.69314718246459960938 ;  /* 0x3f3172181e1c7421 */ /* 0x000fe20000010000 */
[----:B------:R-:W-:-:S11]  /*13690*/  FADD.FTZ R3, |R0|, -RZ ;  /* 0x800000ff00037221 */ /* 0x000fd60000010200 */
[----:B------:R-:W-:-:S07]  /*136a0*/  @P0 FADD.FTZ R28, -R28, -RZ ;  /* 0x800000ff1c1c0221 */ /* 0x000fce0000010100 */
.L_x_4575:
[----:B------:R-:W-:Y:S05]  /*136b0*/  BSYNC.RECONVERGENT B2 ;  /* 0x0000000000027941 */ /* 0x000fea0003800200 */
.L_x_4573:
        /* <DEDUP_REMOVED lines=10> */
.L_x_4572:
[----:B------:R-:W-:Y:S05]  /*13760*/  BSYNC.RECONVERGENT B3 ;  /* 0x0000000000037941 */ /* 0x000fea0003800200 */
.L_x_4571:
[----:B------:R-:W-:Y:S05]  /*13770*/  WARPSYNC.ALL ;  /* 0x0000000000007948 */ /* 0x000fea0003800000 */
[----:B------:R-:W-:Y:S01]  /*13780*/  ISETP.GE.U32.AND P0, PT, R11, R10, PT ;  /* 0x0000000a0b00720c */ /* 0x000fe20003f06070 */
[----:B------:R-:W-:Y:S04]  /*13790*/  BSSY.RECONVERGENT B0, `(.L_x_4619) ;  /* 0x000003a000007945 */ /* 0x000fe80003800200 */
[----:B------:R-:W-:Y:S08]  /*137a0*/  BSSY.RELIABLE B1, `(.L_x_4620) ;  /* 0x0000031000017945 */ /* 0x000ff00003800100 */
[----:B------:R-:W-:Y:S05]  /*137b0*/  @P0 BRA `(.L_x_4621) ;  /* 0x0000000000380947 */ /* 0x000fea0003800000 */
[----:B------:R-:W0:Y:S01]  /*137c0*/  LDC.64 R4, c[0x0][0x388] ;  /* 0x0000e200ff047b82 */ /* 0x000e220000000a00 */
[----:B---3--:R-:W-:Y:S02]  /*137d0*/  IADD3 R7, PT, PT, R2, R11, RZ ;  /* 0x0000000b02077210 */ /* 0x008fe40007ffe0ff */
[----:B------:R-:W-:Y:S02]  /*137e0*/  F2FP.F16.F32.PACK_AB R3, R13, R12 ;  /* 0x0000000c0d03723e */ /* 0x000fe400000000ff */
[----:B------:R-:W-:-:S04]  /*137f0*/  IADD3 R11, PT, PT, R11, 0x80, RZ ;  /* 0x000000800b0b7810 */ /* 0x000fc80007ffe0ff */
[----:B------:R-:W-:Y:S01]  /*13800*/  ISETP.GE.AND P0, PT, R11, R10, PT ;  /* 0x0000000a0b00720c */ /* 0x000fe20003f06270 */
[----:B0-----:R-:W-:-:S05]  /*13810*/  IMAD.WIDE.U32 R4, R7, 0x4, R4 ;  /* 0x0000000407047825 */ /* 0x001fca00078e0004 */
[----:B------:R0:W-:Y:S07]  /*13820*/  STG.E desc[UR4][R4.64], R3 ;  /* 0x0000000304007986 */ /* 0x0001ee000c101904 */
[----:B------:R-:W-:Y:S05]  /*13830*/  @P0 BRA `(.L_x_4622) ;  /* 0x0000000000380947 */ /* 0x000fea0003800000 */
[----:B0-----:R-:W0:Y:S01]  /*13840*/  LDC.64 R4, c[0x0][0x388] ;  /* 0x0000e200ff047b82 */ /* 0x001e220000000a00 */
[----:B------:R-:W-:Y:S02]  /*13850*/  IADD3 R7, PT, PT, R2, R11, RZ ;  /* 0x0000000b02077210 */ /* 0x000fe40007ffe0ff */
[----:B------:R-:W-:Y:S02]  /*13860*/  F2FP.F16.F32.PACK_AB R3, R15, R14 ;  /* 0x0000000e0f03723e */ /* 0x000fe400000000ff */
[----:B------:R-:W-:Y:S01]  /*13870*/  IADD3 R11, PT, PT, R11, 0x80, RZ ;  /* 0x000000800b0b7810 */ /* 0x000fe20007ffe0ff */
[----:B0-----:R-:W-:-:S05]  /*13880*/  IMAD.WIDE.U32 R4, R7, 0x4, R4 ;  /* 0x0000000407047825 */ /* 0x001fca00078e0004 */
[----:B------:R0:W-:Y:S02]  /*13890*/  STG.E desc[UR4][R4.64], R3 ;  /* 0x0000000304007986 */ /* 0x0001e4000c101904 */
.L_x_4621:
[----:B------:R-:W-:-:S13]  /*138a0*/  ISETP.GE.AND P0, PT, R11, R10, PT ;  /* 0x0000000a0b00720c */ /* 0x000fda0003f06270 */
[----:B------:R-:W-:Y:S05]  /*138b0*/  @P0 BRA `(.L_x_4623) ;  /* 0x0000000000380947 */ /* 0x000fea0003800000 */
[----:B0-----:R-:W0:Y:S01]  /*138c0*/  LDC.64 R4, c[0x0][0x388] ;  /* 0x0000e200ff047b82 */ /* 0x001e220000000a00 */
[----:B---3--:R-:W-:Y:S02]  /*138d0*/  IADD3 R7, PT, PT, R2, R11, RZ ;  /* 0x0000000b02077210 */ /* 0x008fe40007ffe0ff */
[----:B------:R-:W-:Y:S02]  /*138e0*/  F2FP.F16.F32.PACK_AB R3, R17, R16 ;  /* 0x000000101103723e */ /* 0x000fe400000000ff */
[----:B------:R-:W-:Y:S01]  /*138f0*/  IADD3 R11, PT, PT, R11, 0x80, RZ ;  /* 0x000000800b0b7810 */ /* 0x000fe20007ffe0ff */
[----:B0-----:R-:W-:-:S05]  /*13900*/  IMAD.WIDE.U32 R4, R7, 0x4, R4 ;  /* 0x0000000407047825 */ /* 0x001fca00078e0004 */
[----:B------:R1:W-:Y:S02]  /*13910*/  STG.E desc[UR4][R4.64], R3 ;  /* 0x0000000304007986 */ /* 0x0003e4000c101904 */
.L_x_4622:
[----:B------:R-:W-:-:S13]  /*13920*/  ISETP.GE.AND P0, PT, R11, R10, PT ;  /* 0x0000000a0b00720c */ /* 0x000fda0003f06270 */
[----:B------:R-:W-:Y:S05]  /*13930*/  @P0 BRA `(.L_x_4624) ;  /* 0x0000000000380947 */ /* 0x000fea0003800000 */
[----:B01----:R-:W0:Y:S01]  /*13940*/  LDC.64 R4, c[0x0][0x388] ;  /* 0x0000e200ff047b82 */ /* 0x003e220000000a00 */
[----:B------:R-:W-:Y:S02]  /*13950*/  IADD3 R7, PT, PT, R2, R11, RZ ;  /* 0x0000000b02077210 */ /* 0x000fe40007ffe0ff */
[----:B------:R-:W-:Y:S02]  /*13960*/  F2FP.F16.F32.PACK_AB R3, R19, R18 ;  /* 0x000000121303723e */ /* 0x000fe400000000ff */
[----:B------:R-:W-:Y:S01]  /*13970*/  IADD3 R11, PT, PT, R11, 0x80, RZ ;  /* 0x000000800b0b7810 */ /* 0x000fe20007ffe0ff */
[----:B0-----:R-:W-:-:S05]  /*13980*/  IMAD.WIDE.U32 R4, R7, 0x4, R4 ;  /* 0x0000000407047825 */ /* 0x001fca00078e0004 */
[----:B------:R1:W-:Y:S02]  /*13990*/  STG.E desc[UR4][R4.64], R3 ;  /* 0x0000000304007986 */ /* 0x0003e4000c101904 */
.L_x_4623:
[----:B------:R-:W-:-:S13]  /*139a0*/  ISETP.GE.AND P0, PT, R11, R10, PT ;  /* 0x0000000a0b00720c */ /* 0x000fda0003f06270 */
[----:B------:R-:W-:Y:S05]  /*139b0*/  @P0 BRA `(.L_x_4625) ;  /* 0x00000000003c0947 */ /* 0x000fea0003800000 */
[----:B01----:R-:W0:Y:S01]  /*139c0*/  LDC.64 R4, c[0x0][0x388] ;  /* 0x0000e200ff047b82 */ /* 0x003e220000000a00 */
[----:B---3--:R-:W-:Y:S02]  /*139d0*/  IADD3 R7, PT, PT, R2, R11, RZ ;  /* 0x0000000b02077210 */ /* 0x008fe40007ffe0ff */
[----:B------:R-:W-:Y:S02]  /*139e0*/  F2FP.F16.F32.PACK_AB R3, R21, R20 ;  /* 0x000000141503723e */ /* 0x000fe400000000ff */
[----:B------:R-:W-:Y:S01]  /*139f0*/  IADD3 R11, PT, PT, R11, 0x80, RZ ;  /* 0x000000800b0b7810 */ /* 0x000fe20007ffe0ff */
[----:B0-----:R-:W-:-:S05]  /*13a00*/  IMAD.WIDE.U32 R4, R7, 0x4, R4 ;  /* 0x0000000407047825 */ /* 0x001fca00078e0004 */
[----:B------:R2:W-:Y:S02]  /*13a10*/  STG.E desc[UR4][R4.64], R3 ;  /* 0x0000000304007986 */ /* 0x0005e4000c101904 */
.L_x_4624:
[----:B------:R-:W-:-:S13]  /*13a20*/  ISETP.GE.AND P0, PT, R11, R10, PT ;  /* 0x0000000a0b00720c */ /* 0x000fda0003f06270 */
[----:B------:R-:W-:Y:S05]  /*13a30*/  @P0 BREAK.RELIABLE B1 ;  /* 0x0000000000010942 */ /* 0x000fea0003800100 */
[----:B------:R-:W-:Y:S05]  /*13a40*/  @P0 BRA `(.L_x_4626) ;  /* 0x0000000000380947 */ /* 0x000fea0003800000 */
[----:B012---:R-:W0:Y:S01]  /*13a50*/  LDC.64 R4, c[0x0][0x388] ;  /* 0x0000e200ff047b82 */ /* 0x007e220000000a00 */
[----:B------:R-:W-:Y:S02]  /*13a60*/  IADD3 R7, PT, PT, R2, R11, RZ ;  /* 0x0000000b02077210 */ /* 0x000fe40007ffe0ff */
[----:B------:R-:W-:Y:S02]  /*13a70*/  F2FP.F16.F32.PACK_AB R3, R23, R22 ;  /* 0x000000161703723e */ /* 0x000fe400000000ff */
[----:B------:R-:W-:Y:S01]  /*13a80*/  IADD3 R11, PT, PT, R11, 0x80, RZ ;  /* 0x000000800b0b7810 */ /* 0x000fe20007ffe0ff */
[----:B0-----:R-:W-:-:S05]  /*13a90*/  IMAD.WIDE.U32 R4, R7, 0x4, R4 ;  /* 0x0000000407047825 */ /* 0x001fca00078e0004 */
[----:B------:R2:W-:Y:S02]  /*13aa0*/  STG.E desc[UR4][R4.64], R3 ;  /* 0x0000000304007986 */ /* 0x0005e4000c101904 */
.L_x_4625:
[----:B------:R-:W-:Y:S05]  /*13ab0*/  BSYNC.RELIABLE B1 ;  /* 0x0000000000017941 */ /* 0x000fea0003800100 */
.L_x_4620:
[----:B------:R-:W-:-:S13]  /*13ac0*/  ISETP.GE.AND P0, PT, R11, R10, PT ;  /* 0x0000000a0b00720c */ /* 0x000fda0003f06270 */
[----:B012---:R-:W0:Y:S01]  /*13ad0*/  @!P0 LDC.64 R4, c[0x0][0x388] ;  /* 0x0000e200ff048b82 */ /* 0x007e220000000a00 */
[----:B---3--:R-:W-:Y:S02]  /*13ae0*/  @!P0 IADD3 R7, PT, PT, R2, R11, RZ ;  /* 0x0000000b02078210 */ /* 0x008fe40007ffe0ff */
[----:B------:R-:W-:Y:S02]  /*13af0*/  @!P0 F2FP.F16.F32.PACK_AB R3, R25, R24 ;  /* 0x000000181903823e */ /* 0x000fe400000000ff */
[----:B------:R-:W-:Y:S01]  /*13b00*/  @!P0 IADD3 R11, PT, PT, R11, 0x80, RZ ;  /* 0x000000800b0b8810 */ /* 0x000fe20007ffe0ff */
[----:B0-----:R-:W-:-:S05]  /*13b10*/  @!P0 IMAD.WIDE.U32 R4, R7, 0x4, R4 ;  /* 0x0000000407048825 */ /* 0x001fca00078e0004 */
[----:B------:R3:W-:Y:S02]  /*13b20*/  @!P0 STG.E desc[UR4][R4.64], R3 ;  /* 0x0000000304008986 */ /* 0x0007e4000c101904 */
.L_x_4626:
[----:B------:R-:W-:Y:S05]  /*13b30*/  BSYNC.RECONVERGENT B0 ;  /* 0x0000000000007941 */ /* 0x000fea0003800200 */
.L_x_4619:
[----:B------:R-:W-:Y:S05]  /*13b40*/  WARPSYNC.ALL ;  /* 0x0000000000007948 */ /* 0x000fea0003800000 */
[----:B------:R-:W-:-:S13]  /*13b50*/  ISETP.GE.AND P0, PT, R11, R10, PT ;  /* 0x0000000a0b00720c */ /* 0x000fda0003f06270 */
[----:B------:R-:W-:Y:S05]  /*13b60*/  @P0 EXIT ;  /* 0x000000000000094d */ /* 0x000fea0003800000 */
[----:B0123--:R-:W0:Y:S01]  /*13b70*/  LDC.64 R4, c[0x0][0x388] ;  /* 0x0000e200ff047b82 */ /* 0x00fe220000000a00 */
[----:B------:R-:W-:Y:S02]  /*13b80*/  IADD3 R3, PT, PT, R2, R11, RZ ;  /* 0x0000000b02037210 */ /* 0x000fe40007ffe0ff */
[----:B------:R-:W-:-:S03]  /*13b90*/  F2FP.F16.F32.PACK_AB R7, R0, R28 ;  /* 0x0000001c0007723e */ /* 0x000fc600000000ff */
[----:B0-----:R-:W-:-:S05]  /*13ba0*/  IMAD.WIDE.U32 R2, R3, 0x4, R4 ;  /* 0x0000000403027825 */ /* 0x001fca00078e0004 */
[----:B------:R-:W-:Y:S01]  /*13bb0*/  STG.E desc[UR4][R2.64], R7 ;  /* 0x0000000702007986 */ /* 0x000fe2000c101904 */
[----:B------:R-:W-:Y:S05]  /*13bc0*/  EXIT ;  /* 0x000000000000794d */ /* 0x000fea0003800000 */
.L_x_4243:
[----:B------:R-:W0:Y:S01]  /*13bd0*/  S2R R18, SR_TID.X ;  /* 0x0000000000127919 */ /* 0x000e220000002100 */
[----:B------:R-:W1:Y:S02]  /*13be0*/  LDC.64 R4, c[0x0][0x390] ;  /* 0x0000e400ff047b82 */ /* 0x000e640000000a00 */
[----:B-1----:R-:W-:-:S04]  /*13bf0*/  IMAD.WIDE.U32 R4, R2, 0x4, R4 ;  /* 0x0000000402047825 */ /* 0x002fc800078e0004 */
[----:B0-----:R-:W-:-:S05]  /*13c00*/  IMAD.WIDE.U32 R4, R18, 0x8, R4 ;  /* 0x0000000812047825 */ /* 0x001fca00078e0004 */
[----:B------:R-:W2:Y:S04]  /*13c10*/  LDG.E.64 R10, desc[UR4][R4.64] ;  /* 0x00000004040a7981 */ /* 0x000ea8000c1e1b00 */
[----:B------:R0:W5:Y:S04]  /*13c20*/  LDG.E.64 R12, desc[UR4][R4.64+0x400] ;  /* 0x00040004040c7981 */ /* 0x000168000c1e1b00 */
[----:B------:R0:W5:Y:S04]  /*13c30*/  LDG.E.64 R14, desc[UR4][R4.64+0x800] ;  /* 0x00080004040e7981 */ /* 0x000168000c1e1b00 */
[----:B------:R0:W5:Y:S01]  /*13c40*/  LDG.E.64 R16, desc[UR4][R4.64+0xc00] ;  /* 0x000c000404107981 */ /* 0x000162000c1e1b00 */
[----:B------:R-:W-:Y:S01]  /*13c50*/  BSSY.RECONVERGENT B2, `(.L_x_4627) ;  /* 0x000024d000027945 */ /* 0x000fe20003800200 */
[----:B--2---:R-:W-:-:S02]  /*13c60*/  HADD2.F32 R19, -RZ, R10.H0_H0 ;  /* 0x2000000aff137230 */ /* 0x004fc40000004100 */
[----:B------:R-:W-:-:S03]  /*13c70*/  HADD2.F32 R21, -RZ, R10.H1_H1 ;  /* 0x3000000aff157230 */ /* 0x000fc60000004100 */
[C---:B------:R-:W-:Y:S01]  /*13c80*/  FSETP.NAN.FTZ.AND P1, PT, |R19|.reuse, |R19|, PT ;  /* 0x400000131300720b */ /* 0x040fe20003f38200 */
[----:B------:R-:W-:Y:S01]  /*13c90*/  FADD.FTZ R20, |R19|, -RZ ;  /* 0x800000ff13147221 */ /* 0x000fe20000010200 */
[C---:B------:R-:W-:Y:S01]  /*13ca0*/  FSETP.NAN.FTZ.AND P0, PT, |R21|.reuse, |R21|, PT ;  /* 0x400000151500720b */ /* 0x040fe20003f18200 */
[----:B------:R-:W-:-:S12]  /*13cb0*/  FADD.FTZ R3, |R21|, -RZ ;  /* 0x800000ff15037221 */ /* 0x000fd80000010200 */
[----:B0-----:R-:W-:Y:S05]  /*13cc0*/  @!P0 BRA !P1, `(.L_x_4628) ;  /* 0x0000000000408947 */ /* 0x001fea0004800000 */
        /* <DEDUP_REMOVED lines=16> */
.L_x_4628:
        /* <DEDUP_REMOVED lines=41> */
[----:B-----5:R-:W-:Y:S05]  /*14060*/  CALL.REL.NOINC `($__internal_11_$__cuda_sm3x_div_rn_ftz_f32_slowpath) ;  /* 0x0000012c00847944 */ /* 0x020fea0003c00000 */
.L_x_4634:
[----:B------:R-:W-:Y:S05]  /*14070*/  BSYNC.RECONVERGENT B4 ;  /* 0x0000000000047941 */ /* 0x000fea0003800200 */
.L_x_4633:
        /* <DEDUP_REMOVED lines=28> */
.L_x_4632:
[----:B------:R-:W-:Y:S02]  /*14240*/  FSETP.GT.FTZ.AND P1, PT, R22, 2.30584300921369395200e+18, PT ;  /* 0x5e0000001600780b */ /* 0x000fe40003f34000 */
[----:B------:R-:W-:-:S13]  /*14250*/  FSETP.GEU.FTZ.AND P0, PT, R9, 1.084202172485504434e-19, PT ;  /* 0x200000000900780b */ /* 0x000fda0003f1e000 */
[----:B------:R-:W-:Y:S05]  /*14260*/  @P0 BRA !P1, `(.L_x_4636) ;  /* 0x0000000000e80947 */ /* 0x000fea0004800000 */
[CC--:B------:R-:W-:Y:S01]  /*14270*/  VIMNMX R0, PT, PT, R3.reuse, R20.reuse, !PT ;  /* 0x0000001403007248 */ /* 0x0c0fe20007fe0100 */
[----:B------:R-:W0:Y:S01]  /*14280*/  MUFU.RCP R7, R22 ;  /* 0x0000001600077308 */ /* 0x000e220000001000 */
        /* <DEDUP_REMOVED lines=9> */
[----:B------:R-:W-:Y:S01]  /*14320*/  LOP3.LUT R5, R4, 0x800000, RZ, 0xfc, !PT ;  /* 0x0080000004057812 */ /* 0x000fe200078efcff */
[----:B0-----:R-:W-:-:S04]  /*14330*/  FFMA R4, -R22, R7, 1 ;  /* 0x3f80000016047423 */ /* 0x001fc80000000107 */
[----:B------:R-:W0:Y:S01]  /*14340*/  MUFU.SQRT R6, R6 ;  /* 0x0000000600067308 */ /* 0x000e220000002000 */
[----:B------:R-:W-:Y:S01]  /*14350*/  FFMA R4, R7, R4, R7 ;  /* 0x0000000407047223 */ /* 0x000fe20000000007 */
[----:B0-----:R-:W-:Y:S01]  /*14360*/  @P0 FMUL.FTZ R0, R6, R5 ;  /* 0x0000000506000220 */ /* 0x001fe20000410000 */
        /* <DEDUP_REMOVED lines=9> */
[----:B------:R-:W-:Y:S02]  /*14400*/  MOV R8, R22 ;  /* 0x0000001600087202 */ /* 0x000fe40000000f00 */
[----:B------:R-:W-:-:S07]  /*14410*/  MOV R4, 0x14430 ;  /* 0x0001443000047802 */ /* 0x000fce0000000f00 */
[----:B-----5:R-:W-:Y:S05]  /*14420*/  CALL.REL.NOINC `($__internal_11_$__cuda_sm3x_div_rn_ftz_f32_slowpath) ;  /* 0x0000012800947944 */ /* 0x020fea0003c00000 */
[----:B------:R-:W-:-:S07]  /*14430*/  MOV R3, R0 ;  /* 0x0000000000037202 */ /* 0x000fce0000000f00 */
.L_x_4638:
[----:B------:R-:W-:Y:S05]  /*14440*/  BSYNC.RECONVERGENT B4 ;  /* 0x0000000000047941 */ /* 0x000fea0003800200 */
.L_x_4637:
        /* <DEDUP_REMOVED lines=28> */
.L_x_4636:
        /* <DEDUP_REMOVED lines=15> */
[----:B-----5:R-:W-:Y:S05]  /*14700*/  CALL.REL.NOINC `($__internal_11_$__cuda_sm3x_div_rn_ftz_f32_slowpath) ;  /* 0x0000012400dc7944 */ /* 0x020fea0003c00000 */
.L_x_4640:
[----:B------:R-:W-:Y:S05]  /*14710*/  BSYNC.RECONVERGENT B4 ;  /* 0x0000000000047941 */ /* 0x000fea0003800200 */
.L_x_4639:
        /* <DEDUP_REMOVED lines=26> */
[----:B------:R-:W-:-:S07]  /*148c0*/  FSEL R0, R3, R4, P0 ;  /* 0x0000000403007208 */ /* 0x000fce0000000000 */
.L_x_4635:
[----:B------:R-:W-:Y:S05]  /*148d0*/  BSYNC.RECONVERGENT B3 ;  /* 0x0000000000037941 */ /* 0x000fea0003800200 */
.L_x_4631:
[----:B------:R-:W-:Y:S01]  /*148e0*/  ISETP.GE.AND P0, PT, R21, RZ, PT ;  /* 0x000000ff1500720c */ /* 0x000fe20003f06270 */
[----:B------:R-:W-:Y:S01]  /*148f0*/  FADD.FTZ R10, R10, 0.69314718246459960938 ;  /* 0x3f3172180a0a7421 */ /* 0x000fe20000010000 */
[----:B------:R-:W-:-:S11]  /*14900*/  FADD.FTZ R0, |R0|, -RZ ;  /* 0x800000ff00007221 */ /* 0x000fd60000010200 */
[----:B------:R-:W-:Y:S01]  /*14910*/  @P0 FADD.FTZ R10, -R10, -RZ ;  /* 0x800000ff0a0a0221 */ /* 0x000fe20000010100 */
[----:B------:R-:W-:Y:S06]  /*14920*/  BRA `(.L_x_4629) ;  /* 0x0000001400fc7947 */ /* 0x000fec0003800000 */
.L_x_4630:
        /* <DEDUP_REMOVED lines=71> */
[----:B-1----:R-:W-:Y:S01]  /*14da0*/  @P0 FADD.FTZ R10, R0, R7 ;  /* 0x00000007000a0221 */ /* 0x002fe20000010000 */
[C---:B------:R-:W-:Y:S01]  /*14db0*/  @P0 FMUL.FTZ R8, R21.reuse, R21 ;  /* 0x0000001515080220 */ /* 0x040fe20000410000 */
[----:B------:R-:W-:Y:S02]  /*14dc0*/  @!P0 FMUL.FTZ R6, |R21|, 0.5 ;  /* 0x3f00000015068820 */ /* 0x000fe40000410200 */
[----:B------:R-:W1:Y:S02]  /*14dd0*/  @P0 MUFU.RCP R27, R10 ;  /* 0x0000000a001b0308 */ /* 0x000e640000001000 */
[----:B-1----:R-:W-:-:S07]  /*14de0*/  @P0 FMUL.FTZ.D2 R6, R8, R27 ;  /* 0x0000001b08060220 */ /* 0x002fce0000310000 */
.L_x_4646:
[----:B------:R-:W-:Y:S05]  /*14df0*/  BSYNC.RECONVERGENT B1 ;  /* 0x0000000000017941 */ /* 0x000fea0003800200 */
.L_x_4645:
        /* <DEDUP_REMOVED lines=8> */
.L_x_4648:
[----:B------:R-:W-:Y:S05]  /*14e80*/  BSYNC.RECONVERGENT B1 ;  /* 0x0000000000017941 */ /* 0x000fea0003800200 */
.L_x_4647:
        /* <DEDUP_REMOVED lines=10> */
[----:B-1----:R-:W-:Y:S02]  /*14f30*/  IADD3 R10, PT, PT, -R23, 0x40800000, RZ ;  /* 0x40800000170a7810 */ /* 0x002fe40007ffe1ff */
        /* <DEDUP_REMOVED lines=23> */
.L_x_4644:
        /* <DEDUP_REMOVED lines=40> */
.L_x_4642:
[----:B------:R-:W-:-:S06]  /*15330*/  FFMA.FTZ R6, R9, R9, -1 ;  /* 0xbf80000009067423 */ /* 0x000fcc0000010009 */
[----:B------:R-:W0:Y:S02]  /*15340*/  MUFU.SQRT R6, R6 ;  /* 0x0000000600067308 */ /* 0x000e240000002000 */
[----:B0-----:R-:W-:-:S06]  /*15350*/  FADD.FTZ R8, R9, R6 ;  /* 0x0000000609087221 */ /* 0x001fcc0000010000 */
[----:B------:R-:W0:Y:S02]  /*15360*/  MUFU.LG2 R8, R8 ;  /* 0x0000000800087308 */ /* 0x000e240000000c00 */
[----:B0-----:R-:W-:-:S07]  /*15370*/  FMUL.FTZ R10, R8, 0.69314718246459960938 ;  /* 0x3f317218080a7820 */ /* 0x001fce0000410000 */
.L_x_4643:
[----:B------:R-:W-:Y:S05]  /*15380*/  BSYNC.RECONVERGENT B0 ;  /* 0x0000000000007941 */ /* 0x000fea0003800200 */
.L_x_4641:
        /* <DEDUP_REMOVED lines=43> */
.L_x_4656:
[----:B------:R-:W-:Y:S05]  /*15640*/  BSYNC.RECONVERGENT B4 ;  /* 0x0000000000047941 */ /* 0x000fea0003800200 */
.L_x_4655:
[----:B------:R-:W-:-:S04]  /*15650*/  FADD.FTZ R0, R3, R0 ;  /* 0x0000000003007221 */ /* 0x000fc80000010000 */
[----:B------:R-:W-:-:S04]  /*15660*/  FMUL.FTZ R0, R0, R9 ;  /* 0x0000000900007220 */ /* 0x000fc80000410000 */
[----:B------:R0:W2:Y:S01]  /*15670*/  MUFU.SQRT R23, R0 ;  /* 0x0000000000177308 */ /* 0x0000a20000002000 */
[----:B------:R-:W-:Y:S05]  /*15680*/  BRA `(.L_x_4653) ;  /* 0x00000000002c7947 */ /* 0x000fea0003800000 */
.L_x_4654:
        /* <DEDUP_REMOVED lines=11> */
.L_x_4653:
[----:B------:R-:W-:Y:S05]  /*15740*/  BSYNC.RECONVERGENT B1 ;  /* 0x0000000000017941 */ /* 0x000fea0003800200 */
.L_x_4651:
[----:B------:R-:W-:Y:S05]  /*15750*/  BSYNC.RELIABLE B0 ;  /* 0x0000000000007941 */ /* 0x000fea0003800100 */
.L_x_4650:
        /* <DEDUP_REMOVED lines=18> */
[----:B-1-3-5:R-:W-:Y:S05]  /*15880*/  CALL.REL.NOINC `($__internal_11_$__cuda_sm3x_div_rn_ftz_f32_slowpath) ;  /* 0x00000114007c7944 */ /* 0x02afea0003c00000 */
.L_x_4659:
[----:B------:R-:W-:Y:S05]  /*15890*/  BSYNC.RECONVERGENT B4 ;  /* 0x0000000000047941 */ /* 0x000fea0003800200 */
.L_x_4658:
        /* <DEDUP_REMOVED lines=21> */
[----:B------:R-:W-:Y:S01]  /*159f0*/  @!P3 FSEL R4, R0, 0.78539818525314331055, !P0 ;  /* 0x3f490fdb0004b808 */ /* 0x000fe20004000000 */
[----:B------:R-:W-:Y:S01]  /*15a00*/  FADD.FTZ R0, |R23|, |R20| ;  /* 0x4000001417007221 */ /* 0x000fe20000010200 */
[----:B------:R-:W-:-:S04]  /*15a10*/  @!P1 FSEL R4, RZ, 3.1415927410125732422, P0 ;  /* 0x40490fdbff049808 */ /* 0x000fc80000000000 */
[----:B------:R-:W-:Y:S02]  /*15a20*/  FSETP.NAN.FTZ.AND P0, PT, |R0|, |R0|, PT ;  /* 0x400000000000720b */ /* 0x000fe40003f18200 */
[----:B------:R-:W-:-:S04]  /*15a30*/  LOP3.LUT R23, R4, 0x80000000, R23, 0xb8, !PT ;  /* 0x8000000004177812 */ /* 0x000fc800078eb817 */
[----:B------:R-:W-:Y:S01]  /*15a40*/  FSEL R0, R0, R23, P0 ;  /* 0x0000001700007208 */ /* 0x000fe20000000000 */
[----:B------:R-:W-:Y:S06]  /*15a50*/  BRA `(.L_x_4660) ;  /* 0x0000000400a47947 */ /* 0x000fec0003800000 */
.L_x_4657:
        /* <DEDUP_REMOVED lines=18> */
.L_x_4662:
[----:B------:R-:W-:Y:S05]  /*15b80*/  BSYNC.RECONVERGENT B4 ;  /* 0x0000000000047941 */ /* 0x000fea0003800200 */
.L_x_4661:
        /* <DEDUP_REMOVED lines=28> */
.L_x_4652:
        /* <DEDUP_REMOVED lines=30> */
.L_x_4663:
        /* <DEDUP_REMOVED lines=13> */
[----:B------:R-:W-:Y:S01]  /*16000*/  HFMA2 R4, -RZ, RZ, 1.857421875, -1409 ;  /* 0x3f6ee581ff047431 */ /* 0x000fe200000001ff */
        /* <DEDUP_REMOVED lines=14> */
.L_x_4660:
[----:B------:R-:W-:Y:S05]  /*160f0*/  BSYNC.RECONVERGENT B3 ;  /* 0x0000000000037941 */ /* 0x000fea0003800200 */
.L_x_4649:
[----:B------:R-:W-:-:S13]  /*16100*/  ISETP.GE.AND P0, PT, R21, RZ, PT ;  /* 0x000000ff1500720c */ /* 0x000fda0003f06270 */
[----:B-1----:R-:W-:-:S07]  /*16110*/  @P0 FADD.FTZ R10, -R10, -RZ ;  /* 0x800000ff0a0a0221 */ /* 0x002fce0000010100 */
.L_x_4629:
[----:B------:R-:W-:Y:S05]  /*16120*/  BSYNC.RECONVERGENT B2 ;  /* 0x0000000000027941 */ /* 0x000fea0003800200 */
.L_x_4627:
[----:B------:R-:W-:Y:S05]  /*16130*/  WARPSYNC.ALL ;  /* 0x0000000000007948 */ /* 0x000fea0003800000 */
[----:B------:R-:W-:Y:S01]  /*16140*/  FSETP.NAN.FTZ.AND P0, PT, |R0|, |R0|, PT ;  /* 0x400000000000720b */ /* 0x000fe20003f18200 */
[--C-:B------:R-:W-:Y:S01]  /*16150*/  HADD2.F32 R20, -RZ, R11.reuse.H0_H0 ;  /* 0x2000000bff147230 */ /* 0x100fe20000004100 */
[----:B------:R-:W-:Y:S01]  /*16160*/  BSSY.RECONVERGENT B0, `(.L_x_4664) ;  /* 0x000000d000007945 */ /* 0x000fe20003800200 */
[----:B------:R-:W-:Y:S01]  /*16170*/  HADD2.F32 R22, -RZ, R11.H1_H1 ;  /* 0x3000000bff167230 */ /* 0x000fe20000004100 */
[----:B------:R-:W-:Y:S02]  /*16180*/  FSETP.NAN.OR P2, PT, |R10|, |R10|, !P0 ;  /* 0x4000000a0a00720b */ /* 0x000fe40004748600 */
[----:B------:R-:W-:-:S02]  /*16190*/  FSETP.NAN.FTZ.AND P3, PT, |R20|, |R20|, PT ;  /* 0x400000141400720b */ /* 0x000fc40003f78200 */
[----:B------:R-:W-:-:S05]  /*161a0*/  FSETP.NAN.FTZ.AND P1, PT, |R22|, |R22|, PT ;  /* 0x400000161600720b */ /* 0x000fca0003f38200 */
        /* <DEDUP_REMOVED lines=8> */
.L_x_4665:
[----:B------:R-:W-:Y:S05]  /*16230*/  BSYNC.RECONVERGENT B0 ;  /* 0x0000000000007941 */ /* 0x000fea0003800200 */
.L_x_4664:
[----:B------:R-:W-:Y:S01]  /*16240*/  BSSY.RECONVERGENT B2, `(.L_x_4666) ;  /* 0x0000251000027945 */ /* 0x000fe20003800200 */
[----:B------:R-:W-:Y:S01]  /*16250*/  FADD.FTZ R23, |R20|, -RZ ;  /* 0x800000ff14177221 */ /* 0x000fe20000010200 */
[----:B------:R-:W-:Y:S02]  /*16260*/  FADD.FTZ R0, |R22|, -RZ ;  /* 0x800000ff16007221 */ /* 0x000fe40000010200 */
        /* <DEDUP_REMOVED lines=17> */
.L_x_4667:
        /* <DEDUP_REMOVED lines=13> */
[----:B---3--:R-:W-:Y:S01]  /*16450*/  FADD.FTZ R7, |R3|, -RZ ;  /* 0x800000ff03077221 */ /* 0x008fe20000010200 */
        /* <DEDUP_REMOVED lines=9> */
[CC--:B------:R-:W-:Y:S01]  /*164f0*/  FMUL.FTZ R8, R7.reuse, R11.reuse ;  /* 0x0000000b07087220 */ /* 0x0c0fe20000410000 */
        /* <DEDUP_REMOVED lines=45> */
.L_x_4677:
[----:B------:R-:W-:-:S04]  /*167d0*/  FADD.FTZ R7, -R3, R6 ;  /* 0x0000000603077221 */ /* 0x000fc80000010100 */
[----:B------:R-:W-:-:S07]  /*167e0*/  FMUL.FTZ R7, R7, 0.5 ;  /* 0x3f00000007077820 */ /* 0x000fce0000410000 */
.L_x_4678:
[----:B------:R-:W-:Y:S05]  /*167f0*/  BSYNC.RECONVERGENT B1 ;  /* 0x0000000000017941 */ /* 0x000fea0003800200 */
.L_x_4676:
        /* <DEDUP_REMOVED lines=11> */
.L_x_4680:
[----:B------:R-:W-:-:S04]  /*168b0*/  FADD.FTZ R24, R5, -R24 ;  /* 0x8000001805187221 */ /* 0x000fc80000010000 */
[----:B------:R-:W-:-:S07]  /*168c0*/  FMUL.FTZ R24, R24, 0.5 ;  /* 0x3f00000018187820 */ /* 0x000fce0000410000 */
.L_x_4681:
[----:B------:R-:W-:Y:S05]  /*168d0*/  BSYNC.RECONVERGENT B1 ;  /* 0x0000000000017941 */ /* 0x000fea0003800200 */
.L_x_4679:
        /* <DEDUP_REMOVED lines=35> */
.L_x_4675:
        /* <DEDUP_REMOVED lines=35> */
.L_x_4682:
[----:B------:R-:W-:-:S04]  /*16d40*/  FADD.FTZ R24, -R23, 1 ;  /* 0x3f80000017187421 */ /* 0x000fc80000010100 */
[----:B------:R-:W-:-:S06]  /*16d50*/  FMUL.FTZ R7, R3, R24 ;  /* 0x0000001803077220 */ /* 0x000fcc0000410000 */
[----:B------:R-:W0:Y:S08]  /*16d60*/  MUFU.SQRT R7, R7 ;  /* 0x0000000700077308 */ /* 0x000e300000002000 */
[----:B0-----:R-:W0:Y:S02]  /*16d70*/  MUFU.RCP R11, R7 ;  /* 0x00000007000b7308 */ /* 0x001e240000001000 */
[----:B0-----:R-:W-:Y:S01]  /*16d80*/  FMUL.FTZ R11, |R22|, R11 ;  /* 0x0000000b160b7220 */ /* 0x001fe20000410200 */
[----:B------:R-:W-:Y:S06]  /*16d90*/  BRA `(.L_x_4673) ;  /* 0x0000000000047947 */ /* 0x000fec0003800000 */
.L_x_4674:
[----:B------:R0:W1:Y:S02]  /*16da0*/  MUFU.SQRT R11, R0 ;  /* 0x00000000000b7308 */ /* 0x0000640000002000 */
.L_x_4673:
[----:B------:R-:W-:Y:S05]  /*16db0*/  BSYNC.RECONVERGENT B0 ;  /* 0x0000000000007941 */ /* 0x000fea0003800200 */
.L_x_4672:
        /* <DEDUP_REMOVED lines=40> */
.L_x_4687:
        /* <DEDUP_REMOVED lines=28> */
.L_x_4686:
        /* <DEDUP_REMOVED lines=23> */
.L_x_4693:
[----:B------:R-:W-:-:S04]  /*17370*/  FADD.FTZ R3, -R4, R5 ;  /* 0x0000000504037221 */ /* 0x000fc80000010100 */
[----:B------:R-:W-:-:S07]  /*17380*/  FMUL.FTZ R3, R3, 0.5 ;  /* 0x3f00000003037820 */ /* 0x000fce0000410000 */
.L_x_4694:
[----:B------:R-:W-:Y:S05]  /*17390*/  BSYNC.RECONVERGENT B4 ;  /* 0x0000000000047941 */ /* 0x000fea0003800200 */
.L_x_4692:
[----:B------:R-:W-:Y:S01]  /*173a0*/  FADD.FTZ R0, R3, R0 ;  /* 0x0000000003007221 */ /* 0x000fe20000010000 */
[----:B------:R-:W-:-:S04]  /*173b0*/  FADD.FTZ R3, R23, R8 ;  /* 0x0000000817037221 */ /* 0x000fc80000010000 */
[----:B------:R-:W-:-:S04]  /*173c0*/  FMUL.FTZ R0, R0, R3 ;  /* 0x0000000300007220 */ /* 0x000fc80000410000 */
[----:B------:R0:W2:Y:S01]  /*173d0*/  MUFU.SQRT R21, R0 ;  /* 0x0000000000157308 */ /* 0x0000a20000002000 */
[----:B------:R-:W-:Y:S05]  /*173e0*/  BRA `(.L_x_4695) ;  /* 0x0000000000487947 */ /* 0x000fea0003800000 */
.L_x_4691:
        /* <DEDUP_REMOVED lines=12> */
.L_x_4690:
[----:B------:R-:W-:Y:S01]  /*174b0*/  FADD.FTZ R3, R8, 1 ;  /* 0x3f80000008037421 */ /* 0x000fe20000010000 */
[----:B0-----:R-:W-:Y:S01]  /*174c0*/  MUFU.SQRT R0, R0 ;  /* 0x0000000000007308 */ /* 0x001fe20000002000 */
[----:B------:R-:W-:Y:S02]  /*174d0*/  HFMA2 R23, -RZ, RZ, 1.875, 0 ;  /* 0x3f800000ff177431 */ /* 0x000fe400000001ff */
[----:B------:R-:W-:-:S06]  /*174e0*/  FMUL.FTZ R3, R3, 0.5 ;  /* 0x3f00000003037820 */ /* 0x000fcc0000410000 */
[----:B------:R-:W0:Y:S02]  /*174f0*/  MUFU.SQRT R3, R3 ;  /* 0x0000000300037308 */ /* 0x000e240000002000 */
[----:B0-----:R-:W-:-:S07]  /*17500*/  FMUL.FTZ R21, R0, R3 ;  /* 0x0000000300157220 */ /* 0x001fce0000410000 */
.L_x_4695:
[----:B------:R-:W-:Y:S05]  /*17510*/  BSYNC.RECONVERGENT B1 ;  /* 0x0000000000017941 */ /* 0x000fea0003800200 */
.L_x_4689:
[----:B------:R-:W-:Y:S05]  /*17520*/  BRA `(.L_x_4696) ;  /* 0x0000000000087947 */ /* 0x000fea0003800000 */
.L_x_4685:
[----:B------:R-:W-:Y:S01]  /*17530*/  FMUL.FTZ R21, R8, 16777216 ;  /* 0x4b80000008157820 */ /* 0x000fe20000410000 */
[----:B------:R-:W-:-:S07]  /*17540*/  FMUL.FTZ R23, R23, 16777216 ;  /* 0x4b80000017177820 */ /* 0x000fce0000410000 */
.L_x_4696:
[----:B------:R-:W-:Y:S05]  /*17550*/  BSYNC.RELIABLE B0 ;  /* 0x0000000000007941 */ /* 0x000fea0003800100 */
.L_x_4684:
        /* <DEDUP_REMOVED lines=19> */
[----:B-1---5:R-:W-:Y:S05]  /*17690*/  CALL.REL.NOINC `($__internal_11_$__cuda_sm3x_div_rn_ftz_f32_slowpath) ;  /* 0x000000f400f87944 */ /* 0x022fea0003c00000 */
.L_x_4699:
[----:B------:R-:W-:Y:S05]  /*176a0*/  BSYNC.RECONVERGENT B4 ;  /* 0x0000000000047941 */ /* 0x000fea0003800200 */
.L_x_4698:
        /* <DEDUP_REMOVED lines=29> */
.L_x_4697:
        /* <DEDUP_REMOVED lines=17> */
.L_x_4701:
[----:B------:R-:W-:Y:S05]  /*17990*/  BSYNC.RECONVERGENT B4 ;  /* 0x0000000000047941 */ /* 0x000fea0003800200 */
.L_x_4700:
        /* <DEDUP_REMOVED lines=28> */
.L_x_4688:
[----:B------:R-:W-:Y:S05]  /*17b60*/  BSYNC.RECONVERGENT B3 ;  /* 0x0000000000037941 */ /* 0x000fea0003800200 */
.L_x_4683:
[----:B------:R-:W-:-:S13]  /*17b70*/  ISETP.GE.AND P0, PT, R22, RZ, PT ;  /* 0x000000ff1600720c */ /* 0x000fda0003f06270 */
[----:B-1----:R-:W-:Y:S01]  /*17b80*/  @P0 FADD.FTZ R11, -R11, -RZ ;  /* 0x800000ff0b0b0221 */ /* 0x002fe20000010100 */
[----:B------:R-:W-:Y:S06]  /*17b90*/  BRA `(.L_x_4668) ;  /* 0x0000000800ec7947 */ /* 0x000fec0003800000 */
.L_x_4671:
[----:B------:R-:W-:Y:S01]  /*17ba0*/  FADD.FTZ R3, -R20, 6.1232342629258392722e-17 ;  /* 0x248d313214037421 */ /* 0x000fe20000010100 */
[----:B------:R-:W-:-:S03]  /*17bb0*/  FADD.FTZ R11, -R22, -RZ ;  /* 0x800000ff160b7221 */ /* 0x000fc60000010100 */
[----:B------:R-:W-:Y:S01]  /*17bc0*/  FADD.FTZ R3, R3, 1.5707963705062866211 ;  /* 0x3fc90fdb03037421 */ /* 0x000fe20000010000 */
[----:B------:R-:W-:Y:S06]  /*17bd0*/  BRA `(.L_x_4668) ;  /* 0x0000000800dc7947 */ /* 0x000fec0003800000 */
.L_x_4670:
[----:B------:R-:W-:Y:S02]  /*17be0*/  HFMA2 R3, -RZ, RZ, 0, 0 ;  /* 0x00000000ff037431 */ /* 0x000fe400000001ff */
[----:B------:R-:W-:Y:S01]  /*17bf0*/  FADD.FTZ R11, -R22, -RZ ;  /* 0x800000ff160b7221 */ /* 0x000fe20000010100 */
[----:B------:R-:W-:Y:S06]  /*17c00*/  BRA `(.L_x_4668) ;  /* 0x0000000800d07947 */ /* 0x000fec0003800000 */
.L_x_4669:
        /* <DEDUP_REMOVED lines=25> */
[----:B---3-5:R-:W-:Y:S05]  /*17da0*/  CALL.REL.NOINC `($__internal_11_$__cuda_sm3x_div_rn_ftz_f32_slowpath) ;  /* 0x000000f000347944 */ /* 0x028fea0003c00000 */
.L_x_4706:
[----:B------:R-:W-:Y:S05]  /*17db0*/  BSYNC.RECONVERGENT B4 ;  /* 0x0000000000047941 */ /* 0x000fea0003800200 */
.L_x_4705:
        /* <DEDUP_REMOVED lines=29> */
.L_x_4704:
        /* <DEDUP_REMOVED lines=27> */
[----:B---3-5:R-:W-:Y:S05]  /*18140*/  CALL.REL.NOINC `($__internal_11_$__cuda_sm3x_div_rn_ftz_f32_slowpath) ;  /* 0x000000ec004c7944 */ /* 0x028fea0003c00000 */
.L_x_4709:
[----:B------:R-:W-:Y:S05]  /*18150*/  BSYNC.RECONVERGENT B4 ;  /* 0x0000000000047941 */ /* 0x000fea0003800200 */
.L_x_4708:
        /* <DEDUP_REMOVED lines=29> */
.L_x_4703:
        /* <DEDUP_REMOVED lines=21> */
[----:B------:R-:W-:-:S03]  /*18480*/  FFMA R0, R8, R3, R8 ;  /* 0x0000000308007223 */ /* 0x000fc60000000008 */
        /* <DEDUP_REMOVED lines=10> */
[----:B---3-5:R-:W-:Y:S05]  /*18530*/  CALL.REL.NOINC `($__internal_11_$__cuda_sm3x_div_rn_ftz_f32_slowpath) ;  /* 0x000000e800507944 */ /* 0x028fea0003c00000 */
.L_x_4711:
[----:B------:R-:W-:Y:S05]  /*18540*/  BSYNC.RECONVERGENT B4 ;  /* 0x0000000000047941 */ /* 0x000fea0003800200 */
.L_x_4710:
        /* <DEDUP_REMOVED lines=27> */
.L_x_4707:
[----:B------:R-:W-:Y:S05]  /*18700*/  BSYNC.RECONVERGENT B3 ;  /* 0x0000000000037941 */ /* 0x000fea0003800200 */
.L_x_4702:
[----:B------:R-:W-:Y:S01]  /*18710*/  ISETP.GE.AND P0, PT, R22, RZ, PT ;  /* 0x000000ff1600720c */ /* 0x000fe20003f06270 */
[----:B------:R-:W-:Y:S01]  /*18720*/  FADD.FTZ R11, R11, 0.69314718246459960938 ;  /* 0x3f3172180b0b7421 */ /* 0x000fe20000010000 */
[----:B------:R-:W-:-:S11]  /*18730*/  FADD.FTZ R3, |R0|, -RZ ;  /* 0x800000ff00037221 */ /* 0x000fd60000010200 */
[----:B------:R-:W-:-:S07]  /*18740*/  @P0 FADD.FTZ R11, -R11, -RZ ;  /* 0x800000ff0b0b0221 */ /* 0x000fce0000010100 */
.L_x_4668:
[----:B------:R-:W-:Y:S05]  /*18750*/  BSYNC.RECONVERGENT B2 ;  /* 0x0000000000027941 */ /* 0x000fea0003800200 */
.L_x_4666:
[----:B------:R-:W-:Y:S05]  /*18760*/  WARPSYNC.ALL ;  /* 0x0000000000007948 */ /* 0x000fea0003800000 */
[----:B------:R-:W-:Y:S01]  /*18770*/  FSETP.NAN.FTZ.AND P0, PT, |R3|, |R3|, PT ;  /* 0x400000030300720b */ /* 0x000fe20003f18200 */
[--C-:B-----5:R-:W-:Y:S01]  /*18780*/  HADD2.F32 R21, -RZ, R12.reuse.H0_H0 ;  /* 0x2000000cff157230 */ /* 0x120fe20000004100 */
        /* <DEDUP_REMOVED lines=13> */
.L_x_4713:
[----:B------:R-:W-:Y:S05]  /*18860*/  BSYNC.RECONVERGENT B0 ;  /* 0x0000000000007941 */ /* 0x000fea0003800200 */
.L_x_4712:
        /* <DEDUP_REMOVED lines=20> */
.L_x_4715:
        /* <DEDUP_REMOVED lines=69> */
.L_x_4725:
[----:B------:R-:W-:-:S04]  /*18e00*/  FADD.FTZ R6, -R0, R7 ;  /* 0x0000000700067221 */ /* 0x000fc80000010100 */
[----:B------:R-:W-:-:S07]  /*18e10*/  FMUL.FTZ R6, R6, 0.5 ;  /* 0x3f00000006067820 */ /* 0x000fce0000410000 */
.L_x_4726:
[----:B------:R-:W-:Y:S05]  /*18e20*/  BSYNC.RECONVERGENT B1 ;  /* 0x0000000000017941 */ /* 0x000fea0003800200 */
.L_x_4724:
        /* <DEDUP_REMOVED lines=11> */
.L_x_4728:
[----:B------:R-:W-:-:S04]  /*18ee0*/  FADD.FTZ R25, R4, -R25 ;  /* 0x8000001904197221 */ /* 0x000fc80000010000 */
[----:B------:R-:W-:-:S07]  /*18ef0*/  FMUL.FTZ R25, R25, 0.5 ;  /* 0x3f00000019197820 */ /* 0x000fce0000410000 */
.L_x_4729:
[----:B------:R-:W-:Y:S05]  /*18f00*/  BSYNC.RECONVERGENT B1 ;  /* 0x0000000000017941 */ /* 0x000fea0003800200 */
.L_x_4727:
        /* <DEDUP_REMOVED lines=35> */
.L_x_4723:
        /* <DEDUP_REMOVED lines=35> */
.L_x_4730:
[----:B------:R-:W-:-:S04]  /*19370*/  FADD.FTZ R25, -R24, 1 ;  /* 0x3f80000018197421 */ /* 0x000fc80000010100 */
[----:B------:R-:W-:-:S06]  /*19380*/  FMUL.FTZ R6, R0, R25 ;  /* 0x0000001900067220 */ /* 0x000fcc0000410000 */
[----:B------:R-:W0:Y:S08]  /*19390*/  MUFU.SQRT R6, R6 ;  /* 0x0000000600067308 */ /* 0x000e300000002000 */
[----:B0-----:R-:W0:Y:S02]  /*193a0*/  MUFU.RCP R12, R6 ;  /* 0x00000006000c7308 */ /* 0x001e240000001000 */
[----:B0-----:R-:W-:Y:S01]  /*193b0*/  FMUL.FTZ R12, |R23|, R12 ;  /* 0x0000000c170c7220 */ /* 0x001fe20000410200 */
[----:B------:R-:W-:Y:S06]  /*193c0*/  BRA `(.L_x_4721) ;  /* 0x0000000000047947 */ /* 0x000fec0003800000 */
.L_x_4722:
[----:B------:R0:W1:Y:S02]  /*193d0*/  MUFU.SQRT R12, R3 ;  /* 0x00000003000c7308 */ /* 0x0000640000002000 */
.L_x_4721:
[----:B------:R-:W-:Y:S05]  /*193e0*/  BSYNC.RECONVERGENT B0 ;  /* 0x0000000000007941 */ /* 0x000fea0003800200 */
.L_x_4720:
        /* <DEDUP_REMOVED lines=40> */
.L_x_4735:
        /* <DEDUP_REMOVED lines=28> */
.L_x_4734:
        /* <DEDUP_REMOVED lines=23> */
.L_x_4741:
[----:B0-----:R-:W-:-:S04]  /*199a0*/  FADD.FTZ R3, -R5, R4 ;  /* 0x0000000405037221 */ /* 0x001fc80000010100 */
[----:B------:R-:W-:-:S07]  /*199b0*/  FMUL.FTZ R3, R3, 0.5 ;  /* 0x3f00000003037820 */ /* 0x000fce0000410000 */
.L_x_4742:
[----:B------:R-:W-:Y:S05]  /*199c0*/  BSYNC.RECONVERGENT B4 ;  /* 0x0000000000047941 */ /* 0x000fea0003800200 */
.L_x_4740:
[----:B------:R-:W-:Y:S01]  /*199d0*/  FADD.FTZ R0, R3, R0 ;  /* 0x0000000003007221 */ /* 0x000fe20000010000 */
[----:B------:R-:W-:-:S04]  /*199e0*/  FADD.FTZ R9, R24, R9 ;  /* 0x0000000918097221 */ /* 0x000fc80000010000 */
[----:B------:R-:W-:-:S04]  /*199f0*/  FMUL.FTZ R0, R0, R9 ;  /* 0x0000000900007220 */ /* 0x000fc80000410000 */
[----:B------:R0:W2:Y:S01]  /*19a00*/  MUFU.SQRT R22, R0 ;  /* 0x0000000000167308 */ /* 0x0000a20000002000 */
[----:B------:R-:W-:Y:S05]  /*19a10*/  BRA `(.L_x_4743) ;  /* 0x0000000000487947 */ /* 0x000fea0003800000 */
.L_x_4739:
        /* <DEDUP_REMOVED lines=12> */
.L_x_4738:
[----:B------:R-:W-:Y:S01]  /*19ae0*/  FADD.FTZ R0, R9, 1 ;  /* 0x3f80000009007421 */ /* 0x000fe20000010000 */
[----:B0-----:R-:W-:Y:S01]  /*19af0*/  MUFU.SQRT R3, R3 ;  /* 0x0000000300037308 */ /* 0x001fe20000002000 */
[----:B------:R-:W-:Y:S02]  /*19b00*/  HFMA2 R24, -RZ, RZ, 1.875, 0 ;  /* 0x3f800000ff187431 */ /* 0x000fe400000001ff */
[----:B------:R-:W-:-:S06]  /*19b10*/  FMUL.FTZ R0, R0, 0.5 ;  /* 0x3f00000000007820 */ /* 0x000fcc0000410000 */
[----:B------:R-:W0:Y:S02]  /*19b20*/  MUFU.SQRT R0, R0 ;  /* 0x0000000000007308 */ /* 0x000e240000002000 */
[----:B0-----:R-:W-:-:S07]  /*19b30*/  FMUL.FTZ R22, R3, R0 ;  /* 0x0000000003167220 */ /* 0x001fce0000410000 */
.L_x_4743:
[----:B------:R-:W-:Y:S05]  /*19b40*/  BSYNC.RECONVERGENT B1 ;  /* 0x0000000000017941 */ /* 0x000fea0003800200 */
.L_x_4737:
[----:B------:R-:W-:Y:S05]  /*19b50*/  BRA `(.L_x_4744) ;  /* 0x0000000000087947 */ /* 0x000fea0003800000 */
.L_x_4733:
[----:B------:R-:W-:Y:S01]  /*19b60*/  FMUL.FTZ R22, R9, 16777216 ;  /* 0x4b80000009167820 */ /* 0x000fe20000410000 */
[----:B------:R-:W-:-:S07]  /*19b70*/  FMUL.FTZ R24, R24, 16777216 ;  /* 0x4b80000018187820 */ /* 0x000fce0000410000 */
.L_x_4744:
[----:B------:R-:W-:Y:S05]  /*19b80*/  BSYNC.RELIABLE B0 ;  /* 0x0000000000007941 */ /* 0x000fea0003800100 */
.L_x_4732:
        /* <DEDUP_REMOVED lines=20> */
.L_x_4747:
[----:B------:R-:W-:Y:S05]  /*19cd0*/  BSYNC.RECONVERGENT B4 ;  /* 0x0000000000047941 */ /* 0x000fea0003800200 */
.L_x_4746:
        /* <DEDUP_REMOVED lines=29> */
.L_x_4745:
        /* <DEDUP_REMOVED lines=17> */
.L_x_4749:
[----:B------:R-:W-:Y:S05]  /*19fc0*/  BSYNC.RECONVERGENT B4 ;  /* 0x0000000000047941 */ /* 0x000fea0003800200 */
.L_x_4748:
        /* <DEDUP_REMOVED lines=28> */
.L_x_4736:
[----:B------:R-:W-:Y:S05]  /*1a190*/  BSYNC.RECONVERGENT B3 ;  /* 0x0000000000037941 */ /* 0x000fea0003800200 */
.L_x_4731:
[----:B------:R-:W-:-:S13]  /*1a1a0*/  ISETP.GE.AND P0, PT, R23, RZ, PT ;  /* 0x000000ff1700720c */ /* 0x000fda0003f06270 */
[----:B-1----:R-:W-:Y:S01]  /*1a1b0*/  @P0 FADD.FTZ R12, -R12, -RZ ;  /* 0x800000ff0c0c0221 */ /* 0x002fe20000010100 */
[----:B------:R-:W-:Y:S06]  /*1a1c0*/  BRA `(.L_x_4716) ;  /* 0x0000000800f07947 */ /* 0x000fec0003800000 */
.L_x_4719:
[----:B------:R-:W-:Y:S01]  /*1a1d0*/  FADD.FTZ R0, -R21, 6.1232342629258392722e-17 ;  /* 0x248d313215007421 */ /* 0x000fe20000010100 */
[----:B------:R-:W-:-:S03]  /*1a1e0*/  FADD.FTZ R12, -R23, -RZ ;  /* 0x800000ff170c7221 */ /* 0x000fc60000010100 */
[----:B------:R-:W-:Y:S01]  /*1a1f0*/  FADD.FTZ R0, R0, 1.5707963705062866211 ;  /* 0x3fc90fdb00007421 */ /* 0x000fe20000010000 */
[----:B------:R-:W-:Y:S06]  /*1a200*/  BRA `(.L_x_4716) ;  /* 0x0000000800e07947 */ /* 0x000fec0003800000 */
.L_x_4718:
[----:B------:R-:W-:Y:S02]  /*1a210*/  HFMA2 R0, -RZ, RZ, 0, 0 ;  /* 0x00000000ff007431 */ /* 0x000fe400000001ff */
[----:B------:R-:W-:Y:S01]  /*1a220*/  FADD.FTZ R12, -R23, -RZ ;  /* 0x800000ff170c7221 */ /* 0x000fe20000010100 */
[----:B------:R-:W-:Y:S06]  /*1a230*/  BRA `(.L_x_4716) ;  /* 0x0000000800d47947 */ /* 0x000fec0003800000 */
.L_x_4717:
        /* <DEDUP_REMOVED lines=26> */
.L_x_4754:
[----:B------:R-:W-:Y:S05]  /*1a3e0*/  BSYNC.RECONVERGENT B4 ;  /* 0x0000000000047941 */ /* 0x000fea0003800200 */
.L_x_4753:
        /* <DEDUP_REMOVED lines=29> */
.L_x_4752:
[CC--:B------:R-:W-:Y:S01]  /*1a5c0*/  VIMNMX R0, PT, PT, R3.reuse, R24.reuse, !PT ;  /* 0x0000001803007248 */ /* 0x0c0fe20007fe0100 */
[----:B---3--:R-:W0:Y:S01]  /*1a5d0*/  MUFU.RCP R7, R22 ;  /* 0x0000001600077308 */ /* 0x008e220000001000 */
        /* <DEDUP_REMOVED lines=25> */
[----:B------:R-:W-:Y:S05]  /*1a770*/  CALL.REL.NOINC `($__internal_11_$__cuda_sm3x_div_rn_ftz_f32_slowpath) ;  /* 0x000000c400c07944 */ /* 0x000fea0003c00000 */
[----:B------:R-:W-:-:S07]  /*1a780*/  MOV R3, R0 ;  /* 0x0000000000037202 */ /* 0x000fce0000000f00 */
.L_x_4757:
[----:B------:R-:W-:Y:S05]  /*1a790*/  BSYNC.RECONVERGENT B4 ;  /* 0x0000000000047941 */ /* 0x000fea0003800200 */
.L_x_4756:
        /* <DEDUP_REMOVED lines=29> */
.L_x_4751:
        /* <DEDUP_REMOVED lines=33> */
.L_x_4759:
[----:B------:R-:W-:Y:S05]  /*1ab80*/  BSYNC.RECONVERGENT B4 ;  /* 0x0000000000047941 */ /* 0x000fea0003800200 */
.L_x_4758:
[----:B------:R-:W-:Y:S01]  /*1ab90*/  MOV R4, 0x3b33710b ;  /* 0x3b33710b00047802 */ /* 0x000fe20000000f00 */
[----:B------:R-:W-:Y:S01]  /*1aba0*/  FMUL.FTZ R3, R0, R0 ;  /* 0x0000000000037220 */ /* 0x000fe20000410000 */
[----:B------:R-:W-:Y:S01]  /*1abb0*/  HFMA2 R5, -RZ, RZ, 1.857421875, -1409 ;  /* 0x3f6ee581ff057431 */ /* 0x000fe200000001ff */
        /* <DEDUP_REMOVED lines=24> */
.L_x_4755:
[----:B------:R-:W-:Y:S05]  /*1ad40*/  BSYNC.RECONVERGENT B3 ;  /* 0x0000000000037941 */ /* 0x000fea0003800200 */
.L_x_4750:
[----:B------:R-:W-:Y:S01]  /*1ad50*/  ISETP.GE.AND P0, PT, R23, RZ, PT ;  /* 0x000000ff1700720c */ /* 0x000fe20003f06270 */
[----:B------:R-:W-:Y:S01]  /*1ad60*/  FADD.FTZ R12, R12, 0.69314718246459960938 ;  /* 0x3f3172180c0c7421 */ /* 0x000fe20000010000 */
[----:B------:R-:W-:-:S11]  /*1ad70*/  FADD.FTZ R0, |R0|, -RZ ;  /* 0x800000ff00007221 */ /* 0x000fd60000010200 */
[----:B------:R-:W-:-:S07]  /*1ad80*/  @P0 FADD.FTZ R12, -R12, -RZ ;  /* 0x800000ff0c0c0221 */ /* 0x000fce0000010100 */
.L_x_4716:
[----:B------:R-:W-:Y:S05]  /*1ad90*/  BSYNC.RECONVERGENT B2 ;  /* 0x0000000000027941 */ /* 0x000fea0003800200 */
.L_x_4714:
        /* <DEDUP_REMOVED lines=16> */
.L_x_4761:
[----:B------:R-:W-:Y:S05]  /*1aea0*/  BSYNC.RECONVERGENT B0 ;  /* 0x0000000000007941 */ /* 0x000fea0003800200 */
.L_x_4760:
        /* <DEDUP_REMOVED lines=20> */
.L_x_4763:
        /* <DEDUP_REMOVED lines=17> */
[----:B---3--:R-:W-:Y:S02]  /*1b100*/  LOP3.LUT R7, R6, 0xfe000000, RZ, 0xc0, !PT ;  /* 0xfe00000006077812 */ /* 0x008fe400078ec0ff */
        /* <DEDUP_REMOVED lines=51> */
.L_x_4773:
[----:B------:R-:W-:-:S04]  /*1b440*/  FADD.FTZ R7, -R3, R6 ;  /* 0x0000000603077221 */ /* 0x000fc80000010100 */
[----:B------:R-:W-:-:S07]  /*1b450*/  FMUL.FTZ R7, R7, 0.5 ;  /* 0x3f00000007077820 */ /* 0x000fce0000410000 */
.L_x_4774:
[----:B------:R-:W-:Y:S05]  /*1b460*/  BSYNC.RECONVERGENT B1 ;  /* 0x0000000000017941 */ /* 0x000fea0003800200 */
.L_x_4772:
        /* <DEDUP_REMOVED lines=11> */
.L_x_4776:
[----:B------:R-:W-:-:S04]  /*1b520*/  FADD.FTZ R26, R5, -R26 ;  /* 0x8000001a051a7221 */ /* 0x000fc80000010000 */
[----:B------:R-:W-:-:S07]  /*1b530*/  FMUL.FTZ R26, R26, 0.5 ;  /* 0x3f0000001a1a7820 */ /* 0x000fce0000410000 */
.L_x_4777:
[----:B------:R-:W-:Y:S05]  /*1b540*/  BSYNC.RECONVERGENT B1 ;  /* 0x0000000000017941 */ /* 0x000fea0003800200 */
.L_x_4775:
        /* <DEDUP_REMOVED lines=35> */
.L_x_4771:
        /* <DEDUP_REMOVED lines=35> */
.L_x_4778:
[----:B------:R-:W-:-:S04]  /*1b9b0*/  FADD.FTZ R26, -R25, 1 ;  /* 0x3f800000191a7421 */ /* 0x000fc80000010100 */
[----:B------:R-:W-:-:S06]  /*1b9c0*/  FMUL.FTZ R7, R3, R26 ;  /* 0x0000001a03077220 */ /* 0x000fcc0000410000 */
[----:B------:R-:W0:Y:S08]  /*1b9d0*/  MUFU.SQRT R7, R7 ;  /* 0x0000000700077308 */ /* 0x000e300000002000 */
[----:B0-----:R-:W0:Y:S02]  /*1b9e0*/  MUFU.RCP R13, R7 ;  /* 0x00000007000d7308 */ /* 0x001e240000001000 */
[----:B0-----:R-:W-:Y:S01]  /*1b9f0*/  FMUL.FTZ R13, |R24|, R13 ;  /* 0x0000000d180d7220 */ /* 0x001fe20000410200 */
[----:B------:R-:W-:Y:S06]  /*1ba00*/  BRA `(.L_x_4769) ;  /* 0x0000000000047947 */ /* 0x000fec0003800000 */
.L_x_4770:
[----:B------:R0:W1:Y:S02]  /*1ba10*/  MUFU.SQRT R13, R0 ;  /* 0x00000000000d7308 */ /* 0x0000640000002000 */
.L_x_4769:
[----:B------:R-:W-:Y:S05]  /*1ba20*/  BSYNC.RECONVERGENT B0 ;  /* 0x0000000000007941 */ /* 0x000fea0003800200 */
.L_x_4768:
        /* <DEDUP_REMOVED lines=40> */
.L_x_4783:
        /* <DEDUP_REMOVED lines=28> */
.L_x_4782:
        /* <DEDUP_REMOVED lines=23> */
.L_x_4789:
[----:B------:R-:W-:-:S04]  /*1bfe0*/  FADD.FTZ R3, -R4, R5 ;  /* 0x0000000504037221 */ /* 0x000fc80000010100 */
[----:B------:R-:W-:-:S07]  /*1bff0*/  FMUL.FTZ R3, R3, 0.5 ;  /* 0x3f00000003037820 */ /* 0x000fce0000410000 */
.L_x_4790:
[----:B------:R-:W-:Y:S05]  /*1c000*/  BSYNC.RECONVERGENT B4 ;  /* 0x0000000000047941 */ /* 0x000fea0003800200 */
.L_x_4788:
[----:B------:R-:W-:Y:S01]  /*1c010*/  FADD.FTZ R0, R3, R0 ;  /* 0x0000000003007221 */ /* 0x000fe20000010000 */
[----:B------:R-:W-:-:S04]  /*1c020*/  FADD.FTZ R3, R25, R8 ;  /* 0x0000000819037221 */ /* 0x000fc80000010000 */
[----:B------:R-:W-:-:S04]  /*1c030*/  FMUL.FTZ R0, R0, R3 ;  /* 0x0000000300007220 */ /* 0x000fc80000410000 */
[----:B------:R0:W2:Y:S01]  /*1c040*/  MUFU.SQRT R23, R0 ;  /* 0x0000000000177308 */ /* 0x0000a20000002000 */
[----:B------:R-:W-:Y:S05]  /*1c050*/  BRA `(.L_x_4791) ;  /* 0x0000000000487947 */ /* 0x000fea0003800000 */
.L_x_4787:
        /* <DEDUP_REMOVED lines=12> */
.L_x_4786:
[----:B------:R-:W-:Y:S01]  /*1c120*/  FADD.FTZ R3, R8, 1 ;  /* 0x3f80000008037421 */ /* 0x000fe20000010000 */
[----:B0-----:R-:W-:Y:S01]  /*1c130*/  MUFU.SQRT R0, R0 ;  /* 0x0000000000007308 */ /* 0x001fe20000002000 */
[----:B------:R-:W-:Y:S02]  /*1c140*/  HFMA2 R25, -RZ, RZ, 1.875, 0 ;  /* 0x3f800000ff197431 */ /* 0x000fe400000001ff */
[----:B------:R-:W-:-:S06]  /*1c150*/  FMUL.FTZ R3, R3, 0.5 ;  /* 0x3f00000003037820 */ /* 0x000fcc0000410000 */
[----:B------:R-:W0:Y:S02]  /*1c160*/  MUFU.SQRT R3, R3 ;  /* 0x0000000300037308 */ /* 0x000e240000002000 */
[----:B0-----:R-:W-:-:S07]  /*1c170*/  FMUL.FTZ R23, R0, R3 ;  /* 0x0000000300177220 */ /* 0x001fce0000410000 */
.L_x_4791:
[----:B------:R-:W-:Y:S05]  /*1c180*/  BSYNC.RECONVERGENT B1 ;  /* 0x0000000000017941 */ /* 0x000fea0003800200 */
.L_x_4785:
[----:B------:R-:W-:Y:S05]  /*1c190*/  BRA `(.L_x_4792) ;  /* 0x0000000000087947 */ /* 0x000fea0003800000 */
.L_x_4781:
[----:B------:R-:W-:Y:S01]  /*1c1a0*/  FMUL.FTZ R23, R8, 16777216 ;  /* 0x4b80000008177820 */ /* 0x000fe20000410000 */
[----:B------:R-:W-:-:S07]  /*1c1b0*/  FMUL.FTZ R25, R25, 16777216 ;  /* 0x4b80000019197820 */ /* 0x000fce0000410000 */
.L_x_4792:
[----:B------:R-:W-:Y:S05]  /*1c1c0*/  BSYNC.RELIABLE B0 ;  /* 0x0000000000007941 */ /* 0x000fea0003800100 */
.L_x_4780:
        /* <DEDUP_REMOVED lines=20> */
.L_x_4795:
[----:B------:R-:W-:Y:S05]  /*1c310*/  BSYNC.RECONVERGENT B4 ;  /* 0x0000000000047941 */ /* 0x000fea0003800200 */
.L_x_4794:
        /* <DEDUP_REMOVED lines=29> */
.L_x_4793:
        /* <DEDUP_REMOVED lines=17> */
.L_x_4797:
[----:B------:R-:W-:Y:S05]  /*1c600*/  BSYNC.RECONVERGENT B4 ;  /* 0x0000000000047941 */ /* 0x000fea0003800200 */
.L_x_4796:
        /* <DEDUP_REMOVED lines=28> */
.L_x_4784:
[----:B------:R-:W-:Y:S05]  /*1c7d0*/  BSYNC.RECONVERGENT B3 ;  /* 0x0000000000037941 */ /* 0x000fea0003800200 */
.L_x_4779:
[----:B------:R-:W-:-:S13]  /*1c7e0*/  ISETP.GE.AND P0, PT, R24, RZ, PT ;  /* 0x000000ff1800720c */ /* 0x000fda0003f06270 */
[----:B-1----:R-:W-:Y:S01]  /*1c7f0*/  @P0 FADD.FTZ R13, -R13, -RZ ;  /* 0x800000ff0d0d0221 */ /* 0x002fe20000010100 */
[----:B------:R-:W-:Y:S06]  /*1c800*/  BRA `(.L_x_4764) ;  /* 0x0000000800ec7947 */ /* 0x000fec0003800000 */
.L_x_4767:
[----:B------:R-:W-:Y:S01]  /*1c810*/  FADD.FTZ R3, -R22, 6.1232342629258392722e-17 ;  /* 0x248d313216037421 */ /* 0x000fe20000010100 */
[----:B------:R-:W-:-:S03]  /*1c820*/  FADD.FTZ R13, -R24, -RZ ;  /* 0x800000ff180d7221 */ /* 0x000fc60000010100 */
[----:B------:R-:W-:Y:S01]  /*1c830*/  FADD.FTZ R3, R3, 1.5707963705062866211 ;  /* 0x3fc90fdb03037421 */ /* 0x000fe20000010000 */
[----:B------:R-:W-:Y:S06]  /*1c840*/  BRA `(.L_x_4764) ;  /* 0x0000000800dc7947 */ /* 0x000fec0003800000 */
.L_x_4766:
[----:B------:R-:W-:Y:S02]  /*1c850*/  HFMA2 R3, -RZ, RZ, 0, 0 ;  /* 0x00000000ff037431 */ /* 0x000fe400000001ff */
[----:B------:R-:W-:Y:S01]  /*1c860*/  FADD.FTZ R13, -R24, -RZ ;  /* 0x800000ff180d7221 */ /* 0x000fe20000010100 */
[----:B------:R-:W-:Y:S06]  /*1c870*/  BRA `(.L_x_4764) ;  /* 0x0000000800d07947 */ /* 0x000fec0003800000 */
.L_x_4765:
        /* <DEDUP_REMOVED lines=26> */
.L_x_4802:
[----:B------:R-:W-:Y:S05]  /*1ca20*/  BSYNC.RECONVERGENT B4 ;  /* 0x0000000000047941 */ /* 0x000fea0003800200 */
.L_x_4801:
        /* <DEDUP_REMOVED lines=29> */
.L_x_4800:
        /* <DEDUP_REMOVED lines=28> */
.L_x_4805:
[----:B------:R-:W-:Y:S05]  /*1cdc0*/  BSYNC.RECONVERGENT B4 ;  /* 0x0000000000047941 */ /* 0x000fea0003800200 */
.L_x_4804:
        /* <DEDUP_REMOVED lines=29> */
.L_x_4799:
        /* <DEDUP_REMOVED lines=33> */
.L_x_4807:
[----:B------:R-:W-:Y:S05]  /*1d1b0*/  BSYNC.RECONVERGENT B4 ;  /* 0x0000000000047941 */ /* 0x000fea0003800200 */
.L_x_4806:
        /* <DEDUP_REMOVED lines=27> */
.L_x_4803:
[----:B------:R-:W-:Y:S05]  /*1d370*/  BSYNC.RECONVERGENT B3 ;  /* 0x0000000000037941 */ /* 0x000fea0003800200 */
.L_x_4798:
[----:B------:R-:W-:Y:S01]  /*1d380*/  ISETP.GE.AND P0, PT, R24, RZ, PT ;  /* 0x000000ff1800720c */ /* 0x000fe20003f06270 */
[----:B------:R-:W-:Y:S01]  /*1d390*/  FADD.FTZ R13, R13, 0.69314718246459960938 ;  /* 0x3f3172180d0d7421 */ /* 0x000fe20000010000 */
[----:B------:R-:W-:-:S11]  /*1d3a0*/  FADD.FTZ R3, |R0|, -RZ ;  /* 0x800000ff00037221 */ /* 0x000fd60000010200 */
[----:B------:R-:W-:-:S07]  /*1d3b0*/  @P0 FADD.FTZ R13, -R13, -RZ ;  /* 0x800000ff0d0d0221 */ /* 0x000fce0000010100 */
.L_x_4764:
[----:B------:R-:W-:Y:S05]  /*1d3c0*/  BSYNC.RECONVERGENT B2 ;  /* 0x0000000000027941 */ /* 0x000fea0003800200 */
.L_x_4762:
        /* <DEDUP_REMOVED lines=16> */
.L_x_4809:
[----:B------:R-:W-:Y:S05]  /*1d4d0*/  BSYNC.RECONVERGENT B0 ;  /* 0x0000000000007941 */ /* 0x000fea0003800200 */
.L_x_4808:
        /* <DEDUP_REMOVED lines=20> */
.L_x_4811:
        /* <DEDUP_REMOVED lines=69> */
.L_x_4821:
[----:B------:R-:W-:-:S04]  /*1da70*/  FADD.FTZ R7, -R3, R6 ;  /* 0x0000000603077221 */ /* 0x000fc80000010100 */
[----:B------:R-:W-:-:S07]  /*1da80*/  FMUL.FTZ R7, R7, 0.5 ;  /* 0x3f00000007077820 */ /* 0x000fce0000410000 */
.L_x_4822:
[----:B------:R-:W-:Y:S05]  /*1da90*/  BSYNC.RECONVERGENT B1 ;  /* 0x0000000000017941 */ /* 0x000fea0003800200 */
.L_x_4820:
        /* <DEDUP_REMOVED lines=11> */
.L_x_4824:
[----:B------:R-:W-:-:S04]  /*1db50*/  FADD.FTZ R14, R5, -R8 ;  /* 0x80000008050e7221 */ /* 0x000fc80000010000 */
[----:B------:R-:W-:-:S07]  /*1db60*/  FMUL.FTZ R14, R14, 0.5 ;  /* 0x3f0000000e0e7820 */ /* 0x000fce0000410000 */
.L_x_4825:
[----:B------:R-:W-:Y:S05]  /*1db70*/  BSYNC.RECONVERGENT B1 ;  /* 0x0000000000017941 */ /* 0x000fea0003800200 */
.L_x_4823:
        /* <DEDUP_REMOVED lines=35> */
.L_x_4819:
        /* <DEDUP_REMOVED lines=35> */
.L_x_4826:
[----:B------:R-:W-:-:S04]  /*1dfe0*/  FADD.FTZ R8, -R25, 1 ;  /* 0x3f80000019087421 */ /* 0x000fc80000010100 */
[----:B------:R-:W-:-:S06]  /*1dff0*/  FMUL.FTZ R7, R3, R8 ;  /* 0x0000000803077220 */ /* 0x000fcc0000410000 */
[----:B------:R-:W0:Y:S08]  /*1e000*/  MUFU.SQRT R7, R7 ;  /* 0x0000000700077308 */ /* 0x000e300000002000 */
[----:B0-----:R-:W0:Y:S02]  /*1e010*/  MUFU.RCP R9, R7 ;  /* 0x0000000700097308 */ /* 0x001e240000001000 */
[----:B0-----:R-:W-:Y:S01]  /*1e020*/  FMUL.FTZ R14, |R26|, R9 ;  /* 0x000000091a0e7220 */ /* 0x001fe20000410200 */
[----:B------:R-:W-:Y:S06]  /*1e030*/  BRA `(.L_x_4817) ;  /* 0x0000000000047947 */ /* 0x000fec0003800000 */
.L_x_4818:
[----:B------:R0:W1:Y:S02]  /*1e040*/  MUFU.SQRT R14, R0 ;  /* 0x00000000000e7308 */ /* 0x0000640000002000 */
.L_x_4817:
[----:B------:R-:W-:Y:S05]  /*1e050*/  BSYNC.RECONVERGENT B0 ;  /* 0x0000000000007941 */ /* 0x000fea0003800200 */
.L_x_4816:
        /* <DEDUP_REMOVED lines=40> */
.L_x_4831:
        /* <DEDUP_REMOVED lines=28> */
.L_x_4830:
        /* <DEDUP_REMOVED lines=23> */
.L_x_4837:
[----:B------:R-:W-:-:S04]  /*1e610*/  FADD.FTZ R3, -R4, R5 ;  /* 0x0000000504037221 */ /* 0x000fc80000010100 */
[----:B------:R-:W-:-:S07]  /*1e620*/  FMUL.FTZ R3, R3, 0.5 ;  /* 0x3f00000003037820 */ /* 0x000fce0000410000 */
.L_x_4838:
[----:B------:R-:W-:Y:S05]  /*1e630*/  BSYNC.RECONVERGENT B4 ;  /* 0x0000000000047941 */ /* 0x000fea0003800200 */
.L_x_4836:
[----:B------:R-:W-:Y:S01]  /*1e640*/  FADD.FTZ R0, R3, R0 ;  /* 0x0000000003007221 */ /* 0x000fe20000010000 */
[----:B------:R-:W-:-:S04]  /*1e650*/  FADD.FTZ R3, R25, R24 ;  /* 0x0000001819037221 */ /* 0x000fc80000010000 */
[----:B------:R-:W-:-:S04]  /*1e660*/  FMUL.FTZ R0, R0, R3 ;  /* 0x0000000300007220 */ /* 0x000fc80000410000 */
[----:B------:R0:W2:Y:S01]  /*1e670*/  MUFU.SQRT R24, R0 ;  /* 0x0000000000187308 */ /* 0x0000a20000002000 */
[----:B------:R-:W-:Y:S05]  /*1e680*/  BRA `(.L_x_4839) ;  /* 0x0000000000487947 */ /* 0x000fea0003800000 */
.L_x_4835:
        /* <DEDUP_REMOVED lines=12> */
.L_x_4834:
[----:B------:R-:W-:Y:S01]  /*1e750*/  FADD.FTZ R3, R24, 1 ;  /* 0x3f80000018037421 */ /* 0x000fe20000010000 */
[----:B0-----:R-:W-:Y:S01]  /*1e760*/  MUFU.SQRT R0, R0 ;  /* 0x0000000000007308 */ /* 0x001fe20000002000 */
[----:B------:R-:W-:Y:S02]  /*1e770*/  HFMA2 R25, -RZ, RZ, 1.875, 0 ;  /* 0x3f800000ff197431 */ /* 0x000fe400000001ff */
[----:B------:R-:W-:-:S06]  /*1e780*/  FMUL.FTZ R3, R3, 0.5 ;  /* 0x3f00000003037820 */ /* 0x000fcc0000410000 */
[----:B------:R-:W0:Y:S02]  /*1e790*/  MUFU.SQRT R3, R3 ;  /* 0x0000000300037308 */ /* 0x000e240000002000 */
[----:B0-----:R-:W-:-:S07]  /*1e7a0*/  FMUL.FTZ R24, R0, R3 ;  /* 0x0000000300187220 */ /* 0x001fce0000410000 */
.L_x_4839:
[----:B------:R-:W-:Y:S05]  /*1e7b0*/  BSYNC.RECONVERGENT B1 ;  /* 0x0000000000017941 */ /* 0x000fea0003800200 */
.L_x_4833:
[----:B------:R-:W-:Y:S05]  /*1e7c0*/  BRA `(.L_x_4840) ;  /* 0x0000000000087947 */ /* 0x000fea0003800000 */
.L_x_4829:
[----:B------:R-:W-:Y:S01]  /*1e7d0*/  FMUL.FTZ R24, R24, 16777216 ;  /* 0x4b80000018187820 */ /* 0x000fe20000410000 */
[----:B------:R-:W-:-:S07]  /*1e7e0*/  FMUL.FTZ R25, R25, 16777216 ;  /* 0x4b80000019197820 */ /* 0x000fce0000410000 */
.L_x_4840:
[----:B------:R-:W-:Y:S05]  /*1e7f0*/  BSYNC.RELIABLE B0 ;  /* 0x0000000000007941 */ /* 0x000fea0003800100 */
.L_x_4828:
        /* <DEDUP_REMOVED lines=20> */
.L_x_4843:
[----:B------:R-:W-:Y:S05]  /*1e940*/  BSYNC.RECONVERGENT B4 ;  /* 0x0000000000047941 */ /* 0x000fea0003800200 */
.L_x_4842:
        /* <DEDUP_REMOVED lines=29> */
.L_x_4841:
        /* <DEDUP_REMOVED lines=17> */
.L_x_4845:
[----:B------:R-:W-:Y:S05]  /*1ec30*/  BSYNC.RECONVERGENT B4 ;  /* 0x0000000000047941 */ /* 0x000fea0003800200 */
.L_x_4844:
        /* <DEDUP_REMOVED lines=28> */
.L_x_4832:
[----:B------:R-:W-:Y:S05]  /*1ee00*/  BSYNC.RECONVERGENT B3 ;  /* 0x0000000000037941 */ /* 0x000fea0003800200 */
.L_x_4827:
[----:B------:R-:W-:-:S13]  /*1ee10*/  ISETP.GE.AND P0, PT, R26, RZ, PT ;  /* 0x000000ff1a00720c */ /* 0x000fda0003f06270 */
[----:B-1----:R-:W-:Y:S01]  /*1ee20*/  @P0 FADD.FTZ R14, -R14, -RZ ;  /* 0x800000ff0e0e0221 */ /* 0x002fe20000010100 */
[----:B------:R-:W-:Y:S06]  /*1ee30*/  BRA `(.L_x_4812) ;  /* 0x0000000800ec7947 */ /* 0x000fec0003800000 */
.L_x_4815:
[----:B------:R-:W-:Y:S01]  /*1ee40*/  FADD.FTZ R3, -R23, 6.1232342629258392722e-17 ;  /* 0x248d313217037421 */ /* 0x000fe20000010100 */
[----:B------:R-:W-:-:S03]  /*1ee50*/  FADD.FTZ R14, -R26, -RZ ;  /* 0x800000ff1a0e7221 */ /* 0x000fc60000010100 */
[----:B------:R-:W-:Y:S01]  /*1ee60*/  FADD.FTZ R3, R3, 1.5707963705062866211 ;  /* 0x3fc90fdb03037421 */ /* 0x000fe20000010000 */
[----:B------:R-:W-:Y:S06]  /*1ee70*/  BRA `(.L_x_4812) ;  /* 0x0000000800dc7947 */ /* 0x000fec0003800000 */
.L_x_4814:
[----:B------:R-:W-:Y:S02]  /*1ee80*/  HFMA2 R3, -RZ, RZ, 0, 0 ;  /* 0x00000000ff037431 */ /* 0x000fe400000001ff */
[----:B------:R-:W-:Y:S01]  /*1ee90*/  FADD.FTZ R14, -R26, -RZ ;  /* 0x800000ff1a0e7221 */ /* 0x000fe20000010100 */
[----:B------:R-:W-:Y:S06]  /*1eea0*/  BRA `(.L_x_4812) ;  /* 0x0000000800d07947 */ /* 0x000fec0003800000 */
.L_x_4813:
        /* <DEDUP_REMOVED lines=26> */
.L_x_4850:
[----:B------:R-:W-:Y:S05]  /*1f050*/  BSYNC.RECONVERGENT B4 ;  /* 0x0000000000047941 */ /* 0x000fea0003800200 */
.L_x_4849:
        /* <DEDUP_REMOVED lines=29> */
.L_x_4848:
        /* <DEDUP_REMOVED lines=28> */
.L_x_4853:
[----:B------:R-:W-:Y:S05]  /*1f3f0*/  BSYNC.RECONVERGENT B4 ;  /* 0x0000000000047941 */ /* 0x000fea0003800200 */
.L_x_4852:
        /* <DEDUP_REMOVED lines=29> */
.L_x_4847:
        /* <DEDUP_REMOVED lines=33> */
.L_x_4855:
[----:B------:R-:W-:Y:S05]  /*1f7e0*/  BSYNC.RECONVERGENT B4 ;  /* 0x0000000000047941 */ /* 0x000fea0003800200 */
.L_x_4854:
        /* <DEDUP_REMOVED lines=27> */
.L_x_4851:
[----:B------:R-:W-:Y:S05]  /*1f9a0*/  BSYNC.RECONVERGENT B3 ;  /* 0x0000000000037941 */ /* 0x000fea0003800200 */
.L_x_4846:
[----:B------:R-:W-:Y:S01]  /*1f9b0*/  ISETP.GE.AND P0, PT, R26, RZ, PT ;  /* 0x000000ff1a00720c */ /* 0x000fe20003f06270 */
[----:B------:R-:W-:Y:S01]  /*1f9c0*/  FADD.FTZ R14, R14, 0.69314718246459960938 ;  /* 0x3f3172180e0e7421 */ /* 0x000fe20000010000 */
[----:B------:R-:W-:-:S11]  /*1f9d0*/  FADD.FTZ R3, |R0|, -RZ ;  /* 0x800000ff00037221 */ /* 0x000fd60000010200 */
[----:B------:R-:W-:-:S07]  /*1f9e0*/  @P0 FADD.FTZ R14, -R14, -RZ ;  /* 0x800000ff0e0e0221 */ /* 0x000fce0000010100 */
.L_x_4812:
[----:B------:R-:W-:Y:S05]  /*1f9f0*/  BSYNC.RECONVERGENT B2 ;  /* 0x0000000000027941 */ /* 0x000fea0003800200 */
.L_x_4810:
        /* <DEDUP_REMOVED lines=16> */
.L_x_4857:
[----:B------:R-:W-:Y:S05]  /*1fb00*/  BSYNC.RECONVERGENT B0 ;  /* 0x0000000000007941 */ /* 0x000fea0003800200 */
.L_x_4856:
        /* <DEDUP_REMOVED lines=20> */
.L_x_4859:
        /* <DEDUP_REMOVED lines=17> */
[----:B---3--:R-:W-:Y:S02]  /*1fd60*/  LOP3.LUT R7, R6, 0xfe000000, RZ, 0xc0, !PT ;  /* 0xfe00000006077812 */ /* 0x008fe400078ec0ff */
        /* <DEDUP_REMOVED lines=51> */
.L_x_4869:
[----:B------:R-:W-:-:S04]  /*200a0*/  FADD.FTZ R5, -R4, R7 ;  /* 0x0000000704057221 */ /* 0x000fc80000010100 */
[----:B------:R-:W-:-:S07]  /*200b0*/  FMUL.FTZ R5, R5, 0.5 ;  /* 0x3f00000005057820 */ /* 0x000fce0000410000 */
.L_x_4870:
[----:B------:R-:W-:Y:S05]  /*200c0*/  BSYNC.RECONVERGENT B1 ;  /* 0x0000000000017941 */ /* 0x000fea0003800200 */
.L_x_4868:
        /* <DEDUP_REMOVED lines=11> */
.L_x_4872:
[----:B------:R-:W-:-:S04]  /*20180*/  FADD.FTZ R28, R6, -R9 ;  /* 0x80000009061c7221 */ /* 0x000fc80000010000 */
[----:B------:R-:W-:-:S07]  /*20190*/  FMUL.FTZ R28, R28, 0.5 ;  /* 0x3f0000001c1c7820 */ /* 0x000fce0000410000 */
.L_x_4873:
[----:B------:R-:W-:Y:S05]  /*201a0*/  BSYNC.RECONVERGENT B1 ;  /* 0x0000000000017941 */ /* 0x000fea0003800200 */
.L_x_4871:
        /* <DEDUP_REMOVED lines=35> */
.L_x_4867:
        /* <DEDUP_REMOVED lines=35> */
.L_x_4874:
[----:B------:R-:W-:-:S04]  /*20610*/  FADD.FTZ R5, -R27, 1 ;  /* 0x3f8000001b057421 */ /* 0x000fc80000010100 */
[----:B------:R-:W-:-:S06]  /*20620*/  FMUL.FTZ R5, R4, R5 ;  /* 0x0000000504057220 */ /* 0x000fcc0000410000 */
[----:B------:R-:W0:Y:S08]  /*20630*/  MUFU.SQRT R5, R5 ;  /* 0x0000000500057308 */ /* 0x000e300000002000 */
[----:B0-----:R-:W0:Y:S02]  /*20640*/  MUFU.RCP R15, R5 ;  /* 0x00000005000f7308 */ /* 0x001e240000001000 */
[----:B0-----:R-:W-:Y:S01]  /*20650*/  FMUL.FTZ R15, |R24|, R15 ;  /* 0x0000000f180f7220 */ /* 0x001fe20000410200 */
[----:B------:R-:W-:Y:S06]  /*20660*/  BRA `(.L_x_4865) ;  /* 0x0000000000047947 */ /* 0x000fec0003800000 */
.L_x_4866:
[----:B------:R0:W1:Y:S02]  /*20670*/  MUFU.SQRT R15, R0 ;  /* 0x00000000000f7308 */ /* 0x0000640000002000 */
.L_x_4865:
[----:B------:R-:W-:Y:S05]  /*20680*/  BSYNC.RECONVERGENT B0 ;  /* 0x0000000000007941 */ /* 0x000fea0003800200 */
.L_x_4864:
        /* <DEDUP_REMOVED lines=26> */
[----:B------:R-:W-:Y:S02]  /*20830*/  HFMA2 R5, -RZ, RZ, 1.9599609375, 20144 ;  /* 0x3fd774ebff057431 */ /* 0x000fe400000001ff */
        /* <DEDUP_REMOVED lines=13> */
.L_x_4879:
        /* <DEDUP_REMOVED lines=28> */
.L_x_4878:
        /* <DEDUP_REMOVED lines=23> */
.L_x_4885:
[----:B------:R-:W-:-:S04]  /*20c40*/  FADD.FTZ R3, -R3, R6 ;  /* 0x0000000603037221 */ /* 0x000fc80000010100 */
[----:B------:R-:W-:-:S07]  /*20c50*/  FMUL.FTZ R5, R3, 0.5 ;  /* 0x3f00000003057820 */ /* 0x000fce0000410000 */
.L_x_4886:
[----:B------:R-:W-:Y:S05]  /*20c60*/  BSYNC.RECONVERGENT B4 ;  /* 0x0000000000047941 */ /* 0x000fea0003800200 */
.L_x_4884:
[----:B------:R-:W-:Y:S01]  /*20c70*/  FADD.FTZ R0, R5, R0 ;  /* 0x0000000005007221 */ /* 0x000fe20000010000 */
[----:B------:R-:W-:-:S04]  /*20c80*/  FADD.FTZ R3, R27, R26 ;  /* 0x0000001a1b037221 */ /* 0x000fc80000010000 */
[----:B------:R-:W-:-:S04]  /*20c90*/  FMUL.FTZ R0, R0, R3 ;  /* 0x0000000300007220 */ /* 0x000fc80000410000 */
[----:B------:R0:W2:Y:S01]  /*20ca0*/  MUFU.SQRT R26, R0 ;  /* 0x00000000001a7308 */ /* 0x0000a20000002000 */
[----:B------:R-:W-:Y:S05]  /*20cb0*/  BRA `(.L_x_4887) ;  /* 0x0000000000487947 */ /* 0x000fea0003800000 */
.L_x_4883:
        /* <DEDUP_REMOVED lines=12> */
.L_x_4882:
[----:B------:R-:W-:Y:S01]  /*20d80*/  FADD.FTZ R3, R26, 1 ;  /* 0x3f8000001a037421 */ /* 0x000fe20000010000 */
[----:B0-----:R-:W-:Y:S01]  /*20d90*/  MUFU.SQRT R0, R0 ;  /* 0x0000000000007308 */ /* 0x001fe20000002000 */
[----:B------:R-:W-:Y:S02]  /*20da0*/  HFMA2 R27, -RZ, RZ, 1.875, 0 ;  /* 0x3f800000ff1b7431 */ /* 0x000fe400000001ff */
[----:B------:R-:W-:-:S06]  /*20db0*/  FMUL.FTZ R3, R3, 0.5 ;  /* 0x3f00000003037820 */ /* 0x000fcc0000410000 */
[----:B------:R-:W0:Y:S02]  /*20dc0*/  MUFU.SQRT R3, R3 ;  /* 0x0000000300037308 */ /* 0x000e240000002000 */
[----:B0-----:R-:W-:-:S07]  /*20dd0*/  FMUL.FTZ R26, R0, R3 ;  /* 0x00000003001a7220 */ /* 0x001fce0000410000 */
.L_x_4887:
[----:B------:R-:W-:Y:S05]  /*20de0*/  BSYNC.RECONVERGENT B1 ;  /* 0x0000000000017941 */ /* 0x000fea0003800200 */
.L_x_4881:
[----:B------:R-:W-:Y:S05]  /*20df0*/  BRA `(.L_x_4888) ;  /* 0x0000000000087947 */ /* 0x000fea0003800000 */
.L_x_4877:
[----:B------:R-:W-:Y:S01]  /*20e00*/  FMUL.FTZ R26, R26, 16777216 ;  /* 0x4b8000001a1a7820 */ /* 0x000fe20000410000 */
[----:B------:R-:W-:-:S07]  /*20e10*/  FMUL.FTZ R27, R27, 16777216 ;  /* 0x4b8000001b1b7820 */ /* 0x000fce0000410000 */
.L_x_4888:
[----:B------:R-:W-:Y:S05]  /*20e20*/  BSYNC.RELIABLE B0 ;  /* 0x0000000000007941 */ /* 0x000fea0003800100 */
.L_x_4876:
        /* <DEDUP_REMOVED lines=20> */
.L_x_4891:
[----:B------:R-:W-:Y:S05]  /*20f70*/  BSYNC.RECONVERGENT B4 ;  /* 0x0000000000047941 */ /* 0x000fea0003800200 */
.L_x_4890:
        /* <DEDUP_REMOVED lines=29> */
.L_x_4889:
        /* <DEDUP_REMOVED lines=17> */
.L_x_4893:
[----:B------:R-:W-:Y:S05]  /*21260*/  BSYNC.RECONVERGENT B4 ;  /* 0x0000000000047941 */ /* 0x000fea0003800200 */
.L_x_4892:
        /* <DEDUP_REMOVED lines=28> */
.L_x_4880:
[----:B------:R-:W-:Y:S05]  /*21430*/  BSYNC.RECONVERGENT B3 ;  /* 0x0000000000037941 */ /* 0x000fea0003800200 */
.L_x_4875:
[----:B------:R-:W-:-:S13]  /*21440*/  ISETP.GE.AND P0, PT, R24, RZ, PT ;  /* 0x000000ff1800720c */ /* 0x000fda0003f06270 */
[----:B-1----:R-:W-:Y:S01]  /*21450*/  @P0 FADD.FTZ R15, -R15, -RZ ;  /* 0x800000ff0f0f0221 */ /* 0x002fe20000010100 */
[----:B------:R-:W-:Y:S06]  /*21460*/  BRA `(.L_x_4860) ;  /* 0x0000000800ec7947 */ /* 0x000fec0003800000 */
.L_x_4863:
[----:B------:R-:W-:Y:S01]  /*21470*/  FADD.FTZ R3, -R25, 6.1232342629258392722e-17 ;  /* 0x248d313219037421 */ /* 0x000fe20000010100 */
[----:B------:R-:W-:-:S03]  /*21480*/  FADD.FTZ R15, -R24, -RZ ;  /* 0x800000ff180f7221 */ /* 0x000fc60000010100 */
[----:B------:R-:W-:Y:S01]  /*21490*/  FADD.FTZ R3, R3, 1.5707963705062866211 ;  /* 0x3fc90fdb03037421 */ /* 0x000fe20000010000 */
[----:B------:R-:W-:Y:S06]  /*214a0*/  BRA `(.L_x_4860) ;  /* 0x0000000800dc7947 */ /* 0x000fec0003800000 */
.L_x_4862:
[----:B------:R-:W-:Y:S02]  /*214b0*/  HFMA2 R3, -RZ, RZ, 0, 0 ;  /* 0x00000000ff037431 */ /* 0x000fe400000001ff */
[----:B------:R-:W-:Y:S01]  /*214c0*/  FADD.FTZ R15, -R24, -RZ ;  /* 0x800000ff180f7221 */ /* 0x000fe20000010100 */
[----:B------:R-:W-:Y:S06]  /*214d0*/  BRA `(.L_x_4860) ;  /* 0x0000000800d07947 */ /* 0x000fec0003800000 */
.L_x_4861:
        /* <DEDUP_REMOVED lines=26> */
.L_x_4898:
[----:B------:R-:W-:Y:S05]  /*21680*/  BSYNC.RECONVERGENT B4 ;  /* 0x0000000000047941 */ /* 0x000fea0003800200 */
.L_x_4897:
        /* <DEDUP_REMOVED lines=29> */
.L_x_4896:
        /* <DEDUP_REMOVED lines=28> */
.L_x_4901:
[----:B------:R-:W-:Y:S05]  /*21a20*/  BSYNC.RECONVERGENT B4 ;  /* 0x0000000000047941 */ /* 0x000fea0003800200 */
.L_x_4900:
        /* <DEDUP_REMOVED lines=29> */
.L_x_4895:
        /* <DEDUP_REMOVED lines=33> */
.L_x_4903:
[----:B------:R-:W-:Y:S05]  /*21e10*/  BSYNC.RECONVERGENT B4 ;  /* 0x0000000000047941 */ /* 0x000fea0003800200 */
.L_x_4902:
        /* <DEDUP_REMOVED lines=27> */
.L_x_4899:
[----:B------:R-:W-:Y:S05]  /*21fd0*/  BSYNC.RECONVERGENT B3 ;  /* 0x0000000000037941 */ /* 0x000fea0003800200 */
.L_x_4894:
[----:B------:R-:W-:Y:S01]  /*21fe0*/  ISETP.GE.AND P0, PT, R24, RZ, PT ;  /* 0x000000ff1800720c */ /* 0x000fe20003f06270 */
[----:B------:R-:W-:Y:S01]  /*21ff0*/  FADD.FTZ R15, R15, 0.69314718246459960938 ;  /* 0x3f3172180f0f7421 */ /* 0x000fe20000010000 */
[----:B------:R-:W-:-:S11]  /*22000*/  FADD.FTZ R3, |R0|, -RZ ;  /* 0x800000ff00037221 */ /* 0x000fd60000010200 */
[----:B------:R-:W-:-:S07]  /*22010*/  @P0 FADD.FTZ R15, -R15, -RZ ;  /* 0x800000ff0f0f0221 */ /* 0x000fce0000010100 */
.L_x_4860:
[----:B------:R-:W-:Y:S05]  /*22020*/  BSYNC.RECONVERGENT B2 ;  /* 0x0000000000027941 */ /* 0x000fea0003800200 */
.L_x_4858:
        /* <DEDUP_REMOVED lines=16> */
.L_x_4905:
[----:B------:R-:W-:Y:S05]  /*22130*/  BSYNC.RECONVERGENT B0 ;  /* 0x0000000000007941 */ /* 0x000fea0003800200 */
.L_x_4904:
        /* <DEDUP_REMOVED lines=20> */
.L_x_4907:
        /* <DEDUP_REMOVED lines=69> */
.L_x_4917:
[----:B------:R-:W-:-:S04]  /*226d0*/  FADD.FTZ R4, -R5, R6 ;  /* 0x0000000605047221 */ /* 0x000fc80000010100 */
[----:B------:R-:W-:-:S07]  /*226e0*/  FMUL.FTZ R4, R4, 0.5 ;  /* 0x3f00000004047820 */ /* 0x000fce0000410000 */
.L_x_4918:
[----:B------:R-:W-:Y:S05]  /*226f0*/  BSYNC.RECONVERGENT B1 ;  /* 0x0000000000017941 */ /* 0x000fea0003800200 */
.L_x_4916:
        /* <DEDUP_REMOVED lines=11> */
.L_x_4920:
[----:B------:R-:W-:-:S04]  /*227b0*/  FADD.FTZ R29, R7, -R8 ;  /* 0x80000008071d7221 */ /* 0x000fc80000010000 */
[----:B------:R-:W-:-:S07]  /*227c0*/  FMUL.FTZ R29, R29, 0.5 ;  /* 0x3f0000001d1d7820 */ /* 0x000fce0000410000 */
.L_x_4921:
[----:B------:R-:W-:Y:S05]  /*227d0*/  BSYNC.RECONVERGENT B1 ;  /* 0x0000000000017941 */ /* 0x000fea0003800200 */
.L_x_4919:
        /* <DEDUP_REMOVED lines=35> */
.L_x_4915:
        /* <DEDUP_REMOVED lines=35> */
.L_x_4922:
[----:B------:R-:W-:-:S04]  /*22c40*/  FADD.FTZ R4, -R28, 1 ;  /* 0x3f8000001c047421 */ /* 0x000fc80000010100 */
[----:B------:R-:W-:-:S06]  /*22c50*/  FMUL.FTZ R4, R5, R4 ;  /* 0x0000000405047220 */ /* 0x000fcc0000410000 */
[----:B------:R-:W0:Y:S08]  /*22c60*/  MUFU.SQRT R4, R4 ;  /* 0x0000000400047308 */ /* 0x000e300000002000 */
[----:B0-----:R-:W0:Y:S02]  /*22c70*/  MUFU.RCP R24, R4 ;  /* 0x0000000400187308 */ /* 0x001e240000001000 */
[----:B0-----:R-:W-:Y:S01]  /*22c80*/  FMUL.FTZ R24, |R25|, R24 ;  /* 0x0000001819187220 */ /* 0x001fe20000410200 */
[----:B------:R-:W-:Y:S06]  /*22c90*/  BRA `(.L_x_4913) ;  /* 0x0000000000047947 */ /* 0x000fec0003800000 */
.L_x_4914:
[----:B------:R0:W1:Y:S02]  /*22ca0*/  MUFU.SQRT R24, R3 ;  /* 0x0000000300187308 */ /* 0x0000640000002000 */
.L_x_4913:
[----:B------:R-:W-:Y:S05]  /*22cb0*/  BSYNC.RECONVERGENT B0 ;  /* 0x0000000000007941 */ /* 0x000fea0003800200 */
.L_x_4912:
        /* <DEDUP_REMOVED lines=24> */
[----:B------:R-:W-:Y:S01]  /*22e40*/  FSETP.GEU.FTZ.AND P1, PT, R4, -0.56000000238418579102, PT ;  /* 0xbf0f5c290400780b */ /* 0x000fe20003f3e000 */
[----:B------:R-:W-:Y:S01]  /*22e50*/  HFMA2 R4, -RZ, RZ, 1.9599609375, 20144 ;  /* 0x3fd774ebff047431 */ /* 0x000fe200000001ff */
        /* <DEDUP_REMOVED lines=14> */
.L_x_4927:
[----:B0-----:R-:W-:Y:S02]  /*22f40*/  MOV R3, 0x3f000000 ;  /* 0x3f00000000037802 */ /* 0x001fe40000000f00 */
[C---:B------:R-:W-:Y:S02]  /*22f50*/  FSETP.GT.FTZ.AND P0, PT, |R4|.reuse, 0.56000000238418579102, PT ;  /* 0x3f0f5c290400780b */ /* 0x040fe40003f14200 */
[C---:B------:R-:W-:Y:S01]  /*22f60*/  FSETP.NEU.FTZ.AND P1, PT, |R4|.reuse, 1, PT ;  /* 0x3f8000000400780b */ /* 0x040fe20003f3d200 */
[----:B------:R-:W-:-:S04]  /*22f70*/  FFMA.FTZ R0, |R4|, -R3, 0.5 ;  /* 0x3f00000004007423 */ /* 0x000fc80000010a03 */
[----:B------:R-:W0:Y:S02]  /*22f80*/  MUFU.RSQ R3, R0 ;  /* 0x0000000000037308 */ /* 0x000e240000001400 */
[----:B0-----:R-:W-:Y:S01]  /*22f90*/  FMUL.FTZ R5, R0, R3 ;  /* 0x0000000300057220 */ /* 0x001fe20000410000 */
[----:B------:R-:W-:Y:S01]  /*22fa0*/  FMUL.FTZ R6, R3, -0.5 ;  /* 0xbf00000003067820 */ /* 0x000fe20000410000 */
[----:B------:R-:W-:-:S03]  /*22fb0*/  FADD.FTZ R3, |R4|, -RZ ;  /* 0x800000ff04037221 */ /* 0x000fc60000010200 */
[----:B------:R-:W-:-:S04]  /*22fc0*/  FFMA.FTZ R6, R5, R6, 0.5 ;  /* 0x3f00000005067423 */ /* 0x000fc80000010006 */
[----:B------:R-:W-:Y:S01]  /*22fd0*/  FFMA.FTZ R6, R5, R6, R5 ;  /* 0x0000000605067223 */ /* 0x000fe20000010005 */
[----:B------:R-:W-:-:S04]  /*22fe0*/  HFMA2 R5, -RZ, RZ, 1.265625, -5052 ;  /* 0x3d10ecefff057431 */ /* 0x000fc800000001ff */
[----:B------:R-:W-:Y:S02]  /*22ff0*/  @P0 FSEL R3, R6, RZ, P1 ;  /* 0x000000ff06030208 */ /* 0x000fe40000800000 */
        /* <DEDUP_REMOVED lines=16> */
.L_x_4926:
        /* <DEDUP_REMOVED lines=23> */
.L_x_4933:
[----:B------:R-:W-:-:S04]  /*23270*/  FADD.FTZ R0, -R0, R7 ;  /* 0x0000000700007221 */ /* 0x000fc80000010100 */
[----:B------:R-:W-:-:S07]  /*23280*/  FMUL.FTZ R4, R0, 0.5 ;  /* 0x3f00000000047820 */ /* 0x000fce0000410000 */
.L_x_4934:
[----:B------:R-:W-:Y:S05]  /*23290*/  BSYNC.RECONVERGENT B4 ;  /* 0x0000000000047941 */ /* 0x000fea0003800200 */
.L_x_4932:
[----:B------:R-:W-:Y:S01]  /*232a0*/  FADD.FTZ R3, R4, R3 ;  /* 0x0000000304037221 */ /* 0x000fe20000010000 */
[----:B------:R-:W-:-:S04]  /*232b0*/  FADD.FTZ R0, R28, R9 ;  /* 0x000000091c007221 */ /* 0x000fc80000010000 */
[----:B------:R-:W-:-:S04]  /*232c0*/  FMUL.FTZ R0, R3, R0 ;  /* 0x0000000003007220 */ /* 0x000fc80000410000 */
[----:B------:R0:W2:Y:S01]  /*232d0*/  MUFU.SQRT R16, R0 ;  /* 0x0000000000107308 */ /* 0x0000a20000002000 */
[----:B------:R-:W-:Y:S05]  /*232e0*/  BRA `(.L_x_4935) ;  /* 0x0000000000487947 */ /* 0x000fea0003800000 */
.L_x_4931:
        /* <DEDUP_REMOVED lines=12> */
.L_x_4930:
[----:B------:R-:W-:Y:S01]  /*233b0*/  FADD.FTZ R0, R9, 1 ;  /* 0x3f80000009007421 */ /* 0x000fe20000010000 */
[----:B0-----:R-:W-:Y:S01]  /*233c0*/  MUFU.SQRT R3, R3 ;  /* 0x0000000300037308 */ /* 0x001fe20000002000 */
[----:B------:R-:W-:Y:S02]  /*233d0*/  HFMA2 R28, -RZ, RZ, 1.875, 0 ;  /* 0x3f800000ff1c7431 */ /* 0x000fe400000001ff */
[----:B------:R-:W-:-:S06]  /*233e0*/  FMUL.FTZ R0, R0, 0.5 ;  /* 0x3f00000000007820 */ /* 0x000fcc0000410000 */
[----:B------:R-:W0:Y:S02]  /*233f0*/  MUFU.SQRT R0, R0 ;  /* 0x0000000000007308 */ /* 0x000e240000002000 */
[----:B0-----:R-:W-:-:S07]  /*23400*/  FMUL.FTZ R16, R3, R0 ;  /* 0x0000000003107220 */ /* 0x001fce0000410000 */
.L_x_4935:
[----:B------:R-:W-:Y:S05]  /*23410*/  BSYNC.RECONVERGENT B1 ;  /* 0x0000000000017941 */ /* 0x000fea0003800200 */
.L_x_4929:
[----:B------:R-:W-:Y:S05]  /*23420*/  BRA `(.L_x_4936) ;  /* 0x0000000000087947 */ /* 0x000fea0003800000 */
.L_x_4925:
[----:B------:R-:W-:Y:S01]  /*23430*/  FMUL.FTZ R16, R9, 16777216 ;  /* 0x4b80000009107820 */ /* 0x000fe20000410000 */
[----:B------:R-:W-:-:S07]  /*23440*/  FMUL.FTZ R28, R28, 16777216 ;  /* 0x4b8000001c1c7820 */ /* 0x000fce0000410000 */
.L_x_4936:
[----:B------:R-:W-:Y:S05]  /*23450*/  BSYNC.RELIABLE B0 ;  /* 0x0000000000007941 */ /* 0x000fea0003800100 */
.L_x_4924:
        /* <DEDUP_REMOVED lines=20> */
.L_x_4939:
[----:B------:R-:W-:Y:S05]  /*235a0*/  BSYNC.RECONVERGENT B4 ;  /* 0x0000000000047941 */ /* 0x000fea0003800200 */
.L_x_4938:
        /* <DEDUP_REMOVED lines=29> */
.L_x_4937:
        /* <DEDUP_REMOVED lines=17> */
.L_x_4941:
[----:B------:R-:W-:Y:S05]  /*23890*/  BSYNC.RECONVERGENT B4 ;  /* 0x0000000000047941 */ /* 0x000fea0003800200 */
.L_x_4940:
        /* <DEDUP_REMOVED lines=28> */
.L_x_4928:
[----:B------:R-:W-:Y:S05]  /*23a60*/  BSYNC.RECONVERGENT B3 ;  /* 0x0000000000037941 */ /* 0x000fea0003800200 */
.L_x_4923:
[----:B------:R-:W-:-:S13]  /*23a70*/  ISETP.GE.AND P0, PT, R25, RZ, PT ;  /* 0x000000ff1900720c */ /* 0x000fda0003f06270 */
[----:B-1----:R-:W-:Y:S01]  /*23a80*/  @P0 FADD.FTZ R24, -R24, -RZ ;  /* 0x800000ff18180221 */ /* 0x002fe20000010100 */
[----:B------:R-:W-:Y:S06]  /*23a90*/  BRA `(.L_x_4908) ;  /* 0x0000000800f07947 */ /* 0x000fec0003800000 */
.L_x_4911:
[----:B------:R-:W-:Y:S01]  /*23aa0*/  FADD.FTZ R0, -R27, 6.1232342629258392722e-17 ;  /* 0x248d31321b007421 */ /* 0x000fe20000010100 */
[----:B------:R-:W-:-:S03]  /*23ab0*/  FADD.FTZ R24, -R25, -RZ ;  /* 0x800000ff19187221 */ /* 0x000fc60000010100 */
[----:B------:R-:W-:Y:S01]  /*23ac0*/  FADD.FTZ R0, R0, 1.5707963705062866211 ;  /* 0x3fc90fdb00007421 */ /* 0x000fe20000010000 */
[----:B------:R-:W-:Y:S06]  /*23ad0*/  BRA `(.L_x_4908) ;  /* 0x0000000800e07947 */ /* 0x000fec0003800000 */
.L_x_4910:
[----:B------:R-:W-:Y:S02]  /*23ae0*/  HFMA2 R0, -RZ, RZ, 0, 0 ;  /* 0x00000000ff007431 */ /* 0x000fe400000001ff */
[----:B------:R-:W-:Y:S01]  /*23af0*/  FADD.FTZ R24, -R25, -RZ ;  /* 0x800000ff19187221 */ /* 0x000fe20000010100 */
[----:B------:R-:W-:Y:S06]  /*23b00*/  BRA `(.L_x_4908) ;  /* 0x0000000800d47947 */ /* 0x000fec0003800000 */
.L_x_4909:
        /* <DEDUP_REMOVED lines=26> */
.L_x_4946:
[----:B------:R-:W-:Y:S05]  /*23cb0*/  BSYNC.RECONVERGENT B4 ;  /* 0x0000000000047941 */ /* 0x000fea0003800200 */
.L_x_4945:
        /* <DEDUP_REMOVED lines=29> */
.L_x_4944:
        /* <DEDUP_REMOVED lines=29> */
.L_x_4949:
[----:B------:R-:W-:Y:S05]  /*24060*/  BSYNC.RECONVERGENT B4 ;  /* 0x0000000000047941 */ /* 0x000fea0003800200 */
.L_x_4948:
        /* <DEDUP_REMOVED lines=29> */
.L_x_4943:
        /* <DEDUP_REMOVED lines=33> */
.L_x_4951:
[----:B------:R-:W-:Y:S05]  /*24450*/  BSYNC.RECONVERGENT B4 ;  /* 0x0000000000047941 */ /* 0x000fea0003800200 */
.L_x_4950:
        /* <DEDUP_REMOVED lines=27> */
.L_x_4947:
[----:B------:R-:W-:Y:S05]  /*24610*/  BSYNC.RECONVERGENT B3 ;  /* 0x0000000000037941 */ /* 0x000fea0003800200 */
.L_x_4942:
[----:B------:R-:W-:Y:S01]  /*24620*/  ISETP.GE.AND P0, PT, R25, RZ, PT ;  /* 0x000000ff1900720c */ /* 0x000fe20003f06270 */
[----:B------:R-:W-:Y:S01]  /*24630*/  FADD.FTZ R24, R24, 0.69314718246459960938 ;  /* 0x3f31721818187421 */ /* 0x000fe20000010000 */
[----:B------:R-:W-:-:S11]  /*24640*/  FADD.FTZ R0, |R0|, -RZ ;  /* 0x800000ff00007221 */ /* 0x000fd60000010200 */
[----:B------:R-:W-:-:S07]  /*24650*/  @P0 FADD.FTZ R24, -R24, -RZ ;  /* 0x800000ff18180221 */ /* 0x000fce0000010100 */
.L_x_4908:
[----:B------:R-:W-:Y:S05]  /*24660*/  BSYNC.RECONVERGENT B2 ;  /* 0x0000000000027941 */ /* 0x000fea0003800200 */
.L_x_4906:
        /* <DEDUP_REMOVED lines=16> */
.L_x_4953:
[----:B------:R-:W-:Y:S05]  /*24770*/  BSYNC.RECONVERGENT B0 ;  /* 0x0000000000007941 */ /* 0x000fea0003800200 */
.L_x_4952:
        /* <DEDUP_REMOVED lines=20> */
.L_x_4955:
        /* <DEDUP_REMOVED lines=69> */
.L_x_4965:
[----:B------:R-:W-:-:S04]  /*24d10*/  FADD.FTZ R6, -R0, R7 ;  /* 0x0000000700067221 */ /* 0x000fc80000010100 */
[----:B------:R-:W-:-:S07]  /*24d20*/  FMUL.FTZ R6, R6, 0.5 ;  /* 0x3f00000006067820 */ /* 0x000fce0000410000 */
.L_x_4966:
[----:B------:R-:W-:Y:S05]  /*24d30*/  BSYNC.RECONVERGENT B1 ;  /* 0x0000000000017941 */ /* 0x000fea0003800200 */
.L_x_4964:
        /* <DEDUP_REMOVED lines=11> */
.L_x_4968:
[----:B------:R-:W-:-:S04]  /*24df0*/  FADD.FTZ R9, R4, -R9 ;  /* 0x8000000904097221 */ /* 0x000fc80000010000 */
[----:B------:R-:W-:-:S07]  /*24e00*/  FMUL.FTZ R9, R9, 0.5 ;  /* 0x3f00000009097820 */ /* 0x000fce0000410000 */
.L_x_4969:
[----:B------:R-:W-:Y:S05]  /*24e10*/  BSYNC.RECONVERGENT B1 ;  /* 0x0000000000017941 */ /* 0x000fea0003800200 */
.L_x_4967:
        /* <DEDUP_REMOVED lines=35> */
.L_x_4963:
        /* <DEDUP_REMOVED lines=35> */
.L_x_4970:
[----:B------:R-:W-:-:S04]  /*25280*/  FADD.FTZ R9, -R28, 1 ;  /* 0x3f8000001c097421 */ /* 0x000fc80000010100 */
[----:B------:R-:W-:-:S06]  /*25290*/  FMUL.FTZ R6, R0, R9 ;  /* 0x0000000900067220 */ /* 0x000fcc0000410000 */
[----:B------:R-:W0:Y:S08]  /*252a0*/  MUFU.SQRT R6, R6 ;  /* 0x0000000600067308 */ /* 0x000e300000002000 */
[----:B0-----:R-:W0:Y:S02]  /*252b0*/  MUFU.RCP R8, R6 ;  /* 0x0000000600087308 */ /* 0x001e240000001000 */
[----:B0-----:R-:W-:Y:S01]  /*252c0*/  FMUL.FTZ R17, |R27|, R8 ;  /* 0x000000081b117220 */ /* 0x001fe20000410200 */
[----:B------:R-:W-:Y:S06]  /*252d0*/  BRA `(.L_x_4961) ;  /* 0x0000000000047947 */ /* 0x000fec0003800000 */
.L_x_4962:
[----:B------:R0:W1:Y:S02]  /*252e0*/  MUFU.SQRT R17, R3 ;  /* 0x0000000300117308 */ /* 0x0000640000002000 */
.L_x_4961:
[----:B------:R-:W-:Y:S05]  /*252f0*/  BSYNC.RECONVERGENT B0 ;  /* 0x0000000000007941 */ /* 0x000fea0003800200 */
.L_x_4960:
        /* <DEDUP_REMOVED lines=40> */
.L_x_4975:
        /* <DEDUP_REMOVED lines=28> */
.L_x_4974:
        /* <DEDUP_REMOVED lines=23> */
.L_x_4981:
[----:B0-----:R-:W-:-:S04]  /*258b0*/  FADD.FTZ R3, -R5, R4 ;  /* 0x0000000405037221 */ /* 0x001fc80000010100 */
[----:B------:R-:W-:-:S07]  /*258c0*/  FMUL.FTZ R3, R3, 0.5 ;  /* 0x3f00000003037820 */ /* 0x000fce0000410000 */
.L_x_4982:
[----:B------:R-:W-:Y:S05]  /*258d0*/  BSYNC.RECONVERGENT B4 ;  /* 0x0000000000047941 */ /* 0x000fea0003800200 */
.L_x_4980:
[----:B------:R-:W-:Y:S01]  /*258e0*/  FADD.FTZ R0, R3, R0 ;  /* 0x0000000003007221 */ /* 0x000fe20000010000 */
[----:B------:R-:W-:-:S04]  /*258f0*/  FADD.FTZ R25, R28, R25 ;  /* 0x000000191c197221 */ /* 0x000fc80000010000 */
[----:B------:R-:W-:-:S06]  /*25900*/  FMUL.FTZ R25, R0, R25 ;  /* 0x0000001900197220 */ /* 0x000fcc0000410000 */
[----:B------:R-:W0:Y:S01]  /*25910*/  MUFU.SQRT R25, R25 ;  /* 0x0000001900197308 */ /* 0x000e220000002000 */
[----:B------:R-:W-:Y:S05]  /*25920*/  BRA `(.L_x_4983) ;  /* 0x0000000000487947 */ /* 0x000fea0003800000 */
.L_x_4979:
        /* <DEDUP_REMOVED lines=12> */
.L_x_4978:
[----:B------:R-:W-:Y:S01]  /*259f0*/  FADD.FTZ R0, R25, 1 ;  /* 0x3f80000019007421 */ /* 0x000fe20000010000 */
[----:B0-----:R-:W-:Y:S01]  /*25a00*/  MUFU.SQRT R3, R3 ;  /* 0x0000000300037308 */ /* 0x001fe20000002000 */
[----:B------:R-:W-:Y:S02]  /*25a10*/  HFMA2 R28, -RZ, RZ, 1.875, 0 ;  /* 0x3f800000ff1c7431 */ /* 0x000fe400000001ff */
[----:B------:R-:W-:-:S06]  /*25a20*/  FMUL.FTZ R0, R0, 0.5 ;  /* 0x3f00000000007820 */ /* 0x000fcc0000410000 */
[----:B------:R-:W0:Y:S02]  /*25a30*/  MUFU.SQRT R0, R0 ;  /* 0x0000000000007308 */ /* 0x000e240000002000 */
[----:B0-----:R-:W-:-:S07]  /*25a40*/  FMUL.FTZ R25, R3, R0 ;  /* 0x0000000003197220 */ /* 0x001fce0000410000 */
.L_x_4983:
[----:B------:R-:W-:Y:S05]  /*25a50*/  BSYNC.RECONVERGENT B1 ;  /* 0x0000000000017941 */ /* 0x000fea0003800200 */
.L_x_4977:
[----:B------:R-:W-:Y:S05]  /*25a60*/  BRA `(.L_x_4984) ;  /* 0x0000000000087947 */ /* 0x000fea0003800000 */
.L_x_4973:
[----:B------:R-:W-:Y:S01]  /*25a70*/  FMUL.FTZ R25, R25, 16777216 ;  /* 0x4b80000019197820 */ /* 0x000fe20000410000 */
[----:B------:R-:W-:-:S07]  /*25a80*/  FMUL.FTZ R28, R28, 16777216 ;  /* 0x4b8000001c1c7820 */ /* 0x000fce0000410000 */
.L_x_4984:
[----:B------:R-:W-:Y:S05]  /*25a90*/  BSYNC.RELIABLE B0 ;  /* 0x0000000000007941 */ /* 0x000fea0003800100 */
.L_x_4972:
        /* <DEDUP_REMOVED lines=20> */
.L_x_4987:
[----:B------:R-:W-:Y:S05]  /*25be0*/  BSYNC.RECONVERGENT B4 ;  /* 0x0000000000047941 */ /* 0x000fea0003800200 */
.L_x_4986:
        /* <DEDUP_REMOVED lines=29> */
.L_x_4985:
        /* <DEDUP_REMOVED lines=17> */
.L_x_4989:
[----:B------:R-:W-:Y:S05]  /*25ed0*/  BSYNC.RECONVERGENT B4 ;  /* 0x0000000000047941 */ /* 0x000fea0003800200 */
.L_x_4988:
        /* <DEDUP_REMOVED lines=28> */
.L_x_4976:
[----:B------:R-:W-:Y:S05]  /*260a0*/  BSYNC.RECONVERGENT B3 ;  /* 0x0000000000037941 */ /* 0x000fea0003800200 */
.L_x_4971:
[----:B------:R-:W-:-:S13]  /*260b0*/  ISETP.GE.AND P0, PT, R27, RZ, PT ;  /* 0x000000ff1b00720c */ /* 0x000fda0003f06270 */
[----:B-1----:R-:W-:Y:S01]  /*260c0*/  @P0 FADD.FTZ R17, -R17, -RZ ;  /* 0x800000ff11110221 */ /* 0x002fe20000010100 */
[----:B------:R-:W-:Y:S06]  /*260d0*/  BRA `(.L_x_4956) ;  /* 0x0000000800f07947 */ /* 0x000fec0003800000 */
.L_x_4959:
[----:B------:R-:W-:Y:S01]  /*260e0*/  FADD.FTZ R0, -R16, 6.1232342629258392722e-17 ;  /* 0x248d313210007421 */ /* 0x000fe20000010100 */
[----:B------:R-:W-:-:S03]  /*260f0*/  FADD.FTZ R17, -R27, -RZ ;  /* 0x800000ff1b117221 */ /* 0x000fc60000010100 */
[----:B------:R-:W-:Y:S01]  /*26100*/  FADD.FTZ R0, R0, 1.5707963705062866211 ;  /* 0x3fc90fdb00007421 */ /* 0x000fe20000010000 */
[----:B------:R-:W-:Y:S06]  /*26110*/  BRA `(.L_x_4956) ;  /* 0x0000000800e07947 */ /* 0x000fec0003800000 */
.L_x_4958:
[----:B------:R-:W-:Y:S02]  /*26120*/  HFMA2 R0, -RZ, RZ, 0, 0 ;  /* 0x00000000ff007431 */ /* 0x000fe400000001ff */
[----:B------:R-:W-:Y:S01]  /*26130*/  FADD.FTZ R17, -R27, -RZ ;  /* 0x800000ff1b117221 */ /* 0x000fe20000010100 */
[----:B------:R-:W-:Y:S06]  /*26140*/  BRA `(.L_x_4956) ;  /* 0x0000000800d47947 */ /* 0x000fec0003800000 */
.L_x_4957:
        /* <DEDUP_REMOVED lines=26> */
.L_x_4994:
[----:B------:R-:W-:Y:S05]  /*262f0*/  BSYNC.RECONVERGENT B4 ;  /* 0x0000000000047941 */ /* 0x000fea0003800200 */
.L_x_4993:
        /* <DEDUP_REMOVED lines=29> */
.L_x_4992:
        /* <DEDUP_REMOVED lines=28> */
[----:B------:R-:W-:-:S07]  /*26690*/  MOV R3, R0 ;  /* 0x0000000000037202 */ /* 0x000fce0000000f00 */
.L_x_4997:
[----:B------:R-:W-:Y:S05]  /*266a0*/  BSYNC.RECONVERGENT B4 ;  /* 0x0000000000047941 */ /* 0x000fea0003800200 */
.L_x_4996:
        /* <DEDUP_REMOVED lines=29> */
.L_x_4991:
        /* <DEDUP_REMOVED lines=33> */
.L_x_4999:
[----:B------:R-:W-:Y:S05]  /*26a90*/  BSYNC.RECONVERGENT B4 ;  /* 0x0000000000047941 */ /* 0x000fea0003800200 */
.L_x_4998:
        /* <DEDUP_REMOVED lines=27> */
.L_x_4995:
[----:B------:R-:W-:Y:S05]  /*26c50*/  BSYNC.RECONVERGENT B3 ;  /* 0x0000000000037941 */ /* 0x000fea0003800200 */
.L_x_4990:
[----:B------:R-:W-:Y:S01]  /*26c60*/  ISETP.GE.AND P0, PT, R27, RZ, PT ;  /* 0x000000ff1b00720c */ /* 0x000fe20003f06270 */
[----:B------:R-:W-:Y:S01]  /*26c70*/  FADD.FTZ R17, R17, 0.69314718246459960938 ;  /* 0x3f31721811117421 */ /* 0x000fe20000010000 */
[----:B------:R-:W-:-:S11]  /*26c80*/  FADD.FTZ R0, |R0|, -RZ ;  /* 0x800000ff00007221 */ /* 0x000fd60000010200 */
[----:B------:R-:W-:-:S07]  /*26c90*/  @P0 FADD.FTZ R17, -R17, -RZ ;  /* 0x800000ff11110221 */ /* 0x000fce0000010100 */
.L_x_4956:
[----:B------:R-:W-:Y:S05]  /*26ca0*/  BSYNC.RECONVERGENT B2 ;  /* 0x0000000000027941 */ /* 0x000fea0003800200 */
.L_x_4954:
[----:B------:R-:W-:Y:S05]  /*26cb0*/  WARPSYNC.ALL ;  /* 0x0000000000007948 */ /* 0x000fea0003800000 */
[----:B------:R-:W0:Y:S01]  /*26cc0*/  LDC.64 R4, c[0x0][0x388] ;  /* 0x0000e200ff047b82 */ /* 0x000e220000000a00 */
[----:B------:R-:W-:Y:S01]  /*26cd0*/  FSETP.NAN.FTZ.AND P0, PT, |R0|, |R0|, PT ;  /* 0x400000000000720b */ /* 0x000fe20003f18200 */
[----:B------:R-:W-:Y:S01]  /*26ce0*/  BSSY.RECONVERGENT B0, `(.L_x_5000) ;  /* 0x000000d000007945 */ /* 0x000fe20003800200 */
[----:B------:R-:W-:Y:S02]  /*26cf0*/  F2FP.F16.F32.PACK_AB R10, R19, R10 ;  /* 0x0000000a130a723e */ /* 0x000fe400000000ff */
[----:B------:R-:W-:-:S13]  /*26d00*/  FSETP.NAN.OR P1, PT, |R17|, |R17|, !P0 ;  /* 0x400000111100720b */ /* 0x000fda0004728600 */
[----:B------:R-:W-:Y:S01]  /*26d10*/  @!P1 FADD.FTZ R17, |R17|, -RZ ;  /* 0x800000ff11119221 */ /* 0x000fe20000010200 */
[----:B0-----:R-:W-:Y:S01]  /*26d20*/  IMAD.WIDE.U32 R4, R2, 0x4, R4 ;  /* 0x0000000402047825 */ /* 0x001fe200078e0004 */
[----:B------:R-:W-:-:S03]  /*26d30*/  @P0 MOV R2, R0 ;  /* 0x0000000000020202 */ /* 0x000fc60000000f00 */
[----:B------:R-:W-:Y:S01]  /*26d40*/  IMAD.WIDE.U32 R4, R18, 0x8, R4 ;  /* 0x0000000812047825 */ /* 0x000fe200078e0004 */
[----:B------:R-:W-:Y:S06]  /*26d50*/  @P0 BRA `(.L_x_5001) ;  /* 0x0000000000140947 */ /* 0x000fec0003800000 */
[CC--:B------:R-:W-:Y:S01]  /*26d60*/  FSETP.NAN.FTZ.AND P0, PT, |R17|.reuse, |R17|.reuse, PT ;  /* 0x400000111100720b */ /* 0x0c0fe20003f18200 */
[----:B------:R-:W-:Y:S01]  /*26d70*/  FADD.FTZ R3, |R17|, -RZ ;  /* 0x800000ff11037221 */ /* 0x000fe20000010200 */
[----:B------:R-:W-:-:S11]  /*26d80*/  MOV R2, R17 ;  /* 0x0000001100027202 */ /* 0x000fd60000000f00 */
[----:B------:R-:W-:Y:S02]  /*26d90*/  @!P0 LOP3.LUT R2, R0, 0x80000000, R27, 0xb8, !PT ;  /* 0x8000000000028812 */ /* 0x000fe400078eb81b */
[----:B------:R-:W-:-:S07]  /*26da0*/  @!P0 MOV R17, R3 ;  /* 0x0000000300118202 */ /* 0x000fce0000000f00 */
.L_x_5001:
[----:B------:R-:W-:Y:S05]  /*26db0*/  BSYNC.RECONVERGENT B0 ;  /* 0x0000000000007941 */ /* 0x000fea0003800200 */
.L_x_5000:
[----:B------:R-:W-:Y:S02]  /*26dc0*/  F2FP.F16.F32.PACK_AB R11, R20, R11 ;  /* 0x0000000b140b723e */ /* 0x000fe400000000ff */
[----:B------:R-:W-:Y:S02]  /*26dd0*/  F2FP.F16.F32.PACK_AB R12, R21, R12 ;  /* 0x0000000c150c723e */ /* 0x000fe400000000ff */
[----:B------:R-:W-:Y:S01]  /*26de0*/  F2FP.F16.F32.PACK_AB R13, R22, R13 ;  /* 0x0000000d160d723e */ /* 0x000fe200000000ff */
[----:B------:R-:W-:Y:S01]  /*26df0*/  STG.E.64 desc[UR4][R4.64], R10 ;  /* 0x0000000a04007986 */ /* 0x000fe2000c101b04 */
[----:B------:R-:W-:Y:S02]  /*26e00*/  F2FP.F16.F32.PACK_AB R14, R23, R14 ;  /* 0x0000000e170e723e */ /* 0x000fe400000000ff */
[----:B------:R-:W-:Y:S01]  /*26e10*/  F2FP.F16.F32.PACK_AB R15, R26, R15 ;  /* 0x0000000f1a0f723e */ /* 0x000fe200000000ff */
[----:B------:R-:W-:Y:S01]  /*26e20*/  STG.E.64 desc[UR4][R4.64+0x400], R12 ;  /* 0x0004000c04007986 */ /* 0x000fe2000c101b04 */
[----:B------:R-:W-:-:S02]  /*26e30*/  F2FP.F16.F32.PACK_AB R16, R29, R24 ;  /* 0x000000181d10723e */ /* 0x000fc400000000ff */
[----:B------:R-:W-:Y:S01]  /*26e40*/  F2FP.F16.F32.PACK_AB R17, R2, R17 ;  /* 0x000000110211723e */ /* 0x000fe200000000ff */
[----:B------:R-:W-:Y:S04]  /*26e50*/  STG.E.64 desc[UR4][R4.64+0x800], R14 ;  /* 0x0008000e04007986 */ /* 0x000fe8000c101b04 */
[----:B------:R-:W-:Y:S01]  /*26e60*/  STG.E.64 desc[UR4][R4.64+0xc00], R16 ;  /* 0x000c001004007986 */ /* 0x000fe2000c101b04 */
[----:B------:R-:W-:Y:S05]  /*26e70*/  EXIT ;  /* 0x000000000000794d */ /* 0x000fea0003800000 */
        .weak           $__internal_11_$__cuda_sm3x_div_rn_ftz_f32_slowpath
        .type           $__internal_11_$__cuda_sm3x_div_rn_ftz_f32_slowpath,@function
        .size           $__internal_11_$__cuda_sm3x_div_rn_ftz_f32_slowpath,(.L_x_17846 - $__internal_11_$__cuda_sm3x_div_rn_ftz_f32_slowpath)
$__internal_11_$__cuda_sm3x_div_rn_ftz_f32_slowpath:
[----:B------:R-:W-:Y:S01]  /*26e80*/  SHF.R.U32.HI R3, RZ, 0x17, R8 ;  /* 0x00000017ff037819 */ /* 0x000fe20000011608 */
[----:B------:R-:W-:Y:S01]  /*26e90*/  BSSY.RECONVERGENT B0, `(.L_x_5002) ;  /* 0x0000046000007945 */ /* 0x000fe20003800200 */
[----:B------:R-:W-:-:S03]  /*26ea0*/  SHF.R.U32.HI R6, RZ, 0x17, R9 ;  /* 0x00000017ff067819 */ /* 0x000fc60000011609 */
[----:B------:R-:W-:Y:S01]  /*26eb0*/  BSSY.RELIABLE B1, `(.L_x_5003) ;  /* 0x000001d000017945 */ /* 0x000fe20003800100 */
[----:B------:R-:W-:Y:S02]  /*26ec0*/  LOP3.LUT R3, R3, 0xff, RZ, 0xc0, !PT ;  /* 0x000000ff03037812 */ /* 0x000fe400078ec0ff */
[----:B------:R-:W-:Y:S02]  /*26ed0*/  LOP3.LUT R6, R6, 0xff, RZ, 0xc0, !PT ;  /* 0x000000ff06067812 */ /* 0x000fe400078ec0ff */
[----:B------:R-:W-:-:S04]  /*26ee0*/  IADD3 R0, PT, PT, R3, -0x1, RZ ;  /* 0xffffffff03007810 */ /* 0x000fc80007ffe0ff */
[----:B------:R-:W-:Y:S02]  /*26ef0*/  ISETP.GT.U32.AND P0, PT, R0, 0xfd, PT ;  /* 0x000000fd0000780c */ /* 0x000fe40003f04070 */
[----:B------:R-:W-:-:S04]  /*26f00*/  IADD3 R0, PT, PT, R6, -0x1, RZ ;  /* 0xffffffff06007810 */ /* 0x000fc80007ffe0ff */
        /* <DEDUP_REMOVED lines=23> */
.L_x_5004:
[----:B------:R-:W-:Y:S05]  /*27080*/  BSYNC.RELIABLE B1 ;  /* 0x0000000000017941 */ /* 0x000fea0003800100 */
.L_x_5003:
[----:B------:R-:W-:Y:S01]  /*27090*/  IADD3 R3, PT, PT, R3, -0x7f, RZ ;  /* 0xffffff8103037810 */ /* 0x000fe20007ffe0ff */
[----:B------:R-:W-:Y:S01]  /*270a0*/  BSSY.RECONVERGENT B1, `(.L_x_5009) ;  /* 0x000001b000017945 */ /* 0x000fe20003800200 */
[----:B------:R-:W-:-:S03]  /*270b0*/  IADD3 R6, PT, PT, R6, -0x7f, RZ ;  /* 0xffffff8106067810 */ /* 0x000fc60007ffe0ff */
[----:B------:R-:W-:Y:S01]  /*270c0*/  IMAD R31, R3, -0x800000, R8 ;  /* 0xff800000031f7824 */ /* 0x000fe200078e0208 */
[----:B------:R-:W-:-:S03]  /*270d0*/  IADD3 R3, PT, PT, R6, -R3, RZ ;  /* 0x8000000306037210 */ /* 0x000fc60007ffe0ff */
[----:B------:R-:W0:Y:S01]  /*270e0*/  MUFU.RCP R0, R31 ;  /* 0x0000001f00007308 */ /* 0x000e220000001000 */
[----:B------:R-:W-:-:S04]  /*270f0*/  FADD.FTZ R5, -R31, -RZ ;  /* 0x800000ff1f057221 */ /* 0x000fc80000010100 */
[----:B0-----:R-:W-:-:S04]  /*27100*/  FFMA R7, R0, R5, 1 ;  /* 0x3f80000000077423 */ /* 0x001fc80000000005 */
[----:B------:R-:W-:Y:S01]  /*27110*/  FFMA R7, R0, R7, R0 ;  /* 0x0000000700077223 */ /* 0x000fe20000000000 */
[----:B------:R-:W-:-:S04]  /*27120*/  IMAD R0, R6, -0x800000, R9 ;  /* 0xff80000006007824 */ /* 0x000fc800078e0209 */
        /* <DEDUP_REMOVED lines=17> */
.L_x_5010:
[----:B------:R-:W-:-:S07]  /*27240*/  LEA R0, R3, R0, 0x17 ;  /* 0x0000000003007211 */ /* 0x000fce00078eb8ff */
.L_x_5011:
[----:B------:R-:W-:Y:S05]  /*27250*/  BSYNC.RECONVERGENT B1 ;  /* 0x0000000000017941 */ /* 0x000fea0003800200 */
.L_x_5009:
[----:B------:R-:W-:Y:S05]  /*27260*/  BRA `(.L_x_5012) ;  /* 0x0000000000207947 */ /* 0x000fea0003800000 */
.L_x_5008:
[----:B------:R-:W-:-:S04]  /*27270*/  LOP3.LUT R9, R8, 0x80000000, R9, 0x48, !PT ;  /* 0x8000000008097812 */ /* 0x000fc800078e4809 */
[----:B------:R-:W-:Y:S01]  /*27280*/  LOP3.LUT R0, R9, 0x7f800000, RZ, 0xfc, !PT ;  /* 0x7f80000009007812 */ /* 0x000fe200078efcff */
[----:B------:R-:W-:Y:S06]  /*27290*/  BRA `(.L_x_5012) ;  /* 0x0000000000147947 */ /* 0x000fec0003800000 */
.L_x_5007:
[----:B------:R-:W-:Y:S01]  /*272a0*/  LOP3.LUT R0, R8, 0x80000000, R9, 0x48, !PT ;  /* 0x8000000008007812 */ /* 0x000fe200078e4809 */
[----:B------:R-:W-:Y:S06]  /*272b0*/  BRA `(.L_x_5012) ;  /* 0x00000000000c7947 */ /* 0x000fec0003800000 */
.L_x_5006:
[----:B------:R-:W0:Y:S01]  /*272c0*/  MUFU.RSQ R0, -QNAN ;  /* 0xffc0000000007908 */ /* 0x000e220000001400 */
[----:B------:R-:W-:Y:S05]  /*272d0*/  BRA `(.L_x_5012) ;  /* 0x0000000000047947 */ /* 0x000fea0003800000 */
.L_x_5005:
[----:B------:R-:W-:-:S07]  /*272e0*/  FADD.FTZ R0, R9, R8 ;  /* 0x0000000809007221 */ /* 0x000fce0000010000 */
.L_x_5012:
[----:B------:R-:W-:Y:S05]  /*272f0*/  BSYNC.RECONVERGENT B0 ;  /* 0x0000000000007941 */ /* 0x000fea0003800200 */
.L_x_5002:
[----:B------:R-:W-:-:S04]  /*27300*/  HFMA2 R5, -RZ, RZ, 0, 0 ;  /* 0x00000000ff057431 */ /* 0x000fc800000001ff */
[----:B0-----:R-:W-:Y:S05]  /*27310*/  RET.REL.NODEC R4 `(_ZN2at6native29vectorized_elementwise_kernelILi2EZZZNS0_17acosh_kernel_cudaERNS_18TensorIteratorBaseEENKUlvE_clEvENKUlvE1_clEvEUlN3c107complexINS6_4HalfEEEE_St5arrayIPcLm2EEEEviT0_T1_) ;  /* 0xfffffd8c04387950 */ /* 0x001fea0003c3ffff */
.L_x_5013:
        /* <DEDUP_REMOVED lines=14> */
.L_x_17846:


//--------------------- .text._ZN2at6native29vectorized_elementwise_kernelILi4EZZZNS0_17acosh_kernel_cudaERNS_18TensorIteratorBaseEENKUlvE_clEvENKUlvE1_clEvEUlN3c107complexINS6_4HalfEEEE_St5arrayIPcLm2EEEEviT0_T1_ --------------------------
	.section	.text._ZN2at6native29vectorized_elementwise_kernelILi4EZZZNS0_17acosh_kernel_cudaERNS_18TensorIteratorBaseEENKUlvE_clEvENKUlvE1_clEvEUlN3c107complexINS6_4HalfEEEE_St5arrayIPcLm2EEEEviT0_T1_,"ax",@progbits
	.align	128
        .global         _ZN2at6native29vectorized_elementwise_kernelILi4EZZZNS0_17acosh_kernel_cudaERNS_18TensorIteratorBaseEENKUlvE_clEvENKUlvE1_clEvEUlN3c107complexINS6_4HalfEEEE_St5arrayIPcLm2EEEEviT0_T1_
        .type           _ZN2at6native29vectorized_elementwise_kernelILi4EZZZNS0_17acosh_kernel_cudaERNS_18TensorIteratorBaseEENKUlvE_clEvENKUlvE1_clEvEUlN3c107complexINS6_4HalfEEEE_St5arrayIPcLm2EEEEviT0_T1_,@function
        .size           _ZN2at6native29vectorized_elementwise_kernelILi4EZZZNS0_17acosh_kernel_cudaERNS_18TensorIteratorBaseEENKUlvE_clEvENKUlvE1_clEvEUlN3c107complexINS6_4HalfEEEE_St5arrayIPcLm2EEEEviT0_T1_,(.L_x_17847 - _ZN2at6native29vectorized_elementwise_kernelILi4EZZZNS0_17acosh_kernel_cudaERNS_18TensorIteratorBaseEENKUlvE_clEvENKUlvE1_clEvEUlN3c107complexINS6_4HalfEEEE_St5arrayIPcLm2EEEEviT0_T1_)
        .other          _ZN2at6native29vectorized_elementwise_kernelILi4EZZZNS0_17acosh_kernel_cudaERNS_18TensorIteratorBaseEENKUlvE_clEvENKUlvE1_clEvEUlN3c107complexINS6_4HalfEEEE_St5arrayIPcLm2EEEEviT0_T1_,@"STO_CUDA_ENTRY STV_DEFAULT"
_ZN2at6native29vectorized_elementwise_kernelILi4EZZZNS0_17acosh_kernel_cudaERNS_18TensorIteratorBaseEENKUlvE_clEvENKUlvE1_clEvEUlN3c107complexINS6_4HalfEEEE_St5arrayIPcLm2EEEEviT0_T1_:
.text._ZN2at6native29vectorized_elementwise_kernelILi4EZZZNS0_17acosh_kernel_cudaERNS_18TensorIteratorBaseEENKUlvE_clEvENKUlvE1_clEvEUlN3c107complexINS6_4HalfEEEE_St5arrayIPcLm2EEEEviT0_T1_:
        /* <DEDUP_REMOVED lines=43> */
[----:B-----5:R-:W-:-:S04]  /*02b0*/  @!P4 IMAD.WIDE.U32 R14, R23, 0x4, R14 ;  /* 0x00000004170ec825 */ /* 0x020fc800078e000e */
[----:B-1----:R-:W-:Y:S02]  /*02c0*/  @!P1 IMAD.WIDE.U32 R20, R27, 0x4, R20 ;  /* 0x000000041b149825 */ /* 0x002fe400078e0014 */
[----:B------:R-:W5:Y:S02]  /*02d0*/  @!P4 LDG.E R14, desc[UR4][R14.64] ;  /* 0x000000040e0ec981 */ /* 0x000f64000c1e1900 */
[----:B----4-:R-:W-:Y:S02]  /*02e0*/  @!P3 IMAD.WIDE.U32 R6, R31, 0x4, R6 ;  /* 0x000000041f06b825 */ /* 0x010fe400078e0006 */
[----:B------:R1:W4:Y:S02]  /*02f0*/  @!P1 LDG.E R8, desc[UR4][R20.64] ;  /* 0x0000000414089981 */ /* 0x000324000c1e1900 */
[----:B0-----:R-:W-:Y:S02]  /*0300*/  @!P2 IMAD.WIDE.U32 R26, R29, 0x4, R18 ;  /* 0x000000041d1aa825 */ /* 0x001fe400078e0012 */
[----:B------:R-:W4:Y:S04]  /*0310*/  @!P3 LDG.E R6, desc[UR4][R6.64] ;  /* 0x000000040606b981 */ /* 0x000f28000c1e1900 */
[----:B------:R0:W4:Y:S01]  /*0320*/  @!P2 LDG.E R19, desc[UR4][R26.64] ;  /* 0x000000041a13a981 */ /* 0x000122000c1e1900 */
[----:B--2---:R-:W-:-:S02]  /*0330*/  @!P6 PRMT R12, R4, 0x7610, R12 ;  /* 0x00007610040ce816 */ /* 0x004fc4000000000c */
[----:B------:R-:W-:Y:S02]  /*0340*/  @!P6 PRMT R13, R4, 0x7632, R13 ;  /* 0x00007632040de816 */ /* 0x000fe4000000000d */
[----:B------:R-:W-:Y:S01]  /*0350*/  ISETP.GE.U32.AND P6, PT, R0, R9, PT ;  /* 0x000000090000720c */ /* 0x000fe20003fc6070 */
[----:B------:R-:W2:-:S12]  /*0360*/  @!P5 LDC.64 R4, c[0x0][0x390] ;  /* 0x0000e400ff04db82 */ /* 0x000e980000000a00 */
[----:B------:R-:W1:Y:S01]  /*0370*/  @!P6 LDC.64 R16, c[0x0][0x390] ;  /* 0x0000e400ff10eb82 */ /* 0x000e620000000a00 */
[----:B------:R-:W-:Y:S01]  /*0380*/  @!P6 IADD3 R23, PT, PT, R2, R0, RZ ;  /* 0x000000000217e210 */ /* 0x000fe20007ffe0ff */
[----:B--2---:R-:W-:-:S06]  /*0390*/  @!P5 IMAD.WIDE.U32 R4, R11, 0x4, R4 ;  /* 0x000000040b04d825 */ /* 0x004fcc00078e0004 */
[----:B------:R-:W2:Y:S01]  /*03a0*/  @!P5 LDG.E R4, desc[UR4][R4.64] ;  /* 0x000000040404d981 */ /* 0x000ea2000c1e1900 */
[----:B-1----:R-:W-:-:S06]  /*03b0*/  @!P6 IMAD.WIDE.U32 R16, R23, 0x4, R16 ;  /* 0x000000041710e825 */ /* 0x002fcc00078e0010 */
[----:B------:R-:W2:Y:S01]  /*03c0*/  @!P6 LDG.E R16, desc[UR4][R16.64] ;  /* 0x000000041010e981 */ /* 0x000ea2000c1e1900 */
[----:B------:R-:W-:-:S04]  /*03d0*/  PRMT R18, RZ, 0x5410, RZ ;  /* 0x00005410ff127816 */ /* 0x000fc800000000ff */
[----:B---3--:R-:W-:-:S04]  /*03e0*/  @!P0 PRMT R18, R18, 0x5410, R3 ;  /* 0x0000541012128816 */ /* 0x008fc80000000003 */
[----:B------:R-:W-:Y:S02]  /*03f0*/  @!P0 PRMT R18, R3, 0x7632, R18 ;  /* 0x0000763203128816 */ /* 0x000fe40000000012 */
[----:B------:R-:W-:Y:S02]  /*0400*/  ISETP.GE.U32.AND P0, PT, R10, R9, PT ;  /* 0x000000090a00720c */ /* 0x000fe40003f06070 */
[----:B------:R-:W-:Y:S02]  /*0410*/  PRMT R21, RZ, 0x5410, RZ ;  /* 0x00005410ff157816 */ /* 0x000fe400000000ff */
[----:B------:R-:W-:Y:S02]  /*0420*/  PRMT R23, RZ, 0x5410, RZ ;  /* 0x00005410ff177816 */ /* 0x000fe400000000ff */
[----:B------:R-:W-:Y:S02]  /*0430*/  PRMT R25, RZ, 0x5410, RZ ;  /* 0x00005410ff197816 */ /* 0x000fe400000000ff */
[----:B0-----:R-:W-:-:S02]  /*0440*/  PRMT R27, RZ, 0x5410, RZ ;  /* 0x00005410ff1b7816 */ /* 0x001fc400000000ff */
[----:B------:R-:W-:Y:S02]  /*0450*/  PRMT R29, RZ, 0x5410, RZ ;  /* 0x00005410ff1d7816 */ /* 0x000fe400000000ff */
[----:B------:R-:W-:Y:S01]  /*0460*/  PRMT R31, RZ, 0x5410, RZ ;  /* 0x00005410ff1f7816 */ /* 0x000fe200000000ff */
[----:B------:R-:W-:Y:S01]  /*0470*/  BSSY.RECONVERGENT B3, `(.L_x_5015) ;  /* 0x0000266000037945 */ /* 0x000fe20003800200 */
[----:B-----5:R-:W-:Y:S02]  /*0480*/  @!P4 PRMT R27, R27, 0x5410, R14 ;  /* 0x000054101b1bc816 */ /* 0x020fe4000000000e */
[----:B----4-:R-:W-:Y:S02]  /*0490*/  @!P1 PRMT R21, R21, 0x5410, R8 ;  /* 0x0000541015159816 */ /* 0x010fe40000000008 */
[----:B------:R-:W-:Y:S02]  /*04a0*/  @!P3 PRMT R25, R25, 0x5410, R6 ;  /* 0x000054101919b816 */ /* 0x000fe40000000006 */
[----:B------:R-:W-:-:S02]  /*04b0*/  @!P2 PRMT R23, R23, 0x5410, R19 ;  /* 0x000054101717a816 */ /* 0x000fc40000000013 */
[----:B------:R-:W-:Y:S02]  /*04c0*/  @!P1 PRMT R21, R8, 0x7632, R21 ;  /* 0x0000763208159816 */ /* 0x000fe40000000015 */
[----:B------:R-:W-:Y:S02]  /*04d0*/  @!P2 PRMT R23, R19, 0x7632, R23 ;  /* 0x000076321317a816 */ /* 0x000fe40000000017 */
[----:B------:R-:W-:Y:S02]  /*04e0*/  @!P3 PRMT R25, R6, 0x7632, R25 ;  /* 0x000076320619b816 */ /* 0x000fe40000000019 */
[----:B------:R-:W-:Y:S02]  /*04f0*/  @!P4 PRMT R27, R14, 0x7632, R27 ;  /* 0x000076320e1bc816 */ /* 0x000fe4000000001b */
[----:B--2---:R-:W-:-:S04]  /*0500*/  @!P5 PRMT R29, R29, 0x5410, R4 ;  /* 0x000054101d1dd816 */ /* 0x004fc80000000004 */
[----:B------:R-:W-:Y:S02]  /*0510*/  @!P5 PRMT R29, R4, 0x7632, R29 ;  /* 0x00007632041dd816 */ /* 0x000fe4000000001d */
[----:B------:R-:W-:-:S04]  /*0520*/  @!P6 PRMT R31, R31, 0x5410, R16 ;  /* 0x000054101f1fe816 */ /* 0x000fc80000000010 */
        /* <DEDUP_REMOVED lines=26> */
.L_x_5018:
        /* <DEDUP_REMOVED lines=31> */
[----:B------:R-:W-:Y:S02]  /*08c0*/  FSETP.NEU.FTZ.AND P0, PT, R0, +INF , PT ;  /* 0x7f8000000000780b */ /* 0x000fe40003f1d000 */
[----:B------:R-:W-:Y:S02]  /*08d0*/  FFMA R0, -R15, R3, R17 ;  /* 0x000000030f007223 */ /* 0x000fe40000000111 */
[----:B------:R-:W-:-:S02]  /*08e0*/  FSEL R4, R4, +INF , P0 ;  /* 0x7f80000004047808 */ /* 0x000fc40000000000 */
[----:B------:R-:W-:-:S04]  /*08f0*/  FFMA R0, R8, R0, R3 ;  /* 0x0000000008007223 */ /* 0x000fc80000000003 */
[----:B------:R-:W0:Y:S08]  /*0900*/  MUFU.LG2 R4, R4 ;  /* 0x0000000400047308 */ /* 0x000e300000000c00 */
[----:B------:R-:W1:Y:S01]  /*0910*/  FCHK P0, R17, R15 ;  /* 0x0000000f11007302 */ /* 0x000e620000000000 */
[----:B0-----:R-:W-:Y:S01]  /*0920*/  FFMA.FTZ R11, R4, 0.69314718246459960938, R11 ;  /* 0x3f317218040b7823 */ /* 0x001fe2000001000b */
[----:B-1----:R-:W-:Y:S06]  /*0930*/  @!P0 BRA `(.L_x_5024) ;  /* 0x00000000000c8947 */ /* 0x002fec0003800000 */
[----:B------:R-:W-:Y:S02]  /*0940*/  MOV R8, R15 ;  /* 0x0000000f00087202 */ /* 0x000fe40000000f00 */
[----:B------:R-:W-:-:S07]  /*0950*/  MOV R4, 0x970 ;  /* 0x0000097000047802 */ /* 0x000fce0000000f00 */
[----:B------:R-:W-:Y:S05]  /*0960*/  CALL.REL.NOINC `($__internal_12_$__cuda_sm3x_div_rn_ftz_f32_slowpath) ;  /* 0x00000264005c7944 */ /* 0x000fea0003c00000 */
.L_x_5024:
[----:B------:R-:W-:Y:S05]  /*0970*/  BSYNC.RECONVERGENT B5 ;  /* 0x0000000000057941 */ /* 0x000fea0003800200 */
.L_x_5023:
        /* <DEDUP_REMOVED lines=28> */
.L_x_5022:
        /* <DEDUP_REMOVED lines=30> */
[----:B------:R-:W-:Y:S05]  /*0d20*/  CALL.REL.NOINC `($__internal_12_$__cuda_sm3x_div_rn_ftz_f32_slowpath) ;  /* 0x00000260006c7944 */ /* 0x000fea0003c00000 */
[----:B------:R-:W-:-:S07]  /*0d30*/  MOV R3, R0 ;  /* 0x0000000000037202 */ /* 0x000fce0000000f00 */
.L_x_5028:
[----:B------:R-:W-:Y:S05]  /*0d40*/  BSYNC.RECONVERGENT B5 ;  /* 0x0000000000057941 */ /* 0x000fea0003800200 */
.L_x_5027:
        /* <DEDUP_REMOVED lines=28> */
.L_x_5026:
        /* <DEDUP_REMOVED lines=15> */
[----:B------:R-:W-:Y:S05]  /*1000*/  CALL.REL.NOINC `($__internal_12_$__cuda_sm3x_div_rn_ftz_f32_slowpath) ;  /* 0x0000025c00b47944 */ /* 0x000fea0003c00000 */
.L_x_5030:
[----:B------:R-:W-:Y:S05]  /*1010*/  BSYNC.RECONVERGENT B5 ;  /* 0x0000000000057941 */ /* 0x000fea0003800200 */
.L_x_5029:
        /* <DEDUP_REMOVED lines=27> */
.L_x_5025:
[----:B------:R-:W-:Y:S05]  /*11d0*/  BSYNC.RECONVERGENT B4 ;  /* 0x0000000000047941 */ /* 0x000fea0003800200 */
.L_x_5021:
[----:B------:R-:W-:Y:S01]  /*11e0*/  ISETP.GE.AND P0, PT, R13, RZ, PT ;  /* 0x000000ff0d00720c */ /* 0x000fe20003f06270 */
[----:B------:R-:W-:Y:S01]  /*11f0*/  FADD.FTZ R11, R11, 0.69314718246459960938 ;  /* 0x3f3172180b0b7421 */ /* 0x000fe20000010000 */
[----:B------:R-:W-:-:S11]  /*1200*/  FADD.FTZ R0, |R0|, -RZ ;  /* 0x800000ff00007221 */ /* 0x000fd60000010200 */
[----:B------:R-:W-:Y:S01]  /*1210*/  @P0 FADD.FTZ R11, -R11, -RZ ;  /* 0x800000ff0b0b0221 */ /* 0x000fe20000010100 */
[----:B------:R-:W-:Y:S06]  /*1220*/  BRA `(.L_x_5019) ;  /* 0x0000001400fc7947 */ /* 0x000fec0003800000 */
.L_x_5020:
        /* <DEDUP_REMOVED lines=76> */
.L_x_5036:
[----:B------:R-:W-:Y:S05]  /*16f0*/  BSYNC.RECONVERGENT B1 ;  /* 0x0000000000017941 */ /* 0x000fea0003800200 */
.L_x_5035:
        /* <DEDUP_REMOVED lines=8> */
.L_x_5038:
[----:B------:R-:W-:Y:S05]  /*1780*/  BSYNC.RECONVERGENT B1 ;  /* 0x0000000000017941 */ /* 0x000fea0003800200 */
.L_x_5037:
[----:B------:R-:W-:Y:S01]  /*1790*/  FADD.FTZ R19, R19, R8 ;  /* 0x0000000813137221 */ /* 0x000fe20000010000 */
[----:B------:R-:W-:-:S03]  /*17a0*/  MOV R33, 0x3d39bf78 ;  /* 0x3d39bf7800217802 */ /* 0x000fc60000000f00 */
[----:B------:R-:W-:-:S04]  /*17b0*/  FMUL.FTZ R15, R19, R4 ;  /* 0x00000004130f7220 */ /* 0x000fc80000410000 */
[----:B------:R-:W1:Y:S02]  /*17c0*/  MUFU.SQRT R4, R15 ;  /* 0x0000000f00047308 */ /* 0x000e640000002000 */
[----:B-1----:R-:W-:Y:S01]  /*17d0*/  FADD.FTZ R4, R19, R4 ;  /* 0x0000000413047221 */ /* 0x002fe20000010000 */
[----:B------:R-:W-:-:S03]  /*17e0*/  HFMA2 R19, -RZ, RZ, 1.875, 0 ;  /* 0x3f800000ff137431 */ /* 0x000fc600000001ff */
        /* <DEDUP_REMOVED lines=28> */
.L_x_5034:
        /* <DEDUP_REMOVED lines=40> */
.L_x_5032:
[----:B------:R-:W-:-:S06]  /*1c30*/  FFMA.FTZ R4, R17, R17, -1 ;  /* 0xbf80000011047423 */ /* 0x000fcc0000010011 */
[----:B------:R-:W0:Y:S02]  /*1c40*/  MUFU.SQRT R4, R4 ;  /* 0x0000000400047308 */ /* 0x000e240000002000 */
[----:B0-----:R-:W-:-:S06]  /*1c50*/  FADD.FTZ R8, R17, R4 ;  /* 0x0000000411087221 */ /* 0x001fcc0000010000 */
[----:B------:R-:W0:Y:S02]  /*1c60*/  MUFU.LG2 R8, R8 ;  /* 0x0000000800087308 */ /* 0x000e240000000c00 */
[----:B0-----:R-:W-:-:S07]  /*1c70*/  FMUL.FTZ R11, R8, 0.69314718246459960938 ;  /* 0x3f317218080b7820 */ /* 0x001fce0000410000 */
.L_x_5033:
[----:B------:R-:W-:Y:S05]  /*1c80*/  BSYNC.RECONVERGENT B0 ;  /* 0x0000000000007941 */ /* 0x000fea0003800200 */
.L_x_5031:
        /* <DEDUP_REMOVED lines=32> */
[----:B------:R-:W-:Y:S02]  /*1e90*/  FADD.FTZ R6, R14, R17 ;  /* 0x000000110e067221 */ /* 0x000fe40000010000 */
        /* <DEDUP_REMOVED lines=10> */
.L_x_5046:
[----:B------:R-:W-:Y:S05]  /*1f40*/  BSYNC.RECONVERGENT B5 ;  /* 0x0000000000057941 */ /* 0x000fea0003800200 */
.L_x_5045:
[----:B------:R-:W-:-:S04]  /*1f50*/  FADD.FTZ R3, R4, R3 ;  /* 0x0000000304037221 */ /* 0x000fc80000010000 */
[----:B------:R-:W-:-:S04]  /*1f60*/  FMUL.FTZ R3, R3, R6 ;  /* 0x0000000603037220 */ /* 0x000fc80000410000 */
[----:B------:R0:W2:Y:S01]  /*1f70*/  MUFU.SQRT R15, R3 ;  /* 0x00000003000f7308 */ /* 0x0000a20000002000 */
[----:B------:R-:W-:Y:S05]  /*1f80*/  BRA `(.L_x_5043) ;  /* 0x00000000002c7947 */ /* 0x000fea0003800000 */
.L_x_5044:
        /* <DEDUP_REMOVED lines=11> */
.L_x_5043:
[----:B------:R-:W-:Y:S05]  /*2040*/  BSYNC.RECONVERGENT B1 ;  /* 0x0000000000017941 */ /* 0x000fea0003800200 */
.L_x_5041:
[----:B------:R-:W-:Y:S05]  /*2050*/  BSYNC.RELIABLE B0 ;  /* 0x0000000000007941 */ /* 0x000fea0003800100 */
.L_x_5040:
        /* <DEDUP_REMOVED lines=18> */
[----:B-1-3--:R-:W-:Y:S05]  /*2180*/  CALL.REL.NOINC `($__internal_12_$__cuda_sm3x_div_rn_ftz_f32_slowpath) ;  /* 0x0000024c00547944 */ /* 0x00afea0003c00000 */
.L_x_5049:
[----:B------:R-:W-:Y:S05]  /*2190*/  BSYNC.RECONVERGENT B5 ;  /* 0x0000000000057941 */ /* 0x000fea0003800200 */
.L_x_5048:
        /* <DEDUP_REMOVED lines=28> */
.L_x_5047:
        /* <DEDUP_REMOVED lines=18> */
.L_x_5052:
[----:B------:R-:W-:Y:S05]  /*2480*/  BSYNC.RECONVERGENT B5 ;  /* 0x0000000000057941 */ /* 0x000fea0003800200 */
.L_x_5051:
        /* <DEDUP_REMOVED lines=28> */
.L_x_5042:
[----:B------:R-:W-:-:S13]  /*2650*/  ISETP.GE.AND P0, PT, R12, RZ, PT ;  /* 0x000000ff0c00720c */ /* 0x000fda0003f06270 */
[----:B------:R-:W-:Y:S05]  /*2660*/  @!P0 BRA `(.L_x_5053) ;  /* 0x0000000000708947 */ /* 0x000fea0003800000 */
        /* <DEDUP_REMOVED lines=28> */
.L_x_5053:
        /* <DEDUP_REMOVED lines=14> */
[----:B------:R-:W-:Y:S01]  /*2910*/  HFMA2 R4, -RZ, RZ, 1.857421875, -1409 ;  /* 0x3f6ee581ff047431 */ /* 0x000fe200000001ff */
        /* <DEDUP_REMOVED lines=13> */
.L_x_5050:
[----:B------:R-:W-:Y:S05]  /*29f0*/  BSYNC.RECONVERGENT B4 ;  /* 0x0000000000047941 */ /* 0x000fea0003800200 */
.L_x_5039:
[----:B------:R-:W-:-:S13]  /*2a00*/  ISETP.GE.AND P0, PT, R13, RZ, PT ;  /* 0x000000ff0d00720c */ /* 0x000fda0003f06270 */
[----:B-1----:R-:W-:-:S07]  /*2a10*/  @P0 FADD.FTZ R11, -R11, -RZ ;  /* 0x800000ff0b0b0221 */ /* 0x002fce0000010100 */
.L_x_5019:
[----:B------:R-:W-:Y:S05]  /*2a20*/  BSYNC.RECONVERGENT B2 ;  /* 0x0000000000027941 */ /* 0x000fea0003800200 */
.L_x_5017:
        /* <DEDUP_REMOVED lines=10> */
.L_x_5016:
[----:B------:R-:W-:Y:S05]  /*2ad0*/  BSYNC.RECONVERGENT B3 ;  /* 0x0000000000037941 */ /* 0x000fea0003800200 */
.L_x_5015:
        /* <DEDUP_REMOVED lines=29> */
.L_x_5057:
        /* <DEDUP_REMOVED lines=15> */
[C---:B---3--:R-:W-:Y:S02]  /*2da0*/  VIMNMX R6, PT, PT, R16.reuse, R13, !PT ;  /* 0x0000000d10067248 */ /* 0x048fe40007fe0100 */
        /* <DEDUP_REMOVED lines=53> */
.L_x_5067:
[----:B------:R-:W-:-:S04]  /*3100*/  FADD.FTZ R6, -R0, R7 ;  /* 0x0000000700067221 */ /* 0x000fc80000010100 */
[----:B------:R-:W-:-:S07]  /*3110*/  FMUL.FTZ R6, R6, 0.5 ;  /* 0x3f00000006067820 */ /* 0x000fce0000410000 */
.L_x_5068:
[----:B------:R-:W-:Y:S05]  /*3120*/  BSYNC.RECONVERGENT B1 ;  /* 0x0000000000017941 */ /* 0x000fea0003800200 */
.L_x_5066:
        /* <DEDUP_REMOVED lines=11> */
.L_x_5070:
[----:B------:R-:W-:-:S04]  /*31e0*/  FADD.FTZ R13, R4, -R13 ;  /* 0x8000000d040d7221 */ /* 0x000fc80000010000 */
[----:B------:R-:W-:-:S07]  /*31f0*/  FMUL.FTZ R13, R13, 0.5 ;  /* 0x3f0000000d0d7820 */ /* 0x000fce0000410000 */
.L_x_5071:
[----:B------:R-:W-:Y:S05]  /*3200*/  BSYNC.RECONVERGENT B1 ;  /* 0x0000000000017941 */ /* 0x000fea0003800200 */
.L_x_5069:
        /* <DEDUP_REMOVED lines=35> */
.L_x_5065:
        /* <DEDUP_REMOVED lines=35> */
.L_x_5072:
[----:B------:R-:W-:-:S04]  /*3670*/  FADD.FTZ R13, -R20, 1 ;  /* 0x3f800000140d7421 */ /* 0x000fc80000010100 */
[----:B------:R-:W-:-:S06]  /*3680*/  FMUL.FTZ R6, R0, R13 ;  /* 0x0000000d00067220 */ /* 0x000fcc0000410000 */
[----:B------:R-:W0:Y:S08]  /*3690*/  MUFU.SQRT R6, R6 ;  /* 0x0000000600067308 */ /* 0x000e300000002000 */
[----:B0-----:R-:W0:Y:S02]  /*36a0*/  MUFU.RCP R8, R6 ;  /* 0x0000000600087308 */ /* 0x001e240000001000 */
[----:B0-----:R-:W-:Y:S01]  /*36b0*/  FMUL.FTZ R13, |R15|, R8 ;  /* 0x000000080f0d7220 */ /* 0x001fe20000410200 */
[----:B------:R-:W-:Y:S06]  /*36c0*/  BRA `(.L_x_5063) ;  /* 0x0000000000047947 */ /* 0x000fec0003800000 */
.L_x_5064:
[----:B------:R0:W1:Y:S02]  /*36d0*/  MUFU.SQRT R13, R3 ;  /* 0x00000003000d7308 */ /* 0x0000640000002000 */
.L_x_5063:
[----:B------:R-:W-:Y:S05]  /*36e0*/  BSYNC.RECONVERGENT B0 ;  /* 0x0000000000007941 */ /* 0x000fea0003800200 */
.L_x_5062:
        /* <DEDUP_REMOVED lines=40> */
.L_x_5077:
        /* <DEDUP_REMOVED lines=28> */
.L_x_5076:
        /* <DEDUP_REMOVED lines=23> */
.L_x_5083:
[----:B0-----:R-:W-:-:S04]  /*3ca0*/  FADD.FTZ R3, -R5, R4 ;  /* 0x0000000405037221 */ /* 0x001fc80000010100 */
[----:B------:R-:W-:-:S07]  /*3cb0*/  FMUL.FTZ R3, R3, 0.5 ;  /* 0x3f00000003037820 */ /* 0x000fce0000410000 */
.L_x_5084:
[----:B------:R-:W-:Y:S05]  /*3cc0*/  BSYNC.RECONVERGENT B5 ;  /* 0x0000000000057941 */ /* 0x000fea0003800200 */
.L_x_5082:
[----:B------:R-:W-:Y:S01]  /*3cd0*/  FADD.FTZ R0, R3, R0 ;  /* 0x0000000003007221 */ /* 0x000fe20000010000 */
[----:B------:R-:W-:-:S04]  /*3ce0*/  FADD.FTZ R17, R20, R17 ;  /* 0x0000001114117221 */ /* 0x000fc80000010000 */
[----:B------:R-:W-:-:S04]  /*3cf0*/  FMUL.FTZ R0, R0, R17 ;  /* 0x0000001100007220 */ /* 0x000fc80000410000 */
[----:B------:R0:W2:Y:S01]  /*3d00*/  MUFU.SQRT R18, R0 ;  /* 0x0000000000127308 */ /* 0x0000a20000002000 */
[----:B------:R-:W-:Y:S05]  /*3d10*/  BRA `(.L_x_5085) ;  /* 0x0000000000487947 */ /* 0x000fea0003800000 */
.L_x_5081:
        /* <DEDUP_REMOVED lines=12> */
.L_x_5080:
[----:B------:R-:W-:Y:S01]  /*3de0*/  FADD.FTZ R0, R17, 1 ;  /* 0x3f80000011007421 */ /* 0x000fe20000010000 */
[----:B0-----:R-:W-:Y:S01]  /*3df0*/  MUFU.SQRT R3, R3 ;  /* 0x0000000300037308 */ /* 0x001fe20000002000 */
[----:B------:R-:W-:Y:S02]  /*3e00*/  HFMA2 R20, -RZ, RZ, 1.875, 0 ;  /* 0x3f800000ff147431 */ /* 0x000fe400000001ff */
[----:B------:R-:W-:-:S06]  /*3e10*/  FMUL.FTZ R0, R0, 0.5 ;  /* 0x3f00000000007820 */ /* 0x000fcc0000410000 */
[----:B------:R-:W0:Y:S02]  /*3e20*/  MUFU.SQRT R0, R0 ;  /* 0x0000000000007308 */ /* 0x000e240000002000 */
[----:B0-----:R-:W-:-:S07]  /*3e30*/  FMUL.FTZ R18, R3, R0 ;  /* 0x0000000003127220 */ /* 0x001fce0000410000 */
.L_x_5085:
[----:B------:R-:W-:Y:S05]  /*3e40*/  BSYNC.RECONVERGENT B1 ;  /* 0x0000000000017941 */ /* 0x000fea0003800200 */
.L_x_5079:
[----:B------:R-:W-:Y:S05]  /*3e50*/  BRA `(.L_x_5086) ;  /* 0x0000000000087947 */ /* 0x000fea0003800000 */
.L_x_5075:
[----:B------:R-:W-:Y:S01]  /*3e60*/  FMUL.FTZ R18, R17, 16777216 ;  /* 0x4b80000011127820 */ /* 0x000fe20000410000 */
[----:B------:R-:W-:-:S07]  /*3e70*/  FMUL.FTZ R20, R20, 16777216 ;  /* 0x4b80000014147820 */ /* 0x000fce0000410000 */
.L_x_5086:
[----:B------:R-:W-:Y:S05]  /*3e80*/  BSYNC.RELIABLE B0 ;  /* 0x0000000000007941 */ /* 0x000fea0003800100 */
.L_x_5074:
        /* <DEDUP_REMOVED lines=19> */
[----:B-1----:R-:W-:Y:S05]  /*3fc0*/  CALL.REL.NOINC `($__internal_12_$__cuda_sm3x_div_rn_ftz_f32_slowpath) ;  /* 0x0000022c00c47944 */ /* 0x002fea0003c00000 */
.L_x_5089:
[----:B------:R-:W-:Y:S05]  /*3fd0*/  BSYNC.RECONVERGENT B5 ;  /* 0x0000000000057941 */ /* 0x000fea0003800200 */
.L_x_5088:
        /* <DEDUP_REMOVED lines=29> */
.L_x_5087:
        /* <DEDUP_REMOVED lines=17> */
.L_x_5091:
[----:B------:R-:W-:Y:S05]  /*42c0*/  BSYNC.RECONVERGENT B5 ;  /* 0x0000000000057941 */ /* 0x000fea0003800200 */
.L_x_5090:
        /* <DEDUP_REMOVED lines=28> */
.L_x_5078:
[----:B------:R-:W-:Y:S05]  /*4490*/  BSYNC.RECONVERGENT B4 ;  /* 0x0000000000047941 */ /* 0x000fea0003800200 */
.L_x_5073:
[----:B------:R-:W-:-:S13]  /*44a0*/  ISETP.GE.AND P0, PT, R15, RZ, PT ;  /* 0x000000ff0f00720c */ /* 0x000fda0003f06270 */
[----:B-1----:R-:W-:Y:S01]  /*44b0*/  @P0 FADD.FTZ R13, -R13, -RZ ;  /* 0x800000ff0d0d0221 */ /* 0x002fe20000010100 */
[----:B------:R-:W-:Y:S06]  /*44c0*/  BRA `(.L_x_5058) ;  /* 0x0000000800f07947 */ /* 0x000fec0003800000 */
.L_x_5061:
[----:B------:R-:W-:Y:S01]  /*44d0*/  FADD.FTZ R0, -R14, 6.1232342629258392722e-17 ;  /* 0x248d31320e007421 */ /* 0x000fe20000010100 */
[----:B------:R-:W-:-:S03]  /*44e0*/  FADD.FTZ R13, -R15, -RZ ;  /* 0x800000ff0f0d7221 */ /* 0x000fc60000010100 */
[----:B------:R-:W-:Y:S01]  /*44f0*/  FADD.FTZ R0, R0, 1.5707963705062866211 ;  /* 0x3fc90fdb00007421 */ /* 0x000fe20000010000 */
[----:B------:R-:W-:Y:S06]  /*4500*/  BRA `(.L_x_5058) ;  /* 0x0000000800e07947 */ /* 0x000fec0003800000 */
.L_x_5060:
[----:B------:R-:W-:Y:S02]  /*4510*/  HFMA2 R0, -RZ, RZ, 0, 0 ;  /* 0x00000000ff007431 */ /* 0x000fe400000001ff */
[----:B------:R-:W-:Y:S01]  /*4520*/  FADD.FTZ R13, -R15, -RZ ;  /* 0x800000ff0f0d7221 */ /* 0x000fe20000010100 */
[----:B------:R-:W-:Y:S06]  /*4530*/  BRA `(.L_x_5058) ;  /* 0x0000000800d47947 */ /* 0x000fec0003800000 */
.L_x_5059:
        /* <DEDUP_REMOVED lines=25> */
[----:B---3--:R-:W-:Y:S05]  /*46d0*/  CALL.REL.NOINC `($__internal_12_$__cuda_sm3x_div_rn_ftz_f32_slowpath) ;  /* 0x0000022800007944 */ /* 0x008fea0003c00000 */
.L_x_5096:
[----:B------:R-:W-:Y:S05]  /*46e0*/  BSYNC.RECONVERGENT B5 ;  /* 0x0000000000057941 */ /* 0x000fea0003800200 */
.L_x_5095:
        /* <DEDUP_REMOVED lines=29> */
.L_x_5094:
[CC--:B------:R-:W-:Y:S01]  /*48c0*/  VIMNMX R0, PT, PT, R3.reuse, R20.reuse, !PT ;  /* 0x0000001403007248 */ /* 0x0c0fe20007fe0100 */
[----:B------:R-:W0:Y:S01]  /*48d0*/  MUFU.RCP R7, R18 ;  /* 0x0000001200077308 */ /* 0x000e220000001000 */
[----:B------:R-:W-:Y:S01]  /*48e0*/  VIMNMX R3, PT, PT, R3, R20, PT ;  /* 0x0000001403037248 */ /* 0x000fe20003fe0100 */
[----:B------:R-:W-:Y:S01]  /*48f0*/  BSSY.RECONVERGENT B5, `(.L_x_5098) ;  /* 0x000001a000057945 */ /* 0x000fe20003800200 */
[----:B------:R-:W-:Y:S02]  /*4900*/  LOP3.LUT R4, R0, 0xfe000000, RZ, 0xc0, !PT ;  /* 0xfe00000000047812 */ /* 0x000fe400078ec0ff */
[----:B------:R-:W-:Y:S02]  /*4910*/  FSETP.NEU.FTZ.AND P0, PT, R3, RZ, PT ;  /* 0x000000ff0300720b */ /* 0x000fe40003f1d000 */
[----:B------:R-:W-:-:S05]  /*4920*/  LOP3.LUT R5, R4, 0x7e800000, RZ, 0x3c, !PT ;  /* 0x7e80000004057812 */ /* 0x000fca00078e3cff */
[-C--:B---3--:R-:W-:Y:S01]  /*4930*/  FMUL.FTZ R6, R3, R5.reuse ;  /* 0x0000000503067220 */ /* 0x088fe20000410000 */
        /* <DEDUP_REMOVED lines=19> */
[----:B------:R-:W-:Y:S05]  /*4a70*/  CALL.REL.NOINC `($__internal_12_$__cuda_sm3x_div_rn_ftz_f32_slowpath) ;  /* 0x0000022400187944 */ /* 0x000fea0003c00000 */
[----:B------:R-:W-:-:S07]  /*4a80*/  MOV R3, R0 ;  /* 0x0000000000037202 */ /* 0x000fce0000000f00 */
.L_x_5099:
[----:B------:R-:W-:Y:S05]  /*4a90*/  BSYNC.RECONVERGENT B5 ;  /* 0x0000000000057941 */ /* 0x000fea0003800200 */
.L_x_5098:
        /* <DEDUP_REMOVED lines=29> */
.L_x_5093:
        /* <DEDUP_REMOVED lines=12> */
[-C--:B---3--:R-:W-:Y:S01]  /*4d30*/  FMUL.FTZ R6, R0, R3.reuse ;  /* 0x0000000300067220 */ /* 0x088fe20000410000 */
        /* <DEDUP_REMOVED lines=19> */
[----:B------:R-:W-:Y:S05]  /*4e70*/  CALL.REL.NOINC `($__internal_12_$__cuda_sm3x_div_rn_ftz_f32_slowpath) ;  /* 0x0000022000187944 */ /* 0x000fea0003c00000 */
.L_x_5101:
[----:B------:R-:W-:Y:S05]  /*4e80*/  BSYNC.RECONVERGENT B5 ;  /* 0x0000000000057941 */ /* 0x000fea0003800200 */
.L_x_5100:
        /* <DEDUP_REMOVED lines=27> */
.L_x_5097:
[----:B------:R-:W-:Y:S05]  /*5040*/  BSYNC.RECONVERGENT B4 ;  /* 0x0000000000047941 */ /* 0x000fea0003800200 */
.L_x_5092:
[----:B------:R-:W-:Y:S01]  /*5050*/  ISETP.GE.AND P0, PT, R15, RZ, PT ;  /* 0x000000ff0f00720c */ /* 0x000fe20003f06270 */
[----:B------:R-:W-:Y:S01]  /*5060*/  FADD.FTZ R13, R13, 0.69314718246459960938 ;  /* 0x3f3172180d0d7421 */ /* 0x000fe20000010000 */
[----:B------:R-:W-:-:S11]  /*5070*/  FADD.FTZ R0, |R0|, -RZ ;  /* 0x800000ff00007221 */ /* 0x000fd60000010200 */
[----:B------:R-:W-:-:S07]  /*5080*/  @P0 FADD.FTZ R13, -R13, -RZ ;  /* 0x800000ff0d0d0221 */ /* 0x000fce0000010100 */
.L_x_5058:
[----:B------:R-:W-:Y:S05]  /*5090*/  BSYNC.RECONVERGENT B2 ;  /* 0x0000000000027941 */ /* 0x000fea0003800200 */
.L_x_5056:
        /* <DEDUP_REMOVED lines=10> */
.L_x_5055:
[----:B------:R-:W-:Y:S05]  /*5140*/  BSYNC.RECONVERGENT B3 ;  /* 0x0000000000037941 */ /* 0x000fea0003800200 */
.L_x_5054:
        /* <DEDUP_REMOVED lines=29> */
.L_x_5105:
        /* <DEDUP_REMOVED lines=69> */
.L_x_5115:
[----:B------:R-:W-:-:S04]  /*5770*/  FADD.FTZ R6, -R0, R7 ;  /* 0x0000000700067221 */ /* 0x000fc80000010100 */
[----:B------:R-:W-:-:S07]  /*5780*/  FMUL.FTZ R6, R6, 0.5 ;  /* 0x3f00000006067820 */ /* 0x000fce0000410000 */
.L_x_5116:
[----:B------:R-:W-:Y:S05]  /*5790*/  BSYNC.RECONVERGENT B1 ;  /* 0x0000000000017941 */ /* 0x000fea0003800200 */
.L_x_5114:
        /* <DEDUP_REMOVED lines=11> */
.L_x_5118:
[----:B------:R-:W-:-:S04]  /*5850*/  FADD.FTZ R15, R4, -R15 ;  /* 0x8000000f040f7221 */ /* 0x000fc80000010000 */
[----:B------:R-:W-:-:S07]  /*5860*/  FMUL.FTZ R15, R15, 0.5 ;  /* 0x3f0000000f0f7820 */ /* 0x000fce0000410000 */
.L_x_5119:
[----:B------:R-:W-:Y:S05]  /*5870*/  BSYNC.RECONVERGENT B1 ;  /* 0x0000000000017941 */ /* 0x000fea0003800200 */
.L_x_5117:
        /* <DEDUP_REMOVED lines=35> */
.L_x_5113:
        /* <DEDUP_REMOVED lines=35> */
.L_x_5120:
[----:B------:R-:W-:-:S04]  /*5ce0*/  FADD.FTZ R15, -R22, 1 ;  /* 0x3f800000160f7421 */ /* 0x000fc80000010100 */
[----:B------:R-:W-:-:S06]  /*5cf0*/  FMUL.FTZ R6, R0, R15 ;  /* 0x0000000f00067220 */ /* 0x000fcc0000410000 */
[----:B------:R-:W0:Y:S08]  /*5d00*/  MUFU.SQRT R6, R6 ;  /* 0x0000000600067308 */ /* 0x000e300000002000 */
[----:B0-----:R-:W0:Y:S02]  /*5d10*/  MUFU.RCP R8, R6 ;  /* 0x0000000600087308 */ /* 0x001e240000001000 */
[----:B0-----:R-:W-:Y:S01]  /*5d20*/  FMUL.FTZ R15, |R19|, R8 ;  /* 0x00000008130f7220 */ /* 0x001fe20000410200 */
[----:B------:R-:W-:Y:S06]  /*5d30*/  BRA `(.L_x_5111) ;  /* 0x0000000000047947 */ /* 0x000fec0003800000 */
.L_x_5112:
[----:B------:R0:W1:Y:S02]  /*5d40*/  MUFU.SQRT R15, R3 ;  /* 0x00000003000f7308 */ /* 0x0000640000002000 */
.L_x_5111:
[----:B------:R-:W-:Y:S05]  /*5d50*/  BSYNC.RECONVERGENT B0 ;  /* 0x0000000000007941 */ /* 0x000fea0003800200 */
.L_x_5110:
        /* <DEDUP_REMOVED lines=40> */
.L_x_5125:
        /* <DEDUP_REMOVED lines=28> */
.L_x_5124:
        /* <DEDUP_REMOVED lines=23> */
.L_x_5131:
[----:B0-----:R-:W-:-:S04]  /*6310*/  FADD.FTZ R3, -R5, R4 ;  /* 0x0000000405037221 */ /* 0x001fc80000010100 */
[----:B------:R-:W-:-:S07]  /*6320*/  FMUL.FTZ R3, R3, 0.5 ;  /* 0x3f00000003037820 */ /* 0x000fce0000410000 */
.L_x_5132:
[----:B------:R-:W-:Y:S05]  /*6330*/  BSYNC.RECONVERGENT B5 ;  /* 0x0000000000057941 */ /* 0x000fea0003800200 */
.L_x_5130:
[----:B------:R-:W-:Y:S01]  /*6340*/  FADD.FTZ R0, R3, R0 ;  /* 0x0000000003007221 */ /* 0x000fe20000010000 */
[----:B------:R-:W-:-:S04]  /*6350*/  FADD.FTZ R17, R22, R17 ;  /* 0x0000001116117221 */ /* 0x000fc80000010000 */
[----:B------:R-:W-:-:S04]  /*6360*/  FMUL.FTZ R0, R0, R17 ;  /* 0x0000001100007220 */ /* 0x000fc80000410000 */
[----:B------:R0:W2:Y:S01]  /*6370*/  MUFU.SQRT R20, R0 ;  /* 0x0000000000147308 */ /* 0x0000a20000002000 */
[----:B------:R-:W-:Y:S05]  /*6380*/  BRA `(.L_x_5133) ;  /* 0x0000000000487947 */ /* 0x000fea0003800000 */
.L_x_5129:
        /* <DEDUP_REMOVED lines=12> */
.L_x_5128:
[----:B------:R-:W-:Y:S01]  /*6450*/  FADD.FTZ R0, R17, 1 ;  /* 0x3f80000011007421 */ /* 0x000fe20000010000 */
[----:B0-----:R-:W-:Y:S01]  /*6460*/  MUFU.SQRT R3, R3 ;  /* 0x0000000300037308 */ /* 0x001fe20000002000 */
[----:B------:R-:W-:Y:S02]  /*6470*/  HFMA2 R22, -RZ, RZ, 1.875, 0 ;  /* 0x3f800000ff167431 */ /* 0x000fe400000001ff */
[----:B------:R-:W-:-:S06]  /*6480*/  FMUL.FTZ R0, R0, 0.5 ;  /* 0x3f00000000007820 */ /* 0x000fcc0000410000 */
[----:B------:R-:W0:Y:S02]  /*6490*/  MUFU.SQRT R0, R0 ;  /* 0x0000000000007308 */ /* 0x000e240000002000 */
[----:B0-----:R-:W-:-:S07]  /*64a0*/  FMUL.FTZ R20, R3, R0 ;  /* 0x0000000003147220 */ /* 0x001fce0000410000 */
.L_x_5133:
[----:B------:R-:W-:Y:S05]  /*64b0*/  BSYNC.RECONVERGENT B1 ;  /* 0x0000000000017941 */ /* 0x000fea0003800200 */
.L_x_5127:
[----:B------:R-:W-:Y:S05]  /*64c0*/  BRA `(.L_x_5134) ;  /* 0x0000000000087947 */ /* 0x000fea0003800000 */
.L_x_5123:
[----:B------:R-:W-:Y:S01]  /*64d0*/  FMUL.FTZ R20, R17, 16777216 ;  /* 0x4b80000011147820 */ /* 0x000fe20000410000 */
[----:B------:R-:W-:-:S07]  /*64e0*/  FMUL.FTZ R22, R22, 16777216 ;  /* 0x4b80000016167820 */ /* 0x000fce0000410000 */
.L_x_5134:
[----:B------:R-:W-:Y:S05]  /*64f0*/  BSYNC.RELIABLE B0 ;  /* 0x0000000000007941 */ /* 0x000fea0003800100 */
.L_x_5122:
        /* <DEDUP_REMOVED lines=20> */
.L_x_5137:
[----:B------:R-:W-:Y:S05]  /*6640*/  BSYNC.RECONVERGENT B5 ;  /* 0x0000000000057941 */ /* 0x000fea0003800200 */
.L_x_5136:
        /* <DEDUP_REMOVED lines=29> */
.L_x_5135:
        /* <DEDUP_REMOVED lines=17> */
.L_x_5139:
[----:B------:R-:W-:Y:S05]  /*6930*/  BSYNC.RECONVERGENT B5 ;  /* 0x0000000000057941 */ /* 0x000fea0003800200 */
.L_x_5138:
        /* <DEDUP_REMOVED lines=28> */
.L_x_5126:
[----:B------:R-:W-:Y:S05]  /*6b00*/  BSYNC.RECONVERGENT B4 ;  /* 0x0000000000047941 */ /* 0x000fea0003800200 */
.L_x_5121:
[----:B------:R-:W-:-:S13]  /*6b10*/  ISETP.GE.AND P0, PT, R19, RZ, PT ;  /* 0x000000ff1300720c */ /* 0x000fda0003f06270 */
[----:B-1----:R-:W-:Y:S01]  /*6b20*/  @P0 FADD.FTZ R15, -R15, -RZ ;  /* 0x800000ff0f0f0221 */ /* 0x002fe20000010100 */
[----:B------:R-:W-:Y:S06]  /*6b30*/  BRA `(.L_x_5106) ;  /* 0x0000000800f07947 */ /* 0x000fec0003800000 */
.L_x_5109:
[----:B------:R-:W-:Y:S01]  /*6b40*/  FADD.FTZ R0, -R18, 6.1232342629258392722e-17 ;  /* 0x248d313212007421 */ /* 0x000fe20000010100 */
[----:B------:R-:W-:-:S03]  /*6b50*/  FADD.FTZ R15, -R19, -RZ ;  /* 0x800000ff130f7221 */ /* 0x000fc60000010100 */
[----:B------:R-:W-:Y:S01]  /*6b60*/  FADD.FTZ R0, R0, 1.5707963705062866211 ;  /* 0x3fc90fdb00007421 */ /* 0x000fe20000010000 */
[----:B------:R-:W-:Y:S06]  /*6b70*/  BRA `(.L_x_5106) ;  /* 0x0000000800e07947 */ /* 0x000fec0003800000 */
.L_x_5108:
[----:B------:R-:W-:Y:S02]  /*6b80*/  HFMA2 R0, -RZ, RZ, 0, 0 ;  /* 0x00000000ff007431 */ /* 0x000fe400000001ff */
[----:B------:R-:W-:Y:S01]  /*6b90*/  FADD.FTZ R15, -R19, -RZ ;  /* 0x800000ff130f7221 */ /* 0x000fe20000010100 */
[----:B------:R-:W-:Y:S06]  /*6ba0*/  BRA `(.L_x_5106) ;  /* 0x0000000800d47947 */ /* 0x000fec0003800000 */
.L_x_5107:
        /* <DEDUP_REMOVED lines=26> */
.L_x_5144:
[----:B------:R-:W-:Y:S05]  /*6d50*/  BSYNC.RECONVERGENT B5 ;  /* 0x0000000000057941 */ /* 0x000fea0003800200 */
.L_x_5143:
        /* <DEDUP_REMOVED lines=29> */
.L_x_5142:
        /* <DEDUP_REMOVED lines=29> */
.L_x_5147:
[----:B------:R-:W-:Y:S05]  /*7100*/  BSYNC.RECONVERGENT B5 ;  /* 0x0000000000057941 */ /* 0x000fea0003800200 */
.L_x_5146:
        /* <DEDUP_REMOVED lines=29> */
.L_x_5141:
        /* <DEDUP_REMOVED lines=33> */
.L_x_5149:
[----:B------:R-:W-:Y:S05]  /*74f0*/  BSYNC.RECONVERGENT B5 ;  /* 0x0000000000057941 */ /* 0x000fea0003800200 */
.L_x_5148:
        /* <DEDUP_REMOVED lines=27> */
.L_x_5145:
[----:B------:R-:W-:Y:S05]  /*76b0*/  BSYNC.RECONVERGENT B4 ;  /* 0x0000000000047941 */ /* 0x000fea0003800200 */
.L_x_5140:
[----:B------:R-:W-:Y:S01]  /*76c0*/  ISETP.GE.AND P0, PT, R19, RZ, PT ;  /* 0x000000ff1300720c */ /* 0x000fe20003f06270 */
[----:B------:R-:W-:Y:S01]  /*76d0*/  FADD.FTZ R15, R15, 0.69314718246459960938 ;  /* 0x3f3172180f0f7421 */ /* 0x000fe20000010000 */
[----:B------:R-:W-:-:S11]  /*76e0*/  FADD.FTZ R0, |R0|, -RZ ;  /* 0x800000ff00007221 */ /* 0x000fd60000010200 */
[----:B------:R-:W-:-:S07]  /*76f0*/  @P0 FADD.FTZ R15, -R15, -RZ ;  /* 0x800000ff0f0f0221 */ /* 0x000fce0000010100 */
.L_x_5106:
[----:B------:R-:W-:Y:S05]  /*7700*/  BSYNC.RECONVERGENT B2 ;  /* 0x0000000000027941 */ /* 0x000fea0003800200 */
.L_x_5104:
        /* <DEDUP_REMOVED lines=10> */
.L_x_5103:
[----:B------:R-:W-:Y:S05]  /*77b0*/  BSYNC.RECONVERGENT B3 ;  /* 0x0000000000037941 */ /* 0x000fea0003800200 */
.L_x_5102:
        /* <DEDUP_REMOVED lines=29> */
.L_x_5153:
        /* <DEDUP_REMOVED lines=69> */
.L_x_5163:
[----:B------:R-:W-:-:S04]  /*7de0*/  FADD.FTZ R6, -R0, R7 ;  /* 0x0000000700067221 */ /* 0x000fc80000010100 */
[----:B------:R-:W-:-:S07]  /*7df0*/  FMUL.FTZ R6, R6, 0.5 ;  /* 0x3f00000006067820 */ /* 0x000fce0000410000 */
.L_x_5164:
[----:B------:R-:W-:Y:S05]  /*7e00*/  BSYNC.RECONVERGENT B1 ;  /* 0x0000000000017941 */ /* 0x000fea0003800200 */
.L_x_5162:
        /* <DEDUP_REMOVED lines=11> */
.L_x_5166:
[----:B------:R-:W-:-:S04]  /*7ec0*/  FADD.FTZ R19, R4, -R19 ;  /* 0x8000001304137221 */ /* 0x000fc80000010000 */
[----:B------:R-:W-:-:S07]  /*7ed0*/  FMUL.FTZ R19, R19, 0.5 ;  /* 0x3f00000013137820 */ /* 0x000fce0000410000 */
.L_x_5167:
[----:B------:R-:W-:Y:S05]  /*7ee0*/  BSYNC.RECONVERGENT B1 ;  /* 0x0000000000017941 */ /* 0x000fea0003800200 */
.L_x_5165:
        /* <DEDUP_REMOVED lines=35> */
.L_x_5161:
        /* <DEDUP_REMOVED lines=35> */
.L_x_5168:
[----:B------:R-:W-:-:S04]  /*8350*/  FADD.FTZ R19, -R24, 1 ;  /* 0x3f80000018137421 */ /* 0x000fc80000010100 */
[----:B------:R-:W-:-:S06]  /*8360*/  FMUL.FTZ R6, R0, R19 ;  /* 0x0000001300067220 */ /* 0x000fcc0000410000 */
[----:B------:R-:W0:Y:S08]  /*8370*/  MUFU.SQRT R6, R6 ;  /* 0x0000000600067308 */ /* 0x000e300000002000 */
[----:B0-----:R-:W0:Y:S02]  /*8380*/  MUFU.RCP R8, R6 ;  /* 0x0000000600087308 */ /* 0x001e240000001000 */
[----:B0-----:R-:W-:Y:S01]  /*8390*/  FMUL.FTZ R19, |R21|, R8 ;  /* 0x0000000815137220 */ /* 0x001fe20000410200 */
[----:B------:R-:W-:Y:S06]  /*83a0*/  BRA `(.L_x_5159) ;  /* 0x0000000000047947 */ /* 0x000fec0003800000 */
.L_x_5160:
[----:B------:R0:W1:Y:S02]  /*83b0*/  MUFU.SQRT R19, R3 ;  /* 0x0000000300137308 */ /* 0x0000640000002000 */
.L_x_5159:
[----:B------:R-:W-:Y:S05]  /*83c0*/  BSYNC.RECONVERGENT B0 ;  /* 0x0000000000007941 */ /* 0x000fea0003800200 */
.L_x_5158:
        /* <DEDUP_REMOVED lines=40> */
.L_x_5173:
        /* <DEDUP_REMOVED lines=28> */
.L_x_5172:
        /* <DEDUP_REMOVED lines=23> */
.L_x_5179:
[----:B0-----:R-:W-:-:S04]  /*8980*/  FADD.FTZ R3, -R5, R4 ;  /* 0x0000000405037221 */ /* 0x001fc80000010100 */
[----:B------:R-:W-:-:S07]  /*8990*/  FMUL.FTZ R3, R3, 0.5 ;  /* 0x3f00000003037820 */ /* 0x000fce0000410000 */
.L_x_5180:
[----:B------:R-:W-:Y:S05]  /*89a0*/  BSYNC.RECONVERGENT B5 ;  /* 0x0000000000057941 */ /* 0x000fea0003800200 */
.L_x_5178:
[----:B------:R-:W-:Y:S01]  /*89b0*/  FADD.FTZ R0, R3, R0 ;  /* 0x0000000003007221 */ /* 0x000fe20000010000 */
[----:B------:R-:W-:-:S04]  /*89c0*/  FADD.FTZ R17, R24, R17 ;  /* 0x0000001118117221 */ /* 0x000fc80000010000 */
[----:B------:R-:W-:-:S04]  /*89d0*/  FMUL.FTZ R0, R0, R17 ;  /* 0x0000001100007220 */ /* 0x000fc80000410000 */
[----:B------:R0:W2:Y:S01]  /*89e0*/  MUFU.SQRT R22, R0 ;  /* 0x0000000000167308 */ /* 0x0000a20000002000 */
[----:B------:R-:W-:Y:S05]  /*89f0*/  BRA `(.L_x_5181) ;  /* 0x0000000000487947 */ /* 0x000fea0003800000 */
.L_x_5177:
        /* <DEDUP_REMOVED lines=12> */
.L_x_5176:
[----:B------:R-:W-:Y:S01]  /*8ac0*/  FADD.FTZ R0, R17, 1 ;  /* 0x3f80000011007421 */ /* 0x000fe20000010000 */
[----:B0-----:R-:W-:Y:S01]  /*8ad0*/  MUFU.SQRT R3, R3 ;  /* 0x0000000300037308 */ /* 0x001fe20000002000 */
[----:B------:R-:W-:Y:S02]  /*8ae0*/  HFMA2 R24, -RZ, RZ, 1.875, 0 ;  /* 0x3f800000ff187431 */ /* 0x000fe400000001ff */
[----:B------:R-:W-:-:S06]  /*8af0*/  FMUL.FTZ R0, R0, 0.5 ;  /* 0x3f00000000007820 */ /* 0x000fcc0000410000 */
[----:B------:R-:W0:Y:S02]  /*8b00*/  MUFU.SQRT R0, R0 ;  /* 0x0000000000007308 */ /* 0x000e240000002000 */
[----:B0-----:R-:W-:-:S07]  /*8b10*/  FMUL.FTZ R22, R3, R0 ;  /* 0x0000000003167220 */ /* 0x001fce0000410000 */
.L_x_5181:
[----:B------:R-:W-:Y:S05]  /*8b20*/  BSYNC.RECONVERGENT B1 ;  /* 0x0000000000017941 */ /* 0x000fea0003800200 */
.L_x_5175:
[----:B------:R-:W-:Y:S05]  /*8b30*/  BRA `(.L_x_5182) ;  /* 0x0000000000087947 */ /* 0x000fea0003800000 */
.L_x_5171:
[----:B------:R-:W-:Y:S01]  /*8b40*/  FMUL.FTZ R22, R17, 16777216 ;  /* 0x4b80000011167820 */ /* 0x000fe20000410000 */
[----:B------:R-:W-:-:S07]  /*8b50*/  FMUL.FTZ R24, R24, 16777216 ;  /* 0x4b80000018187820 */ /* 0x000fce0000410000 */
.L_x_5182:
[----:B------:R-:W-:Y:S05]  /*8b60*/  BSYNC.RELIABLE B0 ;  /* 0x0000000000007941 */ /* 0x000fea0003800100 */
.L_x_5170:
        /* <DEDUP_REMOVED lines=20> */
.L_x_5185:
[----:B------:R-:W-:Y:S05]  /*8cb0*/  BSYNC.RECONVERGENT B5 ;  /* 0x0000000000057941 */ /* 0x000fea0003800200 */
.L_x_5184:
        /* <DEDUP_REMOVED lines=29> */
.L_x_5183:
        /* <DEDUP_REMOVED lines=17> */
.L_x_5187:
[----:B------:R-:W-:Y:S05]  /*8fa0*/  BSYNC.RECONVERGENT B5 ;  /* 0x0000000000057941 */ /* 0x000fea0003800200 */
.L_x_5186:
        /* <DEDUP_REMOVED lines=28> */
.L_x_5174:
[----:B------:R-:W-:Y:S05]  /*9170*/  BSYNC.RECONVERGENT B4 ;  /* 0x0000000000047941 */ /* 0x000fea0003800200 */
.L_x_5169:
[----:B------:R-:W-:-:S13]  /*9180*/  ISETP.GE.AND P0, PT, R21, RZ, PT ;  /* 0x000000ff1500720c */ /* 0x000fda0003f06270 */
[----:B-1----:R-:W-:Y:S01]  /*9190*/  @P0 FADD.FTZ R19, -R19, -RZ ;  /* 0x800000ff13130221 */ /* 0x002fe20000010100 */
[----:B------:R-:W-:Y:S06]  /*91a0*/  BRA `(.L_x_5154) ;  /* 0x0000000800f07947 */ /* 0x000fec0003800000 */
.L_x_5157:
[----:B------:R-:W-:Y:S01]  /*91b0*/  FADD.FTZ R0, -R20, 6.1232342629258392722e-17 ;  /* 0x248d313214007421 */ /* 0x000fe20000010100 */
[----:B------:R-:W-:-:S03]  /*91c0*/  FADD.FTZ R19, -R21, -RZ ;  /* 0x800000ff15137221 */ /* 0x000fc60000010100 */
[----:B------:R-:W-:Y:S01]  /*91d0*/  FADD.FTZ R0, R0, 1.5707963705062866211 ;  /* 0x3fc90fdb00007421 */ /* 0x000fe20000010000 */
[----:B------:R-:W-:Y:S06]  /*91e0*/  BRA `(.L_x_5154) ;  /* 0x0000000800e07947 */ /* 0x000fec0003800000 */
.L_x_5156:
[----:B------:R-:W-:Y:S02]  /*91f0*/  HFMA2 R0, -RZ, RZ, 0, 0 ;  /* 0x00000000ff007431 */ /* 0x000fe400000001ff */
[----:B------:R-:W-:Y:S01]  /*9200*/  FADD.FTZ R19, -R21, -RZ ;  /* 0x800000ff15137221 */ /* 0x000fe20000010100 */
[----:B------:R-:W-:Y:S06]  /*9210*/  BRA `(.L_x_5154) ;  /* 0x0000000800d47947 */ /* 0x000fec0003800000 */
.L_x_5155:
        /* <DEDUP_REMOVED lines=26> */
.L_x_5192:
[----:B------:R-:W-:Y:S05]  /*93c0*/  BSYNC.RECONVERGENT B5 ;  /* 0x0000000000057941 */ /* 0x000fea0003800200 */
.L_x_5191:
        /* <DEDUP_REMOVED lines=29> */
.L_x_5190:
        /* <DEDUP_REMOVED lines=29> */
.L_x_5195:
[----:B------:R-:W-:Y:S05]  /*9770*/  BSYNC.RECONVERGENT B5 ;  /* 0x0000000000057941 */ /* 0x000fea0003800200 */
.L_x_5194:
        /* <DEDUP_REMOVED lines=29> */
.L_x_5189:
        /* <DEDUP_REMOVED lines=33> */
.L_x_5197:
[----:B------:R-:W-:Y:S05]  /*9b60*/  BSYNC.RECONVERGENT B5 ;  /* 0x0000000000057941 */ /* 0x000fea0003800200 */
.L_x_5196:
        /* <DEDUP_REMOVED lines=27> */
.L_x_5193:
[----:B------:R-:W-:Y:S05]  /*9d20*/  BSYNC.RECONVERGENT B4 ;  /* 0x0000000000047941 */ /* 0x000fea0003800200 */
.L_x_5188:
[----:B------:R-:W-:Y:S01]  /*9d30*/  ISETP.GE.AND P0, PT, R21, RZ, PT ;  /* 0x000000ff1500720c */ /* 0x000fe20003f06270 */
[----:B------:R-:W-:Y:S01]  /*9d40*/  FADD.FTZ R19, R19, 0.69314718246459960938 ;  /* 0x3f31721813137421 */ /* 0x000fe20000010000 */
[----:B------:R-:W-:-:S11]  /*9d50*/  FADD.FTZ R0, |R0|, -RZ ;  /* 0x800000ff00007221 */ /* 0x000fd60000010200 */
[----:B------:R-:W-:-:S07]  /*9d60*/  @P0 FADD.FTZ R19, -R19, -RZ ;  /* 0x800000ff13130221 */ /* 0x000fce0000010100 */
.L_x_5154:
[----:B------:R-:W-:Y:S05]  /*9d70*/  BSYNC.RECONVERGENT B2 ;  /* 0x0000000000027941 */ /* 0x000fea0003800200 */
.L_x_5152:
        /* <DEDUP_REMOVED lines=10> */
.L_x_5151:
[----:B------:R-:W-:Y:S05]  /*9e20*/  BSYNC.RECONVERGENT B3 ;  /* 0x0000000000037941 */ /* 0x000fea0003800200 */
.L_x_5150:
        /* <DEDUP_REMOVED lines=29> */
.L_x_5201:
        /* <DEDUP_REMOVED lines=69> */
.L_x_5211:
[----:B------:R-:W-:-:S04]  /*a450*/  FADD.FTZ R6, -R0, R7 ;  /* 0x0000000700067221 */ /* 0x000fc80000010100 */
[----:B------:R-:W-:-:S07]  /*a460*/  FMUL.FTZ R6, R6, 0.5 ;  /* 0x3f00000006067820 */ /* 0x000fce0000410000 */
.L_x_5212:
[----:B------:R-:W-:Y:S05]  /*a470*/  BSYNC.RECONVERGENT B1 ;  /* 0x0000000000017941 */ /* 0x000fea0003800200 */
.L_x_5210:
        /* <DEDUP_REMOVED lines=11> */
.L_x_5214:
[----:B------:R-:W-:-:S04]  /*a530*/  FADD.FTZ R21, R4, -R21 ;  /* 0x8000001504157221 */ /* 0x000fc80000010000 */
[----:B------:R-:W-:-:S07]  /*a540*/  FMUL.FTZ R21, R21, 0.5 ;  /* 0x3f00000015157820 */ /* 0x000fce0000410000 */
.L_x_5215:
[----:B------:R-:W-:Y:S05]  /*a550*/  BSYNC.RECONVERGENT B1 ;  /* 0x0000000000017941 */ /* 0x000fea0003800200 */
.L_x_5213:
        /* <DEDUP_REMOVED lines=35> */
.L_x_5209:
        /* <DEDUP_REMOVED lines=35> */
.L_x_5216:
[----:B------:R-:W-:-:S04]  /*a9c0*/  FADD.FTZ R21, -R26, 1 ;  /* 0x3f8000001a157421 */ /* 0x000fc80000010100 */
[----:B------:R-:W-:-:S06]  /*a9d0*/  FMUL.FTZ R6, R0, R21 ;  /* 0x0000001500067220 */ /* 0x000fcc0000410000 */
[----:B------:R-:W0:Y:S08]  /*a9e0*/  MUFU.SQRT R6, R6 ;  /* 0x0000000600067308 */ /* 0x000e300000002000 */
[----:B0-----:R-:W0:Y:S02]  /*a9f0*/  MUFU.RCP R8, R6 ;  /* 0x0000000600087308 */ /* 0x001e240000001000 */
[----:B0-----:R-:W-:Y:S01]  /*aa00*/  FMUL.FTZ R21, |R23|, R8 ;  /* 0x0000000817157220 */ /* 0x001fe20000410200 */
[----:B------:R-:W-:Y:S06]  /*aa10*/  BRA `(.L_x_5207) ;  /* 0x0000000000047947 */ /* 0x000fec0003800000 */
.L_x_5208:
[----:B------:R0:W1:Y:S02]  /*aa20*/  MUFU.SQRT R21, R3 ;  /* 0x0000000300157308 */ /* 0x0000640000002000 */
.L_x_5207:
[----:B------:R-:W-:Y:S05]  /*aa30*/  BSYNC.RECONVERGENT B0 ;  /* 0x0000000000007941 */ /* 0x000fea0003800200 */
.L_x_5206:
        /* <DEDUP_REMOVED lines=40> */
.L_x_5221:
        /* <DEDUP_REMOVED lines=28> */
.L_x_5220:
        /* <DEDUP_REMOVED lines=23> */
.L_x_5227:
[----:B0-----:R-:W-:-:S04]  /*aff0*/  FADD.FTZ R3, -R5, R4 ;  /* 0x0000000405037221 */ /* 0x001fc80000010100 */
[----:B------:R-:W-:-:S07]  /*b000*/  FMUL.FTZ R3, R3, 0.5 ;  /* 0x3f00000003037820 */ /* 0x000fce0000410000 */
.L_x_5228:
[----:B------:R-:W-:Y:S05]  /*b010*/  BSYNC.RECONVERGENT B5 ;  /* 0x0000000000057941 */ /* 0x000fea0003800200 */
.L_x_5226:
[----:B------:R-:W-:Y:S01]  /*b020*/  FADD.FTZ R0, R3, R0 ;  /* 0x0000000003007221 */ /* 0x000fe20000010000 */
[----:B------:R-:W-:-:S04]  /*b030*/  FADD.FTZ R17, R26, R17 ;  /* 0x000000111a117221 */ /* 0x000fc80000010000 */
[----:B------:R-:W-:-:S04]  /*b040*/  FMUL.FTZ R0, R0, R17 ;  /* 0x0000001100007220 */ /* 0x000fc80000410000 */
[----:B------:R0:W2:Y:S01]  /*b050*/  MUFU.SQRT R24, R0 ;  /* 0x0000000000187308 */ /* 0x0000a20000002000 */
[----:B------:R-:W-:Y:S05]  /*b060*/  BRA `(.L_x_5229) ;  /* 0x0000000000487947 */ /* 0x000fea0003800000 */
.L_x_5225:
        /* <DEDUP_REMOVED lines=12> */
.L_x_5224:
[----:B------:R-:W-:Y:S01]  /*b130*/  FADD.FTZ R0, R17, 1 ;  /* 0x3f80000011007421 */ /* 0x000fe20000010000 */
[----:B0-----:R-:W-:Y:S01]  /*b140*/  MUFU.SQRT R3, R3 ;  /* 0x0000000300037308 */ /* 0x001fe20000002000 */
[----:B------:R-:W-:Y:S02]  /*b150*/  HFMA2 R26, -RZ, RZ, 1.875, 0 ;  /* 0x3f800000ff1a7431 */ /* 0x000fe400000001ff */
[----:B------:R-:W-:-:S06]  /*b160*/  FMUL.FTZ R0, R0, 0.5 ;  /* 0x3f00000000007820 */ /* 0x000fcc0000410000 */
[----:B------:R-:W0:Y:S02]  /*b170*/  MUFU.SQRT R0, R0 ;  /* 0x0000000000007308 */ /* 0x000e240000002000 */
[----:B0-----:R-:W-:-:S07]  /*b180*/  FMUL.FTZ R24, R3, R0 ;  /* 0x0000000003187220 */ /* 0x001fce0000410000 */
.L_x_5229:
[----:B------:R-:W-:Y:S05]  /*b190*/  BSYNC.RECONVERGENT B1 ;  /* 0x0000000000017941 */ /* 0x000fea0003800200 */
.L_x_5223:
[----:B------:R-:W-:Y:S05]  /*b1a0*/  BRA `(.L_x_5230) ;  /* 0x0000000000087947 */ /* 0x000fea0003800000 */
.L_x_5219:
[----:B------:R-:W-:Y:S01]  /*b1b0*/  FMUL.FTZ R24, R17, 16777216 ;  /* 0x4b80000011187820 */ /* 0x000fe20000410000 */
[----:B------:R-:W-:-:S07]  /*b1c0*/  FMUL.FTZ R26, R26, 16777216 ;  /* 0x4b8000001a1a7820 */ /* 0x000fce0000410000 */
.L_x_5230:
[----:B------:R-:W-:Y:S05]  /*b1d0*/  BSYNC.RELIABLE B0 ;  /* 0x0000000000007941 */ /* 0x000fea0003800100 */
.L_x_5218:
        /* <DEDUP_REMOVED lines=20> */
.L_x_5233:
[----:B------:R-:W-:Y:S05]  /*b320*/  BSYNC.RECONVERGENT B5 ;  /* 0x0000000000057941 */ /* 0x000fea0003800200 */
.L_x_5232:
        /* <DEDUP_REMOVED lines=29> */
.L_x_5231:
        /* <DEDUP_REMOVED lines=17> */
.L_x_5235:
[----:B------:R-:W-:Y:S05]  /*b610*/  BSYNC.RECONVERGENT B5 ;  /* 0x0000000000057941 */ /* 0x000fea0003800200 */
.L_x_5234:
        /* <DEDUP_REMOVED lines=28> */
.L_x_5222:
[----:B------:R-:W-:Y:S05]  /*b7e0*/  BSYNC.RECONVERGENT B4 ;  /* 0x0000000000047941 */ /* 0x000fea0003800200 */
.L_x_5217:
[----:B------:R-:W-:-:S13]  /*b7f0*/  ISETP.GE.AND P0, PT, R23, RZ, PT ;  /* 0x000000ff1700720c */ /* 0x000fda0003f06270 */
[----:B-1----:R-:W-:Y:S01]  /*b800*/  @P0 FADD.FTZ R21, -R21, -RZ ;  /* 0x800000ff15150221 */ /* 0x002fe20000010100 */
[----:B------:R-:W-:Y:S06]  /*b810*/  BRA `(.L_x_5202) ;  /* 0x0000000800f07947 */ /* 0x000fec0003800000 */
.L_x_5205:
[----:B------:R-:W-:Y:S01]  /*b820*/  FADD.FTZ R0, -R22, 6.1232342629258392722e-17 ;  /* 0x248d313216007421 */ /* 0x000fe20000010100 */
[----:B------:R-:W-:-:S03]  /*b830*/  FADD.FTZ R21, -R23, -RZ ;  /* 0x800000ff17157221 */ /* 0x000fc60000010100 */
[----:B------:R-:W-:Y:S01]  /*b840*/  FADD.FTZ R0, R0, 1.5707963705062866211 ;  /* 0x3fc90fdb00007421 */ /* 0x000fe20000010000 */
[----:B------:R-:W-:Y:S06]  /*b850*/  BRA `(.L_x_5202) ;  /* 0x0000000800e07947 */ /* 0x000fec0003800000 */
.L_x_5204:
[----:B------:R-:W-:Y:S02]  /*b860*/  HFMA2 R0, -RZ, RZ, 0, 0 ;  /* 0x00000000ff007431 */ /* 0x000fe400000001ff */
[----:B------:R-:W-:Y:S01]  /*b870*/  FADD.FTZ R21, -R23, -RZ ;  /* 0x800000ff17157221 */ /* 0x000fe20000010100 */
[----:B------:R-:W-:Y:S06]  /*b880*/  BRA `(.L_x_5202) ;  /* 0x0000000800d47947 */ /* 0x000fec0003800000 */
.L_x_5203:
        /* <DEDUP_REMOVED lines=26> */
.L_x_5240:
[----:B------:R-:W-:Y:S05]  /*ba30*/  BSYNC.RECONVERGENT B5 ;  /* 0x0000000000057941 */ /* 0x000fea0003800200 */
.L_x_5239:
        /* <DEDUP_REMOVED lines=29> */
.L_x_5238:
        /* <DEDUP_REMOVED lines=29> */
.L_x_5243:
[----:B------:R-:W-:Y:S05]  /*bde0*/  BSYNC.RECONVERGENT B5 ;  /* 0x0000000000057941 */ /* 0x000fea0003800200 */
.L_x_5242:
        /* <DEDUP_REMOVED lines=29> */
.L_x_5237:
        /* <DEDUP_REMOVED lines=33> */
.L_x_5245:
[----:B------:R-:W-:Y:S05]  /*c1d0*/  BSYNC.RECONVERGENT B5 ;  /* 0x0000000000057941 */ /* 0x000fea0003800200 */
.L_x_5244:
        /* <DEDUP_REMOVED lines=27> */
.L_x_5241:
[----:B------:R-:W-:Y:S05]  /*c390*/  BSYNC.RECONVERGENT B4 ;  /* 0x0000000000047941 */ /* 0x000fea0003800200 */
.L_x_5236:
[----:B------:R-:W-:Y:S01]  /*c3a0*/  ISETP.GE.AND P0, PT, R23, RZ, PT ;  /* 0x000000ff1700720c */ /* 0x000fe20003f06270 */
[----:B------:R-:W-:Y:S01]  /*c3b0*/  FADD.FTZ R21, R21, 0.69314718246459960938 ;  /* 0x3f31721815157421 */ /* 0x000fe20000010000 */
[----:B------:R-:W-:-:S11]  /*c3c0*/  FADD.FTZ R0, |R0|, -RZ ;  /* 0x800000ff00007221 */ /* 0x000fd60000010200 */
[----:B------:R-:W-:-:S07]  /*c3d0*/  @P0 FADD.FTZ R21, -R21, -RZ ;  /* 0x800000ff15150221 */ /* 0x000fce0000010100 */
.L_x_5202:
[----:B------:R-:W-:Y:S05]  /*c3e0*/  BSYNC.RECONVERGENT B2 ;  /* 0x0000000000027941 */ /* 0x000fea0003800200 */
.L_x_5200:
        /* <DEDUP_REMOVED lines=10> */
.L_x_5199:
[----:B------:R-:W-:Y:S05]  /*c490*/  BSYNC.RECONVERGENT B3 ;  /* 0x0000000000037941 */ /* 0x000fea0003800200 */
.L_x_5198:
        /* <DEDUP_REMOVED lines=29> */
.L_x_5249:
        /* <DEDUP_REMOVED lines=69> */
.L_x_5259:
[----:B------:R-:W-:-:S04]  /*cac0*/  FADD.FTZ R6, -R0, R7 ;  /* 0x0000000700067221 */ /* 0x000fc80000010100 */
[----:B------:R-:W-:-:S07]  /*cad0*/  FMUL.FTZ R6, R6, 0.5 ;  /* 0x3f00000006067820 */ /* 0x000fce0000410000 */
.L_x_5260:
[----:B------:R-:W-:Y:S05]  /*cae0*/  BSYNC.RECONVERGENT B1 ;  /* 0x0000000000017941 */ /* 0x000fea0003800200 */
.L_x_5258:
        /* <DEDUP_REMOVED lines=11> */
.L_x_5262:
[----:B------:R-:W-:-:S04]  /*cba0*/  FADD.FTZ R23, R4, -R23 ;  /* 0x8000001704177221 */ /* 0x000fc80000010000 */
[----:B------:R-:W-:-:S07]  /*cbb0*/  FMUL.FTZ R23, R23, 0.5 ;  /* 0x3f00000017177820 */ /* 0x000fce0000410000 */
.L_x_5263:
[----:B------:R-:W-:Y:S05]  /*cbc0*/  BSYNC.RECONVERGENT B1 ;  /* 0x0000000000017941 */ /* 0x000fea0003800200 */
.L_x_5261:
        /* <DEDUP_REMOVED lines=35> */
.L_x_5257:
        /* <DEDUP_REMOVED lines=35> */
.L_x_5264:
[----:B------:R-:W-:-:S04]  /*d030*/  FADD.FTZ R23, -R28, 1 ;  /* 0x3f8000001c177421 */ /* 0x000fc80000010100 */
[----:B------:R-:W-:-:S06]  /*d040*/  FMUL.FTZ R6, R0, R23 ;  /* 0x0000001700067220 */ /* 0x000fcc0000410000 */
[----:B------:R-:W0:Y:S08]  /*d050*/  MUFU.SQRT R6, R6 ;  /* 0x0000000600067308 */ /* 0x000e300000002000 */
[----:B0-----:R-:W0:Y:S02]  /*d060*/  MUFU.RCP R8, R6 ;  /* 0x0000000600087308 */ /* 0x001e240000001000 */
[----:B0-----:R-:W-:Y:S01]  /*d070*/  FMUL.FTZ R23, |R25|, R8 ;  /* 0x0000000819177220 */ /* 0x001fe20000410200 */
[----:B------:R-:W-:Y:S06]  /*d080*/  BRA `(.L_x_5255) ;  /* 0x0000000000047947 */ /* 0x000fec0003800000 */
.L_x_5256:
[----:B------:R0:W1:Y:S02]  /*d090*/  MUFU.SQRT R23, R3 ;  /* 0x0000000300177308 */ /* 0x0000640000002000 */
.L_x_5255:
[----:B------:R-:W-:Y:S05]  /*d0a0*/  BSYNC.RECONVERGENT B0 ;  /* 0x0000000000007941 */ /* 0x000fea0003800200 */
.L_x_5254:
        /* <DEDUP_REMOVED lines=40> */
.L_x_5269:
        /* <DEDUP_REMOVED lines=28> */
.L_x_5268:
        /* <DEDUP_REMOVED lines=23> */
.L_x_5275:
[----:B0-----:R-:W-:-:S04]  /*d660*/  FADD.FTZ R3, -R5, R4 ;  /* 0x0000000405037221 */ /* 0x001fc80000010100 */
[----:B------:R-:W-:-:S07]  /*d670*/  FMUL.FTZ R3, R3, 0.5 ;  /* 0x3f00000003037820 */ /* 0x000fce0000410000 */
.L_x_5276:
[----:B------:R-:W-:Y:S05]  /*d680*/  BSYNC.RECONVERGENT B5 ;  /* 0x0000000000057941 */ /* 0x000fea0003800200 */
.L_x_5274:
[----:B------:R-:W-:Y:S01]  /*d690*/  FADD.FTZ R0, R3, R0 ;  /* 0x0000000003007221 */ /* 0x000fe20000010000 */
[----:B------:R-:W-:-:S04]  /*d6a0*/  FADD.FTZ R17, R28, R17 ;  /* 0x000000111c117221 */ /* 0x000fc80000010000 */
[----:B------:R-:W-:-:S04]  /*d6b0*/  FMUL.FTZ R0, R0, R17 ;  /* 0x0000001100007220 */ /* 0x000fc80000410000 */
[----:B------:R0:W2:Y:S01]  /*d6c0*/  MUFU.SQRT R26, R0 ;  /* 0x00000000001a7308 */ /* 0x0000a20000002000 */
[----:B------:R-:W-:Y:S05]  /*d6d0*/  BRA `(.L_x_5277) ;  /* 0x0000000000487947 */ /* 0x000fea0003800000 */
.L_x_5273:
        /* <DEDUP_REMOVED lines=12> */
.L_x_5272:
[----:B------:R-:W-:Y:S01]  /*d7a0*/  FADD.FTZ R0, R17, 1 ;  /* 0x3f80000011007421 */ /* 0x000fe20000010000 */
[----:B0-----:R-:W-:Y:S01]  /*d7b0*/  MUFU.SQRT R3, R3 ;  /* 0x0000000300037308 */ /* 0x001fe20000002000 */
[----:B------:R-:W-:Y:S02]  /*d7c0*/  HFMA2 R28, -RZ, RZ, 1.875, 0 ;  /* 0x3f800000ff1c7431 */ /* 0x000fe400000001ff */
[----:B------:R-:W-:-:S06]  /*d7d0*/  FMUL.FTZ R0, R0, 0.5 ;  /* 0x3f00000000007820 */ /* 0x000fcc0000410000 */
[----:B------:R-:W0:Y:S02]  /*d7e0*/  MUFU.SQRT R0, R0 ;  /* 0x0000000000007308 */ /* 0x000e240000002000 */
[----:B0-----:R-:W-:-:S07]  /*d7f0*/  FMUL.FTZ R26, R3, R0 ;  /* 0x00000000031a7220 */ /* 0x001fce0000410000 */
.L_x_5277:
[----:B------:R-:W-:Y:S05]  /*d800*/  BSYNC.RECONVERGENT B1 ;  /* 0x0000000000017941 */ /* 0x000fea0003800200 */
.L_x_5271:
[----:B------:R-:W-:Y:S05]  /*d810*/  BRA `(.L_x_5278) ;  /* 0x0000000000087947 */ /* 0x000fea0003800000 */
.L_x_5267:
[----:B------:R-:W-:Y:S01]  /*d820*/  FMUL.FTZ R26, R17, 16777216 ;  /* 0x4b800000111a7820 */ /* 0x000fe20000410000 */
[----:B------:R-:W-:-:S07]  /*d830*/  FMUL.FTZ R28, R28, 16777216 ;  /* 0x4b8000001c1c7820 */ /* 0x000fce0000410000 */
.L_x_5278:
[----:B------:R-:W-:Y:S05]  /*d840*/  BSYNC.RELIABLE B0 ;  /* 0x0000000000007941 */ /* 0x000fea0003800100 */
.L_x_5266:
        /* <DEDUP_REMOVED lines=20> */
.L_x_5281:
[----:B------:R-:W-:Y:S05]  /*d990*/  BSYNC.RECONVERGENT B5 ;  /* 0x0000000000057941 */ /* 0x000fea0003800200 */
.L_x_5280:
        /* <DEDUP_REMOVED lines=29> */
.L_x_5279:
        /* <DEDUP_REMOVED lines=17> */
.L_x_5283:
[----:B------:R-:W-:Y:S05]  /*dc80*/  BSYNC.RECONVERGENT B5 ;  /* 0x0000000000057941 */ /* 0x000fea0003800200 */
.L_x_5282:
        /* <DEDUP_REMOVED lines=28> */
.L_x_5270:
[----:B------:R-:W-:Y:S05]  /*de50*/  BSYNC.RECONVERGENT B4 ;  /* 0x0000000000047941 */ /* 0x000fea0003800200 */
.L_x_5265:
[----:B------:R-:W-:-:S13]  /*de60*/  ISETP.GE.AND P0, PT, R25, RZ, PT ;  /* 0x000000ff1900720c */ /* 0x000fda0003f06270 */
[----:B-1----:R-:W-:Y:S01]  /*de70*/  @P0 FADD.FTZ R23, -R23, -RZ ;  /* 0x800000ff17170221 */ /* 0x002fe20000010100 */
[----:B------:R-:W-:Y:S06]  /*de80*/  BRA `(.L_x_5250) ;  /* 0x0000000800f07947 */ /* 0x000fec0003800000 */
.L_x_5253:
[----:B------:R-:W-:Y:S01]  /*de90*/  FADD.FTZ R0, -R24, 6.1232342629258392722e-17 ;  /* 0x248d313218007421 */ /* 0x000fe20000010100 */
[----:B------:R-:W-:-:S03]  /*dea0*/  FADD.FTZ R23, -R25, -RZ ;  /* 0x800000ff19177221 */ /* 0x000fc60000010100 */
[----:B------:R-:W-:Y:S01]  /*deb0*/  FADD.FTZ R0, R0, 1.5707963705062866211 ;  /* 0x3fc90fdb00007421 */ /* 0x000fe20000010000 */
[----:B------:R-:W-:Y:S06]  /*dec0*/  BRA `(.L_x_5250) ;  /* 0x0000000800e07947 */ /* 0x000fec0003800000 */
.L_x_5252:
[----:B------:R-:W-:Y:S02]  /*ded0*/  HFMA2 R0, -RZ, RZ, 0, 0 ;  /* 0x00000000ff007431 */ /* 0x000fe400000001ff */
[----:B------:R-:W-:Y:S01]  /*dee0*/  FADD.FTZ R23, -R25, -RZ ;  /* 0x800000ff19177221 */ /* 0x000fe20000010100 */
[----:B------:R-:W-:Y:S06]  /*def0*/  BRA `(.L_x_5250) ;  /* 0x0000000800d47947 */ /* 0x000fec0003800000 */
.L_x_5251:
        /* <DEDUP_REMOVED lines=26> */
.L_x_5288:
[----:B------:R-:W-:Y:S05]  /*e0a0*/  BSYNC.RECONVERGENT B5 ;  /* 0x0000000000057941 */ /* 0x000fea0003800200 */
.L_x_5287:
        /* <DEDUP_REMOVED lines=29> */
.L_x_5286:
        /* <DEDUP_REMOVED lines=29> */
.L_x_5291:
[----:B------:R-:W-:Y:S05]  /*e450*/  BSYNC.RECONVERGENT B5 ;  /* 0x0000000000057941 */ /* 0x000fea0003800200 */
.L_x_5290:
        /* <DEDUP_REMOVED lines=29> */
.L_x_5285:
        /* <DEDUP_REMOVED lines=33> */
.L_x_5293:
[----:B------:R-:W-:Y:S05]  /*e840*/  BSYNC.RECONVERGENT B5 ;  /* 0x0000000000057941 */ /* 0x000fea0003800200 */
.L_x_5292:
        /* <DEDUP_REMOVED lines=27> */
.L_x_5289:
[----:B------:R-:W-:Y:S05]  /*ea00*/  BSYNC.RECONVERGENT B4 ;  /* 0x0000000000047941 */ /* 0x000fea0003800200 */
.L_x_5284:
[----:B------:R-:W-:Y:S01]  /*ea10*/  ISETP.GE.AND P0, PT, R25, RZ, PT ;  /* 0x000000ff1900720c */ /* 0x000fe20003f06270 */
[----:B------:R-:W-:Y:S01]  /*ea20*/  FADD.FTZ R23, R23, 0.69314718246459960938 ;  /* 0x3f31721817177421 */ /* 0x000fe20000010000 */
[----:B------:R-:W-:-:S11]  /*ea30*/  FADD.FTZ R0, |R0|, -RZ ;  /* 0x800000ff00007221 */ /* 0x000fd60000010200 */
[----:B------:R-:W-:-:S07]  /*ea40*/  @P0 FADD.FTZ R23, -R23, -RZ ;  /* 0x800000ff17170221 */ /* 0x000fce0000010100 */
.L_x_5250:
[----:B------:R-:W-:Y:S05]  /*ea50*/  BSYNC.RECONVERGENT B2 ;  /* 0x0000000000027941 */ /* 0x000fea0003800200 */
.L_x_5248:
        /* <DEDUP_REMOVED lines=10> */
.L_x_5247:
[----:B------:R-:W-:Y:S05]  /*eb00*/  BSYNC.RECONVERGENT B3 ;  /* 0x0000000000037941 */ /* 0x000fea0003800200 */
.L_x_5246:
        /* <DEDUP_REMOVED lines=29> */
.L_x_5297:
        /* <DEDUP_REMOVED lines=69> */
.L_x_5307:
[----:B------:R-:W-:-:S04]  /*f130*/  FADD.FTZ R6, -R0, R7 ;  /* 0x0000000700067221 */ /* 0x000fc80000010100 */
[----:B------:R-:W-:-:S07]  /*f140*/  FMUL.FTZ R6, R6, 0.5 ;  /* 0x3f00000006067820 */ /* 0x000fce0000410000 */
.L_x_5308:
[----:B------:R-:W-:Y:S05]  /*f150*/  BSYNC.RECONVERGENT B1 ;  /* 0x0000000000017941 */ /* 0x000fea0003800200 */
.L_x_5306:
        /* <DEDUP_REMOVED lines=11> */
.L_x_5310:
[----:B------:R-:W-:-:S04]  /*f210*/  FADD.FTZ R25, R4, -R25 ;  /* 0x8000001904197221 */ /* 0x000fc80000010000 */
[----:B------:R-:W-:-:S07]  /*f220*/  FMUL.FTZ R25, R25, 0.5 ;  /* 0x3f00000019197820 */ /* 0x000fce0000410000 */
.L_x_5311:
[----:B------:R-:W-:Y:S05]  /*f230*/  BSYNC.RECONVERGENT B1 ;  /* 0x0000000000017941 */ /* 0x000fea0003800200 */
.L_x_5309:
        /* <DEDUP_REMOVED lines=35> */
.L_x_5305:
        /* <DEDUP_REMOVED lines=35> */
.L_x_5312:
[----:B------:R-:W-:-:S04]  /*f6a0*/  FADD.FTZ R25, -R30, 1 ;  /* 0x3f8000001e197421 */ /* 0x000fc80000010100 */
[----:B------:R-:W-:-:S06]  /*f6b0*/  FMUL.FTZ R6, R0, R25 ;  /* 0x0000001900067220 */ /* 0x000fcc0000410000 */
[----:B------:R-:W0:Y:S08]  /*f6c0*/  MUFU.SQRT R6, R6 ;  /* 0x0000000600067308 */ /* 0x000e300000002000 */
[----:B0-----:R-:W0:Y:S02]  /*f6d0*/  MUFU.RCP R8, R6 ;  /* 0x0000000600087308 */ /* 0x001e240000001000 */
[----:B0-----:R-:W-:Y:S01]  /*f6e0*/  FMUL.FTZ R25, |R27|, R8 ;  /* 0x000000081b197220 */ /* 0x001fe20000410200 */
[----:B------:R-:W-:Y:S06]  /*f6f0*/  BRA `(.L_x_5303) ;  /* 0x0000000000047947 */ /* 0x000fec0003800000 */
.L_x_5304:
[----:B------:R0:W1:Y:S02]  /*f700*/  MUFU.SQRT R25, R3 ;  /* 0x0000000300197308 */ /* 0x0000640000002000 */
.L_x_5303:
[----:B------:R-:W-:Y:S05]  /*f710*/  BSYNC.RECONVERGENT B0 ;  /* 0x0000000000007941 */ /* 0x000fea0003800200 */
.L_x_5302:
        /* <DEDUP_REMOVED lines=40> */
.L_x_5317:
        /* <DEDUP_REMOVED lines=28> */
.L_x_5316:
        /* <DEDUP_REMOVED lines=23> */
.L_x_5323:
[----:B0-----:R-:W-:-:S04]  /*fcd0*/  FADD.FTZ R3, -R5, R4 ;  /* 0x0000000405037221 */ /* 0x001fc80000010100 */
[----:B------:R-:W-:-:S07]  /*fce0*/  FMUL.FTZ R3, R3, 0.5 ;  /* 0x3f00000003037820 */ /* 0x000fce0000410000 */
.L_x_5324:
[----:B------:R-:W-:Y:S05]  /*fcf0*/  BSYNC.RECONVERGENT B5 ;  /* 0x0000000000057941 */ /* 0x000fea0003800200 */
.L_x_5322:
[----:B------:R-:W-:Y:S01]  /*fd00*/  FADD.FTZ R0, R3, R0 ;  /* 0x0000000003007221 */ /* 0x000fe20000010000 */
[----:B------:R-:W-:-:S04]  /*fd10*/  FADD.FTZ R17, R30, R17 ;  /* 0x000000111e117221 */ /* 0x000fc80000010000 */
[----:B------:R-:W-:-:S04]  /*fd20*/  FMUL.FTZ R0, R0, R17 ;  /* 0x0000001100007220 */ /* 0x000fc80000410000 */
[----:B------:R0:W2:Y:S01]  /*fd30*/  MUFU.SQRT R28, R0 ;  /* 0x00000000001c7308 */ /* 0x0000a20000002000 */
[----:B------:R-:W-:Y:S05]  /*fd40*/  BRA `(.L_x_5325) ;  /* 0x0000000000487947 */ /* 0x000fea0003800000 */
.L_x_5321:
        /* <DEDUP_REMOVED lines=12> */
.L_x_5320:
[----:B------:R-:W-:Y:S01]  /*fe10*/  FADD.FTZ R0, R17, 1 ;  /* 0x3f80000011007421 */ /* 0x000fe20000010000 */
[----:B0-----:R-:W-:Y:S01]  /*fe20*/  MUFU.SQRT R3, R3 ;  /* 0x0000000300037308 */ /* 0x001fe20000002000 */
[----:B------:R-:W-:Y:S02]  /*fe30*/  HFMA2 R30, -RZ, RZ, 1.875, 0 ;  /* 0x3f800000ff1e7431 */ /* 0x000fe400000001ff */
[----:B------:R-:W-:-:S06]  /*fe40*/  FMUL.FTZ R0, R0, 0.5 ;  /* 0x3f00000000007820 */ /* 0x000fcc0000410000 */
[----:B------:R-:W0:Y:S02]  /*fe50*/  MUFU.SQRT R0, R0 ;  /* 0x0000000000007308 */ /* 0x000e240000002000 */
[----:B0-----:R-:W-:-:S07]  /*fe60*/  FMUL.FTZ R28, R3, R0 ;  /* 0x00000000031c7220 */ /* 0x001fce0000410000 */
.L_x_5325:
[----:B------:R-:W-:Y:S05]  /*fe70*/  BSYNC.RECONVERGENT B1 ;  /* 0x0000000000017941 */ /* 0x000fea0003800200 */
.L_x_5319:
[----:B------:R-:W-:Y:S05]  /*fe80*/  BRA `(.L_x_5326) ;  /* 0x0000000000087947 */ /* 0x000fea0003800000 */
.L_x_5315:
[----:B------:R-:W-:Y:S01]  /*fe90*/  FMUL.FTZ R28, R17, 16777216 ;  /* 0x4b800000111c7820 */ /* 0x000fe20000410000 */
[----:B------:R-:W-:-:S07]  /*fea0*/  FMUL.FTZ R30, R30, 16777216 ;  /* 0x4b8000001e1e7820 */ /* 0x000fce0000410000 */
.L_x_5326:
[----:B------:R-:W-:Y:S05]  /*feb0*/  BSYNC.RELIABLE B0 ;  /* 0x0000000000007941 */ /* 0x000fea0003800100 */
.L_x_5314:
        /* <DEDUP_REMOVED lines=20> */
.L_x_5329:
[----:B------:R-:W-:Y:S05]  /*10000*/  BSYNC.RECONVERGENT B5 ;  /* 0x0000000000057941 */ /* 0x000fea0003800200 */
.L_x_5328:
        /* <DEDUP_REMOVED lines=29> */
.L_x_5327:
        /* <DEDUP_REMOVED lines=17> */
.L_x_5331:
[----:B------:R-:W-:Y:S05]  /*102f0*/  BSYNC.RECONVERGENT B5 ;  /* 0x0000000000057941 */ /* 0x000fea0003800200 */
.L_x_5330:
        /* <DEDUP_REMOVED lines=28> */
.L_x_5318:
[----:B------:R-:W-:Y:S05]  /*104c0*/  BSYNC.RECONVERGENT B4 ;  /* 0x0000000000047941 */ /* 0x000fea0003800200 */
.L_x_5313:
[----:B------:R-:W-:-:S13]  /*104d0*/  ISETP.GE.AND P0, PT, R27, RZ, PT ;  /* 0x000000ff1b00720c */ /* 0x000fda0003f06270 */
[----:B-1----:R-:W-:Y:S01]  /*104e0*/  @P0 FADD.FTZ R25, -R25, -RZ ;  /* 0x800000ff19190221 */ /* 0x002fe20000010100 */
[----:B------:R-:W-:Y:S06]  /*104f0*/  BRA `(.L_x_5298) ;  /* 0x0000000800f07947 */ /* 0x000fec0003800000 */
.L_x_5301:
[----:B------:R-:W-:Y:S01]  /*10500*/  FADD.FTZ R0, -R26, 6.1232342629258392722e-17 ;  /* 0x248d31321a007421 */ /* 0x000fe20000010100 */
[----:B------:R-:W-:-:S03]  /*10510*/  FADD.FTZ R25, -R27, -RZ ;  /* 0x800000ff1b197221 */ /* 0x000fc60000010100 */
[----:B------:R-:W-:Y:S01]  /*10520*/  FADD.FTZ R0, R0, 1.5707963705062866211 ;  /* 0x3fc90fdb00007421 */ /* 0x000fe20000010000 */
[----:B------:R-:W-:Y:S06]  /*10530*/  BRA `(.L_x_5298) ;  /* 0x0000000800e07947 */ /* 0x000fec0003800000 */
.L_x_5300:
[----:B------:R-:W-:Y:S02]  /*10540*/  HFMA2 R0, -RZ, RZ, 0, 0 ;  /* 0x00000000ff007431 */ /* 0x000fe400000001ff */
[----:B------:R-:W-:Y:S01]  /*10550*/  FADD.FTZ R25, -R27, -RZ ;  /* 0x800000ff1b197221 */ /* 0x000fe20000010100 */
[----:B------:R-:W-:Y:S06]  /*10560*/  BRA `(.L_x_5298) ;  /* 0x0000000800d47947 */ /* 0x000fec0003800000 */
.L_x_5299:
        /* <DEDUP_REMOVED lines=26> */
.L_x_5336:
[----:B------:R-:W-:Y:S05]  /*10710*/  BSYNC.RECONVERGENT B5 ;  /* 0x0000000000057941 */ /* 0x000fea0003800200 */
.L_x_5335:
        /* <DEDUP_REMOVED lines=29> */
.L_x_5334:
        /* <DEDUP_REMOVED lines=29> */
.L_x_5339:
[----:B------:R-:W-:Y:S05]  /*10ac0*/  BSYNC.RECONVERGENT B5 ;  /* 0x0000000000057941 */ /* 0x000fea0003800200 */
.L_x_5338:
        /* <DEDUP_REMOVED lines=29> */
.L_x_5333:
        /* <DEDUP_REMOVED lines=33> */
.L_x_5341:
[----:B------:R-:W-:Y:S05]  /*10eb0*/  BSYNC.RECONVERGENT B5 ;  /* 0x0000000000057941 */ /* 0x000fea0003800200 */
.L_x_5340:
        /* <DEDUP_REMOVED lines=27> */
.L_x_5337:
[----:B------:R-:W-:Y:S05]  /*11070*/  BSYNC.RECONVERGENT B4 ;  /* 0x0000000000047941 */ /* 0x000fea0003800200 */
.L_x_5332:
[----:B------:R-:W-:Y:S01]  /*11080*/  ISETP.GE.AND P0, PT, R27, RZ, PT ;  /* 0x000000ff1b00720c */ /* 0x000fe20003f06270 */
[----:B------:R-:W-:Y:S01]  /*11090*/  FADD.FTZ R25, R25, 0.69314718246459960938 ;  /* 0x3f31721819197421 */ /* 0x000fe20000010000 */
[----:B------:R-:W-:-:S11]  /*110a0*/  FADD.FTZ R0, |R0|, -RZ ;  /* 0x800000ff00007221 */ /* 0x000fd60000010200 */
[----:B------:R-:W-:-:S07]  /*110b0*/  @P0 FADD.FTZ R25, -R25, -RZ ;  /* 0x800000ff19190221 */ /* 0x000fce0000010100 */
.L_x_5298:
[----:B------:R-:W-:Y:S05]  /*110c0*/  BSYNC.RECONVERGENT B2 ;  /* 0x0000000000027941 */ /* 0x000fea0003800200 */
.L_x_5296:
        /* <DEDUP_REMOVED lines=10> */
.L_x_5295:
[----:B------:R-:W-:Y:S05]  /*11170*/  BSYNC.RECONVERGENT B3 ;  /* 0x0000000000037941 */ /* 0x000fea0003800200 */
.L_x_5294:
        /* <DEDUP_REMOVED lines=29> */
.L_x_5345:
        /* <DEDUP_REMOVED lines=15> */
[CC--:B---3--:R-:W-:Y:S02]  /*11440*/  VIMNMX R6, PT, PT, R16.reuse, R17.reuse, !PT ;  /* 0x0000001110067248 */ /* 0x0c8fe40007fe0100 */
[----:B------:R-:W-:Y:S02]  /*11450*/  VIMNMX R8, PT, PT, R16, R17, PT ;  /* 0x0000001110087248 */ /* 0x000fe40003fe0100 */
[----:B------:R-:W-:Y:S02]  /*11460*/  LOP3.LUT R7, R6, 0xfe000000, RZ, 0xc0, !PT ;  /* 0xfe00000006077812 */ /* 0x000fe400078ec0ff */
[CC--:B------:R-:W-:Y:S02]  /*11470*/  VIMNMX R4, PT, PT, R16.reuse, R31.reuse, !PT ;  /* 0x0000001f10047248 */ /* 0x0c0fe40007fe0100 */
        /* <DEDUP_REMOVED lines=8> */
[C---:B------:R-:W-:Y:S01]  /*11500*/  FSETP.NEU.FTZ.AND P2, PT, R16.reuse, RZ, PT ;  /* 0x000000ff1000720b */ /* 0x040fe20003f5d000 */
        /* <DEDUP_REMOVED lines=41> */
.L_x_5355:
[----:B------:R-:W-:-:S04]  /*117a0*/  FADD.FTZ R6, -R0, R7 ;  /* 0x0000000700067221 */ /* 0x000fc80000010100 */
[----:B------:R-:W-:-:S07]  /*117b0*/  FMUL.FTZ R6, R6, 0.5 ;  /* 0x3f00000006067820 */ /* 0x000fce0000410000 */
.L_x_5356:
[----:B------:R-:W-:Y:S05]  /*117c0*/  BSYNC.RECONVERGENT B1 ;  /* 0x0000000000017941 */ /* 0x000fea0003800200 */
.L_x_5354:
        /* <DEDUP_REMOVED lines=11> */
.L_x_5358:
[----:B------:R-:W-:-:S04]  /*11880*/  FADD.FTZ R17, R4, -R17 ;  /* 0x8000001104117221 */ /* 0x000fc80000010000 */
[----:B------:R-:W-:-:S07]  /*11890*/  FMUL.FTZ R17, R17, 0.5 ;  /* 0x3f00000011117820 */ /* 0x000fce0000410000 */
.L_x_5359:
[----:B------:R-:W-:Y:S05]  /*118a0*/  BSYNC.RECONVERGENT B1 ;  /* 0x0000000000017941 */ /* 0x000fea0003800200 */
.L_x_5357:
        /* <DEDUP_REMOVED lines=35> */
.L_x_5353:
        /* <DEDUP_REMOVED lines=35> */
.L_x_5360:
[----:B------:R-:W-:-:S04]  /*11d10*/  FADD.FTZ R17, -R28, 1 ;  /* 0x3f8000001c117421 */ /* 0x000fc80000010100 */
[----:B------:R-:W-:-:S06]  /*11d20*/  FMUL.FTZ R6, R0, R17 ;  /* 0x0000001100067220 */ /* 0x000fcc0000410000 */
[----:B------:R-:W0:Y:S08]  /*11d30*/  MUFU.SQRT R6, R6 ;  /* 0x0000000600067308 */ /* 0x000e300000002000 */
[----:B0-----:R-:W0:Y:S02]  /*11d40*/  MUFU.RCP R8, R6 ;  /* 0x0000000600087308 */ /* 0x001e240000001000 */
[----:B0-----:R-:W-:Y:S01]  /*11d50*/  FMUL.FTZ R29, |R27|, R8 ;  /* 0x000000081b1d7220 */ /* 0x001fe20000410200 */
[----:B------:R-:W-:Y:S06]  /*11d60*/  BRA `(.L_x_5351) ;  /* 0x0000000000047947 */ /* 0x000fec0003800000 */
.L_x_5352:
[----:B------:R0:W1:Y:S02]  /*11d70*/  MUFU.SQRT R29, R3 ;  /* 0x00000003001d7308 */ /* 0x0000640000002000 */
.L_x_5351:
[----:B------:R-:W-:Y:S05]  /*11d80*/  BSYNC.RECONVERGENT B0 ;  /* 0x0000000000007941 */ /* 0x000fea0003800200 */
.L_x_5350:
        /* <DEDUP_REMOVED lines=34> */
[----:B------:R-:W-:-:S03]  /*11fb0*/  HFMA2 R0, -RZ, RZ, 1.9599609375, 20144 ;  /* 0x3fd774ebff007431 */ /* 0x000fc600000001ff */
[----:B------:R-:W-:-:S05]  /*11fc0*/  FADD.FTZ R3, -R4, -RZ ;  /* 0x800000ff04037221 */ /* 0x000fca0000010100 */
[----:B------:R-:W-:-:S05]  /*11fd0*/  FSEL R3, R4, R3, P0 ;  /* 0x0000000304037208 */ /* 0x000fca0000000000 */
[----:B------:R-:W-:-:S04]  /*11fe0*/  @P1 FFMA.FTZ R4, R0, 0.93318945169448852539, R3 ;  /* 0x3f6ee58100041823 */ /* 0x000fc80000010003 */
[----:B------:R-:W-:Y:S01]  /*11ff0*/  @P0 FADD.FTZ R4, R4, R4 ;  /* 0x0000000404040221 */ /* 0x000fe20000010000 */
[----:B------:R-:W-:Y:S06]  /*12000*/  BRA `(.L_x_5366) ;  /* 0x0000000800c87947 */ /* 0x000fec0003800000 */
.L_x_5365:
        /* <DEDUP_REMOVED lines=28> */
.L_x_5364:
        /* <DEDUP_REMOVED lines=23> */
.L_x_5371:
[----:B0-----:R-:W-:-:S04]  /*12340*/  FADD.FTZ R3, -R5, R4 ;  /* 0x0000000405037221 */ /* 0x001fc80000010100 */
[----:B------:R-:W-:-:S07]  /*12350*/  FMUL.FTZ R3, R3, 0.5 ;  /* 0x3f00000003037820 */ /* 0x000fce0000410000 */
.L_x_5372:
[----:B------:R-:W-:Y:S05]  /*12360*/  BSYNC.RECONVERGENT B5 ;  /* 0x0000000000057941 */ /* 0x000fea0003800200 */
.L_x_5370:
[----:B------:R-:W-:Y:S01]  /*12370*/  FADD.FTZ R0, R3, R0 ;  /* 0x0000000003007221 */ /* 0x000fe20000010000 */
[----:B------:R-:W-:-:S04]  /*12380*/  FADD.FTZ R31, R28, R31 ;  /* 0x0000001f1c1f7221 */ /* 0x000fc80000010000 */
[----:B------:R-:W-:-:S06]  /*12390*/  FMUL.FTZ R31, R0, R31 ;  /* 0x0000001f001f7220 */ /* 0x000fcc0000410000 */
[----:B------:R-:W0:Y:S01]  /*123a0*/  MUFU.SQRT R31, R31 ;  /* 0x0000001f001f7308 */ /* 0x000e220000002000 */
[----:B------:R-:W-:Y:S05]  /*123b0*/  BRA `(.L_x_5373) ;  /* 0x0000000000487947 */ /* 0x000fea0003800000 */
.L_x_5369:
        /* <DEDUP_REMOVED lines=12> */
.L_x_5368:
[----:B------:R-:W-:Y:S01]  /*12480*/  FADD.FTZ R0, R31, 1 ;  /* 0x3f8000001f007421 */ /* 0x000fe20000010000 */
[----:B0-----:R-:W-:Y:S01]  /*12490*/  MUFU.SQRT R3, R3 ;  /* 0x0000000300037308 */ /* 0x001fe20000002000 */
[----:B------:R-:W-:Y:S02]  /*124a0*/  HFMA2 R28, -RZ, RZ, 1.875, 0 ;  /* 0x3f800000ff1c7431 */ /* 0x000fe400000001ff */
[----:B------:R-:W-:-:S06]  /*124b0*/  FMUL.FTZ R0, R0, 0.5 ;  /* 0x3f00000000007820 */ /* 0x000fcc0000410000 */
[----:B------:R-:W0:Y:S02]  /*124c0*/  MUFU.SQRT R0, R0 ;  /* 0x0000000000007308 */ /* 0x000e240000002000 */
[----:B0-----:R-:W-:-:S07]  /*124d0*/  FMUL.FTZ R31, R3, R0 ;  /* 0x00000000031f7220 */ /* 0x001fce0000410000 */
.L_x_5373:
[----:B------:R-:W-:Y:S05]  /*124e0*/  BSYNC.RECONVERGENT B1 ;  /* 0x0000000000017941 */ /* 0x000fea0003800200 */
.L_x_5367:
[----:B------:R-:W-:Y:S05]  /*124f0*/  BRA `(.L_x_5374) ;  /* 0x0000000000087947 */ /* 0x000fea0003800000 */
.L_x_5363:
[----:B------:R-:W-:Y:S01]  /*12500*/  FMUL.FTZ R31, R31, 16777216 ;  /* 0x4b8000001f1f7820 */ /* 0x000fe20000410000 */
[----:B------:R-:W-:-:S07]  /*12510*/  FMUL.FTZ R28, R28, 16777216 ;  /* 0x4b8000001c1c7820 */ /* 0x000fce0000410000 */
.L_x_5374:
[----:B------:R-:W-:Y:S05]  /*12520*/  BSYNC.RELIABLE B0 ;  /* 0x0000000000007941 */ /* 0x000fea0003800100 */
.L_x_5362:
        /* <DEDUP_REMOVED lines=20> */
.L_x_5377:
[----:B------:R-:W-:Y:S05]  /*12670*/  BSYNC.RECONVERGENT B5 ;  /* 0x0000000000057941 */ /* 0x000fea0003800200 */
.L_x_5376:
        /* <DEDUP_REMOVED lines=29> */
.L_x_5375:
        /* <DEDUP_REMOVED lines=17> */
.L_x_5379:
[----:B------:R-:W-:Y:S05]  /*12960*/  BSYNC.RECONVERGENT B5 ;  /* 0x0000000000057941 */ /* 0x000fea0003800200 */
.L_x_5378:
        /* <DEDUP_REMOVED lines=28> */
.L_x_5366:
[----:B------:R-:W-:Y:S05]  /*12b30*/  BSYNC.RECONVERGENT B4 ;  /* 0x0000000000047941 */ /* 0x000fea0003800200 */
.L_x_5361:
[----:B------:R-:W-:-:S13]  /*12b40*/  ISETP.GE.AND P0, PT, R27, RZ, PT ;  /* 0x000000ff1b00720c */ /* 0x000fda0003f06270 */
[----:B-1----:R-:W-:Y:S01]  /*12b50*/  @P0 FADD.FTZ R29, -R29, -RZ ;  /* 0x800000ff1d1d0221 */ /* 0x002fe20000010100 */
[----:B------:R-:W-:Y:S06]  /*12b60*/  BRA `(.L_x_5346) ;  /* 0x0000000800f07947 */ /* 0x000fec0003800000 */
.L_x_5349:
[----:B------:R-:W-:Y:S01]  /*12b70*/  FADD.FTZ R4, -R30, 6.1232342629258392722e-17 ;  /* 0x248d31321e047421 */ /* 0x000fe20000010100 */
[----:B------:R-:W-:-:S03]  /*12b80*/  FADD.FTZ R29, -R27, -RZ ;  /* 0x800000ff1b1d7221 */ /* 0x000fc60000010100 */
[----:B------:R-:W-:Y:S01]  /*12b90*/  FADD.FTZ R4, R4, 1.5707963705062866211 ;  /* 0x3fc90fdb04047421 */ /* 0x000fe20000010000 */
[----:B------:R-:W-:Y:S06]  /*12ba0*/  BRA `(.L_x_5346) ;  /* 0x0000000800e07947 */ /* 0x000fec0003800000 */
.L_x_5348:
[----:B------:R-:W-:Y:S02]  /*12bb0*/  HFMA2 R4, -RZ, RZ, 0, 0 ;  /* 0x00000000ff047431 */ /* 0x000fe400000001ff */
[----:B------:R-:W-:Y:S01]  /*12bc0*/  FADD.FTZ R29, -R27, -RZ ;  /* 0x800000ff1b1d7221 */ /* 0x000fe20000010100 */
[----:B------:R-:W-:Y:S06]  /*12bd0*/  BRA `(.L_x_5346) ;  /* 0x0000000800d47947 */ /* 0x000fec0003800000 */
.L_x_5347:
        /* <DEDUP_REMOVED lines=26> */
.L_x_5384:
[----:B------:R-:W-:Y:S05]  /*12d80*/  BSYNC.RECONVERGENT B5 ;  /* 0x0000000000057941 */ /* 0x000fea0003800200 */
.L_x_5383:
        /* <DEDUP_REMOVED lines=29> */
.L_x_5382:
[CC--:B------:R-:W-:Y:S01]  /*12f60*/  VIMNMX R0, PT, PT, R3.reuse, R28.reuse, !PT ;  /* 0x0000001c03007248 */ /* 0x0c0fe20007fe0100 */
[----:B------:R-:W-:Y:S01]  /*12f70*/  MUFU.RCP R8, R29 ;  /* 0x0000001d00087308 */ /* 0x000fe20000001000 */
        /* <DEDUP_REMOVED lines=27> */
.L_x_5387:
[----:B------:R-:W-:Y:S05]  /*13130*/  BSYNC.RECONVERGENT B5 ;  /* 0x0000000000057941 */ /* 0x000fea0003800200 */
.L_x_5386:
        /* <DEDUP_REMOVED lines=29> */
.L_x_5381:
        /* <DEDUP_REMOVED lines=32> */
[----:B------:R-:W-:Y:S05]  /*13510*/  CALL.REL.NOINC `($__internal_12_$__cuda_sm3x_div_rn_ftz_f32_slowpath) ;  /* 0x0000013800707944 */ /* 0x000fea0003c00000 */
.L_x_5389:
[----:B------:R-:W-:Y:S05]  /*13520*/  BSYNC.RECONVERGENT B5 ;  /* 0x0000000000057941 */ /* 0x000fea0003800200 */
.L_x_5388:
        /* <DEDUP_REMOVED lines=27> */
.L_x_5385:
[----:B------:R-:W-:Y:S05]  /*136e0*/  BSYNC.RECONVERGENT B4 ;  /* 0x0000000000047941 */ /* 0x000fea0003800200 */
.L_x_5380:
[----:B------:R-:W-:Y:S01]  /*136f0*/  ISETP.GE.AND P0, PT, R27, RZ, PT ;  /* 0x000000ff1b00720c */ /* 0x000fe20003f06270 */
[----:B------:R-:W-:Y:S01]  /*13700*/  FADD.FTZ R29, R31, 0.69314718246459960938 ;  /* 0x3f3172181f1d7421 */ /* 0x000fe20000010000 */
[----:B------:R-:W-:-:S11]  /*13710*/  FADD.FTZ R4, |R3|, -RZ ;  /* 0x800000ff03047221 */ /* 0x000fd60000010200 */
[----:B------:R-:W-:-:S07]  /*13720*/  @P0 FADD.FTZ R29, -R29, -RZ ;  /* 0x800000ff1d1d0221 */ /* 0x000fce0000010100 */
.L_x_5346:
[----:B------:R-:W-:Y:S05]  /*13730*/  BSYNC.RECONVERGENT B2 ;  /* 0x0000000000027941 */ /* 0x000fea0003800200 */
.L_x_5344:
        /* <DEDUP_REMOVED lines=10> */
.L_x_5343:
[----:B------:R-:W-:Y:S05]  /*137e0*/  BSYNC.RECONVERGENT B3 ;  /* 0x0000000000037941 */ /* 0x000fea0003800200 */
.L_x_5342:
[----:B------:R-:W-:Y:S05]  /*137f0*/  WARPSYNC.ALL ;  /* 0x0000000000007948 */ /* 0x000fea0003800000 */
[----:B------:R-:W-:Y:S01]  /*13800*/  ISETP.GE.U32.AND P0, PT, R10, R9, PT ;  /* 0x000000090a00720c */ /* 0x000fe20003f06070 */
[----:B------:R-:W-:Y:S04]  /*13810*/  BSSY.RECONVERGENT B0, `(.L_x_5390) ;  /* 0x000003a000007945 */ /* 0x000fe80003800200 */
[----:B------:R-:W-:Y:S08]  /*13820*/  BSSY.RELIABLE B1, `(.L_x_5391) ;  /* 0x0000031000017945 */ /* 0x000ff00003800100 */
[----:B------:R-:W-:Y:S05]  /*13830*/  @P0 BRA `(.L_x_5392) ;  /* 0x0000000000380947 */ /* 0x000fea0003800000 */
[----:B------:R-:W0:Y:S01]  /*13840*/  LDC.64 R4, c[0x0][0x388] ;  /* 0x0000e200ff047b82 */ /* 0x000e220000000a00 */
[----:B------:R-:W-:Y:S02]  /*13850*/  IADD3 R3, PT, PT, R2, R10, RZ ;  /* 0x0000000a02037210 */ /* 0x000fe40007ffe0ff */
        /* <DEDUP_REMOVED lines=12> */
.L_x_5392:
[----:B------:R-:W-:-:S13]  /*13920*/  ISETP.GE.AND P0, PT, R10, R9, PT ;  /* 0x000000090a00720c */ /* 0x000fda0003f06270 */
[----:B------:R-:W-:Y:S05]  /*13930*/  @P0 BRA `(.L_x_5394) ;  /* 0x0000000000380947 */ /* 0x000fea0003800000 */
[----:B0-----:R-:W0:Y:S01]  /*13940*/  LDC.64 R4, c[0x0][0x388] ;  /* 0x0000e200ff047b82 */ /* 0x001e220000000a00 */
[----:B------:R-:W-:Y:S02]  /*13950*/  IADD3 R3, PT, PT, R2, R10, RZ ;  /* 0x0000000a02037210 */ /* 0x000fe40007ffe0ff */
[----:B------:R-:W-:Y:S02]  /*13960*/  F2FP.F16.F32.PACK_AB R15, R18, R15 ;  /* 0x0000000f120f723e */ /* 0x000fe400000000ff */
[----:B------:R-:W-:Y:S01]  /*13970*/  IADD3 R10, PT, PT, R10, 0x80, RZ ;  /* 0x000000800a0a7810 */ /* 0x000fe20007ffe0ff */
[----:B0-----:R-:W-:-:S05]  /*13980*/  IMAD.WIDE.U32 R4, R3, 0x4, R4 ;  /* 0x0000000403047825 */ /* 0x001fca00078e0004 */
[----:B------:R1:W-:Y:S02]  /*13990*/  STG.E desc[UR4][R4.64], R15 ;  /* 0x0000000f04007986 */ /* 0x0003e4000c101904 */
.L_x_5393:
        /* <DEDUP_REMOVED lines=8> */
.L_x_5394:
        /* <DEDUP_REMOVED lines=8> */
.L_x_5395:
        /* <DEDUP_REMOVED lines=9> */
.L_x_5396:
[----:B------:R-:W-:Y:S05]  /*13b30*/  BSYNC.RELIABLE B1 ;  /* 0x0000000000017941 */ /* 0x000fea0003800100 */
.L_x_5391:
[----:B------:R-:W-:-:S13]  /*13b40*/  ISETP.GE.AND P0, PT, R10, R9, PT ;  /* 0x000000090a00720c */ /* 0x000fda0003f06270 */
[----:B012---:R-:W0:Y:S01]  /*13b50*/  @!P0 LDC.64 R4, c[0x0][0x388] ;  /* 0x0000e200ff048b82 */ /* 0x007e220000000a00 */
[----:B------:R-:W-:Y:S02]  /*13b60*/  @!P0 IADD3 R3, PT, PT, R2, R10, RZ ;  /* 0x0000000a02038210 */ /* 0x000fe40007ffe0ff */
[----:B------:R-:W-:Y:S02]  /*13b70*/  @!P0 F2FP.F16.F32.PACK_AB R25, R26, R25 ;  /* 0x000000191a19823e */ /* 0x000fe400000000ff */
[----:B------:R-:W-:Y:S01]  /*13b80*/  @!P0 IADD3 R10, PT, PT, R10, 0x80, RZ ;  /* 0x000000800a0a8810 */ /* 0x000fe20007ffe0ff */
[----:B0-----:R-:W-:-:S05]  /*13b90*/  @!P0 IMAD.WIDE.U32 R4, R3, 0x4, R4 ;  /* 0x0000000403048825 */ /* 0x001fca00078e0004 */
[----:B------:R4:W-:Y:S02]  /*13ba0*/  @!P0 STG.E desc[UR4][R4.64], R25 ;  /* 0x0000001904008986 */ /* 0x0009e4000c101904 */
.L_x_5397:
[----:B------:R-:W-:Y:S05]  /*13bb0*/  BSYNC.RECONVERGENT B0 ;  /* 0x0000000000007941 */ /* 0x000fea0003800200 */
.L_x_5390:
[----:B------:R-:W-:Y:S05]  /*13bc0*/  WARPSYNC.ALL ;  /* 0x0000000000007948 */ /* 0x000fea0003800000 */
[----:B------:R-:W-:-:S13]  /*13bd0*/  ISETP.GE.AND P0, PT, R10, R9, PT ;  /* 0x000000090a00720c */ /* 0x000fda0003f06270 */
[----:B------:R-:W-:Y:S05]  /*13be0*/  @P0 EXIT ;  /* 0x000000000000094d */ /* 0x000fea0003800000 */
[----:B012-4-:R-:W0:Y:S01]  /*13bf0*/  LDC.64 R4, c[0x0][0x388] ;  /* 0x0000e200ff047b82 */ /* 0x017e220000000a00 */
[----:B------:R-:W-:Y:S02]  /*13c00*/  IADD3 R3, PT, PT, R2, R10, RZ ;  /* 0x0000000a02037210 */ /* 0x000fe40007ffe0ff */
[----:B------:R-:W-:-:S03]  /*13c10*/  F2FP.F16.F32.PACK_AB R29, R0, R29 ;  /* 0x0000001d001d723e */ /* 0x000fc600000000ff */
[----:B0-----:R-:W-:-:S05]  /*13c20*/  IMAD.WIDE.U32 R2, R3, 0x4, R4 ;  /* 0x0000000403027825 */ /* 0x001fca00078e0004 */
[----:B------:R-:W-:Y:S01]  /*13c30*/  STG.E desc[UR4][R2.64], R29 ;  /* 0x0000001d02007986 */ /* 0x000fe2000c101904 */
[----:B------:R-:W-:Y:S05]  /*13c40*/  EXIT ;  /* 0x000000000000794d */ /* 0x000fea0003800000 */
.L_x_5014:
[----:B------:R-:W0:Y:S01]  /*13c50*/  S2R R18, SR_TID.X ;  /* 0x0000000000127919 */ /* 0x000e220000002100 */
[----:B------:R-:W1:Y:S02]  /*13c60*/  LDC.64 R4, c[0x0][0x390] ;  /* 0x0000e400ff047b82 */ /* 0x000e640000000a00 */
[----:B-1----:R-:W-:-:S04]  /*13c70*/  IMAD.WIDE.U32 R4, R2, 0x4, R4 ;  /* 0x0000000402047825 */ /* 0x002fc800078e0004 */
[----:B0-----:R-:W-:-:S05]  /*13c80*/  IMAD.WIDE.U32 R4, R18, 0x10, R4 ;  /* 0x0000001012047825 */ /* 0x001fca00078e0004 */
[----:B------:R-:W2:Y:S04]  /*13c90*/  LDG.E.128 R8, desc[UR4][R4.64] ;  /* 0x0000000404087981 */ /* 0x000ea8000c1e1d00 */
[----:B------:R0:W5:Y:S01]  /*13ca0*/  LDG.E.128 R12, desc[UR4][R4.64+0x800] ;  /* 0x00080004040c7981 */ /* 0x000162000c1e1d00 */
[----:B------:R-:W-:Y:S01]  /*13cb0*/  BSSY.RECONVERGENT B2, `(.L_x_5398) ;  /* 0x000024d000027945 */ /* 0x000fe20003800200 */
[--C-:B--2---:R-:W-:Y:S02]  /*13cc0*/  HADD2.F32 R20, -RZ, R8.reuse.H0_H0 ;  /* 0x20000008ff147230 */ /* 0x104fe40000004100 */
        /* <DEDUP_REMOVED lines=22> */
.L_x_5399:
        /* <DEDUP_REMOVED lines=41> */
[----:B-----5:R-:W-:Y:S05]  /*140c0*/  CALL.REL.NOINC `($__internal_12_$__cuda_sm3x_div_rn_ftz_f32_slowpath) ;  /* 0x0000012c00847944 */ /* 0x020fea0003c00000 */
.L_x_5405:
[----:B------:R-:W-:Y:S05]  /*140d0*/  BSYNC.RECONVERGENT B4 ;  /* 0x0000000000047941 */ /* 0x000fea0003800200 */
.L_x_5404:
        /* <DEDUP_REMOVED lines=28> */
.L_x_5403:
        /* <DEDUP_REMOVED lines=30> */
[----:B-----5:R-:W-:Y:S05]  /*14480*/  CALL.REL.NOINC `($__internal_12_$__cuda_sm3x_div_rn_ftz_f32_slowpath) ;  /* 0x0000012800947944 */ /* 0x020fea0003c00000 */
[----:B------:R-:W-:-:S07]  /*14490*/  MOV R3, R0 ;  /* 0x0000000000037202 */ /* 0x000fce0000000f00 */
.L_x_5409:
[----:B------:R-:W-:Y:S05]  /*144a0*/  BSYNC.RECONVERGENT B4 ;  /* 0x0000000000047941 */ /* 0x000fea0003800200 */
.L_x_5408:
        /* <DEDUP_REMOVED lines=28> */
.L_x_5407:
        /* <DEDUP_REMOVED lines=15> */
[----:B-----5:R-:W-:Y:S05]  /*14760*/  CALL.REL.NOINC `($__internal_12_$__cuda_sm3x_div_rn_ftz_f32_slowpath) ;  /* 0x0000012400dc7944 */ /* 0x020fea0003c00000 */
.L_x_5411:
[----:B------:R-:W-:Y:S05]  /*14770*/  BSYNC.RECONVERGENT B4 ;  /* 0x0000000000047941 */ /* 0x000fea0003800200 */
.L_x_5410:
        /* <DEDUP_REMOVED lines=27> */
.L_x_5406:
[----:B------:R-:W-:Y:S05]  /*14930*/  BSYNC.RECONVERGENT B3 ;  /* 0x0000000000037941 */ /* 0x000fea0003800200 */
.L_x_5402:
[----:B------:R-:W-:Y:S01]  /*14940*/  ISETP.GE.AND P0, PT, R23, RZ, PT ;  /* 0x000000ff1700720c */ /* 0x000fe20003f06270 */
[----:B------:R-:W-:Y:S01]  /*14950*/  FADD.FTZ R19, R19, 0.69314718246459960938 ;  /* 0x3f31721813137421 */ /* 0x000fe20000010000 */
[----:B------:R-:W-:-:S11]  /*14960*/  FADD.FTZ R0, |R0|, -RZ ;  /* 0x800000ff00007221 */ /* 0x000fd60000010200 */
[----:B------:R-:W-:Y:S01]  /*14970*/  @P0 FADD.FTZ R19, -R19, -RZ ;  /* 0x800000ff13130221 */ /* 0x000fe20000010100 */
[----:B------:R-:W-:Y:S06]  /*14980*/  BRA `(.L_x_5400) ;  /* 0x0000001400fc7947 */ /* 0x000fec0003800000 */
.L_x_5401:
        /* <DEDUP_REMOVED lines=68> */
[----:B-1----:R-:W-:Y:S01]  /*14dd0*/  @!P1 FMUL.FTZ R19, R8, 0.5 ;  /* 0x3f00000008139820 */ /* 0x002fe20000410000 */
[----:B------:R-:W-:Y:S06]  /*14de0*/  @!P0 BRA `(.L_x_5417) ;  /* 0x0000000000188947 */ /* 0x000fec0003800000 */
[----:B------:R-:W-:-:S13]  /*14df0*/  FSETP.NEU.FTZ.AND P0, PT, R0, RZ, PT ;  /* 0x000000ff0000720b */ /* 0x000fda0003f1d000 */
[----:B------:R-:W-:Y:S01]  /*14e00*/  @P0 FADD.FTZ R16, R0, R7 ;  /* 0x0000000700100221 */ /* 0x000fe20000010000 */
[C---:B------:R-:W-:Y:S01]  /*14e10*/  @P0 FMUL.FTZ R8, R23.reuse, R23 ;  /* 0x0000001717080220 */ /* 0x040fe20000410000 */
[----:B------:R-:W-:Y:S02]  /*14e20*/  @!P0 FMUL.FTZ R6, |R23|, 0.5 ;  /* 0x3f00000017068820 */ /* 0x000fe40000410200 */
[----:B------:R-:W1:Y:S02]  /*14e30*/  @P0 MUFU.RCP R25, R16 ;  /* 0x0000001000190308 */ /* 0x000e640000001000 */
[----:B-1----:R-:W-:-:S07]  /*14e40*/  @P0 FMUL.FTZ.D2 R6, R8, R25 ;  /* 0x0000001908060220 */ /* 0x002fce0000310000 */
.L_x_5417:
[----:B------:R-:W-:Y:S05]  /*14e50*/  BSYNC.RECONVERGENT B1 ;  /* 0x0000000000017941 */ /* 0x000fea0003800200 */
.L_x_5416:
        /* <DEDUP_REMOVED lines=8> */
.L_x_5419:
[----:B------:R-:W-:Y:S05]  /*14ee0*/  BSYNC.RECONVERGENT B1 ;  /* 0x0000000000017941 */ /* 0x000fea0003800200 */
.L_x_5418:
        /* <DEDUP_REMOVED lines=34> */
.L_x_5415:
[----:B------:R-:W-:-:S13]  /*15110*/  FSETP.GEU.FTZ.AND P0, PT, R22, 1, PT ;  /* 0x3f8000001600780b */ /* 0x000fda0003f1e000 */
[----:B-1----:R-:W-:-:S04]  /*15120*/  @!P0 FADD.FTZ R19, -R22, 1 ;  /* 0x3f80000016138421 */ /* 0x002fc80000010100 */
        /* <DEDUP_REMOVED lines=38> */
.L_x_5413:
[----:B------:R-:W-:-:S06]  /*15390*/  FFMA.FTZ R6, R17, R17, -1 ;  /* 0xbf80000011067423 */ /* 0x000fcc0000010011 */
[----:B------:R-:W0:Y:S02]  /*153a0*/  MUFU.SQRT R6, R6 ;  /* 0x0000000600067308 */ /* 0x000e240000002000 */
[----:B0-----:R-:W-:-:S06]  /*153b0*/  FADD.FTZ R8, R17, R6 ;  /* 0x0000000611087221 */ /* 0x001fcc0000010000 */
[----:B------:R-:W0:Y:S02]  /*153c0*/  MUFU.LG2 R8, R8 ;  /* 0x0000000800087308 */ /* 0x000e240000000c00 */
[----:B0-----:R-:W-:-:S07]  /*153d0*/  FMUL.FTZ R19, R8, 0.69314718246459960938 ;  /* 0x3f31721808137820 */ /* 0x001fce0000410000 */
.L_x_5414:
[----:B------:R-:W-:Y:S05]  /*153e0*/  BSYNC.RECONVERGENT B0 ;  /* 0x0000000000007941 */ /* 0x000fea0003800200 */
.L_x_5412:
        /* <DEDUP_REMOVED lines=43> */
.L_x_5427:
[----:B------:R-:W-:Y:S05]  /*156a0*/  BSYNC.RECONVERGENT B4 ;  /* 0x0000000000047941 */ /* 0x000fea0003800200 */
.L_x_5426:
[----:B------:R-:W-:-:S04]  /*156b0*/  FADD.FTZ R0, R3, R0 ;  /* 0x0000000003007221 */ /* 0x000fc80000010000 */
[----:B------:R-:W-:-:S04]  /*156c0*/  FMUL.FTZ R0, R0, R17 ;  /* 0x0000001100007220 */ /* 0x000fc80000410000 */
[----:B------:R0:W2:Y:S01]  /*156d0*/  MUFU.SQRT R21, R0 ;  /* 0x0000000000157308 */ /* 0x0000a20000002000 */
[----:B------:R-:W-:Y:S05]  /*156e0*/  BRA `(.L_x_5424) ;  /* 0x00000000002c7947 */ /* 0x000fea0003800000 */
.L_x_5425:
        /* <DEDUP_REMOVED lines=11> */
.L_x_5424:
[----:B------:R-:W-:Y:S05]  /*157a0*/  BSYNC.RECONVERGENT B1 ;  /* 0x0000000000017941 */ /* 0x000fea0003800200 */
.L_x_5422:
[----:B------:R-:W-:Y:S05]  /*157b0*/  BSYNC.RELIABLE B0 ;  /* 0x0000000000007941 */ /* 0x000fea0003800100 */
.L_x_5421:
        /* <DEDUP_REMOVED lines=18> */
[----:B-1-3-5:R-:W-:Y:S05]  /*158e0*/  CALL.REL.NOINC `($__internal_12_$__cuda_sm3x_div_rn_ftz_f32_slowpath) ;  /* 0x00000114007c7944 */ /* 0x02afea0003c00000 */
.L_x_5430:
[----:B------:R-:W-:Y:S05]  /*158f0*/  BSYNC.RECONVERGENT B4 ;  /* 0x0000000000047941 */ /* 0x000fea0003800200 */
.L_x_5429:
        /* <DEDUP_REMOVED lines=28> */
.L_x_5428:
        /* <DEDUP_REMOVED lines=18> */
.L_x_5433:
[----:B------:R-:W-:Y:S05]  /*15be0*/  BSYNC.RECONVERGENT B4 ;  /* 0x0000000000047941 */ /* 0x000fea0003800200 */
.L_x_5432:
        /* <DEDUP_REMOVED lines=28> */
.L_x_5423:
        /* <DEDUP_REMOVED lines=30> */
.L_x_5434:
        /* <DEDUP_REMOVED lines=28> */
.L_x_5431:
[----:B------:R-:W-:Y:S05]  /*16150*/  BSYNC.RECONVERGENT B3 ;  /* 0x0000000000037941 */ /* 0x000fea0003800200 */
.L_x_5420:
[----:B------:R-:W-:-:S13]  /*16160*/  ISETP.GE.AND P0, PT, R23, RZ, PT ;  /* 0x000000ff1700720c */ /* 0x000fda0003f06270 */
[----:B-1----:R-:W-:-:S07]  /*16170*/  @P0 FADD.FTZ R19, -R19, -RZ ;  /* 0x800000ff13130221 */ /* 0x002fce0000010100 */
.L_x_5400:
[----:B------:R-:W-:Y:S05]  /*16180*/  BSYNC.RECONVERGENT B2 ;  /* 0x0000000000027941 */ /* 0x000fea0003800200 */
.L_x_5398:
        /* <DEDUP_REMOVED lines=16> */
.L_x_5436:
[----:B------:R-:W-:Y:S05]  /*16290*/  BSYNC.RECONVERGENT B0 ;  /* 0x0000000000007941 */ /* 0x000fea0003800200 */
.L_x_5435:
        /* <DEDUP_REMOVED lines=20> */
.L_x_5438:
        /* <DEDUP_REMOVED lines=69> */
.L_x_5448:
[----:B------:R-:W-:-:S04]  /*16830*/  FADD.FTZ R6, -R0, R7 ;  /* 0x0000000700067221 */ /* 0x000fc80000010100 */
[----:B------:R-:W-:-:S07]  /*16840*/  FMUL.FTZ R6, R6, 0.5 ;  /* 0x3f00000006067820 */ /* 0x000fce0000410000 */
.L_x_5449:
[----:B------:R-:W-:Y:S05]  /*16850*/  BSYNC.RECONVERGENT B1 ;  /* 0x0000000000017941 */ /* 0x000fea0003800200 */
.L_x_5447:
        /* <DEDUP_REMOVED lines=11> */
.L_x_5451:
[----:B------:R-:W-:-:S04]  /*16910*/  FADD.FTZ R9, R4, -R9 ;  /* 0x8000000904097221 */ /* 0x000fc80000010000 */
[----:B------:R-:W-:-:S07]  /*16920*/  FMUL.FTZ R9, R9, 0.5 ;  /* 0x3f00000009097820 */ /* 0x000fce0000410000 */
.L_x_5452:
[----:B------:R-:W-:Y:S05]  /*16930*/  BSYNC.RECONVERGENT B1 ;  /* 0x0000000000017941 */ /* 0x000fea0003800200 */
.L_x_5450:
        /* <DEDUP_REMOVED lines=35> */
.L_x_5446:
        /* <DEDUP_REMOVED lines=35> */
.L_x_5453:
[----:B------:R-:W-:-:S04]  /*16da0*/  FADD.FTZ R9, -R24, 1 ;  /* 0x3f80000018097421 */ /* 0x000fc80000010100 */
[----:B------:R-:W-:-:S06]  /*16db0*/  FMUL.FTZ R6, R0, R9 ;  /* 0x0000000900067220 */ /* 0x000fcc0000410000 */
[----:B------:R-:W0:Y:S08]  /*16dc0*/  MUFU.SQRT R6, R6 ;  /* 0x0000000600067308 */ /* 0x000e300000002000 */
[----:B0-----:R-:W0:Y:S02]  /*16dd0*/  MUFU.RCP R8, R6 ;  /* 0x0000000600087308 */ /* 0x001e240000001000 */
[----:B0-----:R-:W-:Y:S01]  /*16de0*/  FMUL.FTZ R9, |R21|, R8 ;  /* 0x0000000815097220 */ /* 0x001fe20000410200 */
[----:B------:R-:W-:Y:S06]  /*16df0*/  BRA `(.L_x_5444) ;  /* 0x0000000000047947 */ /* 0x000fec0003800000 */
.L_x_5445:
[----:B------:R0:W1:Y:S02]  /*16e00*/  MUFU.SQRT R9, R3 ;  /* 0x0000000300097308 */ /* 0x0000640000002000 */
.L_x_5444:
[----:B------:R-:W-:Y:S05]  /*16e10*/  BSYNC.RECONVERGENT B0 ;  /* 0x0000000000007941 */ /* 0x000fea0003800200 */
.L_x_5443:
        /* <DEDUP_REMOVED lines=40> */
.L_x_5458:
        /* <DEDUP_REMOVED lines=28> */
.L_x_5457:
        /* <DEDUP_REMOVED lines=23> */
.L_x_5464:
[----:B0-----:R-:W-:-:S04]  /*173d0*/  FADD.FTZ R3, -R5, R4 ;  /* 0x0000000405037221 */ /* 0x001fc80000010100 */
[----:B------:R-:W-:-:S07]  /*173e0*/  FMUL.FTZ R3, R3, 0.5 ;  /* 0x3f00000003037820 */ /* 0x000fce0000410000 */
.L_x_5465:
[----:B------:R-:W-:Y:S05]  /*173f0*/  BSYNC.RECONVERGENT B4 ;  /* 0x0000000000047941 */ /* 0x000fea0003800200 */
.L_x_5463:
[----:B------:R-:W-:Y:S01]  /*17400*/  FADD.FTZ R0, R3, R0 ;  /* 0x0000000003007221 */ /* 0x000fe20000010000 */
[----:B------:R-:W-:-:S04]  /*17410*/  FADD.FTZ R23, R24, R23 ;  /* 0x0000001718177221 */ /* 0x000fc80000010000 */
[----:B------:R-:W-:-:S06]  /*17420*/  FMUL.FTZ R23, R0, R23 ;  /* 0x0000001700177220 */ /* 0x000fcc0000410000 */
[----:B------:R-:W0:Y:S01]  /*17430*/  MUFU.SQRT R23, R23 ;  /* 0x0000001700177308 */ /* 0x000e220000002000 */
[----:B------:R-:W-:Y:S05]  /*17440*/  BRA `(.L_x_5466) ;  /* 0x0000000000487947 */ /* 0x000fea0003800000 */
.L_x_5462:
        /* <DEDUP_REMOVED lines=12> */
.L_x_5461:
[----:B------:R-:W-:Y:S01]  /*17510*/  FADD.FTZ R0, R23, 1 ;  /* 0x3f80000017007421 */ /* 0x000fe20000010000 */
[----:B0-----:R-:W-:Y:S01]  /*17520*/  MUFU.SQRT R3, R3 ;  /* 0x0000000300037308 */ /* 0x001fe20000002000 */
[----:B------:R-:W-:Y:S02]  /*17530*/  HFMA2 R24, -RZ, RZ, 1.875, 0 ;  /* 0x3f800000ff187431 */ /* 0x000fe400000001ff */
[----:B------:R-:W-:-:S06]  /*17540*/  FMUL.FTZ R0, R0, 0.5 ;  /* 0x3f00000000007820 */ /* 0x000fcc0000410000 */
[----:B------:R-:W0:Y:S02]  /*17550*/  MUFU.SQRT R0, R0 ;  /* 0x0000000000007308 */ /* 0x000e240000002000 */
[----:B0-----:R-:W-:-:S07]  /*17560*/  FMUL.FTZ R23, R3, R0 ;  /* 0x0000000003177220 */ /* 0x001fce0000410000 */
.L_x_5466:
[----:B------:R-:W-:Y:S05]  /*17570*/  BSYNC.RECONVERGENT B1 ;  /* 0x0000000000017941 */ /* 0x000fea0003800200 */
.L_x_5460:
[----:B------:R-:W-:Y:S05]  /*17580*/  BRA `(.L_x_5467) ;  /* 0x0000000000087947 */ /* 0x000fea0003800000 */
.L_x_5456:
[----:B------:R-:W-:Y:S01]  /*17590*/  FMUL.FTZ R23, R23, 16777216 ;  /* 0x4b80000017177820 */ /* 0x000fe20000410000 */
[----:B------:R-:W-:-:S07]  /*175a0*/  FMUL.FTZ R24, R24, 16777216 ;  /* 0x4b80000018187820 */ /* 0x000fce0000410000 */
.L_x_5467:
[----:B------:R-:W-:Y:S05]  /*175b0*/  BSYNC.RELIABLE B0 ;  /* 0x0000000000007941 */ /* 0x000fea0003800100 */
.L_x_5455:
        /* <DEDUP_REMOVED lines=19> */
[----:B-1---5:R-:W-:Y:S05]  /*176f0*/  CALL.REL.NOINC `($__internal_12_$__cuda_sm3x_div_rn_ftz_f32_slowpath) ;  /* 0x000000f400f87944 */ /* 0x022fea0003c00000 */
.L_x_5470:
[----:B------:R-:W-:Y:S05]  /*17700*/  BSYNC.RECONVERGENT B4 ;  /* 0x0000000000047941 */ /* 0x000fea0003800200 */
.L_x_5469:
        /* <DEDUP_REMOVED lines=29> */
.L_x_5468:
        /* <DEDUP_REMOVED lines=17> */
.L_x_5472:
[----:B------:R-:W-:Y:S05]  /*179f0*/  BSYNC.RECONVERGENT B4 ;  /* 0x0000000000047941 */ /* 0x000fea0003800200 */
.L_x_5471:
        /* <DEDUP_REMOVED lines=28> */
.L_x_5459:
[----:B------:R-:W-:Y:S05]  /*17bc0*/  BSYNC.RECONVERGENT B3 ;  /* 0x0000000000037941 */ /* 0x000fea0003800200 */
.L_x_5454:
[----:B------:R-:W-:-:S13]  /*17bd0*/  ISETP.GE.AND P0, PT, R21, RZ, PT ;  /* 0x000000ff1500720c */ /* 0x000fda0003f06270 */
[----:B-1----:R-:W-:Y:S01]  /*17be0*/  @P0 FADD.FTZ R9, -R9, -RZ ;  /* 0x800000ff09090221 */ /* 0x002fe20000010100 */
[----:B------:R-:W-:Y:S06]  /*17bf0*/  BRA `(.L_x_5439) ;  /* 0x0000000800f07947 */ /* 0x000fec0003800000 */
.L_x_5442:
[----:B------:R-:W-:Y:S01]  /*17c00*/  FADD.FTZ R0, -R22, 6.1232342629258392722e-17 ;  /* 0x248d313216007421 */ /* 0x000fe20000010100 */
[----:B------:R-:W-:-:S03]  /*17c10*/  FADD.FTZ R9, -R21, -RZ ;  /* 0x800000ff15097221 */ /* 0x000fc60000010100 */
[----:B------:R-:W-:Y:S01]  /*17c20*/  FADD.FTZ R0, R0, 1.5707963705062866211 ;  /* 0x3fc90fdb00007421 */ /* 0x000fe20000010000 */
[----:B------:R-:W-:Y:S06]  /*17c30*/  BRA `(.L_x_5439) ;  /* 0x0000000800e07947 */ /* 0x000fec0003800000 */
.L_x_5441:
[----:B------:R-:W-:Y:S02]  /*17c40*/  HFMA2 R0, -RZ, RZ, 0, 0 ;  /* 0x00000000ff007431 */ /* 0x000fe400000001ff */
[----:B------:R-:W-:Y:S01]  /*17c50*/  FADD.FTZ R9, -R21, -RZ ;  /* 0x800000ff15097221 */ /* 0x000fe20000010100 */
[----:B------:R-:W-:Y:S06]  /*17c60*/  BRA `(.L_x_5439) ;  /* 0x0000000800d47947 */ /* 0x000fec0003800000 */
.L_x_5440:
        /* <DEDUP_REMOVED lines=25> */
[----:B---3-5:R-:W-:Y:S05]  /*17e00*/  CALL.REL.NOINC `($__internal_12_$__cuda_sm3x_div_rn_ftz_f32_slowpath) ;  /* 0x000000f000347944 */ /* 0x028fea0003c00000 */
.L_x_5477:
[----:B------:R-:W-:Y:S05]  /*17e10*/  BSYNC.RECONVERGENT B4 ;  /* 0x0000000000047941 */ /* 0x000fea0003800200 */
.L_x_5476:
        /* <DEDUP_REMOVED lines=29> */
.L_x_5475:
        /* <DEDUP_REMOVED lines=27> */
[----:B---3-5:R-:W-:Y:S05]  /*181a0*/  CALL.REL.NOINC `($__internal_12_$__cuda_sm3x_div_rn_ftz_f32_slowpath) ;  /* 0x000000ec004c7944 */ /* 0x028fea0003c00000 */
[----:B------:R-:W-:-:S07]  /*181b0*/  MOV R3, R0 ;  /* 0x0000000000037202 */ /* 0x000fce0000000f00 */
.L_x_5480:
[----:B------:R-:W-:Y:S05]  /*181c0*/  BSYNC.RECONVERGENT B4 ;  /* 0x0000000000047941 */ /* 0x000fea0003800200 */
.L_x_5479:
        /* <DEDUP_REMOVED lines=29> */
.L_x_5474:
        /* <DEDUP_REMOVED lines=32> */
[----:B---3-5:R-:W-:Y:S05]  /*185a0*/  CALL.REL.NOINC `($__internal_12_$__cuda_sm3x_div_rn_ftz_f32_slowpath) ;  /* 0x000000e8004c7944 */ /* 0x028fea0003c00000 */
.L_x_5482:
[----:B------:R-:W-:Y:S05]  /*185b0*/  BSYNC.RECONVERGENT B4 ;  /* 0x0000000000047941 */ /* 0x000fea0003800200 */
.L_x_5481:
        /* <DEDUP_REMOVED lines=27> */
.L_x_5478:
[----:B------:R-:W-:Y:S05]  /*18770*/  BSYNC.RECONVERGENT B3 ;  /* 0x0000000000037941 */ /* 0x000fea0003800200 */
.L_x_5473:
[----:B------:R-:W-:Y:S01]  /*18780*/  ISETP.GE.AND P0, PT, R21, RZ, PT ;  /* 0x000000ff1500720c */ /* 0x000fe20003f06270 */
[----:B------:R-:W-:Y:S01]  /*18790*/  FADD.FTZ R9, R9, 0.69314718246459960938 ;  /* 0x3f31721809097421 */ /* 0x000fe20000010000 */
[----:B------:R-:W-:-:S11]  /*187a0*/  FADD.FTZ R0, |R0|, -RZ ;  /* 0x800000ff00007221 */ /* 0x000fd60000010200 */
[----:B------:R-:W-:-:S07]  /*187b0*/  @P0 FADD.FTZ R9, -R9, -RZ ;  /* 0x800000ff09090221 */ /* 0x000fce0000010100 */
.L_x_5439:
[----:B------:R-:W-:Y:S05]  /*187c0*/  BSYNC.RECONVERGENT B2 ;  /* 0x0000000000027941 */ /* 0x000fea0003800200 */
.L_x_5437:
        /* <DEDUP_REMOVED lines=16> */
.L_x_5484:
[----:B------:R-:W-:Y:S05]  /*188d0*/  BSYNC.RECONVERGENT B0 ;  /* 0x0000000000007941 */ /* 0x000fea0003800200 */
.L_x_5483:
        /* <DEDUP_REMOVED lines=20> */
.L_x_5486:
        /* <DEDUP_REMOVED lines=18> */
[----:B---3--:R-:W-:Y:S02]  /*18b40*/  VIMNMX R7, PT, PT, R17, R8, PT ;  /* 0x0000000811077248 */ /* 0x008fe40003fe0100 */
        /* <DEDUP_REMOVED lines=50> */
.L_x_5496:
[----:B------:R-:W-:-:S04]  /*18e70*/  FADD.FTZ R6, -R0, R7 ;  /* 0x0000000700067221 */ /* 0x000fc80000010100 */
[----:B------:R-:W-:-:S07]  /*18e80*/  FMUL.FTZ R6, R6, 0.5 ;  /* 0x3f00000006067820 */ /* 0x000fce0000410000 */
.L_x_5497:
[----:B------:R-:W-:Y:S05]  /*18e90*/  BSYNC.RECONVERGENT B1 ;  /* 0x0000000000017941 */ /* 0x000fea0003800200 */
.L_x_5495:
        /* <DEDUP_REMOVED lines=11> */
.L_x_5499:
[----:B------:R-:W-:-:S04]  /*18f50*/  FADD.FTZ R21, R4, -R21 ;  /* 0x8000001504157221 */ /* 0x000fc80000010000 */
[----:B------:R-:W-:-:S07]  /*18f60*/  FMUL.FTZ R21, R21, 0.5 ;  /* 0x3f00000015157820 */ /* 0x000fce0000410000 */
.L_x_5500:
[----:B------:R-:W-:Y:S05]  /*18f70*/  BSYNC.RECONVERGENT B1 ;  /* 0x0000000000017941 */ /* 0x000fea0003800200 */
.L_x_5498:
        /* <DEDUP_REMOVED lines=35> */
.L_x_5494:
        /* <DEDUP_REMOVED lines=35> */
.L_x_5501:
[----:B------:R-:W-:-:S04]  /*193e0*/  FADD.FTZ R21, -R26, 1 ;  /* 0x3f8000001a157421 */ /* 0x000fc80000010100 */
[----:B------:R-:W-:-:S06]  /*193f0*/  FMUL.FTZ R6, R0, R21 ;  /* 0x0000001500067220 */ /* 0x000fcc0000410000 */
[----:B------:R-:W0:Y:S08]  /*19400*/  MUFU.SQRT R6, R6 ;  /* 0x0000000600067308 */ /* 0x000e300000002000 */
[----:B0-----:R-:W0:Y:S02]  /*19410*/  MUFU.RCP R8, R6 ;  /* 0x0000000600087308 */ /* 0x001e240000001000 */
[----:B0-----:R-:W-:Y:S01]  /*19420*/  FMUL.FTZ R21, |R23|, R8 ;  /* 0x0000000817157220 */ /* 0x001fe20000410200 */
[----:B------:R-:W-:Y:S06]  /*19430*/  BRA `(.L_x_5492) ;  /* 0x0000000000047947 */ /* 0x000fec0003800000 */
.L_x_5493:
[----:B------:R0:W1:Y:S02]  /*19440*/  MUFU.SQRT R21, R3 ;  /* 0x0000000300157308 */ /* 0x0000640000002000 */
.L_x_5492:
[----:B------:R-:W-:Y:S05]  /*19450*/  BSYNC.RECONVERGENT B0 ;  /* 0x0000000000007941 */ /* 0x000fea0003800200 */
.L_x_5491:
        /* <DEDUP_REMOVED lines=40> */
.L_x_5506:
        /* <DEDUP_REMOVED lines=28> */
.L_x_5505:
        /* <DEDUP_REMOVED lines=23> */
.L_x_5512:
[----:B0-----:R-:W-:-:S04]  /*19a10*/  FADD.FTZ R3, -R5, R4 ;  /* 0x0000000405037221 */ /* 0x001fc80000010100 */
[----:B------:R-:W-:-:S07]  /*19a20*/  FMUL.FTZ R3, R3, 0.5 ;  /* 0x3f00000003037820 */ /* 0x000fce0000410000 */
.L_x_5513:
[----:B------:R-:W-:Y:S05]  /*19a30*/  BSYNC.RECONVERGENT B4 ;  /* 0x0000000000047941 */ /* 0x000fea0003800200 */
.L_x_5511:
[----:B------:R-:W-:Y:S01]  /*19a40*/  FADD.FTZ R0, R3, R0 ;  /* 0x0000000003007221 */ /* 0x000fe20000010000 */
[----:B------:R-:W-:-:S04]  /*19a50*/  FADD.FTZ R17, R26, R17 ;  /* 0x000000111a117221 */ /* 0x000fc80000010000 */
[----:B------:R-:W-:-:S04]  /*19a60*/  FMUL.FTZ R0, R0, R17 ;  /* 0x0000001100007220 */ /* 0x000fc80000410000 */
[----:B------:R0:W2:Y:S01]  /*19a70*/  MUFU.SQRT R24, R0 ;  /* 0x0000000000187308 */ /* 0x0000a20000002000 */
[----:B------:R-:W-:Y:S05]  /*19a80*/  BRA `(.L_x_5514) ;  /* 0x0000000000487947 */ /* 0x000fea0003800000 */
.L_x_5510:
        /* <DEDUP_REMOVED lines=12> */
.L_x_5509:
[----:B------:R-:W-:Y:S01]  /*19b50*/  FADD.FTZ R0, R17, 1 ;  /* 0x3f80000011007421 */ /* 0x000fe20000010000 */
[----:B0-----:R-:W-:Y:S01]  /*19b60*/  MUFU.SQRT R3, R3 ;  /* 0x0000000300037308 */ /* 0x001fe20000002000 */
[----:B------:R-:W-:Y:S02]  /*19b70*/  HFMA2 R26, -RZ, RZ, 1.875, 0 ;  /* 0x3f800000ff1a7431 */ /* 0x000fe400000001ff */
[----:B------:R-:W-:-:S06]  /*19b80*/  FMUL.FTZ R0, R0, 0.5 ;  /* 0x3f00000000007820 */ /* 0x000fcc0000410000 */
[----:B------:R-:W0:Y:S02]  /*19b90*/  MUFU.SQRT R0, R0 ;  /* 0x0000000000007308 */ /* 0x000e240000002000 */
[----:B0-----:R-:W-:-:S07]  /*19ba0*/  FMUL.FTZ R24, R3, R0 ;  /* 0x0000000003187220 */ /* 0x001fce0000410000 */
.L_x_5514:
[----:B------:R-:W-:Y:S05]  /*19bb0*/  BSYNC.RECONVERGENT B1 ;  /* 0x0000000000017941 */ /* 0x000fea0003800200 */
.L_x_5508:
[----:B------:R-:W-:Y:S05]  /*19bc0*/  BRA `(.L_x_5515) ;  /* 0x0000000000087947 */ /* 0x000fea0003800000 */
.L_x_5504:
[----:B------:R-:W-:Y:S01]  /*19bd0*/  FMUL.FTZ R24, R17, 16777216 ;  /* 0x4b80000011187820 */ /* 0x000fe20000410000 */
[----:B------:R-:W-:-:S07]  /*19be0*/  FMUL.FTZ R26, R26, 16777216 ;  /* 0x4b8000001a1a7820 */ /* 0x000fce0000410000 */
.L_x_5515:
[----:B------:R-:W-:Y:S05]  /*19bf0*/  BSYNC.RELIABLE B0 ;  /* 0x0000000000007941 */ /* 0x000fea0003800100 */
.L_x_5503:
        /* <DEDUP_REMOVED lines=20> */
.L_x_5518:
[----:B------:R-:W-:Y:S05]  /*19d40*/  BSYNC.RECONVERGENT B4 ;  /* 0x0000000000047941 */ /* 0x000fea0003800200 */
.L_x_5517:
        /* <DEDUP_REMOVED lines=29> */
.L_x_5516:
        /* <DEDUP_REMOVED lines=17> */
.L_x_5520:
[----:B------:R-:W-:Y:S05]  /*1a030*/  BSYNC.RECONVERGENT B4 ;  /* 0x0000000000047941 */ /* 0x000fea0003800200 */
.L_x_5519:
        /* <DEDUP_REMOVED lines=28> */
.L_x_5507:
[----:B------:R-:W-:Y:S05]  /*1a200*/  BSYNC.RECONVERGENT B3 ;  /* 0x0000000000037941 */ /* 0x000fea0003800200 */
.L_x_5502:
[----:B------:R-:W-:-:S13]  /*1a210*/  ISETP.GE.AND P0, PT, R23, RZ, PT ;  /* 0x000000ff1700720c */ /* 0x000fda0003f06270 */
[----:B-1----:R-:W-:Y:S01]  /*1a220*/  @P0 FADD.FTZ R21, -R21, -RZ ;  /* 0x800000ff15150221 */ /* 0x002fe20000010100 */
[----:B------:R-:W-:Y:S06]  /*1a230*/  BRA `(.L_x_5487) ;  /* 0x0000000800f07947 */ /* 0x000fec0003800000 */
.L_x_5490:
[----:B------:R-:W-:Y:S01]  /*1a240*/  FADD.FTZ R0, -R22, 6.1232342629258392722e-17 ;  /* 0x248d313216007421 */ /* 0x000fe20000010100 */
[----:B------:R-:W-:-:S03]  /*1a250*/  FADD.FTZ R21, -R23, -RZ ;  /* 0x800000ff17157221 */ /* 0x000fc60000010100 */
[----:B------:R-:W-:Y:S01]  /*1a260*/  FADD.FTZ R0, R0, 1.5707963705062866211 ;  /* 0x3fc90fdb00007421 */ /* 0x000fe20000010000 */
[----:B------:R-:W-:Y:S06]  /*1a270*/  BRA `(.L_x_5487) ;  /* 0x0000000800e07947 */ /* 0x000fec0003800000 */
.L_x_5489:
[----:B------:R-:W-:Y:S02]  /*1a280*/  HFMA2 R0, -RZ, RZ, 0, 0 ;  /* 0x00000000ff007431 */ /* 0x000fe400000001ff */
[----:B------:R-:W-:Y:S01]  /*1a290*/  FADD.FTZ R21, -R23, -RZ ;  /* 0x800000ff17157221 */ /* 0x000fe20000010100 */
[----:B------:R-:W-:Y:S06]  /*1a2a0*/  BRA `(.L_x_5487) ;  /* 0x0000000800d47947 */ /* 0x000fec0003800000 */
.L_x_5488:
        /* <DEDUP_REMOVED lines=26> */
.L_x_5525:
[----:B------:R-:W-:Y:S05]  /*1a450*/  BSYNC.RECONVERGENT B4 ;  /* 0x0000000000047941 */ /* 0x000fea0003800200 */
.L_x_5524:
        /* <DEDUP_REMOVED lines=29> */
.L_x_5523:
        /* <DEDUP_REMOVED lines=27> */
[----:B-----5:R-:W-:Y:S05]  /*1a7e0*/  CALL.REL.NOINC `($__internal_12_$__cuda_sm3x_div_rn_ftz_f32_slowpath) ;  /* 0x000000c400bc7944 */ /* 0x020fea0003c00000 */
[----:B------:R-:W-:-:S07]  /*1a7f0*/  MOV R3, R0 ;  /* 0x0000000000037202 */ /* 0x000fce0000000f00 */
.L_x_5528:
[----:B------:R-:W-:Y:S05]  /*1a800*/  BSYNC.RECONVERGENT B4 ;  /* 0x0000000000047941 */ /* 0x000fea0003800200 */
.L_x_5527:
        /* <DEDUP_REMOVED lines=29> */
.L_x_5522:
        /* <DEDUP_REMOVED lines=32> */
[----:B---3-5:R-:W-:Y:S05]  /*1abe0*/  CALL.REL.NOINC `($__internal_12_$__cuda_sm3x_div_rn_ftz_f32_slowpath) ;  /* 0x000000c000bc7944 */ /* 0x028fea0003c00000 */
.L_x_5530:
[----:B------:R-:W-:Y:S05]  /*1abf0*/  BSYNC.RECONVERGENT B4 ;  /* 0x0000000000047941 */ /* 0x000fea0003800200 */
.L_x_5529:
        /* <DEDUP_REMOVED lines=27> */
.L_x_5526:
[----:B------:R-:W-:Y:S05]  /*1adb0*/  BSYNC.RECONVERGENT B3 ;  /* 0x0000000000037941 */ /* 0x000fea0003800200 */
.L_x_5521:
[----:B------:R-:W-:Y:S01]  /*1adc0*/  ISETP.GE.AND P0, PT, R23, RZ, PT ;  /* 0x000000ff1700720c */ /* 0x000fe20003f06270 */
[----:B------:R-:W-:Y:S01]  /*1add0*/  FADD.FTZ R21, R21, 0.69314718246459960938 ;  /* 0x3f31721815157421 */ /* 0x000fe20000010000 */
[----:B------:R-:W-:-:S11]  /*1ade0*/  FADD.FTZ R0, |R0|, -RZ ;  /* 0x800000ff00007221 */ /* 0x000fd60000010200 */
[----:B------:R-:W-:-:S07]  /*1adf0*/  @P0 FADD.FTZ R21, -R21, -RZ ;  /* 0x800000ff15150221 */ /* 0x000fce0000010100 */
.L_x_5487:
[----:B------:R-:W-:Y:S05]  /*1ae00*/  BSYNC.RECONVERGENT B2 ;  /* 0x0000000000027941 */ /* 0x000fea0003800200 */
.L_x_5485:
        /* <DEDUP_REMOVED lines=16> */
.L_x_5532:
[----:B------:R-:W-:Y:S05]  /*1af10*/  BSYNC.RECONVERGENT B0 ;  /* 0x0000000000007941 */ /* 0x000fea0003800200 */
.L_x_5531:
        /* <DEDUP_REMOVED lines=20> */
.L_x_5534:
        /* <DEDUP_REMOVED lines=69> */
.L_x_5544:
[----:B------:R-:W-:-:S04]  /*1b4b0*/  FADD.FTZ R6, -R0, R7 ;  /* 0x0000000700067221 */ /* 0x000fc80000010100 */
[----:B------:R-:W-:-:S07]  /*1b4c0*/  FMUL.FTZ R6, R6, 0.5 ;  /* 0x3f00000006067820 */ /* 0x000fce0000410000 */
.L_x_5545:
[----:B------:R-:W-:Y:S05]  /*1b4d0*/  BSYNC.RECONVERGENT B1 ;  /* 0x0000000000017941 */ /* 0x000fea0003800200 */
.L_x_5543:
        /* <DEDUP_REMOVED lines=11> */
.L_x_5547:
[----:B------:R-:W-:-:S04]  /*1b590*/  FADD.FTZ R17, R4, -R17 ;  /* 0x8000001104117221 */ /* 0x000fc80000010000 */
[----:B------:R-:W-:-:S07]  /*1b5a0*/  FMUL.FTZ R17, R17, 0.5 ;  /* 0x3f00000011117820 */ /* 0x000fce0000410000 */
.L_x_5548:
[----:B------:R-:W-:Y:S05]  /*1b5b0*/  BSYNC.RECONVERGENT B1 ;  /* 0x0000000000017941 */ /* 0x000fea0003800200 */
.L_x_5546:
        /* <DEDUP_REMOVED lines=35> */
.L_x_5542:
        /* <DEDUP_REMOVED lines=35> */
.L_x_5549:
[----:B------:R-:W-:-:S04]  /*1ba20*/  FADD.FTZ R17, -R26, 1 ;  /* 0x3f8000001a117421 */ /* 0x000fc80000010100 */
[----:B------:R-:W-:-:S06]  /*1ba30*/  FMUL.FTZ R6, R0, R17 ;  /* 0x0000001100067220 */ /* 0x000fcc0000410000 */
[----:B------:R-:W0:Y:S08]  /*1ba40*/  MUFU.SQRT R6, R6 ;  /* 0x0000000600067308 */ /* 0x000e300000002000 */
[----:B0-----:R-:W0:Y:S02]  /*1ba50*/  MUFU.RCP R8, R6 ;  /* 0x0000000600087308 */ /* 0x001e240000001000 */
[----:B0-----:R-:W-:Y:S01]  /*1ba60*/  FMUL.FTZ R25, |R11|, R8 ;  /* 0x000000080b197220 */ /* 0x001fe20000410200 */
[----:B------:R-:W-:Y:S06]  /*1ba70*/  BRA `(.L_x_5540) ;  /* 0x0000000000047947 */ /* 0x000fec0003800000 */
.L_x_5541:
[----:B------:R0:W1:Y:S02]  /*1ba80*/  MUFU.SQRT R25, R3 ;  /* 0x0000000300197308 */ /* 0x0000640000002000 */
.L_x_5540:
[----:B------:R-:W-:Y:S05]  /*1ba90*/  BSYNC.RECONVERGENT B0 ;  /* 0x0000000000007941 */ /* 0x000fea0003800200 */
.L_x_5539:
        /* <DEDUP_REMOVED lines=40> */
.L_x_5554:
        /* <DEDUP_REMOVED lines=28> */
.L_x_5553:
        /* <DEDUP_REMOVED lines=23> */
.L_x_5560:
[----:B0-----:R-:W-:-:S04]  /*1c050*/  FADD.FTZ R3, -R5, R4 ;  /* 0x0000000405037221 */ /* 0x001fc80000010100 */
[----:B------:R-:W-:-:S07]  /*1c060*/  FMUL.FTZ R3, R3, 0.5 ;  /* 0x3f00000003037820 */ /* 0x000fce0000410000 */
.L_x_5561:
[----:B------:R-:W-:Y:S05]  /*1c070*/  BSYNC.RECONVERGENT B4 ;  /* 0x0000000000047941 */ /* 0x000fea0003800200 */
.L_x_5559:
[----:B------:R-:W-:Y:S01]  /*1c080*/  FADD.FTZ R0, R3, R0 ;  /* 0x0000000003007221 */ /* 0x000fe20000010000 */
[----:B------:R-:W-:-:S04]  /*1c090*/  FADD.FTZ R23, R26, R23 ;  /* 0x000000171a177221 */ /* 0x000fc80000010000 */
[----:B------:R-:W-:-:S06]  /*1c0a0*/  FMUL.FTZ R23, R0, R23 ;  /* 0x0000001700177220 */ /* 0x000fcc0000410000 */
[----:B------:R-:W0:Y:S01]  /*1c0b0*/  MUFU.SQRT R23, R23 ;  /* 0x0000001700177308 */ /* 0x000e220000002000 */
[----:B------:R-:W-:Y:S05]  /*1c0c0*/  BRA `(.L_x_5562) ;  /* 0x0000000000487947 */ /* 0x000fea0003800000 */
.L_x_5558:
        /* <DEDUP_REMOVED lines=12> */
.L_x_5557:
[----:B------:R-:W-:Y:S01]  /*1c190*/  FADD.FTZ R0, R23, 1 ;  /* 0x3f80000017007421 */ /* 0x000fe20000010000 */
[----:B0-----:R-:W-:Y:S01]  /*1c1a0*/  MUFU.SQRT R3, R3 ;  /* 0x0000000300037308 */ /* 0x001fe20000002000 */
[----:B------:R-:W-:Y:S02]  /*1c1b0*/  HFMA2 R26, -RZ, RZ, 1.875, 0 ;  /* 0x3f800000ff1a7431 */ /* 0x000fe400000001ff */
[----:B------:R-:W-:-:S06]  /*1c1c0*/  FMUL.FTZ R0, R0, 0.5 ;  /* 0x3f00000000007820 */ /* 0x000fcc0000410000 */
[----:B------:R-:W0:Y:S02]  /*1c1d0*/  MUFU.SQRT R0, R0 ;  /* 0x0000000000007308 */ /* 0x000e240000002000 */
[----:B0-----:R-:W-:-:S07]  /*1c1e0*/  FMUL.FTZ R23, R3, R0 ;  /* 0x0000000003177220 */ /* 0x001fce0000410000 */
.L_x_5562:
[----:B------:R-:W-:Y:S05]  /*1c1f0*/  BSYNC.RECONVERGENT B1 ;  /* 0x0000000000017941 */ /* 0x000fea0003800200 */
.L_x_5556:
[----:B------:R-:W-:Y:S05]  /*1c200*/  BRA `(.L_x_5563) ;  /* 0x0000000000087947 */ /* 0x000fea0003800000 */
.L_x_5552:
[----:B------:R-:W-:Y:S01]  /*1c210*/  FMUL.FTZ R23, R23, 16777216 ;  /* 0x4b80000017177820 */ /* 0x000fe20000410000 */
[----:B------:R-:W-:-:S07]  /*1c220*/  FMUL.FTZ R26, R26, 16777216 ;  /* 0x4b8000001a1a7820 */ /* 0x000fce0000410000 */
.L_x_5563:
[----:B------:R-:W-:Y:S05]  /*1c230*/  BSYNC.RELIABLE B0 ;  /* 0x0000000000007941 */ /* 0x000fea0003800100 */
.L_x_5551:
        /* <DEDUP_REMOVED lines=20> */
.L_x_5566:
[----:B------:R-:W-:Y:S05]  /*1c380*/  BSYNC.RECONVERGENT B4 ;  /* 0x0000000000047941 */ /* 0x000fea0003800200 */
.L_x_5565:
        /* <DEDUP_REMOVED lines=29> */
.L_x_5564:
        /* <DEDUP_REMOVED lines=17> */
.L_x_5568:
[----:B------:R-:W-:Y:S05]  /*1c670*/  BSYNC.RECONVERGENT B4 ;  /* 0x0000000000047941 */ /* 0x000fea0003800200 */
.L_x_5567:
        /* <DEDUP_REMOVED lines=28> */
.L_x_5555:
[----:B------:R-:W-:Y:S05]  /*1c840*/  BSYNC.RECONVERGENT B3 ;  /* 0x0000000000037941 */ /* 0x000fea0003800200 */
.L_x_5550:
[----:B------:R-:W-:-:S13]  /*1c850*/  ISETP.GE.AND P0, PT, R11, RZ, PT ;  /* 0x000000ff0b00720c */ /* 0x000fda0003f06270 */
[----:B-1----:R-:W-:Y:S01]  /*1c860*/  @P0 FADD.FTZ R25, -R25, -RZ ;  /* 0x800000ff19190221 */ /* 0x002fe20000010100 */
[----:B------:R-:W-:Y:S06]  /*1c870*/  BRA `(.L_x_5535) ;  /* 0x0000000800f07947 */ /* 0x000fec0003800000 */
.L_x_5538:
[----:B------:R-:W-:Y:S01]  /*1c880*/  FADD.FTZ R0, -R22, 6.1232342629258392722e-17 ;  /* 0x248d313216007421 */ /* 0x000fe20000010100 */
[----:B------:R-:W-:-:S03]  /*1c890*/  FADD.FTZ R25, -R11, -RZ ;  /* 0x800000ff0b197221 */ /* 0x000fc60000010100 */
[----:B------:R-:W-:Y:S01]  /*1c8a0*/  FADD.FTZ R0, R0, 1.5707963705062866211 ;  /* 0x3fc90fdb00007421 */ /* 0x000fe20000010000 */
[----:B------:R-:W-:Y:S06]  /*1c8b0*/  BRA `(.L_x_5535) ;  /* 0x0000000800e07947 */ /* 0x000fec0003800000 */
.L_x_5537:
[----:B------:R-:W-:Y:S02]  /*1c8c0*/  HFMA2 R0, -RZ, RZ, 0, 0 ;  /* 0x00000000ff007431 */ /* 0x000fe400000001ff */
[----:B------:R-:W-:Y:S01]  /*1c8d0*/  FADD.FTZ R25, -R11, -RZ ;  /* 0x800000ff0b197221 */ /* 0x000fe20000010100 */
[----:B------:R-:W-:Y:S06]  /*1c8e0*/  BRA `(.L_x_5535) ;  /* 0x0000000800d47947 */ /* 0x000fec0003800000 */
.L_x_5536:
        /* <DEDUP_REMOVED lines=26> */
.L_x_5573:
[----:B------:R-:W-:Y:S05]  /*1ca90*/  BSYNC.RECONVERGENT B4 ;  /* 0x0000000000047941 */ /* 0x000fea0003800200 */
.L_x_5572:
        /* <DEDUP_REMOVED lines=29> */
.L_x_5571:
        /* <DEDUP_REMOVED lines=29> */
.L_x_5576:
[----:B------:R-:W-:Y:S05]  /*1ce40*/  BSYNC.RECONVERGENT B4 ;  /* 0x0000000000047941 */ /* 0x000fea0003800200 */
.L_x_5575:
        /* <DEDUP_REMOVED lines=29> */
.L_x_5570:
        /* <DEDUP_REMOVED lines=33> */
.L_x_5578:
[----:B------:R-:W-:Y:S05]  /*1d230*/  BSYNC.RECONVERGENT B4 ;  /* 0x0000000000047941 */ /* 0x000fea0003800200 */
.L_x_5577:
        /* <DEDUP_REMOVED lines=27> */
.L_x_5574:
[----:B------:R-:W-:Y:S05]  /*1d3f0*/  BSYNC.RECONVERGENT B3 ;  /* 0x0000000000037941 */ /* 0x000fea0003800200 */
.L_x_5569:
[----:B------:R-:W-:Y:S01]  /*1d400*/  ISETP.GE.AND P0, PT, R11, RZ, PT ;  /* 0x000000ff0b00720c */ /* 0x000fe20003f06270 */
[----:B------:R-:W-:Y:S01]  /*1d410*/  FADD.FTZ R25, R25, 0.69314718246459960938 ;  /* 0x3f31721819197421 */ /* 0x000fe20000010000 */
[----:B------:R-:W-:-:S11]  /*1d420*/  FADD.FTZ R0, |R0|, -RZ ;  /* 0x800000ff00007221 */ /* 0x000fd60000010200 */
[----:B------:R-:W-:-:S07]  /*1d430*/  @P0 FADD.FTZ R25, -R25, -RZ ;  /* 0x800000ff19190221 */ /* 0x000fce0000010100 */
.L_x_5535:
[----:B------:R-:W-:Y:S05]  /*1d440*/  BSYNC.RECONVERGENT B2 ;  /* 0x0000000000027941 */ /* 0x000fea0003800200 */
.L_x_5533:
        /* <DEDUP_REMOVED lines=16> */
.L_x_5580:
[----:B------:R-:W-:Y:S05]  /*1d550*/  BSYNC.RECONVERGENT B0 ;  /* 0x0000000000007941 */ /* 0x000fea0003800200 */
.L_x_5579:
        /* <DEDUP_REMOVED lines=20> */
.L_x_5582:
        /* <DEDUP_REMOVED lines=69> */
.L_x_5592:
[----:B------:R-:W-:-:S04]  /*1daf0*/  FADD.FTZ R7, -R3, R6 ;  /* 0x0000000603077221 */ /* 0x000fc80000010100 */
[----:B------:R-:W-:-:S07]  /*1db00*/  FMUL.FTZ R7, R7, 0.5 ;  /* 0x3f00000007077820 */ /* 0x000fce0000410000 */
.L_x_5593:
[----:B------:R-:W-:Y:S05]  /*1db10*/  BSYNC.RECONVERGENT B1 ;  /* 0x0000000000017941 */ /* 0x000fea0003800200 */
.L_x_5591:
        /* <DEDUP_REMOVED lines=11> */
.L_x_5595:
[----:B------:R-:W-:-:S04]  /*1dbd0*/  FADD.FTZ R16, R5, -R16 ;  /* 0x8000001005107221 */ /* 0x000fc80000010000 */
[----:B------:R-:W-:-:S07]  /*1dbe0*/  FMUL.FTZ R16, R16, 0.5 ;  /* 0x3f00000010107820 */ /* 0x000fce0000410000 */
.L_x_5596:
[----:B------:R-:W-:Y:S05]  /*1dbf0*/  BSYNC.RECONVERGENT B1 ;  /* 0x0000000000017941 */ /* 0x000fea0003800200 */
.L_x_5594:
        /* <DEDUP_REMOVED lines=35> */
.L_x_5590:
        /* <DEDUP_REMOVED lines=35> */
.L_x_5597:
[----:B------:R-:W-:-:S04]  /*1e060*/  FADD.FTZ R16, -R27, 1 ;  /* 0x3f8000001b107421 */ /* 0x000fc80000010100 */
[----:B------:R-:W-:-:S06]  /*1e070*/  FMUL.FTZ R7, R3, R16 ;  /* 0x0000001003077220 */ /* 0x000fcc0000410000 */
[----:B------:R-:W0:Y:S08]  /*1e080*/  MUFU.SQRT R7, R7 ;  /* 0x0000000700077308 */ /* 0x000e300000002000 */
[----:B0-----:R-:W0:Y:S02]  /*1e090*/  MUFU.RCP R11, R7 ;  /* 0x00000007000b7308 */ /* 0x001e240000001000 */
[----:B0-----:R-:W-:Y:S01]  /*1e0a0*/  FMUL.FTZ R11, |R12|, R11 ;  /* 0x0000000b0c0b7220 */ /* 0x001fe20000410200 */
[----:B------:R-:W-:Y:S06]  /*1e0b0*/  BRA `(.L_x_5588) ;  /* 0x0000000000047947 */ /* 0x000fec0003800000 */
.L_x_5589:
[----:B------:R0:W1:Y:S02]  /*1e0c0*/  MUFU.SQRT R11, R0 ;  /* 0x00000000000b7308 */ /* 0x0000640000002000 */
.L_x_5588:
[----:B------:R-:W-:Y:S05]  /*1e0d0*/  BSYNC.RECONVERGENT B0 ;  /* 0x0000000000007941 */ /* 0x000fea0003800200 */
.L_x_5587:
        /* <DEDUP_REMOVED lines=40> */
.L_x_5602:
        /* <DEDUP_REMOVED lines=28> */
.L_x_5601:
        /* <DEDUP_REMOVED lines=23> */
.L_x_5608:
[----:B------:R-:W-:-:S04]  /*1e690*/  FADD.FTZ R3, -R4, R5 ;  /* 0x0000000504037221 */ /* 0x000fc80000010100 */
[----:B------:R-:W-:-:S07]  /*1e6a0*/  FMUL.FTZ R3, R3, 0.5 ;  /* 0x3f00000003037820 */ /* 0x000fce0000410000 */
.L_x_5609:
[----:B------:R-:W-:Y:S05]  /*1e6b0*/  BSYNC.RECONVERGENT B4 ;  /* 0x0000000000047941 */ /* 0x000fea0003800200 */
.L_x_5607:
[----:B------:R-:W-:Y:S01]  /*1e6c0*/  FADD.FTZ R0, R3, R0 ;  /* 0x0000000003007221 */ /* 0x000fe20000010000 */
[----:B------:R-:W-:-:S04]  /*1e6d0*/  FADD.FTZ R3, R27, R8 ;  /* 0x000000081b037221 */ /* 0x000fc80000010000 */
[----:B------:R-:W-:-:S04]  /*1e6e0*/  FMUL.FTZ R0, R0, R3 ;  /* 0x0000000300007220 */ /* 0x000fc80000410000 */
[----:B------:R0:W2:Y:S01]  /*1e6f0*/  MUFU.SQRT R23, R0 ;  /* 0x0000000000177308 */ /* 0x0000a20000002000 */
[----:B------:R-:W-:Y:S05]  /*1e700*/  BRA `(.L_x_5610) ;  /* 0x0000000000487947 */ /* 0x000fea0003800000 */
.L_x_5606:
        /* <DEDUP_REMOVED lines=12> */
.L_x_5605:
[----:B------:R-:W-:Y:S01]  /*1e7d0*/  FADD.FTZ R3, R8, 1 ;  /* 0x3f80000008037421 */ /* 0x000fe20000010000 */
[----:B0-----:R-:W-:Y:S01]  /*1e7e0*/  MUFU.SQRT R0, R0 ;  /* 0x0000000000007308 */ /* 0x001fe20000002000 */
[----:B------:R-:W-:Y:S02]  /*1e7f0*/  HFMA2 R27, -RZ, RZ, 1.875, 0 ;  /* 0x3f800000ff1b7431 */ /* 0x000fe400000001ff */
[----:B------:R-:W-:-:S06]  /*1e800*/  FMUL.FTZ R3, R3, 0.5 ;  /* 0x3f00000003037820 */ /* 0x000fcc0000410000 */
[----:B------:R-:W0:Y:S02]  /*1e810*/  MUFU.SQRT R3, R3 ;  /* 0x0000000300037308 */ /* 0x000e240000002000 */
[----:B0-----:R-:W-:-:S07]  /*1e820*/  FMUL.FTZ R23, R0, R3 ;  /* 0x0000000300177220 */ /* 0x001fce0000410000 */
.L_x_5610:
[----:B------:R-:W-:Y:S05]  /*1e830*/  BSYNC.RECONVERGENT B1 ;  /* 0x0000000000017941 */ /* 0x000fea0003800200 */
.L_x_5604:
[----:B------:R-:W-:Y:S05]  /*1e840*/  BRA `(.L_x_5611) ;  /* 0x0000000000087947 */ /* 0x000fea0003800000 */
.L_x_5600:
[----:B------:R-:W-:Y:S01]  /*1e850*/  FMUL.FTZ R23, R8, 16777216 ;  /* 0x4b80000008177820 */ /* 0x000fe20000410000 */
[----:B------:R-:W-:-:S07]  /*1e860*/  FMUL.FTZ R27, R27, 16777216 ;  /* 0x4b8000001b1b7820 */ /* 0x000fce0000410000 */
.L_x_5611:
[----:B------:R-:W-:Y:S05]  /*1e870*/  BSYNC.RELIABLE B0 ;  /* 0x0000000000007941 */ /* 0x000fea0003800100 */
.L_x_5599:
        /* <DEDUP_REMOVED lines=20> */
.L_x_5614:
[----:B------:R-:W-:Y:S05]  /*1e9c0*/  BSYNC.RECONVERGENT B4 ;  /* 0x0000000000047941 */ /* 0x000fea0003800200 */
.L_x_5613:
        /* <DEDUP_REMOVED lines=29> */
.L_x_5612:
        /* <DEDUP_REMOVED lines=17> */
.L_x_5616:
[----:B------:R-:W-:Y:S05]  /*1ecb0*/  BSYNC.RECONVERGENT B4 ;  /* 0x0000000000047941 */ /* 0x000fea0003800200 */
.L_x_5615:
        /* <DEDUP_REMOVED lines=28> */
.L_x_5603:
[----:B------:R-:W-:Y:S05]  /*1ee80*/  BSYNC.RECONVERGENT B3 ;  /* 0x0000000000037941 */ /* 0x000fea0003800200 */
.L_x_5598:
[----:B------:R-:W-:-:S13]  /*1ee90*/  ISETP.GE.AND P0, PT, R12, RZ, PT ;  /* 0x000000ff0c00720c */ /* 0x000fda0003f06270 */
[----:B-1----:R-:W-:Y:S01]  /*1eea0*/  @P0 FADD.FTZ R11, -R11, -RZ ;  /* 0x800000ff0b0b0221 */ /* 0x002fe20000010100 */
[----:B------:R-:W-:Y:S06]  /*1eeb0*/  BRA `(.L_x_5583) ;  /* 0x0000000800ec7947 */ /* 0x000fec0003800000 */
.L_x_5586:
[----:B------:R-:W-:Y:S01]  /*1eec0*/  FADD.FTZ R3, -R22, 6.1232342629258392722e-17 ;  /* 0x248d313216037421 */ /* 0x000fe20000010100 */
[----:B------:R-:W-:-:S03]  /*1eed0*/  FADD.FTZ R11, -R12, -RZ ;  /* 0x800000ff0c0b7221 */ /* 0x000fc60000010100 */
[----:B------:R-:W-:Y:S01]  /*1eee0*/  FADD.FTZ R3, R3, 1.5707963705062866211 ;  /* 0x3fc90fdb03037421 */ /* 0x000fe20000010000 */
[----:B------:R-:W-:Y:S06]  /*1eef0*/  BRA `(.L_x_5583) ;  /* 0x0000000800dc7947 */ /* 0x000fec0003800000 */
.L_x_5585:
[----:B------:R-:W-:Y:S02]  /*1ef00*/  HFMA2 R3, -RZ, RZ, 0, 0 ;  /* 0x00000000ff037431 */ /* 0x000fe400000001ff */
[----:B------:R-:W-:Y:S01]  /*1ef10*/  FADD.FTZ R11, -R12, -RZ ;  /* 0x800000ff0c0b7221 */ /* 0x000fe20000010100 */
[----:B------:R-:W-:Y:S06]  /*1ef20*/  BRA `(.L_x_5583) ;  /* 0x0000000800d07947 */ /* 0x000fec0003800000 */
.L_x_5584:
        /* <DEDUP_REMOVED lines=26> */
.L_x_5621:
[----:B------:R-:W-:Y:S05]  /*1f0d0*/  BSYNC.RECONVERGENT B4 ;  /* 0x0000000000047941 */ /* 0x000fea0003800200 */
.L_x_5620:
        /* <DEDUP_REMOVED lines=29> */
.L_x_5619:
        /* <DEDUP_REMOVED lines=27> */
[----:B---3--:R-:W-:Y:S05]  /*1f460*/  CALL.REL.NOINC `($__internal_12_$__cuda_sm3x_div_rn_ftz_f32_slowpath) ;  /* 0x00000078009c7944 */ /* 0x008fea0003c00000 */
.L_x_5624:
[----:B------:R-:W-:Y:S05]  /*1f470*/  BSYNC.RECONVERGENT B4 ;  /* 0x0000000000047941 */ /* 0x000fea0003800200 */
.L_x_5623:
        /* <DEDUP_REMOVED lines=29> */
.L_x_5618:
        /* <DEDUP_REMOVED lines=32> */
[----:B---3--:R-:W-:Y:S05]  /*1f850*/  CALL.REL.NOINC `($__internal_12_$__cuda_sm3x_div_rn_ftz_f32_slowpath) ;  /* 0x0000007400a07944 */ /* 0x008fea0003c00000 */
.L_x_5626:
[----:B------:R-:W-:Y:S05]  /*1f860*/  BSYNC.RECONVERGENT B4 ;  /* 0x0000000000047941 */ /* 0x000fea0003800200 */
.L_x_5625:
        /* <DEDUP_REMOVED lines=27> */
.L_x_5622:
[----:B------:R-:W-:Y:S05]  /*1fa20*/  BSYNC.RECONVERGENT B3 ;  /* 0x0000000000037941 */ /* 0x000fea0003800200 */
.L_x_5617:
[----:B------:R-:W-:Y:S01]  /*1fa30*/  ISETP.GE.AND P0, PT, R12, RZ, PT ;  /* 0x000000ff0c00720c */ /* 0x000fe20003f06270 */
[----:B------:R-:W-:Y:S01]  /*1fa40*/  FADD.FTZ R11, R11, 0.69314718246459960938 ;  /* 0x3f3172180b0b7421 */ /* 0x000fe20000010000 */
[----:B------:R-:W-:-:S11]  /*1fa50*/  FADD.FTZ R3, |R0|, -RZ ;  /* 0x800000ff00037221 */ /* 0x000fd60000010200 */
[----:B------:R-:W-:-:S07]  /*1fa60*/  @P0 FADD.FTZ R11, -R11, -RZ ;  /* 0x800000ff0b0b0221 */ /* 0x000fce0000010100 */
.L_x_5583:
[----:B------:R-:W-:Y:S05]  /*1fa70*/  BSYNC.RECONVERGENT B2 ;  /* 0x0000000000027941 */ /* 0x000fea0003800200 */
.L_x_5581:
        /* <DEDUP_REMOVED lines=16> */
.L_x_5628:
[----:B------:R-:W-:Y:S05]  /*1fb80*/  BSYNC.RECONVERGENT B0 ;  /* 0x0000000000007941 */ /* 0x000fea0003800200 */
.L_x_5627:
        /* <DEDUP_REMOVED lines=20> */
.L_x_5630:
        /* <DEDUP_REMOVED lines=69> */
.L_x_5640:
[----:B------:R-:W-:-:S04]  /*20120*/  FADD.FTZ R4, -R5, R6 ;  /* 0x0000000605047221 */ /* 0x000fc80000010100 */
[----:B------:R-:W-:-:S07]  /*20130*/  FMUL.FTZ R4, R4, 0.5 ;  /* 0x3f00000004047820 */ /* 0x000fce0000410000 */
.L_x_5641:
[----:B------:R-:W-:Y:S05]  /*20140*/  BSYNC.RECONVERGENT B1 ;  /* 0x0000000000017941 */ /* 0x000fea0003800200 */
.L_x_5639:
        /* <DEDUP_REMOVED lines=11> */
.L_x_5643:
[----:B------:R-:W-:-:S04]  /*20200*/  FADD.FTZ R17, R7, -R8 ;  /* 0x8000000807117221 */ /* 0x000fc80000010000 */
[----:B------:R-:W-:-:S07]  /*20210*/  FMUL.FTZ R17, R17, 0.5 ;  /* 0x3f00000011117820 */ /* 0x000fce0000410000 */
.L_x_5644:
[----:B------:R-:W-:Y:S05]  /*20220*/  BSYNC.RECONVERGENT B1 ;  /* 0x0000000000017941 */ /* 0x000fea0003800200 */
.L_x_5642:
        /* <DEDUP_REMOVED lines=35> */
.L_x_5638:
        /* <DEDUP_REMOVED lines=35> */
.L_x_5645:
[----:B------:R-:W-:-:S04]  /*20690*/  FADD.FTZ R4, -R28, 1 ;  /* 0x3f8000001c047421 */ /* 0x000fc80000010100 */
[----:B------:R-:W-:-:S06]  /*206a0*/  FMUL.FTZ R4, R5, R4 ;  /* 0x0000000405047220 */ /* 0x000fcc0000410000 */
[----:B------:R-:W0:Y:S08]  /*206b0*/  MUFU.SQRT R4, R4 ;  /* 0x0000000400047308 */ /* 0x000e300000002000 */
[----:B0-----:R-:W0:Y:S02]  /*206c0*/  MUFU.RCP R12, R4 ;  /* 0x00000004000c7308 */ /* 0x001e240000001000 */
[----:B0-----:R-:W-:Y:S01]  /*206d0*/  FMUL.FTZ R12, |R13|, R12 ;  /* 0x0000000c0d0c7220 */ /* 0x001fe20000410200 */
[----:B------:R-:W-:Y:S06]  /*206e0*/  BRA `(.L_x_5636) ;  /* 0x0000000000047947 */ /* 0x000fec0003800000 */
.L_x_5637:
[----:B------:R0:W1:Y:S02]  /*206f0*/  MUFU.SQRT R12, R3 ;  /* 0x00000003000c7308 */ /* 0x0000640000002000 */
.L_x_5636:
[----:B------:R-:W-:Y:S05]  /*20700*/  BSYNC.RECONVERGENT B0 ;  /* 0x0000000000007941 */ /* 0x000fea0003800200 */
.L_x_5635:
        /* <DEDUP_REMOVED lines=40> */
.L_x_5650:
        /* <DEDUP_REMOVED lines=28> */
.L_x_5649:
        /* <DEDUP_REMOVED lines=23> */
.L_x_5656:
[----:B------:R-:W-:-:S04]  /*20cc0*/  FADD.FTZ R0, -R0, R7 ;  /* 0x0000000700007221 */ /* 0x000fc80000010100 */
[----:B------:R-:W-:-:S07]  /*20cd0*/  FMUL.FTZ R4, R0, 0.5 ;  /* 0x3f00000000047820 */ /* 0x000fce0000410000 */
.L_x_5657:
[----:B------:R-:W-:Y:S05]  /*20ce0*/  BSYNC.RECONVERGENT B4 ;  /* 0x0000000000047941 */ /* 0x000fea0003800200 */
.L_x_5655:
[----:B------:R-:W-:Y:S01]  /*20cf0*/  FADD.FTZ R3, R4, R3 ;  /* 0x0000000304037221 */ /* 0x000fe20000010000 */
[----:B------:R-:W-:-:S04]  /*20d00*/  FADD.FTZ R0, R28, R27 ;  /* 0x0000001b1c007221 */ /* 0x000fc80000010000 */
[----:B------:R-:W-:-:S04]  /*20d10*/  FMUL.FTZ R0, R3, R0 ;  /* 0x0000000003007220 */ /* 0x000fc80000410000 */
[----:B------:R0:W2:Y:S01]  /*20d20*/  MUFU.SQRT R27, R0 ;  /* 0x00000000001b7308 */ /* 0x0000a20000002000 */
[----:B------:R-:W-:Y:S05]  /*20d30*/  BRA `(.L_x_5658) ;  /* 0x0000000000487947 */ /* 0x000fea0003800000 */
.L_x_5654:
        /* <DEDUP_REMOVED lines=12> */
.L_x_5653:
[----:B------:R-:W-:Y:S01]  /*20e00*/  FADD.FTZ R0, R27, 1 ;  /* 0x3f8000001b007421 */ /* 0x000fe20000010000 */
[----:B0-----:R-:W-:Y:S01]  /*20e10*/  MUFU.SQRT R3, R3 ;  /* 0x0000000300037308 */ /* 0x001fe20000002000 */
[----:B------:R-:W-:Y:S02]  /*20e20*/  HFMA2 R28, -RZ, RZ, 1.875, 0 ;  /* 0x3f800000ff1c7431 */ /* 0x000fe400000001ff */
[----:B------:R-:W-:-:S06]  /*20e30*/  FMUL.FTZ R0, R0, 0.5 ;  /* 0x3f00000000007820 */ /* 0x000fcc0000410000 */
[----:B------:R-:W0:Y:S02]  /*20e40*/  MUFU.SQRT R0, R0 ;  /* 0x0000000000007308 */ /* 0x000e240000002000 */
[----:B0-----:R-:W-:-:S07]  /*20e50*/  FMUL.FTZ R27, R3, R0 ;  /* 0x00000000031b7220 */ /* 0x001fce0000410000 */
.L_x_5658:
[----:B------:R-:W-:Y:S05]  /*20e60*/  BSYNC.RECONVERGENT B1 ;  /* 0x0000000000017941 */ /* 0x000fea0003800200 */
.L_x_5652:
[----:B------:R-:W-:Y:S05]  /*20e70*/  BRA `(.L_x_5659) ;  /* 0x0000000000087947 */ /* 0x000fea0003800000 */
.L_x_5648:
[----:B------:R-:W-:Y:S01]  /*20e80*/  FMUL.FTZ R27, R27, 16777216 ;  /* 0x4b8000001b1b7820 */ /* 0x000fe20000410000 */
[----:B------:R-:W-:-:S07]  /*20e90*/  FMUL.FTZ R28, R28, 16777216 ;  /* 0x4b8000001c1c7820 */ /* 0x000fce0000410000 */
.L_x_5659:
[----:B------:R-:W-:Y:S05]  /*20ea0*/  BSYNC.RELIABLE B0 ;  /* 0x0000000000007941 */ /* 0x000fea0003800100 */
.L_x_5647:
        /* <DEDUP_REMOVED lines=20> */
.L_x_5662:
[----:B------:R-:W-:Y:S05]  /*20ff0*/  BSYNC.RECONVERGENT B4 ;  /* 0x0000000000047941 */ /* 0x000fea0003800200 */
.L_x_5661:
        /* <DEDUP_REMOVED lines=29> */
.L_x_5660:
        /* <DEDUP_REMOVED lines=17> */
.L_x_5664:
[----:B------:R-:W-:Y:S05]  /*212e0*/  BSYNC.RECONVERGENT B4 ;  /* 0x0000000000047941 */ /* 0x000fea0003800200 */
.L_x_5663:
        /* <DEDUP_REMOVED lines=28> */
.L_x_5651:
[----:B------:R-:W-:Y:S05]  /*214b0*/  BSYNC.RECONVERGENT B3 ;  /* 0x0000000000037941 */ /* 0x000fea0003800200 */
.L_x_5646:
[----:B------:R-:W-:-:S13]  /*214c0*/  ISETP.GE.AND P0, PT, R13, RZ, PT ;  /* 0x000000ff0d00720c */ /* 0x000fda0003f06270 */
[----:B-1----:R-:W-:Y:S01]  /*214d0*/  @P0 FADD.FTZ R12, -R12, -RZ ;  /* 0x800000ff0c0c0221 */ /* 0x002fe20000010100 */
[----:B------:R-:W-:Y:S06]  /*214e0*/  BRA `(.L_x_5631) ;  /* 0x0000000800f07947 */ /* 0x000fec0003800000 */
.L_x_5634:
[----:B------:R-:W-:Y:S01]  /*214f0*/  FADD.FTZ R0, -R23, 6.1232342629258392722e-17 ;  /* 0x248d313217007421 */ /* 0x000fe20000010100 */
[----:B------:R-:W-:-:S03]  /*21500*/  FADD.FTZ R12, -R13, -RZ ;  /* 0x800000ff0d0c7221 */ /* 0x000fc60000010100 */
[----:B------:R-:W-:Y:S01]  /*21510*/  FADD.FTZ R0, R0, 1.5707963705062866211 ;  /* 0x3fc90fdb00007421 */ /* 0x000fe20000010000 */
[----:B------:R-:W-:Y:S06]  /*21520*/  BRA `(.L_x_5631) ;  /* 0x0000000800e07947 */ /* 0x000fec0003800000 */
.L_x_5633:
[----:B------:R-:W-:Y:S02]  /*21530*/  HFMA2 R0, -RZ, RZ, 0, 0 ;  /* 0x00000000ff007431 */ /* 0x000fe400000001ff */
[----:B------:R-:W-:Y:S01]  /*21540*/  FADD.FTZ R12, -R13, -RZ ;  /* 0x800000ff0d0c7221 */ /* 0x000fe20000010100 */
[----:B------:R-:W-:Y:S06]  /*21550*/  BRA `(.L_x_5631) ;  /* 0x0000000800d47947 */ /* 0x000fec0003800000 */
.L_x_5632:
        /* <DEDUP_REMOVED lines=26> */
.L_x_5669:
[----:B------:R-:W-:Y:S05]  /*21700*/  BSYNC.RECONVERGENT B4 ;  /* 0x0000000000047941 */ /* 0x000fea0003800200 */
.L_x_5668:
        /* <DEDUP_REMOVED lines=29> */
.L_x_5667:
        /* <DEDUP_REMOVED lines=28> */
[----:B------:R-:W-:-:S07]  /*21aa0*/  MOV R3, R0 ;  /* 0x0000000000037202 */ /* 0x000fce0000000f00 */
.L_x_5672:
[----:B------:R-:W-:Y:S05]  /*21ab0*/  BSYNC.RECONVERGENT B4 ;  /* 0x0000000000047941 */ /* 0x000fea0003800200 */
.L_x_5671:
        /* <DEDUP_REMOVED lines=29> */
.L_x_5666:
        /* <DEDUP_REMOVED lines=33> */
.L_x_5674:
[----:B------:R-:W-:Y:S05]  /*21ea0*/  BSYNC.RECONVERGENT B4 ;  /* 0x0000000000047941 */ /* 0x000fea0003800200 */
.L_x_5673:
        /* <DEDUP_REMOVED lines=27> */
.L_x_5670:
[----:B------:R-:W-:Y:S05]  /*22060*/  BSYNC.RECONVERGENT B3 ;  /* 0x0000000000037941 */ /* 0x000fea0003800200 */
.L_x_5665:
[----:B------:R-:W-:Y:S01]  /*22070*/  ISETP.GE.AND P0, PT, R13, RZ, PT ;  /* 0x000000ff0d00720c */ /* 0x000fe20003f06270 */
[----:B------:R-:W-:Y:S01]  /*22080*/  FADD.FTZ R12, R12, 0.69314718246459960938 ;  /* 0x3f3172180c0c7421 */ /* 0x000fe20000010000 */
[----:B------:R-:W-:-:S11]  /*22090*/  FADD.FTZ R0, |R0|, -RZ ;  /* 0x800000ff00007221 */ /* 0x000fd60000010200 */
[----:B------:R-:W-:-:S07]  /*220a0*/  @P0 FADD.FTZ R12, -R12, -RZ ;  /* 0x800000ff0c0c0221 */ /* 0x000fce0000010100 */
.L_x_5631:
[----:B------:R-:W-:Y:S05]  /*220b0*/  BSYNC.RECONVERGENT B2 ;  /* 0x0000000000027941 */ /* 0x000fea0003800200 */
.L_x_5629:
        /* <DEDUP_REMOVED lines=16> */
.L_x_5676:
[----:B------:R-:W-:Y:S05]  /*221c0*/  BSYNC.RECONVERGENT B0 ;  /* 0x0000000000007941 */ /* 0x000fea0003800200 */
.L_x_5675:
        /* <DEDUP_REMOVED lines=20> */
.L_x_5678:
        /* <DEDUP_REMOVED lines=69> */
.L_x_5688:
[----:B------:R-:W-:-:S04]  /*22760*/  FADD.FTZ R5, -R4, R7 ;  /* 0x0000000704057221 */ /* 0x000fc80000010100 */
[----:B------:R-:W-:-:S07]  /*22770*/  FMUL.FTZ R5, R5, 0.5 ;  /* 0x3f00000005057820 */ /* 0x000fce0000410000 */
.L_x_5689:
[----:B------:R-:W-:Y:S05]  /*22780*/  BSYNC.RECONVERGENT B1 ;  /* 0x0000000000017941 */ /* 0x000fea0003800200 */
.L_x_5687:
        /* <DEDUP_REMOVED lines=11> */
.L_x_5691:
[----:B------:R-:W-:-:S04]  /*22840*/  FADD.FTZ R16, R6, -R13 ;  /* 0x8000000d06107221 */ /* 0x000fc80000010000 */
[----:B------:R-:W-:-:S07]  /*22850*/  FMUL.FTZ R16, R16, 0.5 ;  /* 0x3f00000010107820 */ /* 0x000fce0000410000 */
.L_x_5692:
[----:B------:R-:W-:Y:S05]  /*22860*/  BSYNC.RECONVERGENT B1 ;  /* 0x0000000000017941 */ /* 0x000fea0003800200 */
.L_x_5690:
        /* <DEDUP_REMOVED lines=35> */
.L_x_5686:
        /* <DEDUP_REMOVED lines=35> */
.L_x_5693:
[----:B------:R-:W-:-:S04]  /*22cd0*/  FADD.FTZ R5, -R29, 1 ;  /* 0x3f8000001d057421 */ /* 0x000fc80000010100 */
[----:B------:R-:W-:-:S06]  /*22ce0*/  FMUL.FTZ R5, R4, R5 ;  /* 0x0000000504057220 */ /* 0x000fcc0000410000 */
[----:B------:R-:W0:Y:S08]  /*22cf0*/  MUFU.SQRT R5, R5 ;  /* 0x0000000500057308 */ /* 0x000e300000002000 */
[----:B0-----:R-:W0:Y:S02]  /*22d00*/  MUFU.RCP R13, R5 ;  /* 0x00000005000d7308 */ /* 0x001e240000001000 */
[----:B0-----:R-:W-:Y:S01]  /*22d10*/  FMUL.FTZ R13, |R28|, R13 ;  /* 0x0000000d1c0d7220 */ /* 0x001fe20000410200 */
[----:B------:R-:W-:Y:S06]  /*22d20*/  BRA `(.L_x_5684) ;  /* 0x0000000000047947 */ /* 0x000fec0003800000 */
.L_x_5685:
[----:B------:R0:W1:Y:S02]  /*22d30*/  MUFU.SQRT R13, R0 ;  /* 0x00000000000d7308 */ /* 0x0000640000002000 */
.L_x_5684:
[----:B------:R-:W-:Y:S05]  /*22d40*/  BSYNC.RECONVERGENT B0 ;  /* 0x0000000000007941 */ /* 0x000fea0003800200 */
.L_x_5683:
        /* <DEDUP_REMOVED lines=40> */
.L_x_5698:
        /* <DEDUP_REMOVED lines=28> */
.L_x_5697:
        /* <DEDUP_REMOVED lines=23> */
.L_x_5704:
[----:B------:R-:W-:-:S04]  /*23300*/  FADD.FTZ R3, -R3, R6 ;  /* 0x0000000603037221 */ /* 0x000fc80000010100 */
[----:B------:R-:W-:-:S07]  /*23310*/  FMUL.FTZ R5, R3, 0.5 ;  /* 0x3f00000003057820 */ /* 0x000fce0000410000 */
.L_x_5705:
[----:B------:R-:W-:Y:S05]  /*23320*/  BSYNC.RECONVERGENT B4 ;  /* 0x0000000000047941 */ /* 0x000fea0003800200 */
.L_x_5703:
[----:B------:R-:W-:Y:S01]  /*23330*/  FADD.FTZ R0, R5, R0 ;  /* 0x0000000005007221 */ /* 0x000fe20000010000 */
[----:B------:R-:W-:-:S04]  /*23340*/  FADD.FTZ R3, R29, R14 ;  /* 0x0000000e1d037221 */ /* 0x000fc80000010000 */
[----:B------:R-:W-:-:S04]  /*23350*/  FMUL.FTZ R0, R0, R3 ;  /* 0x0000000300007220 */ /* 0x000fc80000410000 */
[----:B------:R0:W2:Y:S01]  /*23360*/  MUFU.SQRT R14, R0 ;  /* 0x00000000000e7308 */ /* 0x0000a20000002000 */
[----:B------:R-:W-:Y:S05]  /*23370*/  BRA `(.L_x_5706) ;  /* 0x0000000000487947 */ /* 0x000fea0003800000 */
.L_x_5702:
        /* <DEDUP_REMOVED lines=12> */
.L_x_5701:
[----:B------:R-:W-:Y:S01]  /*23440*/  FADD.FTZ R3, R14, 1 ;  /* 0x3f8000000e037421 */ /* 0x000fe20000010000 */
[----:B0-----:R-:W-:Y:S01]  /*23450*/  MUFU.SQRT R0, R0 ;  /* 0x0000000000007308 */ /* 0x001fe20000002000 */
[----:B------:R-:W-:Y:S02]  /*23460*/  HFMA2 R29, -RZ, RZ, 1.875, 0 ;  /* 0x3f800000ff1d7431 */ /* 0x000fe400000001ff */
[----:B------:R-:W-:-:S06]  /*23470*/  FMUL.FTZ R3, R3, 0.5 ;  /* 0x3f00000003037820 */ /* 0x000fcc0000410000 */
[----:B------:R-:W0:Y:S02]  /*23480*/  MUFU.SQRT R3, R3 ;  /* 0x0000000300037308 */ /* 0x000e240000002000 */
[----:B0-----:R-:W-:-:S07]  /*23490*/  FMUL.FTZ R14, R0, R3 ;  /* 0x00000003000e7220 */ /* 0x001fce0000410000 */
.L_x_5706:
[----:B------:R-:W-:Y:S05]  /*234a0*/  BSYNC.RECONVERGENT B1 ;  /* 0x0000000000017941 */ /* 0x000fea0003800200 */
.L_x_5700:
[----:B------:R-:W-:Y:S05]  /*234b0*/  BRA `(.L_x_5707) ;  /* 0x0000000000087947 */ /* 0x000fea0003800000 */
.L_x_5696:
[----:B------:R-:W-:Y:S01]  /*234c0*/  FMUL.FTZ R14, R14, 16777216 ;  /* 0x4b8000000e0e7820 */ /* 0x000fe20000410000 */
[----:B------:R-:W-:-:S07]  /*234d0*/  FMUL.FTZ R29, R29, 16777216 ;  /* 0x4b8000001d1d7820 */ /* 0x000fce0000410000 */
.L_x_5707:
[----:B------:R-:W-:Y:S05]  /*234e0*/  BSYNC.RELIABLE B0 ;  /* 0x0000000000007941 */ /* 0x000fea0003800100 */
.L_x_5695:
        /* <DEDUP_REMOVED lines=20> */
.L_x_5710:
[----:B------:R-:W-:Y:S05]  /*23630*/  BSYNC.RECONVERGENT B4 ;  /* 0x0000000000047941 */ /* 0x000fea0003800200 */
.L_x_5709:
        /* <DEDUP_REMOVED lines=29> */
.L_x_5708:
        /* <DEDUP_REMOVED lines=17> */
.L_x_5712:
[----:B------:R-:W-:Y:S05]  /*23920*/  BSYNC.RECONVERGENT B4 ;  /* 0x0000000000047941 */ /* 0x000fea0003800200 */
.L_x_5711:
        /* <DEDUP_REMOVED lines=28> */
.L_x_5699:
[----:B------:R-:W-:Y:S05]  /*23af0*/  BSYNC.RECONVERGENT B3 ;  /* 0x0000000000037941 */ /* 0x000fea0003800200 */
.L_x_5694:
[----:B------:R-:W-:-:S13]  /*23b00*/  ISETP.GE.AND P0, PT, R28, RZ, PT ;  /* 0x000000ff1c00720c */ /* 0x000fda0003f06270 */
[----:B-1----:R-:W-:Y:S01]  /*23b10*/  @P0 FADD.FTZ R13, -R13, -RZ ;  /* 0x800000ff0d0d0221 */ /* 0x002fe20000010100 */
[----:B------:R-:W-:Y:S06]  /*23b20*/  BRA `(.L_x_5679) ;  /* 0x0000000800ec7947 */ /* 0x000fec0003800000 */
.L_x_5682:
[----:B------:R-:W-:Y:S01]  /*23b30*/  FADD.FTZ R3, -R27, 6.1232342629258392722e-17 ;  /* 0x248d31321b037421 */ /* 0x000fe20000010100 */
[----:B------:R-:W-:-:S03]  /*23b40*/  FADD.FTZ R13, -R28, -RZ ;  /* 0x800000ff1c0d7221 */ /* 0x000fc60000010100 */
[----:B------:R-:W-:Y:S01]  /*23b50*/  FADD.FTZ R3, R3, 1.5707963705062866211 ;  /* 0x3fc90fdb03037421 */ /* 0x000fe20000010000 */
[----:B------:R-:W-:Y:S06]  /*23b60*/  BRA `(.L_x_5679) ;  /* 0x0000000800dc7947 */ /* 0x000fec0003800000 */
.L_x_5681:
[----:B------:R-:W-:Y:S02]  /*23b70*/  HFMA2 R3, -RZ, RZ, 0, 0 ;  /* 0x00000000ff037431 */ /* 0x000fe400000001ff */
[----:B------:R-:W-:Y:S01]  /*23b80*/  FADD.FTZ R13, -R28, -RZ ;  /* 0x800000ff1c0d7221 */ /* 0x000fe20000010100 */
[----:B------:R-:W-:Y:S06]  /*23b90*/  BRA `(.L_x_5679) ;  /* 0x0000000800d07947 */ /* 0x000fec0003800000 */
.L_x_5680:
        /* <DEDUP_REMOVED lines=26> */
.L_x_5717:
[----:B------:R-:W-:Y:S05]  /*23d40*/  BSYNC.RECONVERGENT B4 ;  /* 0x0000000000047941 */ /* 0x000fea0003800200 */
.L_x_5716:
        /* <DEDUP_REMOVED lines=29> */
.L_x_5715:
        /* <DEDUP_REMOVED lines=28> */
.L_x_5720:
[----:B------:R-:W-:Y:S05]  /*240e0*/  BSYNC.RECONVERGENT B4 ;  /* 0x0000000000047941 */ /* 0x000fea0003800200 */
.L_x_5719:
        /* <DEDUP_REMOVED lines=29> */
.L_x_5714:
        /* <DEDUP_REMOVED lines=32> */
[----:B---3--:R-:W-:Y:S05]  /*244c0*/  CALL.REL.NOINC `($__internal_12_$__cuda_sm3x_div_rn_ftz_f32_slowpath) ;  /* 0x0000002800847944 */ /* 0x008fea0003c00000 */
.L_x_5722:
[----:B------:R-:W-:Y:S05]  /*244d0*/  BSYNC.RECONVERGENT B4 ;  /* 0x0000000000047941 */ /* 0x000fea0003800200 */
.L_x_5721:
        /* <DEDUP_REMOVED lines=27> */
.L_x_5718:
[----:B------:R-:W-:Y:S05]  /*24690*/  BSYNC.RECONVERGENT B3 ;  /* 0x0000000000037941 */ /* 0x000fea0003800200 */
.L_x_5713:
[----:B------:R-:W-:Y:S01]  /*246a0*/  ISETP.GE.AND P0, PT, R28, RZ, PT ;  /* 0x000000ff1c00720c */ /* 0x000fe20003f06270 */
[----:B------:R-:W-:Y:S01]  /*246b0*/  FADD.FTZ R13, R13, 0.69314718246459960938 ;  /* 0x3f3172180d0d7421 */ /* 0x000fe20000010000 */
[----:B------:R-:W-:-:S11]  /*246c0*/  FADD.FTZ R3, |R0|, -RZ ;  /* 0x800000ff00037221 */ /* 0x000fd60000010200 */
[----:B------:R-:W-:-:S07]  /*246d0*/  @P0 FADD.FTZ R13, -R13, -RZ ;  /* 0x800000ff0d0d0221 */ /* 0x000fce0000010100 */
.L_x_5679:
[----:B------:R-:W-:Y:S05]  /*246e0*/  BSYNC.RECONVERGENT B2 ;  /* 0x0000000000027941 */ /* 0x000fea0003800200 */
.L_x_5677:
        /* <DEDUP_REMOVED lines=16> */
.L_x_5724:
[----:B------:R-:W-:Y:S05]  /*247f0*/  BSYNC.RECONVERGENT B0 ;  /* 0x0000000000007941 */ /* 0x000fea0003800200 */
.L_x_5723:
        /* <DEDUP_REMOVED lines=20> */
.L_x_5726:
        /* <DEDUP_REMOVED lines=69> */
.L_x_5736:
[----:B------:R-:W-:-:S04]  /*24d90*/  FADD.FTZ R6, -R0, R7 ;  /* 0x0000000700067221 */ /* 0x000fc80000010100 */
[----:B------:R-:W-:-:S07]  /*24da0*/  FMUL.FTZ R6, R6, 0.5 ;  /* 0x3f00000006067820 */ /* 0x000fce0000410000 */
.L_x_5737:
[----:B------:R-:W-:Y:S05]  /*24db0*/  BSYNC.RECONVERGENT B1 ;  /* 0x0000000000017941 */ /* 0x000fea0003800200 */
.L_x_5735:
        /* <DEDUP_REMOVED lines=11> */
.L_x_5739:
[----:B------:R-:W-:-:S04]  /*24e70*/  FADD.FTZ R17, R4, -R17 ;  /* 0x8000001104117221 */ /* 0x000fc80000010000 */
[----:B------:R-:W-:-:S07]  /*24e80*/  FMUL.FTZ R17, R17, 0.5 ;  /* 0x3f00000011117820 */ /* 0x000fce0000410000 */
.L_x_5740:
[----:B------:R-:W-:Y:S05]  /*24e90*/  BSYNC.RECONVERGENT B1 ;  /* 0x0000000000017941 */ /* 0x000fea0003800200 */
.L_x_5738:
        /* <DEDUP_REMOVED lines=35> */
.L_x_5734:
        /* <DEDUP_REMOVED lines=35> */
.L_x_5741:
[----:B------:R-:W-:-:S04]  /*25300*/  FADD.FTZ R17, -R30, 1 ;  /* 0x3f8000001e117421 */ /* 0x000fc80000010100 */
[----:B------:R-:W-:-:S06]  /*25310*/  FMUL.FTZ R6, R0, R17 ;  /* 0x0000001100067220 */ /* 0x000fcc0000410000 */
[----:B------:R-:W0:Y:S08]  /*25320*/  MUFU.SQRT R6, R6 ;  /* 0x0000000600067308 */ /* 0x000e300000002000 */
[----:B0-----:R-:W0:Y:S02]  /*25330*/  MUFU.RCP R28, R6 ;  /* 0x00000006001c7308 */ /* 0x001e240000001000 */
[----:B0-----:R-:W-:Y:S01]  /*25340*/  FMUL.FTZ R28, |R15|, R28 ;  /* 0x0000001c0f1c7220 */ /* 0x001fe20000410200 */
[----:B------:R-:W-:Y:S06]  /*25350*/  BRA `(.L_x_5732) ;  /* 0x0000000000047947 */ /* 0x000fec0003800000 */
.L_x_5733:
[----:B------:R0:W1:Y:S02]  /*25360*/  MUFU.SQRT R28, R3 ;  /* 0x00000003001c7308 */ /* 0x0000640000002000 */
.L_x_5732:
[----:B------:R-:W-:Y:S05]  /*25370*/  BSYNC.RECONVERGENT B0 ;  /* 0x0000000000007941 */ /* 0x000fea0003800200 */
.L_x_5731:
        /* <DEDUP_REMOVED lines=40> */
.L_x_5746:
        /* <DEDUP_REMOVED lines=28> */
.L_x_5745:
        /* <DEDUP_REMOVED lines=23> */
.L_x_5752:
[----:B0-----:R-:W-:-:S04]  /*25930*/  FADD.FTZ R3, -R5, R4 ;  /* 0x0000000405037221 */ /* 0x001fc80000010100 */
[----:B------:R-:W-:-:S07]  /*25940*/  FMUL.FTZ R3, R3, 0.5 ;  /* 0x3f00000003037820 */ /* 0x000fce0000410000 */
.L_x_5753:
[----:B------:R-:W-:Y:S05]  /*25950*/  BSYNC.RECONVERGENT B4 ;  /* 0x0000000000047941 */ /* 0x000fea0003800200 */
.L_x_5751:
[----:B------:R-:W-:Y:S01]  /*25960*/  FADD.FTZ R0, R3, R0 ;  /* 0x0000000003007221 */ /* 0x000fe20000010000 */
[----:B------:R-:W-:-:S04]  /*25970*/  FADD.FTZ R29, R30, R29 ;  /* 0x0000001d1e1d7221 */ /* 0x000fc80000010000 */
[----:B------:R-:W-:-:S06]  /*25980*/  FMUL.FTZ R29, R0, R29 ;  /* 0x0000001d001d7220 */ /* 0x000fcc0000410000 */
[----:B------:R-:W0:Y:S01]  /*25990*/  MUFU.SQRT R29, R29 ;  /* 0x0000001d001d7308 */ /* 0x000e220000002000 */
[----:B------:R-:W-:Y:S05]  /*259a0*/  BRA `(.L_x_5754) ;  /* 0x0000000000487947 */ /* 0x000fea0003800000 */
.L_x_5750:
        /* <DEDUP_REMOVED lines=12> */
.L_x_5749:
[----:B------:R-:W-:Y:S01]  /*25a70*/  FADD.FTZ R0, R29, 1 ;  /* 0x3f8000001d007421 */ /* 0x000fe20000010000 */
[----:B0-----:R-:W-:Y:S01]  /*25a80*/  MUFU.SQRT R3, R3 ;  /* 0x0000000300037308 */ /* 0x001fe20000002000 */
[----:B------:R-:W-:Y:S02]  /*25a90*/  HFMA2 R30, -RZ, RZ, 1.875, 0 ;  /* 0x3f800000ff1e7431 */ /* 0x000fe400000001ff */
[----:B------:R-:W-:-:S06]  /*25aa0*/  FMUL.FTZ R0, R0, 0.5 ;  /* 0x3f00000000007820 */ /* 0x000fcc0000410000 */
[----:B------:R-:W0:Y:S02]  /*25ab0*/  MUFU.SQRT R0, R0 ;  /* 0x0000000000007308 */ /* 0x000e240000002000 */
[----:B0-----:R-:W-:-:S07]  /*25ac0*/  FMUL.FTZ R29, R3, R0 ;  /* 0x00000000031d7220 */ /* 0x001fce0000410000 */
.L_x_5754:
[----:B------:R-:W-:Y:S05]  /*25ad0*/  BSYNC.RECONVERGENT B1 ;  /* 0x0000000000017941 */ /* 0x000fea0003800200 */
.L_x_5748:
[----:B------:R-:W-:Y:S05]  /*25ae0*/  BRA `(.L_x_5755) ;  /* 0x0000000000087947 */ /* 0x000fea0003800000 */
.L_x_5744:
[----:B------:R-:W-:Y:S01]  /*25af0*/  FMUL.FTZ R29, R29, 16777216 ;  /* 0x4b8000001d1d7820 */ /* 0x000fe20000410000 */
[----:B------:R-:W-:-:S07]  /*25b00*/  FMUL.FTZ R30, R30, 16777216 ;  /* 0x4b8000001e1e7820 */ /* 0x000fce0000410000 */
.L_x_5755:
[----:B------:R-:W-:Y:S05]  /*25b10*/  BSYNC.RELIABLE B0 ;  /* 0x0000000000007941 */ /* 0x000fea0003800100 */
.L_x_5743:
        /* <DEDUP_REMOVED lines=20> */
.L_x_5758:
[----:B------:R-:W-:Y:S05]  /*25c60*/  BSYNC.RECONVERGENT B4 ;  /* 0x0000000000047941 */ /* 0x000fea0003800200 */
.L_x_5757:
        /* <DEDUP_REMOVED lines=29> */
.L_x_5756:
        /* <DEDUP_REMOVED lines=17> */
.L_x_5760:
[----:B------:R-:W-:Y:S05]  /*25f50*/  BSYNC.RECONVERGENT B4 ;  /* 0x0000000000047941 */ /* 0x000fea0003800200 */
.L_x_5759:
        /* <DEDUP_REMOVED lines=28> */
.L_x_5747:
[----:B------:R-:W-:Y:S05]  /*26120*/  BSYNC.RECONVERGENT B3 ;  /* 0x0000000000037941 */ /* 0x000fea0003800200 */
.L_x_5742:
[----:B------:R-:W-:-:S13]  /*26130*/  ISETP.GE.AND P0, PT, R15, RZ, PT ;  /* 0x000000ff0f00720c */ /* 0x000fda0003f06270 */
[----:B-1----:R-:W-:Y:S01]  /*26140*/  @P0 FADD.FTZ R28, -R28, -RZ ;  /* 0x800000ff1c1c0221 */ /* 0x002fe20000010100 */
[----:B------:R-:W-:Y:S06]  /*26150*/  BRA `(.L_x_5727) ;  /* 0x0000000800f07947 */ /* 0x000fec0003800000 */
.L_x_5730:
[----:B------:R-:W-:Y:S01]  /*26160*/  FADD.FTZ R0, -R27, 6.1232342629258392722e-17 ;  /* 0x248d31321b007421 */ /* 0x000fe20000010100 */
[----:B------:R-:W-:-:S03]  /*26170*/  FADD.FTZ R28, -R15, -RZ ;  /* 0x800000ff0f1c7221 */ /* 0x000fc60000010100 */
[----:B------:R-:W-:Y:S01]  /*26180*/  FADD.FTZ R0, R0, 1.5707963705062866211 ;  /* 0x3fc90fdb00007421 */ /* 0x000fe20000010000 */
[----:B------:R-:W-:Y:S06]  /*26190*/  BRA `(.L_x_5727) ;  /* 0x0000000800e07947 */ /* 0x000fec0003800000 */
.L_x_5729:
[----:B------:R-:W-:Y:S02]  /*261a0*/  HFMA2 R0, -RZ, RZ, 0, 0 ;  /* 0x00000000ff007431 */ /* 0x000fe400000001ff */
[----:B------:R-:W-:Y:S01]  /*261b0*/  FADD.FTZ R28, -R15, -RZ ;  /* 0x800000ff0f1c7221 */ /* 0x000fe20000010100 */
[----:B------:R-:W-:Y:S06]  /*261c0*/  BRA `(.L_x_5727) ;  /* 0x0000000800d47947 */ /* 0x000fec0003800000 */
.L_x_5728:
        /* <DEDUP_REMOVED lines=26> */
.L_x_5765:
[----:B------:R-:W-:Y:S05]  /*26370*/  BSYNC.RECONVERGENT B4 ;  /* 0x0000000000047941 */ /* 0x000fea0003800200 */
.L_x_5764:
        /* <DEDUP_REMOVED lines=29> */
.L_x_5763:
        /* <DEDUP_REMOVED lines=29> */
.L_x_5768:
[----:B------:R-:W-:Y:S05]  /*26720*/  BSYNC.RECONVERGENT B4 ;  /* 0x0000000000047941 */ /* 0x000fea0003800200 */
.L_x_5767:
        /* <DEDUP_REMOVED lines=29> */
.L_x_5762:
        /* <DEDUP_REMOVED lines=33> */
.L_x_5770:
[----:B------:R-:W-:Y:S05]  /*26b10*/  BSYNC.RECONVERGENT B4 ;  /* 0x0000000000047941 */ /* 0x000fea0003800200 */
.L_x_5769:
        /* <DEDUP_REMOVED lines=27> */
.L_x_5766:
[----:B------:R-:W-:Y:S05]  /*26cd0*/  BSYNC.RECONVERGENT B3 ;  /* 0x0000000000037941 */ /* 0x000fea0003800200 */
.L_x_5761:
[----:B------:R-:W-:Y:S01]  /*26ce0*/  ISETP.GE.AND P0, PT, R15, RZ, PT ;  /* 0x000000ff0f00720c */ /* 0x000fe20003f06270 */
[----:B------:R-:W-:Y:S01]  /*26cf0*/  FADD.FTZ R28, R28, 0.69314718246459960938 ;  /* 0x3f3172181c1c7421 */ /* 0x000fe20000010000 */
[----:B------:R-:W-:-:S11]  /*26d00*/  FADD.FTZ R0, |R0|, -RZ ;  /* 0x800000ff00007221 */ /* 0x000fd60000010200 */
[----:B------:R-:W-:-:S07]  /*26d10*/  @P0 FADD.FTZ R28, -R28, -RZ ;  /* 0x800000ff1c1c0221 */ /* 0x000fce0000010100 */
.L_x_5727:
[----:B------:R-:W-:Y:S05]  /*26d20*/  BSYNC.RECONVERGENT B2 ;  /* 0x0000000000027941 */ /* 0x000fea0003800200 */
.L_x_5725:
[----:B------:R-:W-:Y:S05]  /*26d30*/  WARPSYNC.ALL ;  /* 0x0000000000007948 */ /* 0x000fea0003800000 */
[----:B------:R-:W0:Y:S01]  /*26d40*/  LDC.64 R4, c[0x0][0x388] ;  /* 0x0000e200ff047b82 */ /* 0x000e220000000a00 */
[----:B------:R-:W-:Y:S01]  /*26d50*/  FSETP.NAN.FTZ.AND P0, PT, |R0|, |R0|, PT ;  /* 0x400000000000720b */ /* 0x000fe20003f18200 */
[----:B------:R-:W-:Y:S01]  /*26d60*/  BSSY.RECONVERGENT B0, `(.L_x_5771) ;  /* 0x000000d000007945 */ /* 0x000fe20003800200 */
[----:B---3--:R-:W-:Y:S02]  /*26d70*/  F2FP.F16.F32.PACK_AB R7, R26, R25 ;  /* 0x000000191a07723e */ /* 0x008fe400000000ff */
[----:B------:R-:W-:-:S09]  /*26d80*/  FSETP.NAN.OR P1, PT, |R28|, |R28|, !P0 ;  /* 0x4000001c1c00720b */ /* 0x000fd20004728600 */
[----:B------:R-:W-:-:S04]  /*26d90*/  @P0 MOV R17, R0 ;  /* 0x0000000000110202 */ /* 0x000fc80000000f00 */
[----:B------:R-:W-:Y:S01]  /*26da0*/  @!P1 FADD.FTZ R28, |R28|, -RZ ;  /* 0x800000ff1c1c9221 */ /* 0x000fe20000010200 */
[----:B0-----:R-:W-:-:S04]  /*26db0*/  IMAD.WIDE.U32 R2, R2, 0x4, R4 ;  /* 0x0000000402027825 */ /* 0x001fc800078e0004 */
[----:B------:R-:W-:Y:S01]  /*26dc0*/  IMAD.WIDE.U32 R2, R18, 0x10, R2 ;  /* 0x0000001012027825 */ /* 0x000fe200078e0002 */
[----:B------:R-:W-:Y:S06]  /*26dd0*/  @P0 BRA `(.L_x_5772) ;  /* 0x0000000000140947 */ /* 0x000fec0003800000 */
[CC--:B------:R-:W-:Y:S01]  /*26de0*/  FSETP.NAN.FTZ.AND P0, PT, |R28|.reuse, |R28|.reuse, PT ;  /* 0x4000001c1c00720b */ /* 0x0c0fe20003f18200 */
[----:B------:R-:W-:Y:S01]  /*26df0*/  FADD.FTZ R4, |R28|, -RZ ;  /* 0x800000ff1c047221 */ /* 0x000fe20000010200 */
[----:B------:R-:W-:-:S11]  /*26e00*/  MOV R17, R28 ;  /* 0x0000001c00117202 */ /* 0x000fd60000000f00 */
[----:B------:R-:W-:Y:S02]  /*26e10*/  @!P0 LOP3.LUT R17, R0, 0x80000000, R15, 0xb8, !PT ;  /* 0x8000000000118812 */ /* 0x000fe400078eb80f */
[----:B------:R-:W-:-:S07]  /*26e20*/  @!P0 MOV R28, R4 ;  /* 0x00000004001c8202 */ /* 0x000fce0000000f00 */
.L_x_5772:
[----:B------:R-:W-:Y:S05]  /*26e30*/  BSYNC.RECONVERGENT B0 ;  /* 0x0000000000007941 */ /* 0x000fea0003800200 */
.L_x_5771:
[----:B------:R-:W-:Y:S02]  /*26e40*/  F2FP.F16.F32.PACK_AB R5, R10, R9 ;  /* 0x000000090a05723e */ /* 0x000fe400000000ff */
[----:B------:R-:W-:Y:S02]  /*26e50*/  F2FP.F16.F32.PACK_AB R8, R22, R11 ;  /* 0x0000000b1608723e */ /* 0x000fe400000000ff */
[----:B------:R-:W-:Y:S02]  /*26e60*/  F2FP.F16.F32.PACK_AB R6, R24, R21 ;  /* 0x000000151806723e */ /* 0x000fe400000000ff */
[----:B------:R-:W-:Y:S02]  /*26e70*/  F2FP.F16.F32.PACK_AB R4, R20, R19 ;  /* 0x000000131404723e */ /* 0x000fe400000000ff */
[----:B------:R-:W-:Y:S02]  /*26e80*/  F2FP.F16.F32.PACK_AB R10, R14, R13 ;  /* 0x0000000d0e0a723e */ /* 0x000fe400000000ff */
[----:B------:R-:W-:Y:S01]  /*26e90*/  F2FP.F16.F32.PACK_AB R9, R23, R12 ;  /* 0x0000000c1709723e */ /* 0x000fe200000000ff */
[----:B------:R-:W-:Y:S01]  /*26ea0*/  STG.E.128 desc[UR4][R2.64], R4 ;  /* 0x0000000402007986 */ /* 0x000fe2000c101d04 */
[----:B------:R-:W-:-:S05]  /*26eb0*/  F2FP.F16.F32.PACK_AB R11, R17, R28 ;  /* 0x0000001c110b723e */ /* 0x000fca00000000ff */
[----:B------:R-:W-:Y:S01]  /*26ec0*/  STG.E.128 desc[UR4][R2.64+0x800], R8 ;  /* 0x0008000802007986 */ /* 0x000fe2000c101d04 */
[----:B------:R-:W-:Y:S05]  /*26ed0*/  EXIT ;  /* 0x000000000000794d */ /* 0x000fea0003800000 */
        .weak           $__internal_12_$__cuda_sm3x_div_rn_ftz_f32_slowpath
        .type           $__internal_12_$__cuda_sm3x_div_rn_ftz_f32_slowpath,@function
        .size           $__internal_12_$__cuda_sm3x_div_rn_ftz_f32_slowpath,(.L_x_17847 - $__internal_12_$__cuda_sm3x_div_rn_ftz_f32_slowpath)
$__internal_12_$__cuda_sm3x_div_rn_ftz_f32_slowpath:
        /* <DEDUP_REMOVED lines=32> */
.L_x_5775:
[----:B------:R-:W-:Y:S05]  /*270e0*/  BSYNC.RELIABLE B1 ;  /* 0x0000000000017941 */ /* 0x000fea0003800100 */
.L_x_5774:
        /* <DEDUP_REMOVED lines=27> */
.L_x_5781:
[----:B------:R-:W-:-:S07]  /*272a0*/  LEA R0, R3, R0, 0x17 ;  /* 0x0000000003007211 */ /* 0x000fce00078eb8ff */
.L_x_5782:
[----:B------:R-:W-:Y:S05]  /*272b0*/  BSYNC.RECONVERGENT B1 ;  /* 0x0000000000017941 */ /* 0x000fea0003800200 */
.L_x_5780:
[----:B------:R-:W-:Y:S05]  /*272c0*/  BRA `(.L_x_5783) ;  /* 0x0000000000207947 */ /* 0x000fea0003800000 */
.L_x_5779:
[----:B------:R-:W-:-:S04]  /*272d0*/  LOP3.LUT R17, R8, 0x80000000, R17, 0x48, !PT ;  /* 0x8000000008117812 */ /* 0x000fc800078e4811 */
[----:B------:R-:W-:Y:S01]  /*272e0*/  LOP3.LUT R0, R17, 0x7f800000, RZ, 0xfc, !PT ;  /* 0x7f80000011007812 */ /* 0x000fe200078efcff */
[----:B------:R-:W-:Y:S06]  /*272f0*/  BRA `(.L_x_5783) ;  /* 0x0000000000147947 */ /* 0x000fec0003800000 */
.L_x_5778:
[----:B------:R-:W-:Y:S01]  /*27300*/  LOP3.LUT R0, R8, 0x80000000, R17, 0x48, !PT ;  /* 0x8000000008007812 */ /* 0x000fe200078e4811 */
[----:B------:R-:W-:Y:S06]  /*27310*/  BRA `(.L_x_5783) ;  /* 0x00000000000c7947 */ /* 0x000fec0003800000 */
.L_x_5777:
[----:B------:R-:W0:Y:S01]  /*27320*/  MUFU.RSQ R0, -QNAN ;  /* 0xffc0000000007908 */ /* 0x000e220000001400 */
[----:B------:R-:W-:Y:S05]  /*27330*/  BRA `(.L_x_5783) ;  /* 0x0000000000047947 */ /* 0x000fea0003800000 */
.L_x_5776:
[----:B------:R-:W-:-:S07]  /*27340*/  FADD.FTZ R0, R17, R8 ;  /* 0x0000000811007221 */ /* 0x000fce0000010000 */
.L_x_5783:
[----:B------:R-:W-:Y:S05]  /*27350*/  BSYNC.RECONVERGENT B0 ;  /* 0x0000000000007941 */ /* 0x000fea0003800200 */
.L_x_5773:
[----:B------:R-:W-:-:S04]  /*27360*/  HFMA2 R5, -RZ, RZ, 0, 0 ;  /* 0x00000000ff057431 */ /* 0x000fc800000001ff */
[----:B0-----:R-:W-:Y:S05]  /*27370*/  RET.REL.NODEC R4 `(_ZN2at6native29vectorized_elementwise_kernelILi4EZZZNS0_17acosh_kernel_cudaERNS_18TensorIteratorBaseEENKUlvE_clEvENKUlvE1_clEvEUlN3c107complexINS6_4HalfEEEE_St5arrayIPcLm2EEEEviT0_T1_) ;  /* 0xfffffd8c04207950 */ /* 0x001fea0003c3ffff */
.L_x_5784:
        /* <DEDUP_REMOVED lines=16> */
.L_x_17847:


//--------------------- .text._ZN2at6native29vectorized_elementwise_kernelILi8EZZZNS0_17acosh_kernel_cudaERNS_18TensorIteratorBaseEENKUlvE_clEvENKUlvE1_clEvEUlN3c107complexINS6_4HalfEEEE_St5arrayIPcLm2EEEEviT0_T1_ --------------------------
	.section	.text._ZN2at6native29vectorized_elementwise_kernelILi8EZZZNS0_17acosh_kernel_cudaERNS_18TensorIteratorBaseEENKUlvE_clEvENKUlvE1_clEvEUlN3c107complexINS6_4HalfEEEE_St5arrayIPcLm2EEEEviT0_T1_,"ax",@progbits
	.align	128
        .global         _ZN2at6native29vectorized_elementwise_kernelILi8EZZZNS0_17acosh_kernel_cudaERNS_18TensorIteratorBaseEENKUlvE_clEvENKUlvE1_clEvEUlN3c107complexINS6_4HalfEEEE_St5arrayIPcLm2EEEEviT0_T1_
        .type           _ZN2at6native29vectorized_elementwise_kernelILi8EZZZNS0_17acosh_kernel_cudaERNS_18TensorIteratorBaseEENKUlvE_clEvENKUlvE1_clEvEUlN3c107complexINS6_4HalfEEEE_St5arrayIPcLm2EEEEviT0_T1_,@function
        .size           _ZN2at6native29vectorized_elementwise_kernelILi8EZZZNS0_17acosh_kernel_cudaERNS_18TensorIteratorBaseEENKUlvE_clEvENKUlvE1_clEvEUlN3c107complexINS6_4HalfEEEE_St5arrayIPcLm2EEEEviT0_T1_,(.L_x_17848 - _ZN2at6native29vectorized_elementwise_kernelILi8EZZZNS0_17acosh_kernel_cudaERNS_18TensorIteratorBaseEENKUlvE_clEvENKUlvE1_clEvEUlN3c107complexINS6_4HalfEEEE_St5arrayIPcLm2EEEEviT0_T1_)
        .other          _ZN2at6native29vectorized_elementwise_kernelILi8EZZZNS0_17acosh_kernel_cudaERNS_18TensorIteratorBaseEENKUlvE_clEvENKUlvE1_clEvEUlN3c107complexINS6_4HalfEEEE_St5arrayIPcLm2EEEEviT0_T1_,@"STO_CUDA_ENTRY STV_DEFAULT"
_ZN2at6native29vectorized_elementwise_kernelILi8EZZZNS0_17acosh_kernel_cudaERNS_18TensorIteratorBaseEENKUlvE_clEvENKUlvE1_clEvEUlN3c107complexINS6_4HalfEEEE_St5arrayIPcLm2EEEEviT0_T1_:
.text._ZN2at6native29vectorized_elementwise_kernelILi8EZZZNS0_17acosh_kernel_cudaERNS_18TensorIteratorBaseEENKUlvE_clEvENKUlvE1_clEvEUlN3c107complexINS6_4HalfEEEE_St5arrayIPcLm2EEEEviT0_T1_:
        /* <DEDUP_REMOVED lines=109> */
.L_x_5789:
        /* <DEDUP_REMOVED lines=41> */
[----:B------:R-:W-:Y:S05]  /*0960*/  CALL.REL.NOINC `($__internal_13_$__cuda_sm3x_div_rn_ftz_f32_slowpath) ;  /* 0x0000026400547944 */ /* 0x000fea0003c00000 */
.L_x_5795:
[----:B------:R-:W-:Y:S05]  /*0970*/  BSYNC.RECONVERGENT B5 ;  /* 0x0000000000057941 */ /* 0x000fea0003800200 */
.L_x_5794:
        /* <DEDUP_REMOVED lines=28> */
.L_x_5793:
        /* <DEDUP_REMOVED lines=30> */
[----:B------:R-:W-:Y:S05]  /*0d20*/  CALL.REL.NOINC `($__internal_13_$__cuda_sm3x_div_rn_ftz_f32_slowpath) ;  /* 0x0000026000647944 */ /* 0x000fea0003c00000 */
[----:B------:R-:W-:-:S07]  /*0d30*/  MOV R3, R0 ;  /* 0x0000000000037202 */ /* 0x000fce0000000f00 */
.L_x_5799:
[----:B------:R-:W-:Y:S05]  /*0d40*/  BSYNC.RECONVERGENT B5 ;  /* 0x0000000000057941 */ /* 0x000fea0003800200 */
.L_x_5798:
        /* <DEDUP_REMOVED lines=28> */
.L_x_5797:
        /* <DEDUP_REMOVED lines=15> */
[----:B------:R-:W-:Y:S05]  /*1000*/  CALL.REL.NOINC `($__internal_13_$__cuda_sm3x_div_rn_ftz_f32_slowpath) ;  /* 0x0000025c00ac7944 */ /* 0x000fea0003c00000 */
.L_x_5801:
[----:B------:R-:W-:Y:S05]  /*1010*/  BSYNC.RECONVERGENT B5 ;  /* 0x0000000000057941 */ /* 0x000fea0003800200 */
.L_x_5800:
        /* <DEDUP_REMOVED lines=27> */
.L_x_5796:
[----:B------:R-:W-:Y:S05]  /*11d0*/  BSYNC.RECONVERGENT B4 ;  /* 0x0000000000047941 */ /* 0x000fea0003800200 */
.L_x_5792:
[----:B------:R-:W-:Y:S01]  /*11e0*/  ISETP.GE.AND P0, PT, R13, RZ, PT ;  /* 0x000000ff0d00720c */ /* 0x000fe20003f06270 */
[----:B------:R-:W-:Y:S01]  /*11f0*/  FADD.FTZ R11, R11, 0.69314718246459960938 ;  /* 0x3f3172180b0b7421 */ /* 0x000fe20000010000 */
[----:B------:R-:W-:-:S11]  /*1200*/  FADD.FTZ R0, |R0|, -RZ ;  /* 0x800000ff00007221 */ /* 0x000fd60000010200 */
[----:B------:R-:W-:Y:S01]  /*1210*/  @P0 FADD.FTZ R11, -R11, -RZ ;  /* 0x800000ff0b0b0221 */ /* 0x000fe20000010100 */
[----:B------:R-:W-:Y:S06]  /*1220*/  BRA `(.L_x_5790) ;  /* 0x0000001400fc7947 */ /* 0x000fec0003800000 */
.L_x_5791:
        /* <DEDUP_REMOVED lines=76> */
.L_x_5807:
[----:B------:R-:W-:Y:S05]  /*16f0*/  BSYNC.RECONVERGENT B1 ;  /* 0x0000000000017941 */ /* 0x000fea0003800200 */
.L_x_5806:
        /* <DEDUP_REMOVED lines=8> */
.L_x_5809:
[----:B------:R-:W-:Y:S05]  /*1780*/  BSYNC.RECONVERGENT B1 ;  /* 0x0000000000017941 */ /* 0x000fea0003800200 */
.L_x_5808:
        /* <DEDUP_REMOVED lines=34> */
.L_x_5805:
        /* <DEDUP_REMOVED lines=40> */
.L_x_5803:
[----:B------:R-:W-:-:S06]  /*1c30*/  FFMA.FTZ R4, R17, R17, -1 ;  /* 0xbf80000011047423 */ /* 0x000fcc0000010011 */
[----:B------:R-:W0:Y:S02]  /*1c40*/  MUFU.SQRT R4, R4 ;  /* 0x0000000400047308 */ /* 0x000e240000002000 */
[----:B0-----:R-:W-:-:S06]  /*1c50*/  FADD.FTZ R8, R17, R4 ;  /* 0x0000000411087221 */ /* 0x001fcc0000010000 */
[----:B------:R-:W0:Y:S02]  /*1c60*/  MUFU.LG2 R8, R8 ;  /* 0x0000000800087308 */ /* 0x000e240000000c00 */
[----:B0-----:R-:W-:-:S07]  /*1c70*/  FMUL.FTZ R11, R8, 0.69314718246459960938 ;  /* 0x3f317218080b7820 */ /* 0x001fce0000410000 */
.L_x_5804:
[----:B------:R-:W-:Y:S05]  /*1c80*/  BSYNC.RECONVERGENT B0 ;  /* 0x0000000000007941 */ /* 0x000fea0003800200 */
.L_x_5802:
        /* <DEDUP_REMOVED lines=43> */
.L_x_5817:
[----:B------:R-:W-:Y:S05]  /*1f40*/  BSYNC.RECONVERGENT B5 ;  /* 0x0000000000057941 */ /* 0x000fea0003800200 */
.L_x_5816:
[----:B------:R-:W-:-:S04]  /*1f50*/  FADD.FTZ R3, R4, R3 ;  /* 0x0000000304037221 */ /* 0x000fc80000010000 */
[----:B------:R-:W-:-:S04]  /*1f60*/  FMUL.FTZ R3, R3, R6 ;  /* 0x0000000603037220 */ /* 0x000fc80000410000 */
[----:B------:R0:W2:Y:S01]  /*1f70*/  MUFU.SQRT R15, R3 ;  /* 0x00000003000f7308 */ /* 0x0000a20000002000 */
[----:B------:R-:W-:Y:S05]  /*1f80*/  BRA `(.L_x_5814) ;  /* 0x00000000002c7947 */ /* 0x000fea0003800000 */
.L_x_5815:
        /* <DEDUP_REMOVED lines=11> */
.L_x_5814:
[----:B------:R-:W-:Y:S05]  /*2040*/  BSYNC.RECONVERGENT B1 ;  /* 0x0000000000017941 */ /* 0x000fea0003800200 */
.L_x_5812:
[----:B------:R-:W-:Y:S05]  /*2050*/  BSYNC.RELIABLE B0 ;  /* 0x0000000000007941 */ /* 0x000fea0003800100 */
.L_x_5811:
        /* <DEDUP_REMOVED lines=18> */
[----:B-1-3--:R-:W-:Y:S05]  /*2180*/  CALL.REL.NOINC `($__internal_13_$__cuda_sm3x_div_rn_ftz_f32_slowpath) ;  /* 0x0000024c004c7944 */ /* 0x00afea0003c00000 */
.L_x_5820:
[----:B------:R-:W-:Y:S05]  /*2190*/  BSYNC.RECONVERGENT B5 ;  /* 0x0000000000057941 */ /* 0x000fea0003800200 */
.L_x_5819:
        /* <DEDUP_REMOVED lines=28> */
.L_x_5818:
        /* <DEDUP_REMOVED lines=18> */
.L_x_5823:
[----:B------:R-:W-:Y:S05]  /*2480*/  BSYNC.RECONVERGENT B5 ;  /* 0x0000000000057941 */ /* 0x000fea0003800200 */
.L_x_5822:
        /* <DEDUP_REMOVED lines=28> */
.L_x_5813:
        /* <DEDUP_REMOVED lines=30> */
.L_x_5824:
        /* <DEDUP_REMOVED lines=28> */
.L_x_5821:
[----:B------:R-:W-:Y:S05]  /*29f0*/  BSYNC.RECONVERGENT B4 ;  /* 0x0000000000047941 */ /* 0x000fea0003800200 */
.L_x_5810:
[----:B------:R-:W-:-:S13]  /*2a00*/  ISETP.GE.AND P0, PT, R13, RZ, PT ;  /* 0x000000ff0d00720c */ /* 0x000fda0003f06270 */
[----:B-1----:R-:W-:-:S07]  /*2a10*/  @P0 FADD.FTZ R11, -R11, -RZ ;  /* 0x800000ff0b0b0221 */ /* 0x002fce0000010100 */
.L_x_5790:
[----:B------:R-:W-:Y:S05]  /*2a20*/  BSYNC.RECONVERGENT B2 ;  /* 0x0000000000027941 */ /* 0x000fea0003800200 */
.L_x_5788:
        /* <DEDUP_REMOVED lines=10> */
.L_x_5787:
[----:B------:R-:W-:Y:S05]  /*2ad0*/  BSYNC.RECONVERGENT B3 ;  /* 0x0000000000037941 */ /* 0x000fea0003800200 */
.L_x_5786:
        /* <DEDUP_REMOVED lines=29> */
.L_x_5828:
        /* <DEDUP_REMOVED lines=69> */
.L_x_5838:
[----:B------:R-:W-:-:S04]  /*3100*/  FADD.FTZ R6, -R0, R7 ;  /* 0x0000000700067221 */ /* 0x000fc80000010100 */
[----:B------:R-:W-:-:S07]  /*3110*/  FMUL.FTZ R6, R6, 0.5 ;  /* 0x3f00000006067820 */ /* 0x000fce0000410000 */
.L_x_5839:
[----:B------:R-:W-:Y:S05]  /*3120*/  BSYNC.RECONVERGENT B1 ;  /* 0x0000000000017941 */ /* 0x000fea0003800200 */
.L_x_5837:
        /* <DEDUP_REMOVED lines=11> */
.L_x_5841:
[----:B------:R-:W-:-:S04]  /*31e0*/  FADD.FTZ R13, R4, -R13 ;  /* 0x8000000d040d7221 */ /* 0x000fc80000010000 */
[----:B------:R-:W-:-:S07]  /*31f0*/  FMUL.FTZ R13, R13, 0.5 ;  /* 0x3f0000000d0d7820 */ /* 0x000fce0000410000 */
.L_x_5842:
[----:B------:R-:W-:Y:S05]  /*3200*/  BSYNC.RECONVERGENT B1 ;  /* 0x0000000000017941 */ /* 0x000fea0003800200 */
.L_x_5840:
        /* <DEDUP_REMOVED lines=35> */
.L_x_5836:
        /* <DEDUP_REMOVED lines=35> */
.L_x_5843:
[----:B------:R-:W-:-:S04]  /*3670*/  FADD.FTZ R13, -R20, 1 ;  /* 0x3f800000140d7421 */ /* 0x000fc80000010100 */
[----:B------:R-:W-:-:S06]  /*3680*/  FMUL.FTZ R6, R0, R13 ;  /* 0x0000000d00067220 */ /* 0x000fcc0000410000 */
[----:B------:R-:W0:Y:S08]  /*3690*/  MUFU.SQRT R6, R6 ;  /* 0x0000000600067308 */ /* 0x000e300000002000 */
[----:B0-----:R-:W0:Y:S02]  /*36a0*/  MUFU.RCP R8, R6 ;  /* 0x0000000600087308 */ /* 0x001e240000001000 */
[----:B0-----:R-:W-:Y:S01]  /*36b0*/  FMUL.FTZ R13, |R15|, R8 ;  /* 0x000000080f0d7220 */ /* 0x001fe20000410200 */
[----:B------:R-:W-:Y:S06]  /*36c0*/  BRA `(.L_x_5834) ;  /* 0x0000000000047947 */ /* 0x000fec0003800000 */
.L_x_5835:
[----:B------:R0:W1:Y:S02]  /*36d0*/  MUFU.SQRT R13, R3 ;  /* 0x00000003000d7308 */ /* 0x0000640000002000 */
.L_x_5834:
[----:B------:R-:W-:Y:S05]  /*36e0*/  BSYNC.RECONVERGENT B0 ;  /* 0x0000000000007941 */ /* 0x000fea0003800200 */
.L_x_5833:
        /* <DEDUP_REMOVED lines=40> */
.L_x_5848:
        /* <DEDUP_REMOVED lines=28> */
.L_x_5847:
        /* <DEDUP_REMOVED lines=23> */
.L_x_5854:
[----:B0-----:R-:W-:-:S04]  /*3ca0*/  FADD.FTZ R3, -R5, R4 ;  /* 0x0000000405037221 */ /* 0x001fc80000010100 */
[----:B------:R-:W-:-:S07]  /*3cb0*/  FMUL.FTZ R3, R3, 0.5 ;  /* 0x3f00000003037820 */ /* 0x000fce0000410000 */
.L_x_5855:
[----:B------:R-:W-:Y:S05]  /*3cc0*/  BSYNC.RECONVERGENT B5 ;  /* 0x0000000000057941 */ /* 0x000fea0003800200 */
.L_x_5853:
[----:B------:R-:W-:Y:S01]  /*3cd0*/  FADD.FTZ R0, R3, R0 ;  /* 0x0000000003007221 */ /* 0x000fe20000010000 */
[----:B------:R-:W-:-:S04]  /*3ce0*/  FADD.FTZ R17, R20, R17 ;  /* 0x0000001114117221 */ /* 0x000fc80000010000 */
[----:B------:R-:W-:-:S04]  /*3cf0*/  FMUL.FTZ R0, R0, R17 ;  /* 0x0000001100007220 */ /* 0x000fc80000410000 */
[----:B------:R0:W2:Y:S01]  /*3d00*/  MUFU.SQRT R18, R0 ;  /* 0x0000000000127308 */ /* 0x0000a20000002000 */
[----:B------:R-:W-:Y:S05]  /*3d10*/  BRA `(.L_x_5856) ;  /* 0x0000000000487947 */ /* 0x000fea0003800000 */
.L_x_5852:
        /* <DEDUP_REMOVED lines=12> */
.L_x_5851:
[----:B------:R-:W-:Y:S01]  /*3de0*/  FADD.FTZ R0, R17, 1 ;  /* 0x3f80000011007421 */ /* 0x000fe20000010000 */
[----:B0-----:R-:W-:Y:S01]  /*3df0*/  MUFU.SQRT R3, R3 ;  /* 0x0000000300037308 */ /* 0x001fe20000002000 */
[----:B------:R-:W-:Y:S02]  /*3e00*/  HFMA2 R20, -RZ, RZ, 1.875, 0 ;  /* 0x3f800000ff147431 */ /* 0x000fe400000001ff */
[----:B------:R-:W-:-:S06]  /*3e10*/  FMUL.FTZ R0, R0, 0.5 ;  /* 0x3f00000000007820 */ /* 0x000fcc0000410000 */
[----:B------:R-:W0:Y:S02]  /*3e20*/  MUFU.SQRT R0, R0 ;  /* 0x0000000000007308 */ /* 0x000e240000002000 */
[----:B0-----:R-:W-:-:S07]  /*3e30*/  FMUL.FTZ R18, R3, R0 ;  /* 0x0000000003127220 */ /* 0x001fce0000410000 */
.L_x_5856:
[----:B------:R-:W-:Y:S05]  /*3e40*/  BSYNC.RECONVERGENT B1 ;  /* 0x0000000000017941 */ /* 0x000fea0003800200 */
.L_x_5850:
[----:B------:R-:W-:Y:S05]  /*3e50*/  BRA `(.L_x_5857) ;  /* 0x0000000000087947 */ /* 0x000fea0003800000 */
.L_x_5846:
[----:B------:R-:W-:Y:S01]  /*3e60*/  FMUL.FTZ R18, R17, 16777216 ;  /* 0x4b80000011127820 */ /* 0x000fe20000410000 */
[----:B------:R-:W-:-:S07]  /*3e70*/  FMUL.FTZ R20, R20, 16777216 ;  /* 0x4b80000014147820 */ /* 0x000fce0000410000 */
.L_x_5857:
[----:B------:R-:W-:Y:S05]  /*3e80*/  BSYNC.RELIABLE B0 ;  /* 0x0000000000007941 */ /* 0x000fea0003800100 */
.L_x_5845:
        /* <DEDUP_REMOVED lines=19> */
[----:B-1----:R-:W-:Y:S05]  /*3fc0*/  CALL.REL.NOINC `($__internal_13_$__cuda_sm3x_div_rn_ftz_f32_slowpath) ;  /* 0x0000022c00bc7944 */ /* 0x002fea0003c00000 */
.L_x_5860:
[----:B------:R-:W-:Y:S05]  /*3fd0*/  BSYNC.RECONVERGENT B5 ;  /* 0x0000000000057941 */ /* 0x000fea0003800200 */
.L_x_5859:
        /* <DEDUP_REMOVED lines=29> */
.L_x_5858:
        /* <DEDUP_REMOVED lines=17> */
.L_x_5862:
[----:B------:R-:W-:Y:S05]  /*42c0*/  BSYNC.RECONVERGENT B5 ;  /* 0x0000000000057941 */ /* 0x000fea0003800200 */
.L_x_5861:
        /* <DEDUP_REMOVED lines=28> */
.L_x_5849:
[----:B------:R-:W-:Y:S05]  /*4490*/  BSYNC.RECONVERGENT B4 ;  /* 0x0000000000047941 */ /* 0x000fea0003800200 */
.L_x_5844:
[----:B------:R-:W-:-:S13]  /*44a0*/  ISETP.GE.AND P0, PT, R15, RZ, PT ;  /* 0x000000ff0f00720c */ /* 0x000fda0003f06270 */
[----:B-1----:R-:W-:Y:S01]  /*44b0*/  @P0 FADD.FTZ R13, -R13, -RZ ;  /* 0x800000ff0d0d0221 */ /* 0x002fe20000010100 */
[----:B------:R-:W-:Y:S06]  /*44c0*/  BRA `(.L_x_5829) ;  /* 0x0000000800f07947 */ /* 0x000fec0003800000 */
.L_x_5832:
[----:B------:R-:W-:Y:S01]  /*44d0*/  FADD.FTZ R0, -R14, 6.1232342629258392722e-17 ;  /* 0x248d31320e007421 */ /* 0x000fe20000010100 */
[----:B------:R-:W-:-:S03]  /*44e0*/  FADD.FTZ R13, -R15, -RZ ;  /* 0x800000ff0f0d7221 */ /* 0x000fc60000010100 */
[----:B------:R-:W-:Y:S01]  /*44f0*/  FADD.FTZ R0, R0, 1.5707963705062866211 ;  /* 0x3fc90fdb00007421 */ /* 0x000fe20000010000 */
[----:B------:R-:W-:Y:S06]  /*4500*/  BRA `(.L_x_5829) ;  /* 0x0000000800e07947 */ /* 0x000fec0003800000 */
.L_x_5831:
[----:B------:R-:W-:Y:S02]  /*4510*/  HFMA2 R0, -RZ, RZ, 0, 0 ;  /* 0x00000000ff007431 */ /* 0x000fe400000001ff */
[----:B------:R-:W-:Y:S01]  /*4520*/  FADD.FTZ R13, -R15, -RZ ;  /* 0x800000ff0f0d7221 */ /* 0x000fe20000010100 */
[----:B------:R-:W-:Y:S06]  /*4530*/  BRA `(.L_x_5829) ;  /* 0x0000000800d47947 */ /* 0x000fec0003800000 */
.L_x_5830:
        /* <DEDUP_REMOVED lines=25> */
[----:B---3--:R-:W-:Y:S05]  /*46d0*/  CALL.REL.NOINC `($__internal_13_$__cuda_sm3x_div_rn_ftz_f32_slowpath) ;  /* 0x0000022400f87944 */ /* 0x008fea0003c00000 */
.L_x_5867:
[----:B------:R-:W-:Y:S05]  /*46e0*/  BSYNC.RECONVERGENT B5 ;  /* 0x0000000000057941 */ /* 0x000fea0003800200 */
.L_x_5866:
        /* <DEDUP_REMOVED lines=29> */
.L_x_5865:
        /* <DEDUP_REMOVED lines=27> */
[----:B------:R-:W-:Y:S05]  /*4a70*/  CALL.REL.NOINC `($__internal_13_$__cuda_sm3x_div_rn_ftz_f32_slowpath) ;  /* 0x0000022400107944 */ /* 0x000fea0003c00000 */
[----:B------:R-:W-:-:S07]  /*4a80*/  MOV R3, R0 ;  /* 0x0000000000037202 */ /* 0x000fce0000000f00 */
.L_x_5870:
[----:B------:R-:W-:Y:S05]  /*4a90*/  BSYNC.RECONVERGENT B5 ;  /* 0x0000000000057941 */ /* 0x000fea0003800200 */
.L_x_5869:
        /* <DEDUP_REMOVED lines=29> */
.L_x_5864:
        /* <DEDUP_REMOVED lines=32> */
[----:B------:R-:W-:Y:S05]  /*4e70*/  CALL.REL.NOINC `($__internal_13_$__cuda_sm3x_div_rn_ftz_f32_slowpath) ;  /* 0x0000022000107944 */ /* 0x000fea0003c00000 */
.L_x_5872:
[----:B------:R-:W-:Y:S05]  /*4e80*/  BSYNC.RECONVERGENT B5 ;  /* 0x0000000000057941 */ /* 0x000fea0003800200 */
.L_x_5871:
        /* <DEDUP_REMOVED lines=27> */
.L_x_5868:
[----:B------:R-:W-:Y:S05]  /*5040*/  BSYNC.RECONVERGENT B4 ;  /* 0x0000000000047941 */ /* 0x000fea0003800200 */
.L_x_5863:
[----:B------:R-:W-:Y:S01]  /*5050*/  ISETP.GE.AND P0, PT, R15, RZ, PT ;  /* 0x000000ff0f00720c */ /* 0x000fe20003f06270 */
[----:B------:R-:W-:Y:S01]  /*5060*/  FADD.FTZ R13, R13, 0.69314718246459960938 ;  /* 0x3f3172180d0d7421 */ /* 0x000fe20000010000 */
[----:B------:R-:W-:-:S11]  /*5070*/  FADD.FTZ R0, |R0|, -RZ ;  /* 0x800000ff00007221 */ /* 0x000fd60000010200 */
[----:B------:R-:W-:-:S07]  /*5080*/  @P0 FADD.FTZ R13, -R13, -RZ ;  /* 0x800000ff0d0d0221 */ /* 0x000fce0000010100 */
.L_x_5829:
[----:B------:R-:W-:Y:S05]  /*5090*/  BSYNC.RECONVERGENT B2 ;  /* 0x0000000000027941 */ /* 0x000fea0003800200 */
.L_x_5827:
        /* <DEDUP_REMOVED lines=10> */
.L_x_5826:
[----:B------:R-:W-:Y:S05]  /*5140*/  BSYNC.RECONVERGENT B3 ;  /* 0x0000000000037941 */ /* 0x000fea0003800200 */
.L_x_5825:
        /* <DEDUP_REMOVED lines=29> */
.L_x_5876:
        /* <DEDUP_REMOVED lines=69> */
.L_x_5886:
[----:B------:R-:W-:-:S04]  /*5770*/  FADD.FTZ R6, -R0, R7 ;  /* 0x0000000700067221 */ /* 0x000fc80000010100 */
[----:B------:R-:W-:-:S07]  /*5780*/  FMUL.FTZ R6, R6, 0.5 ;  /* 0x3f00000006067820 */ /* 0x000fce0000410000 */
.L_x_5887:
[----:B------:R-:W-:Y:S05]  /*5790*/  BSYNC.RECONVERGENT B1 ;  /* 0x0000000000017941 */ /* 0x000fea0003800200 */
.L_x_5885:
        /* <DEDUP_REMOVED lines=11> */
.L_x_5889:
[----:B------:R-:W-:-:S04]  /*5850*/  FADD.FTZ R15, R4, -R15 ;  /* 0x8000000f040f7221 */ /* 0x000fc80000010000 */
[----:B------:R-:W-:-:S07]  /*5860*/  FMUL.FTZ R15, R15, 0.5 ;  /* 0x3f0000000f0f7820 */ /* 0x000fce0000410000 */
.L_x_5890:
[----:B------:R-:W-:Y:S05]  /*5870*/  BSYNC.RECONVERGENT B1 ;  /* 0x0000000000017941 */ /* 0x000fea0003800200 */
.L_x_5888:
        /* <DEDUP_REMOVED lines=35> */
.L_x_5884:
        /* <DEDUP_REMOVED lines=35> */
.L_x_5891:
[----:B------:R-:W-:-:S04]  /*5ce0*/  FADD.FTZ R15, -R22, 1 ;  /* 0x3f800000160f7421 */ /* 0x000fc80000010100 */
[----:B------:R-:W-:-:S06]  /*5cf0*/  FMUL.FTZ R6, R0, R15 ;  /* 0x0000000f00067220 */ /* 0x000fcc0000410000 */
[----:B------:R-:W0:Y:S08]  /*5d00*/  MUFU.SQRT R6, R6 ;  /* 0x0000000600067308 */ /* 0x000e300000002000 */
[----:B0-----:R-:W0:Y:S02]  /*5d10*/  MUFU.RCP R8, R6 ;  /* 0x0000000600087308 */ /* 0x001e240000001000 */
[----:B0-----:R-:W-:Y:S01]  /*5d20*/  FMUL.FTZ R15, |R19|, R8 ;  /* 0x00000008130f7220 */ /* 0x001fe20000410200 */
[----:B------:R-:W-:Y:S06]  /*5d30*/  BRA `(.L_x_5882) ;  /* 0x0000000000047947 */ /* 0x000fec0003800000 */
.L_x_5883:
[----:B------:R0:W1:Y:S02]  /*5d40*/  MUFU.SQRT R15, R3 ;  /* 0x00000003000f7308 */ /* 0x0000640000002000 */
.L_x_5882:
[----:B------:R-:W-:Y:S05]  /*5d50*/  BSYNC.RECONVERGENT B0 ;  /* 0x0000000000007941 */ /* 0x000fea0003800200 */
.L_x_5881:
        /* <DEDUP_REMOVED lines=40> */
.L_x_5896:
        /* <DEDUP_REMOVED lines=28> */
.L_x_5895:
        /* <DEDUP_REMOVED lines=23> */
.L_x_5902:
[----:B0-----:R-:W-:-:S04]  /*6310*/  FADD.FTZ R3, -R5, R4 ;  /* 0x0000000405037221 */ /* 0x001fc80000010100 */
[----:B------:R-:W-:-:S07]  /*6320*/  FMUL.FTZ R3, R3, 0.5 ;  /* 0x3f00000003037820 */ /* 0x000fce0000410000 */
.L_x_5903:
[----:B------:R-:W-:Y:S05]  /*6330*/  BSYNC.RECONVERGENT B5 ;  /* 0x0000000000057941 */ /* 0x000fea0003800200 */
.L_x_5901:
[----:B------:R-:W-:Y:S01]  /*6340*/  FADD.FTZ R0, R3, R0 ;  /* 0x0000000003007221 */ /* 0x000fe20000010000 */
[----:B------:R-:W-:-:S04]  /*6350*/  FADD.FTZ R17, R22, R17 ;  /* 0x0000001116117221 */ /* 0x000fc80000010000 */
[----:B------:R-:W-:-:S04]  /*6360*/  FMUL.FTZ R0, R0, R17 ;  /* 0x0000001100007220 */ /* 0x000fc80000410000 */
[----:B------:R0:W2:Y:S01]  /*6370*/  MUFU.SQRT R20, R0 ;  /* 0x0000000000147308 */ /* 0x0000a20000002000 */
[----:B------:R-:W-:Y:S05]  /*6380*/  BRA `(.L_x_5904) ;  /* 0x0000000000487947 */ /* 0x000fea0003800000 */
.L_x_5900:
        /* <DEDUP_REMOVED lines=12> */
.L_x_5899:
[----:B------:R-:W-:Y:S01]  /*6450*/  FADD.FTZ R0, R17, 1 ;  /* 0x3f80000011007421 */ /* 0x000fe20000010000 */
[----:B0-----:R-:W-:Y:S01]  /*6460*/  MUFU.SQRT R3, R3 ;  /* 0x0000000300037308 */ /* 0x001fe20000002000 */
[----:B------:R-:W-:Y:S02]  /*6470*/  HFMA2 R22, -RZ, RZ, 1.875, 0 ;  /* 0x3f800000ff167431 */ /* 0x000fe400000001ff */
[----:B------:R-:W-:-:S06]  /*6480*/  FMUL.FTZ R0, R0, 0.5 ;  /* 0x3f00000000007820 */ /* 0x000fcc0000410000 */
[----:B------:R-:W0:Y:S02]  /*6490*/  MUFU.SQRT R0, R0 ;  /* 0x0000000000007308 */ /* 0x000e240000002000 */
[----:B0-----:R-:W-:-:S07]  /*64a0*/  FMUL.FTZ R20, R3, R0 ;  /* 0x0000000003147220 */ /* 0x001fce0000410000 */
.L_x_5904:
[----:B------:R-:W-:Y:S05]  /*64b0*/  BSYNC.RECONVERGENT B1 ;  /* 0x0000000000017941 */ /* 0x000fea0003800200 */
.L_x_5898:
[----:B------:R-:W-:Y:S05]  /*64c0*/  BRA `(.L_x_5905) ;  /* 0x0000000000087947 */ /* 0x000fea0003800000 */
.L_x_5894:
[----:B------:R-:W-:Y:S01]  /*64d0*/  FMUL.FTZ R20, R17, 16777216 ;  /* 0x4b80000011147820 */ /* 0x000fe20000410000 */
[----:B------:R-:W-:-:S07]  /*64e0*/  FMUL.FTZ R22, R22, 16777216 ;  /* 0x4b80000016167820 */ /* 0x000fce0000410000 */
.L_x_5905:
[----:B------:R-:W-:Y:S05]  /*64f0*/  BSYNC.RELIABLE B0 ;  /* 0x0000000000007941 */ /* 0x000fea0003800100 */
.L_x_5893:
        /* <DEDUP_REMOVED lines=20> */
.L_x_5908:
[----:B------:R-:W-:Y:S05]  /*6640*/  BSYNC.RECONVERGENT B5 ;  /* 0x0000000000057941 */ /* 0x000fea0003800200 */
.L_x_5907:
        /* <DEDUP_REMOVED lines=29> */
.L_x_5906:
        /* <DEDUP_REMOVED lines=17> */
.L_x_5910:
[----:B------:R-:W-:Y:S05]  /*6930*/  BSYNC.RECONVERGENT B5 ;  /* 0x0000000000057941 */ /* 0x000fea0003800200 */
.L_x_5909:
        /* <DEDUP_REMOVED lines=28> */
.L_x_5897:
[----:B------:R-:W-:Y:S05]  /*6b00*/  BSYNC.RECONVERGENT B4 ;  /* 0x0000000000047941 */ /* 0x000fea0003800200 */
.L_x_5892:
[----:B------:R-:W-:-:S13]  /*6b10*/  ISETP.GE.AND P0, PT, R19, RZ, PT ;  /* 0x000000ff1300720c */ /* 0x000fda0003f06270 */
[----:B-1----:R-:W-:Y:S01]  /*6b20*/  @P0 FADD.FTZ R15, -R15, -RZ ;  /* 0x800000ff0f0f0221 */ /* 0x002fe20000010100 */
[----:B------:R-:W-:Y:S06]  /*6b30*/  BRA `(.L_x_5877) ;  /* 0x0000000800f07947 */ /* 0x000fec0003800000 */
.L_x_5880:
[----:B------:R-:W-:Y:S01]  /*6b40*/  FADD.FTZ R0, -R18, 6.1232342629258392722e-17 ;  /* 0x248d313212007421 */ /* 0x000fe20000010100 */
[----:B------:R-:W-:-:S03]  /*6b50*/  FADD.FTZ R15, -R19, -RZ ;  /* 0x800000ff130f7221 */ /* 0x000fc60000010100 */
[----:B------:R-:W-:Y:S01]  /*6b60*/  FADD.FTZ R0, R0, 1.5707963705062866211 ;  /* 0x3fc90fdb00007421 */ /* 0x000fe20000010000 */
[----:B------:R-:W-:Y:S06]  /*6b70*/  BRA `(.L_x_5877) ;  /* 0x0000000800e07947 */ /* 0x000fec0003800000 */
.L_x_5879:
[----:B------:R-:W-:Y:S02]  /*6b80*/  HFMA2 R0, -RZ, RZ, 0, 0 ;  /* 0x00000000ff007431 */ /* 0x000fe400000001ff */
[----:B------:R-:W-:Y:S01]  /*6b90*/  FADD.FTZ R15, -R19, -RZ ;  /* 0x800000ff130f7221 */ /* 0x000fe20000010100 */
[----:B------:R-:W-:Y:S06]  /*6ba0*/  BRA `(.L_x_5877) ;  /* 0x0000000800d47947 */ /* 0x000fec0003800000 */
.L_x_5878:
        /* <DEDUP_REMOVED lines=26> */
.L_x_5915:
[----:B------:R-:W-:Y:S05]  /*6d50*/  BSYNC.RECONVERGENT B5 ;  /* 0x0000000000057941 */ /* 0x000fea0003800200 */
.L_x_5914:
        /* <DEDUP_REMOVED lines=29> */
.L_x_5913:
        /* <DEDUP_REMOVED lines=29> */
.L_x_5918:
[----:B------:R-:W-:Y:S05]  /*7100*/  BSYNC.RECONVERGENT B5 ;  /* 0x0000000000057941 */ /* 0x000fea0003800200 */
.L_x_5917:
        /* <DEDUP_REMOVED lines=29> */
.L_x_5912:
        /* <DEDUP_REMOVED lines=33> */
.L_x_5920:
[----:B------:R-:W-:Y:S05]  /*74f0*/  BSYNC.RECONVERGENT B5 ;  /* 0x0000000000057941 */ /* 0x000fea0003800200 */
.L_x_5919:
        /* <DEDUP_REMOVED lines=27> */
.L_x_5916:
[----:B------:R-:W-:Y:S05]  /*76b0*/  BSYNC.RECONVERGENT B4 ;  /* 0x0000000000047941 */ /* 0x000fea0003800200 */
.L_x_5911:
[----:B------:R-:W-:Y:S01]  /*76c0*/  ISETP.GE.AND P0, PT, R19, RZ, PT ;  /* 0x000000ff1300720c */ /* 0x000fe20003f06270 */
[----:B------:R-:W-:Y:S01]  /*76d0*/  FADD.FTZ R15, R15, 0.69314718246459960938 ;  /* 0x3f3172180f0f7421 */ /* 0x000fe20000010000 */
[----:B------:R-:W-:-:S11]  /*76e0*/  FADD.FTZ R0, |R0|, -RZ ;  /* 0x800000ff00007221 */ /* 0x000fd60000010200 */
[----:B------:R-:W-:-:S07]  /*76f0*/  @P0 FADD.FTZ R15, -R15, -RZ ;  /* 0x800000ff0f0f0221 */ /* 0x000fce0000010100 */
.L_x_5877:
[----:B------:R-:W-:Y:S05]  /*7700*/  BSYNC.RECONVERGENT B2 ;  /* 0x0000000000027941 */ /* 0x000fea0003800200 */
.L_x_5875:
        /* <DEDUP_REMOVED lines=10> */
.L_x_5874:
[----:B------:R-:W-:Y:S05]  /*77b0*/  BSYNC.RECONVERGENT B3 ;  /* 0x0000000000037941 */ /* 0x000fea0003800200 */
.L_x_5873:
        /* <DEDUP_REMOVED lines=29> */
.L_x_5924:
        /* <DEDUP_REMOVED lines=69> */
.L_x_5934:
[----:B------:R-:W-:-:S04]  /*7de0*/  FADD.FTZ R6, -R0, R7 ;  /* 0x0000000700067221 */ /* 0x000fc80000010100 */
[----:B------:R-:W-:-:S07]  /*7df0*/  FMUL.FTZ R6, R6, 0.5 ;  /* 0x3f00000006067820 */ /* 0x000fce0000410000 */
.L_x_5935:
[----:B------:R-:W-:Y:S05]  /*7e00*/  BSYNC.RECONVERGENT B1 ;  /* 0x0000000000017941 */ /* 0x000fea0003800200 */
.L_x_5933:
        /* <DEDUP_REMOVED lines=11> */
.L_x_5937:
[----:B------:R-:W-:-:S04]  /*7ec0*/  FADD.FTZ R19, R4, -R19 ;  /* 0x8000001304137221 */ /* 0x000fc80000010000 */
[----:B------:R-:W-:-:S07]  /*7ed0*/  FMUL.FTZ R19, R19, 0.5 ;  /* 0x3f00000013137820 */ /* 0x000fce0000410000 */
.L_x_5938:
[----:B------:R-:W-:Y:S05]  /*7ee0*/  BSYNC.RECONVERGENT B1 ;  /* 0x0000000000017941 */ /* 0x000fea0003800200 */
.L_x_5936:
        /* <DEDUP_REMOVED lines=35> */
.L_x_5932:
        /* <DEDUP_REMOVED lines=35> */
.L_x_5939:
[----:B------:R-:W-:-:S04]  /*8350*/  FADD.FTZ R19, -R24, 1 ;  /* 0x3f80000018137421 */ /* 0x000fc80000010100 */
[----:B------:R-:W-:-:S06]  /*8360*/  FMUL.FTZ R6, R0, R19 ;  /* 0x0000001300067220 */ /* 0x000fcc0000410000 */
[----:B------:R-:W0:Y:S08]  /*8370*/  MUFU.SQRT R6, R6 ;  /* 0x0000000600067308 */ /* 0x000e300000002000 */
[----:B0-----:R-:W0:Y:S02]  /*8380*/  MUFU.RCP R8, R6 ;  /* 0x0000000600087308 */ /* 0x001e240000001000 */
[----:B0-----:R-:W-:Y:S01]  /*8390*/  FMUL.FTZ R19, |R21|, R8 ;  /* 0x0000000815137220 */ /* 0x001fe20000410200 */
[----:B------:R-:W-:Y:S06]  /*83a0*/  BRA `(.L_x_5930) ;  /* 0x0000000000047947 */ /* 0x000fec0003800000 */
.L_x_5931:
[----:B------:R0:W1:Y:S02]  /*83b0*/  MUFU.SQRT R19, R3 ;  /* 0x0000000300137308 */ /* 0x0000640000002000 */
.L_x_5930:
[----:B------:R-:W-:Y:S05]  /*83c0*/  BSYNC.RECONVERGENT B0 ;  /* 0x0000000000007941 */ /* 0x000fea0003800200 */
.L_x_5929:
        /* <DEDUP_REMOVED lines=40> */
.L_x_5944:
        /* <DEDUP_REMOVED lines=28> */
.L_x_5943:
        /* <DEDUP_REMOVED lines=23> */
.L_x_5950:
[----:B0-----:R-:W-:-:S04]  /*8980*/  FADD.FTZ R3, -R5, R4 ;  /* 0x0000000405037221 */ /* 0x001fc80000010100 */
[----:B------:R-:W-:-:S07]  /*8990*/  FMUL.FTZ R3, R3, 0.5 ;  /* 0x3f00000003037820 */ /* 0x000fce0000410000 */
.L_x_5951:
[----:B------:R-:W-:Y:S05]  /*89a0*/  BSYNC.RECONVERGENT B5 ;  /* 0x0000000000057941 */ /* 0x000fea0003800200 */
.L_x_5949:
[----:B------:R-:W-:Y:S01]  /*89b0*/  FADD.FTZ R0, R3, R0 ;  /* 0x0000000003007221 */ /* 0x000fe20000010000 */
[----:B------:R-:W-:-:S04]  /*89c0*/  FADD.FTZ R17, R24, R17 ;  /* 0x0000001118117221 */ /* 0x000fc80000010000 */
[----:B------:R-:W-:-:S04]  /*89d0*/  FMUL.FTZ R0, R0, R17 ;  /* 0x0000001100007220 */ /* 0x000fc80000410000 */
[----:B------:R0:W2:Y:S01]  /*89e0*/  MUFU.SQRT R22, R0 ;  /* 0x0000000000167308 */ /* 0x0000a20000002000 */
[----:B------:R-:W-:Y:S05]  /*89f0*/  BRA `(.L_x_5952) ;  /* 0x0000000000487947 */ /* 0x000fea0003800000 */
.L_x_5948:
        /* <DEDUP_REMOVED lines=12> */
.L_x_5947:
[----:B------:R-:W-:Y:S01]  /*8ac0*/  FADD.FTZ R0, R17, 1 ;  /* 0x3f80000011007421 */ /* 0x000fe20000010000 */
[----:B0-----:R-:W-:Y:S01]  /*8ad0*/  MUFU.SQRT R3, R3 ;  /* 0x0000000300037308 */ /* 0x001fe20000002000 */
[----:B------:R-:W-:Y:S02]  /*8ae0*/  HFMA2 R24, -RZ, RZ, 1.875, 0 ;  /* 0x3f800000ff187431 */ /* 0x000fe400000001ff */
[----:B------:R-:W-:-:S06]  /*8af0*/  FMUL.FTZ R0, R0, 0.5 ;  /* 0x3f00000000007820 */ /* 0x000fcc0000410000 */
[----:B------:R-:W0:Y:S02]  /*8b00*/  MUFU.SQRT R0, R0 ;  /* 0x0000000000007308 */ /* 0x000e240000002000 */
[----:B0-----:R-:W-:-:S07]  /*8b10*/  FMUL.FTZ R22, R3, R0 ;  /* 0x0000000003167220 */ /* 0x001fce0000410000 */
.L_x_5952:
[----:B------:R-:W-:Y:S05]  /*8b20*/  BSYNC.RECONVERGENT B1 ;  /* 0x0000000000017941 */ /* 0x000fea0003800200 */
.L_x_5946:
[----:B------:R-:W-:Y:S05]  /*8b30*/  BRA `(.L_x_5953) ;  /* 0x0000000000087947 */ /* 0x000fea0003800000 */
.L_x_5942:
[----:B------:R-:W-:Y:S01]  /*8b40*/  FMUL.FTZ R22, R17, 16777216 ;  /* 0x4b80000011167820 */ /* 0x000fe20000410000 */
[----:B------:R-:W-:-:S07]  /*8b50*/  FMUL.FTZ R24, R24, 16777216 ;  /* 0x4b80000018187820 */ /* 0x000fce0000410000 */
.L_x_5953:
[----:B------:R-:W-:Y:S05]  /*8b60*/  BSYNC.RELIABLE B0 ;  /* 0x0000000000007941 */ /* 0x000fea0003800100 */
.L_x_5941:
        /* <DEDUP_REMOVED lines=20> */
.L_x_5956:
[----:B------:R-:W-:Y:S05]  /*8cb0*/  BSYNC.RECONVERGENT B5 ;  /* 0x0000000000057941 */ /* 0x000fea0003800200 */
.L_x_5955:
        /* <DEDUP_REMOVED lines=29> */
.L_x_5954:
        /* <DEDUP_REMOVED lines=17> */
.L_x_5958:
[----:B------:R-:W-:Y:S05]  /*8fa0*/  BSYNC.RECONVERGENT B5 ;  /* 0x0000000000057941 */ /* 0x000fea0003800200 */
.L_x_5957:
        /* <DEDUP_REMOVED lines=28> */
.L_x_5945:
[----:B------:R-:W-:Y:S05]  /*9170*/  BSYNC.RECONVERGENT B4 ;  /* 0x0000000000047941 */ /* 0x000fea0003800200 */
.L_x_5940:
[----:B------:R-:W-:-:S13]  /*9180*/  ISETP.GE.AND P0, PT, R21, RZ, PT ;  /* 0x000000ff1500720c */ /* 0x000fda0003f06270 */
[----:B-1----:R-:W-:Y:S01]  /*9190*/  @P0 FADD.FTZ R19, -R19, -RZ ;  /* 0x800000ff13130221 */ /* 0x002fe20000010100 */
[----:B------:R-:W-:Y:S06]  /*91a0*/  BRA `(.L_x_5925) ;  /* 0x0000000800f07947 */ /* 0x000fec0003800000 */
.L_x_5928:
[----:B------:R-:W-:Y:S01]  /*91b0*/  FADD.FTZ R0, -R20, 6.1232342629258392722e-17 ;  /* 0x248d313214007421 */ /* 0x000fe20000010100 */
[----:B------:R-:W-:-:S03]  /*91c0*/  FADD.FTZ R19, -R21, -RZ ;  /* 0x800000ff15137221 */ /* 0x000fc60000010100 */
[----:B------:R-:W-:Y:S01]  /*91d0*/  FADD.FTZ R0, R0, 1.5707963705062866211 ;  /* 0x3fc90fdb00007421 */ /* 0x000fe20000010000 */
[----:B------:R-:W-:Y:S06]  /*91e0*/  BRA `(.L_x_5925) ;  /* 0x0000000800e07947 */ /* 0x000fec0003800000 */
.L_x_5927:
[----:B------:R-:W-:Y:S02]  /*91f0*/  HFMA2 R0, -RZ, RZ, 0, 0 ;  /* 0x00000000ff007431 */ /* 0x000fe400000001ff */
[----:B------:R-:W-:Y:S01]  /*9200*/  FADD.FTZ R19, -R21, -RZ ;  /* 0x800000ff15137221 */ /* 0x000fe20000010100 */
[----:B------:R-:W-:Y:S06]  /*9210*/  BRA `(.L_x_5925) ;  /* 0x0000000800d47947 */ /* 0x000fec0003800000 */
.L_x_5926:
        /* <DEDUP_REMOVED lines=26> */
.L_x_5963:
[----:B------:R-:W-:Y:S05]  /*93c0*/  BSYNC.RECONVERGENT B5 ;  /* 0x0000000000057941 */ /* 0x000fea0003800200 */
.L_x_5962:
        /* <DEDUP_REMOVED lines=29> */
.L_x_5961:
        /* <DEDUP_REMOVED lines=29> */
.L_x_5966:
[----:B------:R-:W-:Y:S05]  /*9770*/  BSYNC.RECONVERGENT B5 ;  /* 0x0000000000057941 */ /* 0x000fea0003800200 */
.L_x_5965:
        /* <DEDUP_REMOVED lines=29> */
.L_x_5960:
        /* <DEDUP_REMOVED lines=33> */
.L_x_5968:
[----:B------:R-:W-:Y:S05]  /*9b60*/  BSYNC.RECONVERGENT B5 ;  /* 0x0000000000057941 */ /* 0x000fea0003800200 */
.L_x_5967:
        /* <DEDUP_REMOVED lines=27> */
.L_x_5964:
[----:B------:R-:W-:Y:S05]  /*9d20*/  BSYNC.RECONVERGENT B4 ;  /* 0x0000000000047941 */ /* 0x000fea0003800200 */
.L_x_5959:
[----:B------:R-:W-:Y:S01]  /*9d30*/  ISETP.GE.AND P0, PT, R21, RZ, PT ;  /* 0x000000ff1500720c */ /* 0x000fe20003f06270 */
[----:B------:R-:W-:Y:S01]  /*9d40*/  FADD.FTZ R19, R19, 0.69314718246459960938 ;  /* 0x3f31721813137421 */ /* 0x000fe20000010000 */
[----:B------:R-:W-:-:S11]  /*9d50*/  FADD.FTZ R0, |R0|, -RZ ;  /* 0x800000ff00007221 */ /* 0x000fd60000010200 */
[----:B------:R-:W-:-:S07]  /*9d60*/  @P0 FADD.FTZ R19, -R19, -RZ ;  /* 0x800000ff13130221 */ /* 0x000fce0000010100 */
.L_x_5925:
[----:B------:R-:W-:Y:S05]  /*9d70*/  BSYNC.RECONVERGENT B2 ;  /* 0x0000000000027941 */ /* 0x000fea0003800200 */
.L_x_5923:
        /* <DEDUP_REMOVED lines=10> */
.L_x_5922:
[----:B------:R-:W-:Y:S05]  /*9e20*/  BSYNC.RECONVERGENT B3 ;  /* 0x0000000000037941 */ /* 0x000fea0003800200 */
.L_x_5921:
        /* <DEDUP_REMOVED lines=29> */
.L_x_5972:
        /* <DEDUP_REMOVED lines=69> */
.L_x_5982:
[----:B------:R-:W-:-:S04]  /*a450*/  FADD.FTZ R6, -R0, R7 ;  /* 0x0000000700067221 */ /* 0x000fc80000010100 */
[----:B------:R-:W-:-:S07]  /*a460*/  FMUL.FTZ R6, R6, 0.5 ;  /* 0x3f00000006067820 */ /* 0x000fce0000410000 */
.L_x_5983:
[----:B------:R-:W-:Y:S05]  /*a470*/  BSYNC.RECONVERGENT B1 ;  /* 0x0000000000017941 */ /* 0x000fea0003800200 */
.L_x_5981:
        /* <DEDUP_REMOVED lines=11> */
.L_x_5985:
[----:B------:R-:W-:-:S04]  /*a530*/  FADD.FTZ R21, R4, -R21 ;  /* 0x8000001504157221 */ /* 0x000fc80000010000 */
[----:B------:R-:W-:-:S07]  /*a540*/  FMUL.FTZ R21, R21, 0.5 ;  /* 0x3f00000015157820 */ /* 0x000fce0000410000 */
.L_x_5986:
[----:B------:R-:W-:Y:S05]  /*a550*/  BSYNC.RECONVERGENT B1 ;  /* 0x0000000000017941 */ /* 0x000fea0003800200 */
.L_x_5984:
        /* <DEDUP_REMOVED lines=35> */
.L_x_5980:
        /* <DEDUP_REMOVED lines=35> */
.L_x_5987:
[----:B------:R-:W-:-:S04]  /*a9c0*/  FADD.FTZ R21, -R26, 1 ;  /* 0x3f8000001a157421 */ /* 0x000fc80000010100 */
[----:B------:R-:W-:-:S06]  /*a9d0*/  FMUL.FTZ R6, R0, R21 ;  /* 0x0000001500067220 */ /* 0x000fcc0000410000 */
[----:B------:R-:W0:Y:S08]  /*a9e0*/  MUFU.SQRT R6, R6 ;  /* 0x0000000600067308 */ /* 0x000e300000002000 */
[----:B0-----:R-:W0:Y:S02]  /*a9f0*/  MUFU.RCP R8, R6 ;  /* 0x0000000600087308 */ /* 0x001e240000001000 */
[----:B0-----:R-:W-:Y:S01]  /*aa00*/  FMUL.FTZ R21, |R23|, R8 ;  /* 0x0000000817157220 */ /* 0x001fe20000410200 */
[----:B------:R-:W-:Y:S06]  /*aa10*/  BRA `(.L_x_5978) ;  /* 0x0000000000047947 */ /* 0x000fec0003800000 */
.L_x_5979:
[----:B------:R0:W1:Y:S02]  /*aa20*/  MUFU.SQRT R21, R3 ;  /* 0x0000000300157308 */ /* 0x0000640000002000 */
.L_x_5978:
[----:B------:R-:W-:Y:S05]  /*aa30*/  BSYNC.RECONVERGENT B0 ;  /* 0x0000000000007941 */ /* 0x000fea0003800200 */
.L_x_5977:
        /* <DEDUP_REMOVED lines=40> */
.L_x_5992:
        /* <DEDUP_REMOVED lines=28> */
.L_x_5991:
        /* <DEDUP_REMOVED lines=23> */
.L_x_5998:
[----:B0-----:R-:W-:-:S04]  /*aff0*/  FADD.FTZ R3, -R5, R4 ;  /* 0x0000000405037221 */ /* 0x001fc80000010100 */
[----:B------:R-:W-:-:S07]  /*b000*/  FMUL.FTZ R3, R3, 0.5 ;  /* 0x3f00000003037820 */ /* 0x000fce0000410000 */
.L_x_5999:
[----:B------:R-:W-:Y:S05]  /*b010*/  BSYNC.RECONVERGENT B5 ;  /* 0x0000000000057941 */ /* 0x000fea0003800200 */
.L_x_5997:
[----:B------:R-:W-:Y:S01]  /*b020*/  FADD.FTZ R0, R3, R0 ;  /* 0x0000000003007221 */ /* 0x000fe20000010000 */
[----:B------:R-:W-:-:S04]  /*b030*/  FADD.FTZ R17, R26, R17 ;  /* 0x000000111a117221 */ /* 0x000fc80000010000 */
[----:B------:R-:W-:-:S04]  /*b040*/  FMUL.FTZ R0, R0, R17 ;  /* 0x0000001100007220 */ /* 0x000fc80000410000 */
[----:B------:R0:W2:Y:S01]  /*b050*/  MUFU.SQRT R24, R0 ;  /* 0x0000000000187308 */ /* 0x0000a20000002000 */
[----:B------:R-:W-:Y:S05]  /*b060*/  BRA `(.L_x_6000) ;  /* 0x0000000000487947 */ /* 0x000fea0003800000 */
.L_x_5996:
        /* <DEDUP_REMOVED lines=12> */
.L_x_5995:
[----:B------:R-:W-:Y:S01]  /*b130*/  FADD.FTZ R0, R17, 1 ;  /* 0x3f80000011007421 */ /* 0x000fe20000010000 */
[----:B0-----:R-:W-:Y:S01]  /*b140*/  MUFU.SQRT R3, R3 ;  /* 0x0000000300037308 */ /* 0x001fe20000002000 */
[----:B------:R-:W-:Y:S02]  /*b150*/  HFMA2 R26, -RZ, RZ, 1.875, 0 ;  /* 0x3f800000ff1a7431 */ /* 0x000fe400000001ff */
[----:B------:R-:W-:-:S06]  /*b160*/  FMUL.FTZ R0, R0, 0.5 ;  /* 0x3f00000000007820 */ /* 0x000fcc0000410000 */
[----:B------:R-:W0:Y:S02]  /*b170*/  MUFU.SQRT R0, R0 ;  /* 0x0000000000007308 */ /* 0x000e240000002000 */
[----:B0-----:R-:W-:-:S07]  /*b180*/  FMUL.FTZ R24, R3, R0 ;  /* 0x0000000003187220 */ /* 0x001fce0000410000 */
.L_x_6000:
[----:B------:R-:W-:Y:S05]  /*b190*/  BSYNC.RECONVERGENT B1 ;  /* 0x0000000000017941 */ /* 0x000fea0003800200 */
.L_x_5994:
[----:B------:R-:W-:Y:S05]  /*b1a0*/  BRA `(.L_x_6001) ;  /* 0x0000000000087947 */ /* 0x000fea0003800000 */
.L_x_5990:
[----:B------:R-:W-:Y:S01]  /*b1b0*/  FMUL.FTZ R24, R17, 16777216 ;  /* 0x4b80000011187820 */ /* 0x000fe20000410000 */
[----:B------:R-:W-:-:S07]  /*b1c0*/  FMUL.FTZ R26, R26, 16777216 ;  /* 0x4b8000001a1a7820 */ /* 0x000fce0000410000 */
.L_x_6001:
[----:B------:R-:W-:Y:S05]  /*b1d0*/  BSYNC.RELIABLE B0 ;  /* 0x0000000000007941 */ /* 0x000fea0003800100 */
.L_x_5989:
        /* <DEDUP_REMOVED lines=20> */
.L_x_6004:
[----:B------:R-:W-:Y:S05]  /*b320*/  BSYNC.RECONVERGENT B5 ;  /* 0x0000000000057941 */ /* 0x000fea0003800200 */
.L_x_6003:
        /* <DEDUP_REMOVED lines=29> */
.L_x_6002:
        /* <DEDUP_REMOVED lines=17> */
.L_x_6006:
[----:B------:R-:W-:Y:S05]  /*b610*/  BSYNC.RECONVERGENT B5 ;  /* 0x0000000000057941 */ /* 0x000fea0003800200 */
.L_x_6005:
        /* <DEDUP_REMOVED lines=28> */
.L_x_5993:
[----:B------:R-:W-:Y:S05]  /*b7e0*/  BSYNC.RECONVERGENT B4 ;  /* 0x0000000000047941 */ /* 0x000fea0003800200 */
.L_x_5988:
[----:B------:R-:W-:-:S13]  /*b7f0*/  ISETP.GE.AND P0, PT, R23, RZ, PT ;  /* 0x000000ff1700720c */ /* 0x000fda0003f06270 */
[----:B-1----:R-:W-:Y:S01]  /*b800*/  @P0 FADD.FTZ R21, -R21, -RZ ;  /* 0x800000ff15150221 */ /* 0x002fe20000010100 */
[----:B------:R-:W-:Y:S06]  /*b810*/  BRA `(.L_x_5973) ;  /* 0x0000000800f07947 */ /* 0x000fec0003800000 */
.L_x_5976:
[----:B------:R-:W-:Y:S01]  /*b820*/  FADD.FTZ R0, -R22, 6.1232342629258392722e-17 ;  /* 0x248d313216007421 */ /* 0x000fe20000010100 */
[----:B------:R-:W-:-:S03]  /*b830*/  FADD.FTZ R21, -R23, -RZ ;  /* 0x800000ff17157221 */ /* 0x000fc60000010100 */
[----:B------:R-:W-:Y:S01]  /*b840*/  FADD.FTZ R0, R0, 1.5707963705062866211 ;  /* 0x3fc90fdb00007421 */ /* 0x000fe20000010000 */
[----:B------:R-:W-:Y:S06]  /*b850*/  BRA `(.L_x_5973) ;  /* 0x0000000800e07947 */ /* 0x000fec0003800000 */
.L_x_5975:
[----:B------:R-:W-:Y:S02]  /*b860*/  HFMA2 R0, -RZ, RZ, 0, 0 ;  /* 0x00000000ff007431 */ /* 0x000fe400000001ff */
[----:B------:R-:W-:Y:S01]  /*b870*/  FADD.FTZ R21, -R23, -RZ ;  /* 0x800000ff17157221 */ /* 0x000fe20000010100 */
[----:B------:R-:W-:Y:S06]  /*b880*/  BRA `(.L_x_5973) ;  /* 0x0000000800d47947 */ /* 0x000fec0003800000 */
.L_x_5974:
        /* <DEDUP_REMOVED lines=26> */
.L_x_6011:
[----:B------:R-:W-:Y:S05]  /*ba30*/  BSYNC.RECONVERGENT B5 ;  /* 0x0000000000057941 */ /* 0x000fea0003800200 */
.L_x_6010:
        /* <DEDUP_REMOVED lines=29> */
.L_x_6009:
        /* <DEDUP_REMOVED lines=29> */
.L_x_6014:
[----:B------:R-:W-:Y:S05]  /*bde0*/  BSYNC.RECONVERGENT B5 ;  /* 0x0000000000057941 */ /* 0x000fea0003800200 */
.L_x_6013:
        /* <DEDUP_REMOVED lines=29> */
.L_x_6008:
        /* <DEDUP_REMOVED lines=33> */
.L_x_6016:
[----:B------:R-:W-:Y:S05]  /*c1d0*/  BSYNC.RECONVERGENT B5 ;  /* 0x0000000000057941 */ /* 0x000fea0003800200 */
.L_x_6015:
        /* <DEDUP_REMOVED lines=27> */
.L_x_6012:
[----:B------:R-:W-:Y:S05]  /*c390*/  BSYNC.RECONVERGENT B4 ;  /* 0x0000000000047941 */ /* 0x000fea0003800200 */
.L_x_6007:
[----:B------:R-:W-:Y:S01]  /*c3a0*/  ISETP.GE.AND P0, PT, R23, RZ, PT ;  /* 0x000000ff1700720c */ /* 0x000fe20003f06270 */
[----:B------:R-:W-:Y:S01]  /*c3b0*/  FADD.FTZ R21, R21, 0.69314718246459960938 ;  /* 0x3f31721815157421 */ /* 0x000fe20000010000 */
[----:B------:R-:W-:-:S11]  /*c3c0*/  FADD.FTZ R0, |R0|, -RZ ;  /* 0x800000ff00007221 */ /* 0x000fd60000010200 */
[----:B------:R-:W-:-:S07]  /*c3d0*/  @P0 FADD.FTZ R21, -R21, -RZ ;  /* 0x800000ff15150221 */ /* 0x000fce0000010100 */
.L_x_5973:
[----:B------:R-:W-:Y:S05]  /*c3e0*/  BSYNC.RECONVERGENT B2 ;  /* 0x0000000000027941 */ /* 0x000fea0003800200 */
.L_x_5971:
        /* <DEDUP_REMOVED lines=10> */
.L_x_5970:
[----:B------:R-:W-:Y:S05]  /*c490*/  BSYNC.RECONVERGENT B3 ;  /* 0x0000000000037941 */ /* 0x000fea0003800200 */
.L_x_5969:
        /* <DEDUP_REMOVED lines=29> */
.L_x_6020:
        /* <DEDUP_REMOVED lines=69> */
.L_x_6030:
[----:B------:R-:W-:-:S04]  /*cac0*/  FADD.FTZ R6, -R0, R7 ;  /* 0x0000000700067221 */ /* 0x000fc80000010100 */
[----:B------:R-:W-:-:S07]  /*cad0*/  FMUL.FTZ R6, R6, 0.5 ;  /* 0x3f00000006067820 */ /* 0x000fce0000410000 */
.L_x_6031:
[----:B------:R-:W-:Y:S05]  /*cae0*/  BSYNC.RECONVERGENT B1 ;  /* 0x0000000000017941 */ /* 0x000fea0003800200 */
.L_x_6029:
        /* <DEDUP_REMOVED lines=11> */
.L_x_6033:
[----:B------:R-:W-:-:S04]  /*cba0*/  FADD.FTZ R23, R4, -R23 ;  /* 0x8000001704177221 */ /* 0x000fc80000010000 */
[----:B------:R-:W-:-:S07]  /*cbb0*/  FMUL.FTZ R23, R23, 0.5 ;  /* 0x3f00000017177820 */ /* 0x000fce0000410000 */
.L_x_6034:
[----:B------:R-:W-:Y:S05]  /*cbc0*/  BSYNC.RECONVERGENT B1 ;  /* 0x0000000000017941 */ /* 0x000fea0003800200 */
.L_x_6032:
        /* <DEDUP_REMOVED lines=35> */
.L_x_6028:
        /* <DEDUP_REMOVED lines=35> */
.L_x_6035:
[----:B------:R-:W-:-:S04]  /*d030*/  FADD.FTZ R23, -R28, 1 ;  /* 0x3f8000001c177421 */ /* 0x000fc80000010100 */
[----:B------:R-:W-:-:S06]  /*d040*/  FMUL.FTZ R6, R0, R23 ;  /* 0x0000001700067220 */ /* 0x000fcc0000410000 */
[----:B------:R-:W0:Y:S08]  /*d050*/  MUFU.SQRT R6, R6 ;  /* 0x0000000600067308 */ /* 0x000e300000002000 */
[----:B0-----:R-:W0:Y:S02]  /*d060*/  MUFU.RCP R8, R6 ;  /* 0x0000000600087308 */ /* 0x001e240000001000 */
[----:B0-----:R-:W-:Y:S01]  /*d070*/  FMUL.FTZ R23, |R25|, R8 ;  /* 0x0000000819177220 */ /* 0x001fe20000410200 */
[----:B------:R-:W-:Y:S06]  /*d080*/  BRA `(.L_x_6026) ;  /* 0x0000000000047947 */ /* 0x000fec0003800000 */
.L_x_6027:
[----:B------:R0:W1:Y:S02]  /*d090*/  MUFU.SQRT R23, R3 ;  /* 0x0000000300177308 */ /* 0x0000640000002000 */
.L_x_6026:
[----:B------:R-:W-:Y:S05]  /*d0a0*/  BSYNC.RECONVERGENT B0 ;  /* 0x0000000000007941 */ /* 0x000fea0003800200 */
.L_x_6025:
        /* <DEDUP_REMOVED lines=40> */
.L_x_6040:
        /* <DEDUP_REMOVED lines=28> */
.L_x_6039:
        /* <DEDUP_REMOVED lines=23> */
.L_x_6046:
[----:B0-----:R-:W-:-:S04]  /*d660*/  FADD.FTZ R3, -R5, R4 ;  /* 0x0000000405037221 */ /* 0x001fc80000010100 */
[----:B------:R-:W-:-:S07]  /*d670*/  FMUL.FTZ R3, R3, 0.5 ;  /* 0x3f00000003037820 */ /* 0x000fce0000410000 */
.L_x_6047:
[----:B------:R-:W-:Y:S05]  /*d680*/  BSYNC.RECONVERGENT B5 ;  /* 0x0000000000057941 */ /* 0x000fea0003800200 */
.L_x_6045:
[----:B------:R-:W-:Y:S01]  /*d690*/  FADD.FTZ R0, R3, R0 ;  /* 0x0000000003007221 */ /* 0x000fe20000010000 */
[----:B------:R-:W-:-:S04]  /*d6a0*/  FADD.FTZ R17, R28, R17 ;  /* 0x000000111c117221 */ /* 0x000fc80000010000 */
[----:B------:R-:W-:-:S04]  /*d6b0*/  FMUL.FTZ R0, R0, R17 ;  /* 0x0000001100007220 */ /* 0x000fc80000410000 */
[----:B------:R0:W2:Y:S01]  /*d6c0*/  MUFU.SQRT R26, R0 ;  /* 0x00000000001a7308 */ /* 0x0000a20000002000 */
[----:B------:R-:W-:Y:S05]  /*d6d0*/  BRA `(.L_x_6048) ;  /* 0x0000000000487947 */ /* 0x000fea0003800000 */
.L_x_6044:
        /* <DEDUP_REMOVED lines=12> */
.L_x_6043:
[----:B------:R-:W-:Y:S01]  /*d7a0*/  FADD.FTZ R0, R17, 1 ;  /* 0x3f80000011007421 */ /* 0x000fe20000010000 */
[----:B0-----:R-:W-:Y:S01]  /*d7b0*/  MUFU.SQRT R3, R3 ;  /* 0x0000000300037308 */ /* 0x001fe20000002000 */
[----:B------:R-:W-:Y:S02]  /*d7c0*/  HFMA2 R28, -RZ, RZ, 1.875, 0 ;  /* 0x3f800000ff1c7431 */ /* 0x000fe400000001ff */
[----:B------:R-:W-:-:S06]  /*d7d0*/  FMUL.FTZ R0, R0, 0.5 ;  /* 0x3f00000000007820 */ /* 0x000fcc0000410000 */
[----:B------:R-:W0:Y:S02]  /*d7e0*/  MUFU.SQRT R0, R0 ;  /* 0x0000000000007308 */ /* 0x000e240000002000 */
[----:B0-----:R-:W-:-:S07]  /*d7f0*/  FMUL.FTZ R26, R3, R0 ;  /* 0x00000000031a7220 */ /* 0x001fce0000410000 */
.L_x_6048:
[----:B------:R-:W-:Y:S05]  /*d800*/  BSYNC.RECONVERGENT B1 ;  /* 0x0000000000017941 */ /* 0x000fea0003800200 */
.L_x_6042:
[----:B------:R-:W-:Y:S05]  /*d810*/  BRA `(.L_x_6049) ;  /* 0x0000000000087947 */ /* 0x000fea0003800000 */
.L_x_6038:
[----:B------:R-:W-:Y:S01]  /*d820*/  FMUL.FTZ R26, R17, 16777216 ;  /* 0x4b800000111a7820 */ /* 0x000fe20000410000 */
[----:B------:R-:W-:-:S07]  /*d830*/  FMUL.FTZ R28, R28, 16777216 ;  /* 0x4b8000001c1c7820 */ /* 0x000fce0000410000 */
.L_x_6049:
[----:B------:R-:W-:Y:S05]  /*d840*/  BSYNC.RELIABLE B0 ;  /* 0x0000000000007941 */ /* 0x000fea0003800100 */
.L_x_6037:
        /* <DEDUP_REMOVED lines=20> */
.L_x_6052:
[----:B------:R-:W-:Y:S05]  /*d990*/  BSYNC.RECONVERGENT B5 ;  /* 0x0000000000057941 */ /* 0x000fea0003800200 */
.L_x_6051:
        /* <DEDUP_REMOVED lines=29> */
.L_x_6050:
        /* <DEDUP_REMOVED lines=17> */
.L_x_6054:
[----:B------:R-:W-:Y:S05]  /*dc80*/  BSYNC.RECONVERGENT B5 ;  /* 0x0000000000057941 */ /* 0x000fea0003800200 */
.L_x_6053:
        /* <DEDUP_REMOVED lines=28> */
.L_x_6041:
[----:B------:R-:W-:Y:S05]  /*de50*/  BSYNC.RECONVERGENT B4 ;  /* 0x0000000000047941 */ /* 0x000fea0003800200 */
.L_x_6036:
[----:B------:R-:W-:-:S13]  /*de60*/  ISETP.GE.AND P0, PT, R25, RZ, PT ;  /* 0x000000ff1900720c */ /* 0x000fda0003f06270 */
[----:B-1----:R-:W-:Y:S01]  /*de70*/  @P0 FADD.FTZ R23, -R23, -RZ ;  /* 0x800000ff17170221 */ /* 0x002fe20000010100 */
[----:B------:R-:W-:Y:S06]  /*de80*/  BRA `(.L_x_6021) ;  /* 0x0000000800f07947 */ /* 0x000fec0003800000 */
.L_x_6024:
[----:B------:R-:W-:Y:S01]  /*de90*/  FADD.FTZ R0, -R24, 6.1232342629258392722e-17 ;  /* 0x248d313218007421 */ /* 0x000fe20000010100 */
[----:B------:R-:W-:-:S03]  /*dea0*/  FADD.FTZ R23, -R25, -RZ ;  /* 0x800000ff19177221 */ /* 0x000fc60000010100 */
[----:B------:R-:W-:Y:S01]  /*deb0*/  FADD.FTZ R0, R0, 1.5707963705062866211 ;  /* 0x3fc90fdb00007421 */ /* 0x000fe20000010000 */
[----:B------:R-:W-:Y:S06]  /*dec0*/  BRA `(.L_x_6021) ;  /* 0x0000000800e07947 */ /* 0x000fec0003800000 */
.L_x_6023:
[----:B------:R-:W-:Y:S02]  /*ded0*/  HFMA2 R0, -RZ, RZ, 0, 0 ;  /* 0x00000000ff007431 */ /* 0x000fe400000001ff */
[----:B------:R-:W-:Y:S01]  /*dee0*/  FADD.FTZ R23, -R25, -RZ ;  /* 0x800000ff19177221 */ /* 0x000fe20000010100 */
[----:B------:R-:W-:Y:S06]  /*def0*/  BRA `(.L_x_6021) ;  /* 0x0000000800d47947 */ /* 0x000fec0003800000 */
.L_x_6022:
        /* <DEDUP_REMOVED lines=26> */
.L_x_6059:
[----:B------:R-:W-:Y:S05]  /*e0a0*/  BSYNC.RECONVERGENT B5 ;  /* 0x0000000000057941 */ /* 0x000fea0003800200 */
.L_x_6058:
        /* <DEDUP_REMOVED lines=29> */
.L_x_6057:
        /* <DEDUP_REMOVED lines=29> */
.L_x_6062:
[----:B------:R-:W-:Y:S05]  /*e450*/  BSYNC.RECONVERGENT B5 ;  /* 0x0000000000057941 */ /* 0x000fea0003800200 */
.L_x_6061:
        /* <DEDUP_REMOVED lines=29> */
.L_x_6056:
        /* <DEDUP_REMOVED lines=33> */
.L_x_6064:
[----:B------:R-:W-:Y:S05]  /*e840*/  BSYNC.RECONVERGENT B5 ;  /* 0x0000000000057941 */ /* 0x000fea0003800200 */
.L_x_6063:
        /* <DEDUP_REMOVED lines=27> */
.L_x_6060:
[----:B------:R-:W-:Y:S05]  /*ea00*/  BSYNC.RECONVERGENT B4 ;  /* 0x0000000000047941 */ /* 0x000fea0003800200 */
.L_x_6055:
[----:B------:R-:W-:Y:S01]  /*ea10*/  ISETP.GE.AND P0, PT, R25, RZ, PT ;  /* 0x000000ff1900720c */ /* 0x000fe20003f06270 */
[----:B------:R-:W-:Y:S01]  /*ea20*/  FADD.FTZ R23, R23, 0.69314718246459960938 ;  /* 0x3f31721817177421 */ /* 0x000fe20000010000 */
[----:B------:R-:W-:-:S11]  /*ea30*/  FADD.FTZ R0, |R0|, -RZ ;  /* 0x800000ff00007221 */ /* 0x000fd60000010200 */
[----:B------:R-:W-:-:S07]  /*ea40*/  @P0 FADD.FTZ R23, -R23, -RZ ;  /* 0x800000ff17170221 */ /* 0x000fce0000010100 */
.L_x_6021:
[----:B------:R-:W-:Y:S05]  /*ea50*/  BSYNC.RECONVERGENT B2 ;  /* 0x0000000000027941 */ /* 0x000fea0003800200 */
.L_x_6019:
        /* <DEDUP_REMOVED lines=10> */
.L_x_6018:
[----:B------:R-:W-:Y:S05]  /*eb00*/  BSYNC.RECONVERGENT B3 ;  /* 0x0000000000037941 */ /* 0x000fea0003800200 */
.L_x_6017:
        /* <DEDUP_REMOVED lines=29> */
.L_x_6068:
        /* <DEDUP_REMOVED lines=69> */
.L_x_6078:
[----:B------:R-:W-:-:S04]  /*f130*/  FADD.FTZ R6, -R0, R7 ;  /* 0x0000000700067221 */ /* 0x000fc80000010100 */
[----:B------:R-:W-:-:S07]  /*f140*/  FMUL.FTZ R6, R6, 0.5 ;  /* 0x3f00000006067820 */ /* 0x000fce0000410000 */
.L_x_6079:
[----:B------:R-:W-:Y:S05]  /*f150*/  BSYNC.RECONVERGENT B1 ;  /* 0x0000000000017941 */ /* 0x000fea0003800200 */
.L_x_6077:
        /* <DEDUP_REMOVED lines=11> */
.L_x_6081:
[----:B------:R-:W-:-:S04]  /*f210*/  FADD.FTZ R25, R4, -R25 ;  /* 0x8000001904197221 */ /* 0x000fc80000010000 */
[----:B------:R-:W-:-:S07]  /*f220*/  FMUL.FTZ R25, R25, 0.5 ;  /* 0x3f00000019197820 */ /* 0x000fce0000410000 */
.L_x_6082:
[----:B------:R-:W-:Y:S05]  /*f230*/  BSYNC.RECONVERGENT B1 ;  /* 0x0000000000017941 */ /* 0x000fea0003800200 */
.L_x_6080:
        /* <DEDUP_REMOVED lines=35> */
.L_x_6076:
        /* <DEDUP_REMOVED lines=35> */
.L_x_6083:
[----:B------:R-:W-:-:S04]  /*f6a0*/  FADD.FTZ R25, -R30, 1 ;  /* 0x3f8000001e197421 */ /* 0x000fc80000010100 */
[----:B------:R-:W-:-:S06]  /*f6b0*/  FMUL.FTZ R6, R0, R25 ;  /* 0x0000001900067220 */ /* 0x000fcc0000410000 */
[----:B------:R-:W0:Y:S08]  /*f6c0*/  MUFU.SQRT R6, R6 ;  /* 0x0000000600067308 */ /* 0x000e300000002000 */
[----:B0-----:R-:W0:Y:S02]  /*f6d0*/  MUFU.RCP R8, R6 ;  /* 0x0000000600087308 */ /* 0x001e240000001000 */
[----:B0-----:R-:W-:Y:S01]  /*f6e0*/  FMUL.FTZ R25, |R27|, R8 ;  /* 0x000000081b197220 */ /* 0x001fe20000410200 */
[----:B------:R-:W-:Y:S06]  /*f6f0*/  BRA `(.L_x_6074) ;  /* 0x0000000000047947 */ /* 0x000fec0003800000 */
.L_x_6075:
[----:B------:R0:W1:Y:S02]  /*f700*/  MUFU.SQRT R25, R3 ;  /* 0x0000000300197308 */ /* 0x0000640000002000 */
.L_x_6074:
[----:B------:R-:W-:Y:S05]  /*f710*/  BSYNC.RECONVERGENT B0 ;  /* 0x0000000000007941 */ /* 0x000fea0003800200 */
.L_x_6073:
        /* <DEDUP_REMOVED lines=40> */
.L_x_6088:
        /* <DEDUP_REMOVED lines=28> */
.L_x_6087:
        /* <DEDUP_REMOVED lines=23> */
.L_x_6094:
[----:B0-----:R-:W-:-:S04]  /*fcd0*/  FADD.FTZ R3, -R5, R4 ;  /* 0x0000000405037221 */ /* 0x001fc80000010100 */
[----:B------:R-:W-:-:S07]  /*fce0*/  FMUL.FTZ R3, R3, 0.5 ;  /* 0x3f00000003037820 */ /* 0x000fce0000410000 */
.L_x_6095:
[----:B------:R-:W-:Y:S05]  /*fcf0*/  BSYNC.RECONVERGENT B5 ;  /* 0x0000000000057941 */ /* 0x000fea0003800200 */
.L_x_6093:
[----:B------:R-:W-:Y:S01]  /*fd00*/  FADD.FTZ R0, R3, R0 ;  /* 0x0000000003007221 */ /* 0x000fe20000010000 */
[----:B------:R-:W-:-:S04]  /*fd10*/  FADD.FTZ R17, R30, R17 ;  /* 0x000000111e117221 */ /* 0x000fc80000010000 */
[----:B------:R-:W-:-:S04]  /*fd20*/  FMUL.FTZ R0, R0, R17 ;  /* 0x0000001100007220 */ /* 0x000fc80000410000 */
[----:B------:R0:W2:Y:S01]  /*fd30*/  MUFU.SQRT R28, R0 ;  /* 0x00000000001c7308 */ /* 0x0000a20000002000 */
[----:B------:R-:W-:Y:S05]  /*fd40*/  BRA `(.L_x_6096) ;  /* 0x0000000000487947 */ /* 0x000fea0003800000 */
.L_x_6092:
        /* <DEDUP_REMOVED lines=12> */
.L_x_6091:
[----:B------:R-:W-:Y:S01]  /*fe10*/  FADD.FTZ R0, R17, 1 ;  /* 0x3f80000011007421 */ /* 0x000fe20000010000 */
[----:B0-----:R-:W-:Y:S01]  /*fe20*/  MUFU.SQRT R3, R3 ;  /* 0x0000000300037308 */ /* 0x001fe20000002000 */
[----:B------:R-:W-:Y:S02]  /*fe30*/  HFMA2 R30, -RZ, RZ, 1.875, 0 ;  /* 0x3f800000ff1e7431 */ /* 0x000fe400000001ff */
[----:B------:R-:W-:-:S06]  /*fe40*/  FMUL.FTZ R0, R0, 0.5 ;  /* 0x3f00000000007820 */ /* 0x000fcc0000410000 */
[----:B------:R-:W0:Y:S02]  /*fe50*/  MUFU.SQRT R0, R0 ;  /* 0x0000000000007308 */ /* 0x000e240000002000 */
[----:B0-----:R-:W-:-:S07]  /*fe60*/  FMUL.FTZ R28, R3, R0 ;  /* 0x00000000031c7220 */ /* 0x001fce0000410000 */
.L_x_6096:
[----:B------:R-:W-:Y:S05]  /*fe70*/  BSYNC.RECONVERGENT B1 ;  /* 0x0000000000017941 */ /* 0x000fea0003800200 */
.L_x_6090:
[----:B------:R-:W-:Y:S05]  /*fe80*/  BRA `(.L_x_6097) ;  /* 0x0000000000087947 */ /* 0x000fea0003800000 */
.L_x_6086:
[----:B------:R-:W-:Y:S01]  /*fe90*/  FMUL.FTZ R28, R17, 16777216 ;  /* 0x4b800000111c7820 */ /* 0x000fe20000410000 */
[----:B------:R-:W-:-:S07]  /*fea0*/  FMUL.FTZ R30, R30, 16777216 ;  /* 0x4b8000001e1e7820 */ /* 0x000fce0000410000 */
.L_x_6097:
[----:B------:R-:W-:Y:S05]  /*feb0*/  BSYNC.RELIABLE B0 ;  /* 0x0000000000007941 */ /* 0x000fea0003800100 */
.L_x_6085:
        /* <DEDUP_REMOVED lines=20> */
.L_x_6100:
[----:B------:R-:W-:Y:S05]  /*10000*/  BSYNC.RECONVERGENT B5 ;  /* 0x0000000000057941 */ /* 0x000fea0003800200 */
.L_x_6099:
        /* <DEDUP_REMOVED lines=29> */
.L_x_6098:
        /* <DEDUP_REMOVED lines=17> */
.L_x_6102:
[----:B------:R-:W-:Y:S05]  /*102f0*/  BSYNC.RECONVERGENT B5 ;  /* 0x0000000000057941 */ /* 0x000fea0003800200 */
.L_x_6101:
        /* <DEDUP_REMOVED lines=28> */
.L_x_6089:
[----:B------:R-:W-:Y:S05]  /*104c0*/  BSYNC.RECONVERGENT B4 ;  /* 0x0000000000047941 */ /* 0x000fea0003800200 */
.L_x_6084:
[----:B------:R-:W-:-:S13]  /*104d0*/  ISETP.GE.AND P0, PT, R27, RZ, PT ;  /* 0x000000ff1b00720c */ /* 0x000fda0003f06270 */
[----:B-1----:R-:W-:Y:S01]  /*104e0*/  @P0 FADD.FTZ R25, -R25, -RZ ;  /* 0x800000ff19190221 */ /* 0x002fe20000010100 */
[----:B------:R-:W-:Y:S06]  /*104f0*/  BRA `(.L_x_6069) ;  /* 0x0000000800f07947 */ /* 0x000fec0003800000 */
.L_x_6072:
[----:B------:R-:W-:Y:S01]  /*10500*/  FADD.FTZ R0, -R26, 6.1232342629258392722e-17 ;  /* 0x248d31321a007421 */ /* 0x000fe20000010100 */
[----:B------:R-:W-:-:S03]  /*10510*/  FADD.FTZ R25, -R27, -RZ ;  /* 0x800000ff1b197221 */ /* 0x000fc60000010100 */
[----:B------:R-:W-:Y:S01]  /*10520*/  FADD.FTZ R0, R0, 1.5707963705062866211 ;  /* 0x3fc90fdb00007421 */ /* 0x000fe20000010000 */
[----:B------:R-:W-:Y:S06]  /*10530*/  BRA `(.L_x_6069) ;  /* 0x0000000800e07947 */ /* 0x000fec0003800000 */
.L_x_6071:
[----:B------:R-:W-:Y:S02]  /*10540*/  HFMA2 R0, -RZ, RZ, 0, 0 ;  /* 0x00000000ff007431 */ /* 0x000fe400000001ff */
[----:B------:R-:W-:Y:S01]  /*10550*/  FADD.FTZ R25, -R27, -RZ ;  /* 0x800000ff1b197221 */ /* 0x000fe20000010100 */
[----:B------:R-:W-:Y:S06]  /*10560*/  BRA `(.L_x_6069) ;  /* 0x0000000800d47947 */ /* 0x000fec0003800000 */
.L_x_6070:
        /* <DEDUP_REMOVED lines=26> */
.L_x_6107:
[----:B------:R-:W-:Y:S05]  /*10710*/  BSYNC.RECONVERGENT B5 ;  /* 0x0000000000057941 */ /* 0x000fea0003800200 */
.L_x_6106:
        /* <DEDUP_REMOVED lines=29> */
.L_x_6105:
        /* <DEDUP_REMOVED lines=29> */
.L_x_6110:
[----:B------:R-:W-:Y:S05]  /*10ac0*/  BSYNC.RECONVERGENT B5 ;  /* 0x0000000000057941 */ /* 0x000fea0003800200 */
.L_x_6109:
        /* <DEDUP_REMOVED lines=29> */
.L_x_6104:
        /* <DEDUP_REMOVED lines=33> */
.L_x_6112:
[----:B------:R-:W-:Y:S05]  /*10eb0*/  BSYNC.RECONVERGENT B5 ;  /* 0x0000000000057941 */ /* 0x000fea0003800200 */
.L_x_6111:
        /* <DEDUP_REMOVED lines=27> */
.L_x_6108:
[----:B------:R-:W-:Y:S05]  /*11070*/  BSYNC.RECONVERGENT B4 ;  /* 0x0000000000047941 */ /* 0x000fea0003800200 */
.L_x_6103:
[----:B------:R-:W-:Y:S01]  /*11080*/  ISETP.GE.AND P0, PT, R27, RZ, PT ;  /* 0x000000ff1b00720c */ /* 0x000fe20003f06270 */
[----:B------:R-:W-:Y:S01]  /*11090*/  FADD.FTZ R25, R25, 0.69314718246459960938 ;  /* 0x3f31721819197421 */ /* 0x000fe20000010000 */
[----:B------:R-:W-:-:S11]  /*110a0*/  FADD.FTZ R0, |R0|, -RZ ;  /* 0x800000ff00007221 */ /* 0x000fd60000010200 */
[----:B------:R-:W-:-:S07]  /*110b0*/  @P0 FADD.FTZ R25, -R25, -RZ ;  /* 0x800000ff19190221 */ /* 0x000fce0000010100 */
.L_x_6069:
[----:B------:R-:W-:Y:S05]  /*110c0*/  BSYNC.RECONVERGENT B2 ;  /* 0x0000000000027941 */ /* 0x000fea0003800200 */
.L_x_6067:
        /* <DEDUP_REMOVED lines=10> */
.L_x_6066:
[----:B------:R-:W-:Y:S05]  /*11170*/  BSYNC.RECONVERGENT B3 ;  /* 0x0000000000037941 */ /* 0x000fea0003800200 */
.L_x_6065:
        /* <DEDUP_REMOVED lines=29> */
.L_x_6116:
        /* <DEDUP_REMOVED lines=69> */
.L_x_6126:
[----:B------:R-:W-:-:S04]  /*117a0*/  FADD.FTZ R6, -R0, R7 ;  /* 0x0000000700067221 */ /* 0x000fc80000010100 */
[----:B------:R-:W-:-:S07]  /*117b0*/  FMUL.FTZ R6, R6, 0.5 ;  /* 0x3f00000006067820 */ /* 0x000fce0000410000 */
.L_x_6127:
[----:B------:R-:W-:Y:S05]  /*117c0*/  BSYNC.RECONVERGENT B1 ;  /* 0x0000000000017941 */ /* 0x000fea0003800200 */
.L_x_6125:
        /* <DEDUP_REMOVED lines=11> */
.L_x_6129:
[----:B------:R-:W-:-:S04]  /*11880*/  FADD.FTZ R17, R4, -R17 ;  /* 0x8000001104117221 */ /* 0x000fc80000010000 */
[----:B------:R-:W-:-:S07]  /*11890*/  FMUL.FTZ R17, R17, 0.5 ;  /* 0x3f00000011117820 */ /* 0x000fce0000410000 */
.L_x_6130:
[----:B------:R-:W-:Y:S05]  /*118a0*/  BSYNC.RECONVERGENT B1 ;  /* 0x0000000000017941 */ /* 0x000fea0003800200 */
.L_x_6128:
        /* <DEDUP_REMOVED lines=35> */
.L_x_6124:
        /* <DEDUP_REMOVED lines=35> */
.L_x_6131:
[----:B------:R-:W-:-:S04]  /*11d10*/  FADD.FTZ R17, -R28, 1 ;  /* 0x3f8000001c117421 */ /* 0x000fc80000010100 */
[----:B------:R-:W-:-:S06]  /*11d20*/  FMUL.FTZ R6, R0, R17 ;  /* 0x0000001100067220 */ /* 0x000fcc0000410000 */
[----:B------:R-:W0:Y:S08]  /*11d30*/  MUFU.SQRT R6, R6 ;  /* 0x0000000600067308 */ /* 0x000e300000002000 */
[----:B0-----:R-:W0:Y:S02]  /*11d40*/  MUFU.RCP R8, R6 ;  /* 0x0000000600087308 */ /* 0x001e240000001000 */
[----:B0-----:R-:W-:Y:S01]  /*11d50*/  FMUL.FTZ R29, |R27|, R8 ;  /* 0x000000081b1d7220 */ /* 0x001fe20000410200 */
[----:B------:R-:W-:Y:S06]  /*11d60*/  BRA `(.L_x_6122) ;  /* 0x0000000000047947 */ /* 0x000fec0003800000 */
.L_x_6123:
[----:B------:R0:W1:Y:S02]  /*11d70*/  MUFU.SQRT R29, R3 ;  /* 0x00000003001d7308 */ /* 0x0000640000002000 */
.L_x_6122:
[----:B------:R-:W-:Y:S05]  /*11d80*/  BSYNC.RECONVERGENT B0 ;  /* 0x0000000000007941 */ /* 0x000fea0003800200 */
.L_x_6121:
        /* <DEDUP_REMOVED lines=40> */
.L_x_6136:
        /* <DEDUP_REMOVED lines=28> */
.L_x_6135:
        /* <DEDUP_REMOVED lines=23> */
.L_x_6142:
[----:B0-----:R-:W-:-:S04]  /*12340*/  FADD.FTZ R3, -R5, R4 ;  /* 0x0000000405037221 */ /* 0x001fc80000010100 */
[----:B------:R-:W-:-:S07]  /*12350*/  FMUL.FTZ R3, R3, 0.5 ;  /* 0x3f00000003037820 */ /* 0x000fce0000410000 */
.L_x_6143:
[----:B------:R-:W-:Y:S05]  /*12360*/  BSYNC.RECONVERGENT B5 ;  /* 0x0000000000057941 */ /* 0x000fea0003800200 */
.L_x_6141:
[----:B------:R-:W-:Y:S01]  /*12370*/  FADD.FTZ R0, R3, R0 ;  /* 0x0000000003007221 */ /* 0x000fe20000010000 */
[----:B------:R-:W-:-:S04]  /*12380*/  FADD.FTZ R31, R28, R31 ;  /* 0x0000001f1c1f7221 */ /* 0x000fc80000010000 */
[----:B------:R-:W-:-:S06]  /*12390*/  FMUL.FTZ R31, R0, R31 ;  /* 0x0000001f001f7220 */ /* 0x000fcc0000410000 */
[----:B------:R-:W0:Y:S01]  /*123a0*/  MUFU.SQRT R31, R31 ;  /* 0x0000001f001f7308 */ /* 0x000e220000002000 */
[----:B------:R-:W-:Y:S05]  /*123b0*/  BRA `(.L_x_6144) ;  /* 0x0000000000487947 */ /* 0x000fea0003800000 */
.L_x_6140:
        /* <DEDUP_REMOVED lines=12> */
.L_x_6139:
[----:B------:R-:W-:Y:S01]  /*12480*/  FADD.FTZ R0, R31, 1 ;  /* 0x3f8000001f007421 */ /* 0x000fe20000010000 */
[----:B0-----:R-:W-:Y:S01]  /*12490*/  MUFU.SQRT R3, R3 ;  /* 0x0000000300037308 */ /* 0x001fe20000002000 */
[----:B------:R-:W-:Y:S02]  /*124a0*/  HFMA2 R28, -RZ, RZ, 1.875, 0 ;  /* 0x3f800000ff1c7431 */ /* 0x000fe400000001ff */
[----:B------:R-:W-:-:S06]  /*124b0*/  FMUL.FTZ R0, R0, 0.5 ;  /* 0x3f00000000007820 */ /* 0x000fcc0000410000 */
[----:B------:R-:W0:Y:S02]  /*124c0*/  MUFU.SQRT R0, R0 ;  /* 0x0000000000007308 */ /* 0x000e240000002000 */
[----:B0-----:R-:W-:-:S07]  /*124d0*/  FMUL.FTZ R31, R3, R0 ;  /* 0x00000000031f7220 */ /* 0x001fce0000410000 */
.L_x_6144:
[----:B------:R-:W-:Y:S05]  /*124e0*/  BSYNC.RECONVERGENT B1 ;  /* 0x0000000000017941 */ /* 0x000fea0003800200 */
.L_x_6138:
[----:B------:R-:W-:Y:S05]  /*124f0*/  BRA `(.L_x_6145) ;  /* 0x0000000000087947 */ /* 0x000fea0003800000 */
.L_x_6134:
[----:B------:R-:W-:Y:S01]  /*12500*/  FMUL.FTZ R31, R31, 16777216 ;  /* 0x4b8000001f1f7820 */ /* 0x000fe20000410000 */
[----:B------:R-:W-:-:S07]  /*12510*/  FMUL.FTZ R28, R28, 16777216 ;  /* 0x4b8000001c1c7820 */ /* 0x000fce0000410000 */
.L_x_6145:
[----:B------:R-:W-:Y:S05]  /*12520*/  BSYNC.RELIABLE B0 ;  /* 0x0000000000007941 */ /* 0x000fea0003800100 */
.L_x_6133:
        /* <DEDUP_REMOVED lines=20> */
.L_x_6148:
[----:B------:R-:W-:Y:S05]  /*12670*/  BSYNC.RECONVERGENT B5 ;  /* 0x0000000000057941 */ /* 0x000fea0003800200 */
.L_x_6147:
        /* <DEDUP_REMOVED lines=29> */
.L_x_6146:
        /* <DEDUP_REMOVED lines=17> */
.L_x_6150:
[----:B------:R-:W-:Y:S05]  /*12960*/  BSYNC.RECONVERGENT B5 ;  /* 0x0000000000057941 */ /* 0x000fea0003800200 */
.L_x_6149:
        /* <DEDUP_REMOVED lines=28> */
.L_x_6137:
[----:B------:R-:W-:Y:S05]  /*12b30*/  BSYNC.RECONVERGENT B4 ;  /* 0x0000000000047941 */ /* 0x000fea0003800200 */
.L_x_6132:
[----:B------:R-:W-:-:S13]  /*12b40*/  ISETP.GE.AND P0, PT, R27, RZ, PT ;  /* 0x000000ff1b00720c */ /* 0x000fda0003f06270 */
[----:B-1----:R-:W-:Y:S01]  /*12b50*/  @P0 FADD.FTZ R29, -R29, -RZ ;  /* 0x800000ff1d1d0221 */ /* 0x002fe20000010100 */
[----:B------:R-:W-:Y:S06]  /*12b60*/  BRA `(.L_x_6117) ;  /* 0x0000000800f07947 */ /* 0x000fec0003800000 */
.L_x_6120:
[----:B------:R-:W-:Y:S01]  /*12b70*/  FADD.FTZ R4, -R30, 6.1232342629258392722e-17 ;  /* 0x248d31321e047421 */ /* 0x000fe20000010100 */
[----:B------:R-:W-:-:S03]  /*12b80*/  FADD.FTZ R29, -R27, -RZ ;  /* 0x800000ff1b1d7221 */ /* 0x000fc60000010100 */
[----:B------:R-:W-:Y:S01]  /*12b90*/  FADD.FTZ R4, R4, 1.5707963705062866211 ;  /* 0x3fc90fdb04047421 */ /* 0x000fe20000010000 */
[----:B------:R-:W-:Y:S06]  /*12ba0*/  BRA `(.L_x_6117) ;  /* 0x0000000800e07947 */ /* 0x000fec0003800000 */
.L_x_6119:
[----:B------:R-:W-:Y:S02]  /*12bb0*/  HFMA2 R4, -RZ, RZ, 0, 0 ;  /* 0x00000000ff047431 */ /* 0x000fe400000001ff */
[----:B------:R-:W-:Y:S01]  /*12bc0*/  FADD.FTZ R29, -R27, -RZ ;  /* 0x800000ff1b1d7221 */ /* 0x000fe20000010100 */
[----:B------:R-:W-:Y:S06]  /*12bd0*/  BRA `(.L_x_6117) ;  /* 0x0000000800d47947 */ /* 0x000fec0003800000 */
.L_x_6118:
        /* <DEDUP_REMOVED lines=26> */
.L_x_6155:
[----:B------:R-:W-:Y:S05]  /*12d80*/  BSYNC.RECONVERGENT B5 ;  /* 0x0000000000057941 */ /* 0x000fea0003800200 */
.L_x_6154:
        /* <DEDUP_REMOVED lines=29> */
.L_x_6153:
        /* <DEDUP_REMOVED lines=29> */
.L_x_6158:
[----:B------:R-:W-:Y:S05]  /*13130*/  BSYNC.RECONVERGENT B5 ;  /* 0x0000000000057941 */ /* 0x000fea0003800200 */
.L_x_6157:
        /* <DEDUP_REMOVED lines=29> */
.L_x_6152:
        /* <DEDUP_REMOVED lines=32> */
[----:B------:R-:W-:Y:S05]  /*13510*/  CALL.REL.NOINC `($__internal_13_$__cuda_sm3x_div_rn_ftz_f32_slowpath) ;  /* 0x0000013800687944 */ /* 0x000fea0003c00000 */
.L_x_6160:
[----:B------:R-:W-:Y:S05]  /*13520*/  BSYNC.RECONVERGENT B5 ;  /* 0x0000000000057941 */ /* 0x000fea0003800200 */
.L_x_6159:
        /* <DEDUP_REMOVED lines=27> */
.L_x_6156:
[----:B------:R-:W-:Y:S05]  /*136e0*/  BSYNC.RECONVERGENT B4 ;  /* 0x0000000000047941 */ /* 0x000fea0003800200 */
.L_x_6151:
[----:B------:R-:W-:Y:S01]  /*136f0*/  ISETP.GE.AND P0, PT, R27, RZ, PT ;  /* 0x000000ff1b00720c */ /* 0x000fe20003f06270 */
[----:B------:R-:W-:Y:S01]  /*13700*/  FADD.FTZ R29, R31, 0.69314718246459960938 ;  /* 0x3f3172181f1d7421 */ /* 0x000fe20000010000 */
[----:B------:R-:W-:-:S11]  /*13710*/  FADD.FTZ R4, |R3|, -RZ ;  /* 0x800000ff03047221 */ /* 0x000fd60000010200 */
[----:B------:R-:W-:-:S07]  /*13720*/  @P0 FADD.FTZ R29, -R29, -RZ ;  /* 0x800000ff1d1d0221 */ /* 0x000fce0000010100 */
.L_x_6117:
[----:B------:R-:W-:Y:S05]  /*13730*/  BSYNC.RECONVERGENT B2 ;  /* 0x0000000000027941 */ /* 0x000fea0003800200 */
.L_x_6115:
        /* <DEDUP_REMOVED lines=10> */
.L_x_6114:
[----:B------:R-:W-:Y:S05]  /*137e0*/  BSYNC.RECONVERGENT B3 ;  /* 0x0000000000037941 */ /* 0x000fea0003800200 */
.L_x_6113:
        /* <DEDUP_REMOVED lines=19> */
.L_x_6163:
        /* <DEDUP_REMOVED lines=8> */
.L_x_6164:
        /* <DEDUP_REMOVED lines=8> */
.L_x_6165:
        /* <DEDUP_REMOVED lines=8> */
.L_x_6166:
        /* <DEDUP_REMOVED lines=9> */
.L_x_6167:
[----:B------:R-:W-:Y:S05]  /*13b30*/  BSYNC.RELIABLE B1 ;  /* 0x0000000000017941 */ /* 0x000fea0003800100 */
.L_x_6162:
[----:B------:R-:W-:-:S13]  /*13b40*/  ISETP.GE.AND P0, PT, R10, R9, PT ;  /* 0x000000090a00720c */ /* 0x000fda0003f06270 */
[----:B012---:R-:W0:Y:S01]  /*13b50*/  @!P0 LDC.64 R4, c[0x0][0x388] ;  /* 0x0000e200ff048b82 */ /* 0x007e220000000a00 */
[----:B------:R-:W-:Y:S02]  /*13b60*/  @!P0 IADD3 R3, PT, PT, R2, R10, RZ ;  /* 0x0000000a02038210 */ /* 0x000fe40007ffe0ff */
[----:B------:R-:W-:Y:S02]  /*13b70*/  @!P0 F2FP.F16.F32.PACK_AB R25, R26, R25 ;  /* 0x000000191a19823e */ /* 0x000fe400000000ff */
[----:B------:R-:W-:Y:S01]  /*13b80*/  @!P0 IADD3 R10, PT, PT, R10, 0x80, RZ ;  /* 0x000000800a0a8810 */ /* 0x000fe20007ffe0ff */
[----:B0-----:R-:W-:-:S05]  /*13b90*/  @!P0 IMAD.WIDE.U32 R4, R3, 0x4, R4 ;  /* 0x0000000403048825 */ /* 0x001fca00078e0004 */
[----:B------:R4:W-:Y:S02]  /*13ba0*/  @!P0 STG.E desc[UR4][R4.64], R25 ;  /* 0x0000001904008986 */ /* 0x0009e4000c101904 */
.L_x_6168:
[----:B------:R-:W-:Y:S05]  /*13bb0*/  BSYNC.RECONVERGENT B0 ;  /* 0x0000000000007941 */ /* 0x000fea0003800200 */
.L_x_6161:
        /* <DEDUP_REMOVED lines=9> */
.L_x_5785:
[----:B------:R-:W0:Y:S01]  /*13c50*/  S2R R18, SR_TID.X ;  /* 0x0000000000127919 */ /* 0x000e220000002100 */
[----:B------:R-:W1:Y:S02]  /*13c60*/  LDC.64 R4, c[0x0][0x390] ;  /* 0x0000e400ff047b82 */ /* 0x000e640000000a00 */
[----:B-1----:R-:W-:-:S04]  /*13c70*/  IMAD.WIDE.U32 R4, R2, 0x4, R4 ;  /* 0x0000000402047825 */ /* 0x002fc800078e0004 */
[----:B0-----:R-:W-:-:S05]  /*13c80*/  IMAD.WIDE.U32 R4, R18, 0x20, R4 ;  /* 0x0000002012047825 */ /* 0x001fca00078e0004 */
[----:B------:R-:W2:Y:S01]  /*13c90*/  LDG.E.ENL2.256 R12, R8, desc[UR4][R4.64] ;  /* 0xfe0000040408797e */ /* 0x000ea2000812190c */
        /* <DEDUP_REMOVED lines=24> */
.L_x_6170:
        /* <DEDUP_REMOVED lines=42> */
.L_x_6176:
[----:B------:R-:W-:Y:S05]  /*140c0*/  BSYNC.RECONVERGENT B4 ;  /* 0x0000000000047941 */ /* 0x000fea0003800200 */
.L_x_6175:
        /* <DEDUP_REMOVED lines=28> */
.L_x_6174:
        /* <DEDUP_REMOVED lines=31> */
.L_x_6180:
[----:B------:R-:W-:Y:S05]  /*14480*/  BSYNC.RECONVERGENT B4 ;  /* 0x0000000000047941 */ /* 0x000fea0003800200 */
.L_x_6179:
        /* <DEDUP_REMOVED lines=28> */
.L_x_6178:
        /* <DEDUP_REMOVED lines=16> */
.L_x_6182:
[----:B------:R-:W-:Y:S05]  /*14750*/  BSYNC.RECONVERGENT B4 ;  /* 0x0000000000047941 */ /* 0x000fea0003800200 */
.L_x_6181:
        /* <DEDUP_REMOVED lines=27> */
.L_x_6177:
[----:B------:R-:W-:Y:S05]  /*14910*/  BSYNC.RECONVERGENT B3 ;  /* 0x0000000000037941 */ /* 0x000fea0003800200 */
.L_x_6173:
[----:B------:R-:W-:Y:S01]  /*14920*/  ISETP.GE.AND P0, PT, R22, RZ, PT ;  /* 0x000000ff1600720c */ /* 0x000fe20003f06270 */
[----:B------:R-:W-:Y:S01]  /*14930*/  FADD.FTZ R19, R19, 0.69314718246459960938 ;  /* 0x3f31721813137421 */ /* 0x000fe20000010000 */
[----:B------:R-:W-:-:S11]  /*14940*/  FADD.FTZ R3, |R0|, -RZ ;  /* 0x800000ff00037221 */ /* 0x000fd60000010200 */
[----:B------:R-:W-:Y:S01]  /*14950*/  @P0 FADD.FTZ R19, -R19, -RZ ;  /* 0x800000ff13130221 */ /* 0x000fe20000010100 */
[----:B------:R-:W-:Y:S06]  /*14960*/  BRA `(.L_x_6171) ;  /* 0x0000001400fc7947 */ /* 0x000fec0003800000 */
.L_x_6172:
        /* <DEDUP_REMOVED lines=74> */
[----:B------:R-:W2:Y:S02]  /*14e10*/  @P0 MUFU.RCP R17, R17 ;  /* 0x0000001100110308 */ /* 0x000ea40000001000 */
[----:B--2---:R-:W-:-:S07]  /*14e20*/  @P0 FMUL.FTZ.D2 R7, R16, R17 ;  /* 0x0000001110070220 */ /* 0x004fce0000310000 */
.L_x_6188:
[----:B------:R-:W-:Y:S05]  /*14e30*/  BSYNC.RECONVERGENT B1 ;  /* 0x0000000000017941 */ /* 0x000fea0003800200 */
.L_x_6187:
        /* <DEDUP_REMOVED lines=8> */
.L_x_6190:
[----:B------:R-:W-:Y:S05]  /*14ec0*/  BSYNC.RECONVERGENT B1 ;  /* 0x0000000000017941 */ /* 0x000fea0003800200 */
.L_x_6189:
        /* <DEDUP_REMOVED lines=34> */
.L_x_6186:
        /* <DEDUP_REMOVED lines=40> */
.L_x_6184:
[----:B------:R-:W-:-:S06]  /*15370*/  FFMA.FTZ R7, R8, R8, -1 ;  /* 0xbf80000008077423 */ /* 0x000fcc0000010008 */
[----:B------:R-:W0:Y:S02]  /*15380*/  MUFU.SQRT R7, R7 ;  /* 0x0000000700077308 */ /* 0x000e240000002000 */
[----:B0-----:R-:W-:-:S06]  /*15390*/  FADD.FTZ R16, R8, R7 ;  /* 0x0000000708107221 */ /* 0x001fcc0000010000 */
[----:B------:R-:W0:Y:S02]  /*153a0*/  MUFU.LG2 R16, R16 ;  /* 0x0000001000107308 */ /* 0x000e240000000c00 */
[----:B0-----:R-:W-:-:S07]  /*153b0*/  FMUL.FTZ R19, R16, 0.69314718246459960938 ;  /* 0x3f31721810137820 */ /* 0x001fce0000410000 */
.L_x_6185:
[----:B------:R-:W-:Y:S05]  /*153c0*/  BSYNC.RECONVERGENT B0 ;  /* 0x0000000000007941 */ /* 0x000fea0003800200 */
.L_x_6183:
        /* <DEDUP_REMOVED lines=43> */
.L_x_6198:
[----:B------:R-:W-:Y:S05]  /*15680*/  BSYNC.RECONVERGENT B4 ;  /* 0x0000000000047941 */ /* 0x000fea0003800200 */
.L_x_6197:
[----:B------:R-:W-:-:S04]  /*15690*/  FADD.FTZ R0, R3, R0 ;  /* 0x0000000003007221 */ /* 0x000fc80000010000 */
[----:B------:R-:W-:-:S04]  /*156a0*/  FMUL.FTZ R0, R0, R7 ;  /* 0x0000000700007220 */ /* 0x000fc80000410000 */
[----:B------:R3:W4:Y:S01]  /*156b0*/  MUFU.SQRT R24, R0 ;  /* 0x0000000000187308 */ /* 0x0007220000002000 */
[----:B------:R-:W-:Y:S05]  /*156c0*/  BRA `(.L_x_6195) ;  /* 0x00000000002c7947 */ /* 0x000fea0003800000 */
.L_x_6196:
        /* <DEDUP_REMOVED lines=10> */
[----:B------:R0:W2:Y:S02]  /*15770*/  @!P0 MUFU.SQRT R24, R6 ;  /* 0x0000000600188308 */ /* 0x0000a40000002000 */
.L_x_6195:
[----:B------:R-:W-:Y:S05]  /*15780*/  BSYNC.RECONVERGENT B1 ;  /* 0x0000000000017941 */ /* 0x000fea0003800200 */
.L_x_6193:
[----:B------:R-:W-:Y:S05]  /*15790*/  BSYNC.RELIABLE B0 ;  /* 0x0000000000007941 */ /* 0x000fea0003800100 */
.L_x_6192:
[----:B------:R-:W-:-:S13]  /*157a0*/  ISETP.GE.AND P0, PT, R20, RZ, PT ;  /* 0x000000ff1400720c */ /* 0x000fda0003f06270 */
[----:B------:R-:W-:Y:S05]  /*157b0*/  @!P0 BRA `(.L_x_6199) ;  /* 0x0000000000b88947 */ /* 0x000fea0003800000 */
[----:B------:R-:W-:Y:S01]  /*157c0*/  FADD.FTZ R17, |R21|, -RZ ;  /* 0x800000ff15117221 */ /* 0x000fe20000010200 */
[C---:B0-234-:R-:W-:Y:S01]  /*157d0*/  FADD.FTZ R0, |R24|.reuse, -RZ ;  /* 0x800000ff18007221 */ /* 0x05dfe20000010200 */
        /* <DEDUP_REMOVED lines=15> */
.L_x_6201:
[----:B------:R-:W-:Y:S05]  /*158d0*/  BSYNC.RECONVERGENT B4 ;  /* 0x0000000000047941 */ /* 0x000fea0003800200 */
.L_x_6200:
        /* <DEDUP_REMOVED lines=28> */
.L_x_6199:
[----:B------:R-:W-:Y:S01]  /*15aa0*/  FADD.FTZ R21, -R21, -RZ ;  /* 0x800000ff15157221 */ /* 0x000fe20000010100 */
[C---:B--2-4-:R-:W-:Y:S01]  /*15ab0*/  FADD.FTZ R4, |R24|.reuse, -RZ ;  /* 0x800000ff18047221 */ /* 0x054fe20000010200 */
[----:B------:R-:W-:Y:S02]  /*15ac0*/  BSSY.RECONVERGENT B4, `(.L_x_6203) ;  /* 0x0000010000047945 */ /* 0x000fe40003800200 */
[----:B------:R-:W-:Y:S01]  /*15ad0*/  FADD.FTZ R17, |R21|, -RZ ;  /* 0x800000ff15117221 */ /* 0x000fe20000010200 */
[----:B------:R-:W-:-:S04]  /*15ae0*/  FSETP.GT.FTZ.AND P2, PT, |R24|, |R21|, PT ;  /* 0x400000151800720b */ /* 0x000fc80003f54200 */
[----:B------:R-:W-:Y:S02]  /*15af0*/  FSEL R20, R4, R17, P2 ;  /* 0x0000001104147208 */ /* 0x000fe40001000000 */
[----:B------:R-:W-:Y:S02]  /*15b00*/  FSEL R17, R17, R4, P2 ;  /* 0x0000000411117208 */ /* 0x000fe40001000000 */
[----:B------:R-:W0:Y:S08]  /*15b10*/  MUFU.RCP R3, R20 ;  /* 0x0000001400037308 */ /* 0x000e300000001000 */
[----:B------:R-:W2:Y:S01]  /*15b20*/  FCHK P0, R17, R20 ;  /* 0x0000001411007302 */ /* 0x000ea20000000000 */
[----:B0--3--:R-:W-:-:S04]  /*15b30*/  FFMA R0, -R20, R3, 1 ;  /* 0x3f80000014007423 */ /* 0x009fc80000000103 */
        /* <DEDUP_REMOVED lines=8> */
.L_x_6204:
[----:B------:R-:W-:Y:S05]  /*15bc0*/  BSYNC.RECONVERGENT B4 ;  /* 0x0000000000047941 */ /* 0x000fea0003800200 */
.L_x_6203:
        /* <DEDUP_REMOVED lines=28> */
.L_x_6194:
[----:B------:R-:W-:-:S13]  /*15d90*/  ISETP.GE.AND P0, PT, R20, RZ, PT ;  /* 0x000000ff1400720c */ /* 0x000fda0003f06270 */
[----:B------:R-:W-:Y:S05]  /*15da0*/  @!P0 BRA `(.L_x_6205) ;  /* 0x0000000000708947 */ /* 0x000fea0003800000 */
        /* <DEDUP_REMOVED lines=28> */
.L_x_6205:
        /* <DEDUP_REMOVED lines=28> */
.L_x_6202:
[----:B------:R-:W-:Y:S05]  /*16130*/  BSYNC.RECONVERGENT B3 ;  /* 0x0000000000037941 */ /* 0x000fea0003800200 */
.L_x_6191:
[----:B------:R-:W-:-:S13]  /*16140*/  ISETP.GE.AND P0, PT, R22, RZ, PT ;  /* 0x000000ff1600720c */ /* 0x000fda0003f06270 */
[----:B-1----:R-:W-:-:S07]  /*16150*/  @P0 FADD.FTZ R19, -R19, -RZ ;  /* 0x800000ff13130221 */ /* 0x002fce0000010100 */
.L_x_6171:
[----:B------:R-:W-:Y:S05]  /*16160*/  BSYNC.RECONVERGENT B2 ;  /* 0x0000000000027941 */ /* 0x000fea0003800200 */
.L_x_6169:
        /* <DEDUP_REMOVED lines=16> */
.L_x_6207:
[----:B------:R-:W-:Y:S05]  /*16270*/  BSYNC.RECONVERGENT B0 ;  /* 0x0000000000007941 */ /* 0x000fea0003800200 */
.L_x_6206:
        /* <DEDUP_REMOVED lines=20> */
.L_x_6209:
        /* <DEDUP_REMOVED lines=69> */
.L_x_6219:
[----:B------:R-:W-:-:S04]  /*16810*/  FADD.FTZ R6, -R0, R7 ;  /* 0x0000000700067221 */ /* 0x000fc80000010100 */
[----:B------:R-:W-:-:S07]  /*16820*/  FMUL.FTZ R6, R6, 0.5 ;  /* 0x3f00000006067820 */ /* 0x000fce0000410000 */
.L_x_6220:
[----:B------:R-:W-:Y:S05]  /*16830*/  BSYNC.RECONVERGENT B1 ;  /* 0x0000000000017941 */ /* 0x000fea0003800200 */
.L_x_6218:
        /* <DEDUP_REMOVED lines=11> */
.L_x_6222:
[----:B------:R-:W-:-:S04]  /*168f0*/  FADD.FTZ R9, R4, -R9 ;  /* 0x8000000904097221 */ /* 0x000fc80000010000 */
[----:B------:R-:W-:-:S07]  /*16900*/  FMUL.FTZ R9, R9, 0.5 ;  /* 0x3f00000009097820 */ /* 0x000fce0000410000 */
.L_x_6223:
[----:B------:R-:W-:Y:S05]  /*16910*/  BSYNC.RECONVERGENT B1 ;  /* 0x0000000000017941 */ /* 0x000fea0003800200 */
.L_x_6221:
        /* <DEDUP_REMOVED lines=35> */
.L_x_6217:
        /* <DEDUP_REMOVED lines=35> */
.L_x_6224:
[----:B------:R-:W-:-:S04]  /*16d80*/  FADD.FTZ R9, -R24, 1 ;  /* 0x3f80000018097421 */ /* 0x000fc80000010100 */
[----:B------:R-:W-:-:S06]  /*16d90*/  FMUL.FTZ R6, R0, R9 ;  /* 0x0000000900067220 */ /* 0x000fcc0000410000 */
[----:B------:R-:W0:Y:S08]  /*16da0*/  MUFU.SQRT R6, R6 ;  /* 0x0000000600067308 */ /* 0x000e300000002000 */
[----:B0-----:R-:W0:Y:S02]  /*16db0*/  MUFU.RCP R8, R6 ;  /* 0x0000000600087308 */ /* 0x001e240000001000 */
[----:B0-----:R-:W-:Y:S01]  /*16dc0*/  FMUL.FTZ R9, |R23|, R8 ;  /* 0x0000000817097220 */ /* 0x001fe20000410200 */
[----:B------:R-:W-:Y:S06]  /*16dd0*/  BRA `(.L_x_6215) ;  /* 0x0000000000047947 */ /* 0x000fec0003800000 */
.L_x_6216:
[----:B------:R0:W1:Y:S02]  /*16de0*/  MUFU.SQRT R9, R3 ;  /* 0x0000000300097308 */ /* 0x0000640000002000 */
.L_x_6215:
[----:B------:R-:W-:Y:S05]  /*16df0*/  BSYNC.RECONVERGENT B0 ;  /* 0x0000000000007941 */ /* 0x000fea0003800200 */
.L_x_6214:
        /* <DEDUP_REMOVED lines=40> */
.L_x_6229:
        /* <DEDUP_REMOVED lines=28> */
.L_x_6228:
        /* <DEDUP_REMOVED lines=23> */
.L_x_6235:
[----:B0-----:R-:W-:-:S04]  /*173b0*/  FADD.FTZ R3, -R5, R4 ;  /* 0x0000000405037221 */ /* 0x001fc80000010100 */
[----:B------:R-:W-:-:S07]  /*173c0*/  FMUL.FTZ R3, R3, 0.5 ;  /* 0x3f00000003037820 */ /* 0x000fce0000410000 */
.L_x_6236:
[----:B------:R-:W-:Y:S05]  /*173d0*/  BSYNC.RECONVERGENT B4 ;  /* 0x0000000000047941 */ /* 0x000fea0003800200 */
.L_x_6234:
[----:B------:R-:W-:Y:S01]  /*173e0*/  FADD.FTZ R0, R3, R0 ;  /* 0x0000000003007221 */ /* 0x000fe20000010000 */
[----:B------:R-:W-:-:S04]  /*173f0*/  FADD.FTZ R17, R24, R17 ;  /* 0x0000001118117221 */ /* 0x000fc80000010000 */
[----:B------:R-:W-:-:S04]  /*17400*/  FMUL.FTZ R0, R0, R17 ;  /* 0x0000001100007220 */ /* 0x000fc80000410000 */
[----:B------:R0:W2:Y:S01]  /*17410*/  MUFU.SQRT R22, R0 ;  /* 0x0000000000167308 */ /* 0x0000a20000002000 */
[----:B------:R-:W-:Y:S05]  /*17420*/  BRA `(.L_x_6237) ;  /* 0x0000000000487947 */ /* 0x000fea0003800000 */
.L_x_6233:
        /* <DEDUP_REMOVED lines=12> */
.L_x_6232:
[----:B------:R-:W-:Y:S01]  /*174f0*/  FADD.FTZ R0, R17, 1 ;  /* 0x3f80000011007421 */ /* 0x000fe20000010000 */
[----:B0-----:R-:W-:Y:S01]  /*17500*/  MUFU.SQRT R3, R3 ;  /* 0x0000000300037308 */ /* 0x001fe20000002000 */
[----:B------:R-:W-:Y:S02]  /*17510*/  HFMA2 R24, -RZ, RZ, 1.875, 0 ;  /* 0x3f800000ff187431 */ /* 0x000fe400000001ff */
[----:B------:R-:W-:-:S06]  /*17520*/  FMUL.FTZ R0, R0, 0.5 ;  /* 0x3f00000000007820 */ /* 0x000fcc0000410000 */
[----:B------:R-:W0:Y:S02]  /*17530*/  MUFU.SQRT R0, R0 ;  /* 0x0000000000007308 */ /* 0x000e240000002000 */
[----:B0-----:R-:W-:-:S07]  /*17540*/  FMUL.FTZ R22, R3, R0 ;  /* 0x0000000003167220 */ /* 0x001fce0000410000 */
.L_x_6237:
[----:B------:R-:W-:Y:S05]  /*17550*/  BSYNC.RECONVERGENT B1 ;  /* 0x0000000000017941 */ /* 0x000fea0003800200 */
.L_x_6231:
[----:B------:R-:W-:Y:S05]  /*17560*/  BRA `(.L_x_6238) ;  /* 0x0000000000087947 */ /* 0x000fea0003800000 */
.L_x_6227:
[----:B------:R-:W-:Y:S01]  /*17570*/  FMUL.FTZ R22, R17, 16777216 ;  /* 0x4b80000011167820 */ /* 0x000fe20000410000 */
[----:B------:R-:W-:-:S07]  /*17580*/  FMUL.FTZ R24, R24, 16777216 ;  /* 0x4b80000018187820 */ /* 0x000fce0000410000 */
.L_x_6238:
[----:B------:R-:W-:Y:S05]  /*17590*/  BSYNC.RELIABLE B0 ;  /* 0x0000000000007941 */ /* 0x000fea0003800100 */
.L_x_6226:
        /* <DEDUP_REMOVED lines=20> */
.L_x_6241:
[----:B------:R-:W-:Y:S05]  /*176e0*/  BSYNC.RECONVERGENT B4 ;  /* 0x0000000000047941 */ /* 0x000fea0003800200 */
.L_x_6240:
        /* <DEDUP_REMOVED lines=29> */
.L_x_6239:
        /* <DEDUP_REMOVED lines=17> */
.L_x_6243:
[----:B------:R-:W-:Y:S05]  /*179d0*/  BSYNC.RECONVERGENT B4 ;  /* 0x0000000000047941 */ /* 0x000fea0003800200 */
.L_x_6242:
        /* <DEDUP_REMOVED lines=28> */
.L_x_6230:
[----:B------:R-:W-:Y:S05]  /*17ba0*/  BSYNC.RECONVERGENT B3 ;  /* 0x0000000000037941 */ /* 0x000fea0003800200 */
.L_x_6225:
[----:B------:R-:W-:-:S13]  /*17bb0*/  ISETP.GE.AND P0, PT, R23, RZ, PT ;  /* 0x000000ff1700720c */ /* 0x000fda0003f06270 */
[----:B-1----:R-:W-:Y:S01]  /*17bc0*/  @P0 FADD.FTZ R9, -R9, -RZ ;  /* 0x800000ff09090221 */ /* 0x002fe20000010100 */
[----:B------:R-:W-:Y:S06]  /*17bd0*/  BRA `(.L_x_6210) ;  /* 0x0000000800f07947 */ /* 0x000fec0003800000 */
.L_x_6213:
[----:B------:R-:W-:Y:S01]  /*17be0*/  FADD.FTZ R0, -R21, 6.1232342629258392722e-17 ;  /* 0x248d313215007421 */ /* 0x000fe20000010100 */
[----:B------:R-:W-:-:S03]  /*17bf0*/  FADD.FTZ R9, -R23, -RZ ;  /* 0x800000ff17097221 */ /* 0x000fc60000010100 */
[----:B------:R-:W-:Y:S01]  /*17c00*/  FADD.FTZ R0, R0, 1.5707963705062866211 ;  /* 0x3fc90fdb00007421 */ /* 0x000fe20000010000 */
[----:B------:R-:W-:Y:S06]  /*17c10*/  BRA `(.L_x_6210) ;  /* 0x0000000800e07947 */ /* 0x000fec0003800000 */
.L_x_6212:
[----:B------:R-:W-:Y:S02]  /*17c20*/  HFMA2 R0, -RZ, RZ, 0, 0 ;  /* 0x00000000ff007431 */ /* 0x000fe400000001ff */
[----:B------:R-:W-:Y:S01]  /*17c30*/  FADD.FTZ R9, -R23, -RZ ;  /* 0x800000ff17097221 */ /* 0x000fe20000010100 */
[----:B------:R-:W-:Y:S06]  /*17c40*/  BRA `(.L_x_6210) ;  /* 0x0000000800d47947 */ /* 0x000fec0003800000 */
.L_x_6211:
        /* <DEDUP_REMOVED lines=26> */
.L_x_6248:
[----:B------:R-:W-:Y:S05]  /*17df0*/  BSYNC.RECONVERGENT B4 ;  /* 0x0000000000047941 */ /* 0x000fea0003800200 */
.L_x_6247:
        /* <DEDUP_REMOVED lines=29> */
.L_x_6246:
        /* <DEDUP_REMOVED lines=29> */
.L_x_6251:
[----:B------:R-:W-:Y:S05]  /*181a0*/  BSYNC.RECONVERGENT B4 ;  /* 0x0000000000047941 */ /* 0x000fea0003800200 */
.L_x_6250:
        /* <DEDUP_REMOVED lines=29> */
.L_x_6245:
        /* <DEDUP_REMOVED lines=33> */
.L_x_6253:
[----:B------:R-:W-:Y:S05]  /*18590*/  BSYNC.RECONVERGENT B4 ;  /* 0x0000000000047941 */ /* 0x000fea0003800200 */
.L_x_6252:
        /* <DEDUP_REMOVED lines=27> */
.L_x_6249:
[----:B------:R-:W-:Y:S05]  /*18750*/  BSYNC.RECONVERGENT B3 ;  /* 0x0000000000037941 */ /* 0x000fea0003800200 */
.L_x_6244:
[----:B------:R-:W-:Y:S01]  /*18760*/  ISETP.GE.AND P0, PT, R23, RZ, PT ;  /* 0x000000ff1700720c */ /* 0x000fe20003f06270 */
[----:B------:R-:W-:Y:S01]  /*18770*/  FADD.FTZ R9, R9, 0.69314718246459960938 ;  /* 0x3f31721809097421 */ /* 0x000fe20000010000 */
[----:B------:R-:W-:-:S11]  /*18780*/  FADD.FTZ R0, |R0|, -RZ ;  /* 0x800000ff00007221 */ /* 0x000fd60000010200 */
[----:B------:R-:W-:-:S07]  /*18790*/  @P0 FADD.FTZ R9, -R9, -RZ ;  /* 0x800000ff09090221 */ /* 0x000fce0000010100 */
.L_x_6210:
[----:B------:R-:W-:Y:S05]  /*187a0*/  BSYNC.RECONVERGENT B2 ;  /* 0x0000000000027941 */ /* 0x000fea0003800200 */
.L_x_6208:
        /* <DEDUP_REMOVED lines=16> */
.L_x_6255:
[----:B------:R-:W-:Y:S05]  /*188b0*/  BSYNC.RECONVERGENT B0 ;  /* 0x0000000000007941 */ /* 0x000fea0003800200 */
.L_x_6254:
        /* <DEDUP_REMOVED lines=20> */
.L_x_6257:
        /* <DEDUP_REMOVED lines=26> */
[C---:B------:R-:W-:Y:S01]  /*18ba0*/  FMUL.FTZ R27, R23.reuse, R26 ;  /* 0x0000001a171b7220 */ /* 0x040fe20000410000 */
        /* <DEDUP_REMOVED lines=42> */
.L_x_6267:
[----:B------:R-:W-:-:S04]  /*18e50*/  FADD.FTZ R6, -R0, R7 ;  /* 0x0000000700067221 */ /* 0x000fc80000010100 */
[----:B------:R-:W-:-:S07]  /*18e60*/  FMUL.FTZ R6, R6, 0.5 ;  /* 0x3f00000006067820 */ /* 0x000fce0000410000 */
.L_x_6268:
[----:B------:R-:W-:Y:S05]  /*18e70*/  BSYNC.RECONVERGENT B1 ;  /* 0x0000000000017941 */ /* 0x000fea0003800200 */
.L_x_6266:
        /* <DEDUP_REMOVED lines=11> */
.L_x_6270:
[----:B------:R-:W-:-:S04]  /*18f30*/  FADD.FTZ R17, R4, -R17 ;  /* 0x8000001104117221 */ /* 0x000fc80000010000 */
[----:B------:R-:W-:-:S07]  /*18f40*/  FMUL.FTZ R17, R17, 0.5 ;  /* 0x3f00000011117820 */ /* 0x000fce0000410000 */
.L_x_6271:
[----:B------:R-:W-:Y:S05]  /*18f50*/  BSYNC.RECONVERGENT B1 ;  /* 0x0000000000017941 */ /* 0x000fea0003800200 */
.L_x_6269:
        /* <DEDUP_REMOVED lines=35> */
.L_x_6265:
        /* <DEDUP_REMOVED lines=35> */
.L_x_6272:
[----:B------:R-:W-:-:S04]  /*193c0*/  FADD.FTZ R17, -R24, 1 ;  /* 0x3f80000018117421 */ /* 0x000fc80000010100 */
[----:B------:R-:W-:-:S06]  /*193d0*/  FMUL.FTZ R6, R0, R17 ;  /* 0x0000001100067220 */ /* 0x000fcc0000410000 */
[----:B------:R-:W0:Y:S08]  /*193e0*/  MUFU.SQRT R6, R6 ;  /* 0x0000000600067308 */ /* 0x000e300000002000 */
[----:B0-----:R-:W0:Y:S02]  /*193f0*/  MUFU.RCP R10, R6 ;  /* 0x00000006000a7308 */ /* 0x001e240000001000 */
[----:B0-----:R-:W-:Y:S01]  /*19400*/  FMUL.FTZ R10, |R25|, R10 ;  /* 0x0000000a190a7220 */ /* 0x001fe20000410200 */
[----:B------:R-:W-:Y:S06]  /*19410*/  BRA `(.L_x_6263) ;  /* 0x0000000000047947 */ /* 0x000fec0003800000 */
.L_x_6264:
[----:B------:R0:W1:Y:S02]  /*19420*/  MUFU.SQRT R10, R3 ;  /* 0x00000003000a7308 */ /* 0x0000640000002000 */
.L_x_6263:
[----:B------:R-:W-:Y:S05]  /*19430*/  BSYNC.RECONVERGENT B0 ;  /* 0x0000000000007941 */ /* 0x000fea0003800200 */
.L_x_6262:
        /* <DEDUP_REMOVED lines=40> */
.L_x_6277:
        /* <DEDUP_REMOVED lines=28> */
.L_x_6276:
        /* <DEDUP_REMOVED lines=23> */
.L_x_6283:
[----:B0-----:R-:W-:-:S04]  /*199f0*/  FADD.FTZ R3, -R5, R4 ;  /* 0x0000000405037221 */ /* 0x001fc80000010100 */
[----:B------:R-:W-:-:S07]  /*19a00*/  FMUL.FTZ R3, R3, 0.5 ;  /* 0x3f00000003037820 */ /* 0x000fce0000410000 */
.L_x_6284:
[----:B------:R-:W-:Y:S05]  /*19a10*/  BSYNC.RECONVERGENT B4 ;  /* 0x0000000000047941 */ /* 0x000fea0003800200 */
.L_x_6282:
[----:B------:R-:W-:Y:S01]  /*19a20*/  FADD.FTZ R0, R3, R0 ;  /* 0x0000000003007221 */ /* 0x000fe20000010000 */
[----:B------:R-:W-:-:S04]  /*19a30*/  FADD.FTZ R23, R24, R23 ;  /* 0x0000001718177221 */ /* 0x000fc80000010000 */
[----:B------:R-:W-:-:S06]  /*19a40*/  FMUL.FTZ R23, R0, R23 ;  /* 0x0000001700177220 */ /* 0x000fcc0000410000 */
[----:B------:R-:W0:Y:S01]  /*19a50*/  MUFU.SQRT R23, R23 ;  /* 0x0000001700177308 */ /* 0x000e220000002000 */
[----:B------:R-:W-:Y:S05]  /*19a60*/  BRA `(.L_x_6285) ;  /* 0x0000000000487947 */ /* 0x000fea0003800000 */
.L_x_6281:
        /* <DEDUP_REMOVED lines=12> */
.L_x_6280:
[----:B------:R-:W-:Y:S01]  /*19b30*/  FADD.FTZ R0, R23, 1 ;  /* 0x3f80000017007421 */ /* 0x000fe20000010000 */
[----:B0-----:R-:W-:Y:S01]  /*19b40*/  MUFU.SQRT R3, R3 ;  /* 0x0000000300037308 */ /* 0x001fe20000002000 */
[----:B------:R-:W-:Y:S02]  /*19b50*/  HFMA2 R24, -RZ, RZ, 1.875, 0 ;  /* 0x3f800000ff187431 */ /* 0x000fe400000001ff */
[----:B------:R-:W-:-:S06]  /*19b60*/  FMUL.FTZ R0, R0, 0.5 ;  /* 0x3f00000000007820 */ /* 0x000fcc0000410000 */
[----:B------:R-:W0:Y:S02]  /*19b70*/  MUFU.SQRT R0, R0 ;  /* 0x0000000000007308 */ /* 0x000e240000002000 */
[----:B0-----:R-:W-:-:S07]  /*19b80*/  FMUL.FTZ R23, R3, R0 ;  /* 0x0000000003177220 */ /* 0x001fce0000410000 */
.L_x_6285:
[----:B------:R-:W-:Y:S05]  /*19b90*/  BSYNC.RECONVERGENT B1 ;  /* 0x0000000000017941 */ /* 0x000fea0003800200 */
.L_x_6279:
[----:B------:R-:W-:Y:S05]  /*19ba0*/  BRA `(.L_x_6286) ;  /* 0x0000000000087947 */ /* 0x000fea0003800000 */
.L_x_6275:
[----:B------:R-:W-:Y:S01]  /*19bb0*/  FMUL.FTZ R23, R23, 16777216 ;  /* 0x4b80000017177820 */ /* 0x000fe20000410000 */
[----:B------:R-:W-:-:S07]  /*19bc0*/  FMUL.FTZ R24, R24, 16777216 ;  /* 0x4b80000018187820 */ /* 0x000fce0000410000 */
.L_x_6286:
[----:B------:R-:W-:Y:S05]  /*19bd0*/  BSYNC.RELIABLE B0 ;  /* 0x0000000000007941 */ /* 0x000fea0003800100 */
.L_x_6274:
        /* <DEDUP_REMOVED lines=20> */
.L_x_6289:
[----:B------:R-:W-:Y:S05]  /*19d20*/  BSYNC.RECONVERGENT B4 ;  /* 0x0000000000047941 */ /* 0x000fea0003800200 */
.L_x_6288:
        /* <DEDUP_REMOVED lines=29> */
.L_x_6287:
        /* <DEDUP_REMOVED lines=17> */
.L_x_6291:
[----:B------:R-:W-:Y:S05]  /*1a010*/  BSYNC.RECONVERGENT B4 ;  /* 0x0000000000047941 */ /* 0x000fea0003800200 */
.L_x_6290:
        /* <DEDUP_REMOVED lines=28> */
.L_x_6278:
[----:B------:R-:W-:Y:S05]  /*1a1e0*/  BSYNC.RECONVERGENT B3 ;  /* 0x0000000000037941 */ /* 0x000fea0003800200 */
.L_x_6273:
[----:B------:R-:W-:-:S13]  /*1a1f0*/  ISETP.GE.AND P0, PT, R25, RZ, PT ;  /* 0x000000ff1900720c */ /* 0x000fda0003f06270 */
[----:B-1----:R-:W-:Y:S01]  /*1a200*/  @P0 FADD.FTZ R10, -R10, -RZ ;  /* 0x800000ff0a0a0221 */ /* 0x002fe20000010100 */
[----:B------:R-:W-:Y:S06]  /*1a210*/  BRA `(.L_x_6258) ;  /* 0x0000000800f07947 */ /* 0x000fec0003800000 */
.L_x_6261:
[----:B------:R-:W-:Y:S01]  /*1a220*/  FADD.FTZ R0, -R21, 6.1232342629258392722e-17 ;  /* 0x248d313215007421 */ /* 0x000fe20000010100 */
[----:B------:R-:W-:-:S03]  /*1a230*/  FADD.FTZ R10, -R25, -RZ ;  /* 0x800000ff190a7221 */ /* 0x000fc60000010100 */
[----:B------:R-:W-:Y:S01]  /*1a240*/  FADD.FTZ R0, R0, 1.5707963705062866211 ;  /* 0x3fc90fdb00007421 */ /* 0x000fe20000010000 */
[----:B------:R-:W-:Y:S06]  /*1a250*/  BRA `(.L_x_6258) ;  /* 0x0000000800e07947 */ /* 0x000fec0003800000 */
.L_x_6260:
[----:B------:R-:W-:Y:S02]  /*1a260*/  HFMA2 R0, -RZ, RZ, 0, 0 ;  /* 0x00000000ff007431 */ /* 0x000fe400000001ff */
[----:B------:R-:W-:Y:S01]  /*1a270*/  FADD.FTZ R10, -R25, -RZ ;  /* 0x800000ff190a7221 */ /* 0x000fe20000010100 */
[----:B------:R-:W-:Y:S06]  /*1a280*/  BRA `(.L_x_6258) ;  /* 0x0000000800d47947 */ /* 0x000fec0003800000 */
.L_x_6259:
        /* <DEDUP_REMOVED lines=26> */
.L_x_6296:
[----:B------:R-:W-:Y:S05]  /*1a430*/  BSYNC.RECONVERGENT B4 ;  /* 0x0000000000047941 */ /* 0x000fea0003800200 */
.L_x_6295:
        /* <DEDUP_REMOVED lines=29> */
.L_x_6294:
        /* <DEDUP_REMOVED lines=29> */
.L_x_6299:
[----:B------:R-:W-:Y:S05]  /*1a7e0*/  BSYNC.RECONVERGENT B4 ;  /* 0x0000000000047941 */ /* 0x000fea0003800200 */
.L_x_6298:
        /* <DEDUP_REMOVED lines=29> */
.L_x_6293:
        /* <DEDUP_REMOVED lines=33> */
.L_x_6301:
[----:B------:R-:W-:Y:S05]  /*1abd0*/  BSYNC.RECONVERGENT B4 ;  /* 0x0000000000047941 */ /* 0x000fea0003800200 */
.L_x_6300:
        /* <DEDUP_REMOVED lines=27> */
.L_x_6297:
[----:B------:R-:W-:Y:S05]  /*1ad90*/  BSYNC.RECONVERGENT B3 ;  /* 0x0000000000037941 */ /* 0x000fea0003800200 */
.L_x_6292:
[----:B------:R-:W-:Y:S01]  /*1ada0*/  ISETP.GE.AND P0, PT, R25, RZ, PT ;  /* 0x000000ff1900720c */ /* 0x000fe20003f06270 */
[----:B------:R-:W-:Y:S01]  /*1adb0*/  FADD.FTZ R10, R10, 0.69314718246459960938 ;  /* 0x3f3172180a0a7421 */ /* 0x000fe20000010000 */
[----:B------:R-:W-:-:S11]  /*1adc0*/  FADD.FTZ R0, |R0|, -RZ ;  /* 0x800000ff00007221 */ /* 0x000fd60000010200 */
[----:B------:R-:W-:-:S07]  /*1add0*/  @P0 FADD.FTZ R10, -R10, -RZ ;  /* 0x800000ff0a0a0221 */ /* 0x000fce0000010100 */
.L_x_6258:
[----:B------:R-:W-:Y:S05]  /*1ade0*/  BSYNC.RECONVERGENT B2 ;  /* 0x0000000000027941 */ /* 0x000fea0003800200 */
.L_x_6256:
        /* <DEDUP_REMOVED lines=16> */
.L_x_6303:
[----:B------:R-:W-:Y:S05]  /*1aef0*/  BSYNC.RECONVERGENT B0 ;  /* 0x0000000000007941 */ /* 0x000fea0003800200 */
.L_x_6302:
        /* <DEDUP_REMOVED lines=20> */
.L_x_6305:
        /* <DEDUP_REMOVED lines=69> */
.L_x_6315:
[----:B------:R-:W-:-:S04]  /*1b490*/  FADD.FTZ R6, -R0, R7 ;  /* 0x0000000700067221 */ /* 0x000fc80000010100 */
[----:B------:R-:W-:-:S07]  /*1b4a0*/  FMUL.FTZ R6, R6, 0.5 ;  /* 0x3f00000006067820 */ /* 0x000fce0000410000 */
.L_x_6316:
[----:B------:R-:W-:Y:S05]  /*1b4b0*/  BSYNC.RECONVERGENT B1 ;  /* 0x0000000000017941 */ /* 0x000fea0003800200 */
.L_x_6314:
        /* <DEDUP_REMOVED lines=11> */
.L_x_6318:
[----:B------:R-:W-:-:S04]  /*1b570*/  FADD.FTZ R11, R4, -R11 ;  /* 0x8000000b040b7221 */ /* 0x000fc80000010000 */
[----:B------:R-:W-:-:S07]  /*1b580*/  FMUL.FTZ R11, R11, 0.5 ;  /* 0x3f0000000b0b7820 */ /* 0x000fce0000410000 */
.L_x_6319:
[----:B------:R-:W-:Y:S05]  /*1b590*/  BSYNC.RECONVERGENT B1 ;  /* 0x0000000000017941 */ /* 0x000fea0003800200 */
.L_x_6317:
        /* <DEDUP_REMOVED lines=35> */
.L_x_6313:
        /* <DEDUP_REMOVED lines=35> */
.L_x_6320:
[----:B------:R-:W-:-:S04]  /*1ba00*/  FADD.FTZ R11, -R26, 1 ;  /* 0x3f8000001a0b7421 */ /* 0x000fc80000010100 */
[----:B------:R-:W-:-:S06]  /*1ba10*/  FMUL.FTZ R6, R0, R11 ;  /* 0x0000000b00067220 */ /* 0x000fcc0000410000 */
[----:B------:R-:W0:Y:S08]  /*1ba20*/  MUFU.SQRT R6, R6 ;  /* 0x0000000600067308 */ /* 0x000e300000002000 */
[----:B0-----:R-:W0:Y:S02]  /*1ba30*/  MUFU.RCP R8, R6 ;  /* 0x0000000600087308 */ /* 0x001e240000001000 */
[----:B0-----:R-:W-:Y:S01]  /*1ba40*/  FMUL.FTZ R11, |R23|, R8 ;  /* 0x00000008170b7220 */ /* 0x001fe20000410200 */
[----:B------:R-:W-:Y:S06]  /*1ba50*/  BRA `(.L_x_6311) ;  /* 0x0000000000047947 */ /* 0x000fec0003800000 */
.L_x_6312:
[----:B------:R0:W1:Y:S02]  /*1ba60*/  MUFU.SQRT R11, R3 ;  /* 0x00000003000b7308 */ /* 0x0000640000002000 */
.L_x_6311:
[----:B------:R-:W-:Y:S05]  /*1ba70*/  BSYNC.RECONVERGENT B0 ;  /* 0x0000000000007941 */ /* 0x000fea0003800200 */
.L_x_6310:
        /* <DEDUP_REMOVED lines=40> */
.L_x_6325:
        /* <DEDUP_REMOVED lines=28> */
.L_x_6324:
        /* <DEDUP_REMOVED lines=23> */
.L_x_6331:
[----:B0-----:R-:W-:-:S04]  /*1c030*/  FADD.FTZ R3, -R5, R4 ;  /* 0x0000000405037221 */ /* 0x001fc80000010100 */
[----:B------:R-:W-:-:S07]  /*1c040*/  FMUL.FTZ R3, R3, 0.5 ;  /* 0x3f00000003037820 */ /* 0x000fce0000410000 */
.L_x_6332:
[----:B------:R-:W-:Y:S05]  /*1c050*/  BSYNC.RECONVERGENT B4 ;  /* 0x0000000000047941 */ /* 0x000fea0003800200 */
.L_x_6330:
[----:B------:R-:W-:Y:S01]  /*1c060*/  FADD.FTZ R0, R3, R0 ;  /* 0x0000000003007221 */ /* 0x000fe20000010000 */
[----:B------:R-:W-:-:S04]  /*1c070*/  FADD.FTZ R25, R26, R25 ;  /* 0x000000191a197221 */ /* 0x000fc80000010000 */
[----:B------:R-:W-:-:S06]  /*1c080*/  FMUL.FTZ R25, R0, R25 ;  /* 0x0000001900197220 */ /* 0x000fcc0000410000 */
[----:B------:R-:W0:Y:S01]  /*1c090*/  MUFU.SQRT R25, R25 ;  /* 0x0000001900197308 */ /* 0x000e220000002000 */
[----:B------:R-:W-:Y:S05]  /*1c0a0*/  BRA `(.L_x_6333) ;  /* 0x0000000000487947 */ /* 0x000fea0003800000 */
.L_x_6329:
        /* <DEDUP_REMOVED lines=12> */
.L_x_6328:
[----:B------:R-:W-:Y:S01]  /*1c170*/  FADD.FTZ R0, R25, 1 ;  /* 0x3f80000019007421 */ /* 0x000fe20000010000 */
[----:B0-----:R-:W-:Y:S01]  /*1c180*/  MUFU.SQRT R3, R3 ;  /* 0x0000000300037308 */ /* 0x001fe20000002000 */
[----:B------:R-:W-:Y:S02]  /*1c190*/  HFMA2 R26, -RZ, RZ, 1.875, 0 ;  /* 0x3f800000ff1a7431 */ /* 0x000fe400000001ff */
[----:B------:R-:W-:-:S06]  /*1c1a0*/  FMUL.FTZ R0, R0, 0.5 ;  /* 0x3f00000000007820 */ /* 0x000fcc0000410000 */
[----:B------:R-:W0:Y:S02]  /*1c1b0*/  MUFU.SQRT R0, R0 ;  /* 0x0000000000007308 */ /* 0x000e240000002000 */
[----:B0-----:R-:W-:-:S07]  /*1c1c0*/  FMUL.FTZ R25, R3, R0 ;  /* 0x0000000003197220 */ /* 0x001fce0000410000 */
.L_x_6333:
[----:B------:R-:W-:Y:S05]  /*1c1d0*/  BSYNC.RECONVERGENT B1 ;  /* 0x0000000000017941 */ /* 0x000fea0003800200 */
.L_x_6327:
[----:B------:R-:W-:Y:S05]  /*1c1e0*/  BRA `(.L_x_6334) ;  /* 0x0000000000087947 */ /* 0x000fea0003800000 */
.L_x_6323:
[----:B------:R-:W-:Y:S01]  /*1c1f0*/  FMUL.FTZ R25, R25, 16777216 ;  /* 0x4b80000019197820 */ /* 0x000fe20000410000 */
[----:B------:R-:W-:-:S07]  /*1c200*/  FMUL.FTZ R26, R26, 16777216 ;  /* 0x4b8000001a1a7820 */ /* 0x000fce0000410000 */
.L_x_6334:
[----:B------:R-:W-:Y:S05]  /*1c210*/  BSYNC.RELIABLE B0 ;  /* 0x0000000000007941 */ /* 0x000fea0003800100 */
.L_x_6322:
        /* <DEDUP_REMOVED lines=20> */
.L_x_6337:
[----:B------:R-:W-:Y:S05]  /*1c360*/  BSYNC.RECONVERGENT B4 ;  /* 0x0000000000047941 */ /* 0x000fea0003800200 */
.L_x_6336:
        /* <DEDUP_REMOVED lines=29> */
.L_x_6335:
        /* <DEDUP_REMOVED lines=17> */
.L_x_6339:
[----:B------:R-:W-:Y:S05]  /*1c650*/  BSYNC.RECONVERGENT B4 ;  /* 0x0000000000047941 */ /* 0x000fea0003800200 */
.L_x_6338:
        /* <DEDUP_REMOVED lines=28> */
.L_x_6326:
[----:B------:R-:W-:Y:S05]  /*1c820*/  BSYNC.RECONVERGENT B3 ;  /* 0x0000000000037941 */ /* 0x000fea0003800200 */
.L_x_6321:
[----:B------:R-:W-:-:S13]  /*1c830*/  ISETP.GE.AND P0, PT, R23, RZ, PT ;  /* 0x000000ff1700720c */ /* 0x000fda0003f06270 */
[----:B-1----:R-:W-:Y:S01]  /*1c840*/  @P0 FADD.FTZ R11, -R11, -RZ ;  /* 0x800000ff0b0b0221 */ /* 0x002fe20000010100 */
[----:B------:R-:W-:Y:S06]  /*1c850*/  BRA `(.L_x_6306) ;  /* 0x0000000800f07947 */ /* 0x000fec0003800000 */
.L_x_6309:
[----:B------:R-:W-:Y:S01]  /*1c860*/  FADD.FTZ R0, -R24, 6.1232342629258392722e-17 ;  /* 0x248d313218007421 */ /* 0x000fe20000010100 */
[----:B------:R-:W-:-:S03]  /*1c870*/  FADD.FTZ R11, -R23, -RZ ;  /* 0x800000ff170b7221 */ /* 0x000fc60000010100 */
[----:B------:R-:W-:Y:S01]  /*1c880*/  FADD.FTZ R0, R0, 1.5707963705062866211 ;  /* 0x3fc90fdb00007421 */ /* 0x000fe20000010000 */
[----:B------:R-:W-:Y:S06]  /*1c890*/  BRA `(.L_x_6306) ;  /* 0x0000000800e07947 */ /* 0x000fec0003800000 */
.L_x_6308:
[----:B------:R-:W-:Y:S02]  /*1c8a0*/  HFMA2 R0, -RZ, RZ, 0, 0 ;  /* 0x00000000ff007431 */ /* 0x000fe400000001ff */
[----:B------:R-:W-:Y:S01]  /*1c8b0*/  FADD.FTZ R11, -R23, -RZ ;  /* 0x800000ff170b7221 */ /* 0x000fe20000010100 */
[----:B------:R-:W-:Y:S06]  /*1c8c0*/  BRA `(.L_x_6306) ;  /* 0x0000000800d47947 */ /* 0x000fec0003800000 */
.L_x_6307:
        /* <DEDUP_REMOVED lines=26> */
.L_x_6344:
[----:B------:R-:W-:Y:S05]  /*1ca70*/  BSYNC.RECONVERGENT B4 ;  /* 0x0000000000047941 */ /* 0x000fea0003800200 */
.L_x_6343:
        /* <DEDUP_REMOVED lines=29> */
.L_x_6342:
        /* <DEDUP_REMOVED lines=29> */
.L_x_6347:
[----:B------:R-:W-:Y:S05]  /*1ce20*/  BSYNC.RECONVERGENT B4 ;  /* 0x0000000000047941 */ /* 0x000fea0003800200 */
.L_x_6346:
        /* <DEDUP_REMOVED lines=29> */
.L_x_6341:
        /* <DEDUP_REMOVED lines=33> */
.L_x_6349:
[----:B------:R-:W-:Y:S05]  /*1d210*/  BSYNC.RECONVERGENT B4 ;  /* 0x0000000000047941 */ /* 0x000fea0003800200 */
.L_x_6348:
        /* <DEDUP_REMOVED lines=27> */
.L_x_6345:
[----:B------:R-:W-:Y:S05]  /*1d3d0*/  BSYNC.RECONVERGENT B3 ;  /* 0x0000000000037941 */ /* 0x000fea0003800200 */
.L_x_6340:
[----:B------:R-:W-:Y:S01]  /*1d3e0*/  ISETP.GE.AND P0, PT, R23, RZ, PT ;  /* 0x000000ff1700720c */ /* 0x000fe20003f06270 */
[----:B------:R-:W-:Y:S01]  /*1d3f0*/  FADD.FTZ R11, R11, 0.69314718246459960938 ;  /* 0x3f3172180b0b7421 */ /* 0x000fe20000010000 */
[----:B------:R-:W-:-:S11]  /*1d400*/  FADD.FTZ R0, |R0|, -RZ ;  /* 0x800000ff00007221 */ /* 0x000fd60000010200 */
[----:B------:R-:W-:-:S07]  /*1d410*/  @P0 FADD.FTZ R11, -R11, -RZ ;  /* 0x800000ff0b0b0221 */ /* 0x000fce0000010100 */
.L_x_6306:
[----:B------:R-:W-:Y:S05]  /*1d420*/  BSYNC.RECONVERGENT B2 ;  /* 0x0000000000027941 */ /* 0x000fea0003800200 */
.L_x_6304:
        /* <DEDUP_REMOVED lines=16> */
.L_x_6351:
[----:B------:R-:W-:Y:S05]  /*1d530*/  BSYNC.RECONVERGENT B0 ;  /* 0x0000000000007941 */ /* 0x000fea0003800200 */
.L_x_6350:
        /* <DEDUP_REMOVED lines=20> */
.L_x_6353:
        /* <DEDUP_REMOVED lines=69> */
.L_x_6363:
[----:B------:R-:W-:-:S04]  /*1dad0*/  FADD.FTZ R6, -R0, R7 ;  /* 0x0000000700067221 */ /* 0x000fc80000010100 */
[----:B------:R-:W-:-:S07]  /*1dae0*/  FMUL.FTZ R6, R6, 0.5 ;  /* 0x3f00000006067820 */ /* 0x000fce0000410000 */
.L_x_6364:
[----:B------:R-:W-:Y:S05]  /*1daf0*/  BSYNC.RECONVERGENT B1 ;  /* 0x0000000000017941 */ /* 0x000fea0003800200 */
.L_x_6362:
        /* <DEDUP_REMOVED lines=11> */
.L_x_6366:
[----:B------:R-:W-:-:S04]  /*1dbb0*/  FADD.FTZ R17, R4, -R17 ;  /* 0x8000001104117221 */ /* 0x000fc80000010000 */
[----:B------:R-:W-:-:S07]  /*1dbc0*/  FMUL.FTZ R17, R17, 0.5 ;  /* 0x3f00000011117820 */ /* 0x000fce0000410000 */
.L_x_6367:
[----:B------:R-:W-:Y:S05]  /*1dbd0*/  BSYNC.RECONVERGENT B1 ;  /* 0x0000000000017941 */ /* 0x000fea0003800200 */
.L_x_6365:
        /* <DEDUP_REMOVED lines=35> */
.L_x_6361:
        /* <DEDUP_REMOVED lines=35> */
.L_x_6368:
[----:B------:R-:W-:-:S04]  /*1e040*/  FADD.FTZ R17, -R26, 1 ;  /* 0x3f8000001a117421 */ /* 0x000fc80000010100 */
[----:B------:R-:W-:-:S06]  /*1e050*/  FMUL.FTZ R6, R0, R17 ;  /* 0x0000001100067220 */ /* 0x000fcc0000410000 */
[----:B------:R-:W0:Y:S08]  /*1e060*/  MUFU.SQRT R6, R6 ;  /* 0x0000000600067308 */ /* 0x000e300000002000 */
[----:B0-----:R-:W0:Y:S02]  /*1e070*/  MUFU.RCP R8, R6 ;  /* 0x0000000600087308 */ /* 0x001e240000001000 */
[----:B0-----:R-:W-:Y:S01]  /*1e080*/  FMUL.FTZ R23, |R27|, R8 ;  /* 0x000000081b177220 */ /* 0x001fe20000410200 */
[----:B------:R-:W-:Y:S06]  /*1e090*/  BRA `(.L_x_6359) ;  /* 0x0000000000047947 */ /* 0x000fec0003800000 */
.L_x_6360:
[----:B------:R0:W1:Y:S02]  /*1e0a0*/  MUFU.SQRT R23, R3 ;  /* 0x0000000300177308 */ /* 0x0000640000002000 */
.L_x_6359:
[----:B------:R-:W-:Y:S05]  /*1e0b0*/  BSYNC.RECONVERGENT B0 ;  /* 0x0000000000007941 */ /* 0x000fea0003800200 */
.L_x_6358:
        /* <DEDUP_REMOVED lines=40> */
.L_x_6373:
        /* <DEDUP_REMOVED lines=28> */
.L_x_6372:
        /* <DEDUP_REMOVED lines=23> */
.L_x_6379:
[----:B0-----:R-:W-:-:S04]  /*1e670*/  FADD.FTZ R3, -R5, R4 ;  /* 0x0000000405037221 */ /* 0x001fc80000010100 */
[----:B------:R-:W-:-:S07]  /*1e680*/  FMUL.FTZ R3, R3, 0.5 ;  /* 0x3f00000003037820 */ /* 0x000fce0000410000 */
.L_x_6380:
[----:B------:R-:W-:Y:S05]  /*1e690*/  BSYNC.RECONVERGENT B4 ;  /* 0x0000000000047941 */ /* 0x000fea0003800200 */
.L_x_6378:
[----:B------:R-:W-:Y:S01]  /*1e6a0*/  FADD.FTZ R0, R3, R0 ;  /* 0x0000000003007221 */ /* 0x000fe20000010000 */
[----:B------:R-:W-:-:S04]  /*1e6b0*/  FADD.FTZ R25, R26, R25 ;  /* 0x000000191a197221 */ /* 0x000fc80000010000 */
[----:B------:R-:W-:-:S06]  /*1e6c0*/  FMUL.FTZ R25, R0, R25 ;  /* 0x0000001900197220 */ /* 0x000fcc0000410000 */
[----:B------:R-:W0:Y:S01]  /*1e6d0*/  MUFU.SQRT R25, R25 ;  /* 0x0000001900197308 */ /* 0x000e220000002000 */
[----:B------:R-:W-:Y:S05]  /*1e6e0*/  BRA `(.L_x_6381) ;  /* 0x0000000000487947 */ /* 0x000fea0003800000 */
.L_x_6377:
        /* <DEDUP_REMOVED lines=12> */
.L_x_6376:
[----:B------:R-:W-:Y:S01]  /*1e7b0*/  FADD.FTZ R0, R25, 1 ;  /* 0x3f80000019007421 */ /* 0x000fe20000010000 */
[----:B0-----:R-:W-:Y:S01]  /*1e7c0*/  MUFU.SQRT R3, R3 ;  /* 0x0000000300037308 */ /* 0x001fe20000002000 */
[----:B------:R-:W-:Y:S02]  /*1e7d0*/  HFMA2 R26, -RZ, RZ, 1.875, 0 ;  /* 0x3f800000ff1a7431 */ /* 0x000fe400000001ff */
[----:B------:R-:W-:-:S06]  /*1e7e0*/  FMUL.FTZ R0, R0, 0.5 ;  /* 0x3f00000000007820 */ /* 0x000fcc0000410000 */
[----:B------:R-:W0:Y:S02]  /*1e7f0*/  MUFU.SQRT R0, R0 ;  /* 0x0000000000007308 */ /* 0x000e240000002000 */
[----:B0-----:R-:W-:-:S07]  /*1e800*/  FMUL.FTZ R25, R3, R0 ;  /* 0x0000000003197220 */ /* 0x001fce0000410000 */
.L_x_6381:
[----:B------:R-:W-:Y:S05]  /*1e810*/  BSYNC.RECONVERGENT B1 ;  /* 0x0000000000017941 */ /* 0x000fea0003800200 */
.L_x_6375:
[----:B------:R-:W-:Y:S05]  /*1e820*/  BRA `(.L_x_6382) ;  /* 0x0000000000087947 */ /* 0x000fea0003800000 */
.L_x_6371:
[----:B------:R-:W-:Y:S01]  /*1e830*/  FMUL.FTZ R25, R25, 16777216 ;  /* 0x4b80000019197820 */ /* 0x000fe20000410000 */
[----:B------:R-:W-:-:S07]  /*1e840*/  FMUL.FTZ R26, R26, 16777216 ;  /* 0x4b8000001a1a7820 */ /* 0x000fce0000410000 */
.L_x_6382:
[----:B------:R-:W-:Y:S05]  /*1e850*/  BSYNC.RELIABLE B0 ;  /* 0x0000000000007941 */ /* 0x000fea0003800100 */
.L_x_6370:
        /* <DEDUP_REMOVED lines=20> */
.L_x_6385:
[----:B------:R-:W-:Y:S05]  /*1e9a0*/  BSYNC.RECONVERGENT B4 ;  /* 0x0000000000047941 */ /* 0x000fea0003800200 */
.L_x_6384:
        /* <DEDUP_REMOVED lines=29> */
.L_x_6383:
        /* <DEDUP_REMOVED lines=17> */
.L_x_6387:
[----:B------:R-:W-:Y:S05]  /*1ec90*/  BSYNC.RECONVERGENT B4 ;  /* 0x0000000000047941 */ /* 0x000fea0003800200 */
.L_x_6386:
        /* <DEDUP_REMOVED lines=28> */
.L_x_6374:
[----:B------:R-:W-:Y:S05]  /*1ee60*/  BSYNC.RECONVERGENT B3 ;  /* 0x0000000000037941 */ /* 0x000fea0003800200 */
.L_x_6369:
[----:B------:R-:W-:-:S13]  /*1ee70*/  ISETP.GE.AND P0, PT, R27, RZ, PT ;  /* 0x000000ff1b00720c */ /* 0x000fda0003f06270 */
[----:B-1----:R-:W-:Y:S01]  /*1ee80*/  @P0 FADD.FTZ R23, -R23, -RZ ;  /* 0x800000ff17170221 */ /* 0x002fe20000010100 */
[----:B------:R-:W-:Y:S06]  /*1ee90*/  BRA `(.L_x_6354) ;  /* 0x0000000800f07947 */ /* 0x000fec0003800000 */
.L_x_6357:
[----:B------:R-:W-:Y:S01]  /*1eea0*/  FADD.FTZ R0, -R24, 6.1232342629258392722e-17 ;  /* 0x248d313218007421 */ /* 0x000fe20000010100 */
[----:B------:R-:W-:-:S03]  /*1eeb0*/  FADD.FTZ R23, -R27, -RZ ;  /* 0x800000ff1b177221 */ /* 0x000fc60000010100 */
[----:B------:R-:W-:Y:S01]  /*1eec0*/  FADD.FTZ R0, R0, 1.5707963705062866211 ;  /* 0x3fc90fdb00007421 */ /* 0x000fe20000010000 */
[----:B------:R-:W-:Y:S06]  /*1eed0*/  BRA `(.L_x_6354) ;  /* 0x0000000800e07947 */ /* 0x000fec0003800000 */
.L_x_6356:
[----:B------:R-:W-:Y:S02]  /*1eee0*/  HFMA2 R0, -RZ, RZ, 0, 0 ;  /* 0x00000000ff007431 */ /* 0x000fe400000001ff */
[----:B------:R-:W-:Y:S01]  /*1eef0*/  FADD.FTZ R23, -R27, -RZ ;  /* 0x800000ff1b177221 */ /* 0x000fe20000010100 */
[----:B------:R-:W-:Y:S06]  /*1ef00*/  BRA `(.L_x_6354) ;  /* 0x0000000800d47947 */ /* 0x000fec0003800000 */
.L_x_6355:
        /* <DEDUP_REMOVED lines=26> */
.L_x_6392:
[----:B------:R-:W-:Y:S05]  /*1f0b0*/  BSYNC.RECONVERGENT B4 ;  /* 0x0000000000047941 */ /* 0x000fea0003800200 */
.L_x_6391:
        /* <DEDUP_REMOVED lines=29> */
.L_x_6390:
        /* <DEDUP_REMOVED lines=29> */
.L_x_6395:
[----:B------:R-:W-:Y:S05]  /*1f460*/  BSYNC.RECONVERGENT B4 ;  /* 0x0000000000047941 */ /* 0x000fea0003800200 */
.L_x_6394:
        /* <DEDUP_REMOVED lines=29> */
.L_x_6389:
        /* <DEDUP_REMOVED lines=33> */
.L_x_6397:
[----:B------:R-:W-:Y:S05]  /*1f850*/  BSYNC.RECONVERGENT B4 ;  /* 0x0000000000047941 */ /* 0x000fea0003800200 */
.L_x_6396:
        /* <DEDUP_REMOVED lines=27> */
.L_x_6393:
[----:B------:R-:W-:Y:S05]  /*1fa10*/  BSYNC.RECONVERGENT B3 ;  /* 0x0000000000037941 */ /* 0x000fea0003800200 */
.L_x_6388:
[----:B------:R-:W-:Y:S01]  /*1fa20*/  ISETP.GE.AND P0, PT, R27, RZ, PT ;  /* 0x000000ff1b00720c */ /* 0x000fe20003f06270 */
[----:B------:R-:W-:Y:S01]  /*1fa30*/  FADD.FTZ R23, R23, 0.69314718246459960938 ;  /* 0x3f31721817177421 */ /* 0x000fe20000010000 */
[----:B------:R-:W-:-:S11]  /*1fa40*/  FADD.FTZ R0, |R0|, -RZ ;  /* 0x800000ff00007221 */ /* 0x000fd60000010200 */
[----:B------:R-:W-:-:S07]  /*1fa50*/  @P0 FADD.FTZ R23, -R23, -RZ ;  /* 0x800000ff17170221 */ /* 0x000fce0000010100 */
.L_x_6354:
[----:B------:R-:W-:Y:S05]  /*1fa60*/  BSYNC.RECONVERGENT B2 ;  /* 0x0000000000027941 */ /* 0x000fea0003800200 */
.L_x_6352:
        /* <DEDUP_REMOVED lines=16> */
.L_x_6399:
[----:B------:R-:W-:Y:S05]  /*1fb70*/  BSYNC.RECONVERGENT B0 ;  /* 0x0000000000007941 */ /* 0x000fea0003800200 */
.L_x_6398:
        /* <DEDUP_REMOVED lines=20> */
.L_x_6401:
        /* <DEDUP_REMOVED lines=69> */
.L_x_6411:
[----:B------:R-:W-:-:S04]  /*20110*/  FADD.FTZ R5, -R4, R7 ;  /* 0x0000000704057221 */ /* 0x000fc80000010100 */
[----:B------:R-:W-:-:S07]  /*20120*/  FMUL.FTZ R5, R5, 0.5 ;  /* 0x3f00000005057820 */ /* 0x000fce0000410000 */
.L_x_6412:
[----:B------:R-:W-:Y:S05]  /*20130*/  BSYNC.RECONVERGENT B1 ;  /* 0x0000000000017941 */ /* 0x000fea0003800200 */
.L_x_6410:
        /* <DEDUP_REMOVED lines=11> */
.L_x_6414:
[----:B------:R-:W-:-:S04]  /*201f0*/  FADD.FTZ R16, R6, -R13 ;  /* 0x8000000d06107221 */ /* 0x000fc80000010000 */
[----:B------:R-:W-:-:S07]  /*20200*/  FMUL.FTZ R16, R16, 0.5 ;  /* 0x3f00000010107820 */ /* 0x000fce0000410000 */
.L_x_6415:
[----:B------:R-:W-:Y:S05]  /*20210*/  BSYNC.RECONVERGENT B1 ;  /* 0x0000000000017941 */ /* 0x000fea0003800200 */
.L_x_6413:
        /* <DEDUP_REMOVED lines=35> */
.L_x_6409:
        /* <DEDUP_REMOVED lines=35> */
.L_x_6416:
[----:B------:R-:W-:-:S04]  /*20680*/  FADD.FTZ R5, -R29, 1 ;  /* 0x3f8000001d057421 */ /* 0x000fc80000010100 */
[----:B------:R-:W-:-:S06]  /*20690*/  FMUL.FTZ R5, R4, R5 ;  /* 0x0000000504057220 */ /* 0x000fcc0000410000 */
[----:B------:R-:W0:Y:S08]  /*206a0*/  MUFU.SQRT R5, R5 ;  /* 0x0000000500057308 */ /* 0x000e300000002000 */
[----:B0-----:R-:W0:Y:S02]  /*206b0*/  MUFU.RCP R13, R5 ;  /* 0x00000005000d7308 */ /* 0x001e240000001000 */
[----:B0-----:R-:W-:Y:S01]  /*206c0*/  FMUL.FTZ R13, |R26|, R13 ;  /* 0x0000000d1a0d7220 */ /* 0x001fe20000410200 */
[----:B------:R-:W-:Y:S06]  /*206d0*/  BRA `(.L_x_6407) ;  /* 0x0000000000047947 */ /* 0x000fec0003800000 */
.L_x_6408:
[----:B------:R0:W1:Y:S02]  /*206e0*/  MUFU.SQRT R13, R0 ;  /* 0x00000000000d7308 */ /* 0x0000640000002000 */
.L_x_6407:
[----:B------:R-:W-:Y:S05]  /*206f0*/  BSYNC.RECONVERGENT B0 ;  /* 0x0000000000007941 */ /* 0x000fea0003800200 */
.L_x_6406:
        /* <DEDUP_REMOVED lines=40> */
.L_x_6421:
        /* <DEDUP_REMOVED lines=28> */
.L_x_6420:
        /* <DEDUP_REMOVED lines=23> */
.L_x_6427:
[----:B------:R-:W-:-:S04]  /*20cb0*/  FADD.FTZ R3, -R3, R6 ;  /* 0x0000000603037221 */ /* 0x000fc80000010100 */
[----:B------:R-:W-:-:S07]  /*20cc0*/  FMUL.FTZ R5, R3, 0.5 ;  /* 0x3f00000003057820 */ /* 0x000fce0000410000 */
.L_x_6428:
[----:B------:R-:W-:Y:S05]  /*20cd0*/  BSYNC.RECONVERGENT B4 ;  /* 0x0000000000047941 */ /* 0x000fea0003800200 */
.L_x_6426:
[----:B------:R-:W-:Y:S01]  /*20ce0*/  FADD.FTZ R0, R5, R0 ;  /* 0x0000000005007221 */ /* 0x000fe20000010000 */
[----:B------:R-:W-:-:S04]  /*20cf0*/  FADD.FTZ R3, R29, R8 ;  /* 0x000000081d037221 */ /* 0x000fc80000010000 */
[----:B------:R-:W-:-:S04]  /*20d00*/  FMUL.FTZ R0, R0, R3 ;  /* 0x0000000300007220 */ /* 0x000fc80000410000 */
[----:B------:R0:W2:Y:S01]  /*20d10*/  MUFU.SQRT R27, R0 ;  /* 0x00000000001b7308 */ /* 0x0000a20000002000 */
[----:B------:R-:W-:Y:S05]  /*20d20*/  BRA `(.L_x_6429) ;  /* 0x0000000000487947 */ /* 0x000fea0003800000 */
.L_x_6425:
        /* <DEDUP_REMOVED lines=12> */
.L_x_6424:
[----:B------:R-:W-:Y:S01]  /*20df0*/  FADD.FTZ R3, R8, 1 ;  /* 0x3f80000008037421 */ /* 0x000fe20000010000 */
[----:B0-----:R-:W-:Y:S01]  /*20e00*/  MUFU.SQRT R0, R0 ;  /* 0x0000000000007308 */ /* 0x001fe20000002000 */
[----:B------:R-:W-:Y:S02]  /*20e10*/  HFMA2 R29, -RZ, RZ, 1.875, 0 ;  /* 0x3f800000ff1d7431 */ /* 0x000fe400000001ff */
[----:B------:R-:W-:-:S06]  /*20e20*/  FMUL.FTZ R3, R3, 0.5 ;  /* 0x3f00000003037820 */ /* 0x000fcc0000410000 */
[----:B------:R-:W0:Y:S02]  /*20e30*/  MUFU.SQRT R3, R3 ;  /* 0x0000000300037308 */ /* 0x000e240000002000 */
[----:B0-----:R-:W-:-:S07]  /*20e40*/  FMUL.FTZ R27, R0, R3 ;  /* 0x00000003001b7220 */ /* 0x001fce0000410000 */
.L_x_6429:
[----:B------:R-:W-:Y:S05]  /*20e50*/  BSYNC.RECONVERGENT B1 ;  /* 0x0000000000017941 */ /* 0x000fea0003800200 */
.L_x_6423:
[----:B------:R-:W-:Y:S05]  /*20e60*/  BRA `(.L_x_6430) ;  /* 0x0000000000087947 */ /* 0x000fea0003800000 */
.L_x_6419:
[----:B------:R-:W-:Y:S01]  /*20e70*/  FMUL.FTZ R27, R8, 16777216 ;  /* 0x4b800000081b7820 */ /* 0x000fe20000410000 */
[----:B------:R-:W-:-:S07]  /*20e80*/  FMUL.FTZ R29, R29, 16777216 ;  /* 0x4b8000001d1d7820 */ /* 0x000fce0000410000 */
.L_x_6430:
[----:B------:R-:W-:Y:S05]  /*20e90*/  BSYNC.RELIABLE B0 ;  /* 0x0000000000007941 */ /* 0x000fea0003800100 */
.L_x_6418:
        /* <DEDUP_REMOVED lines=20> */
.L_x_6433:
[----:B------:R-:W-:Y:S05]  /*20fe0*/  BSYNC.RECONVERGENT B4 ;  /* 0x0000000000047941 */ /* 0x000fea0003800200 */
.L_x_6432:
        /* <DEDUP_REMOVED lines=29> */
.L_x_6431:
        /* <DEDUP_REMOVED lines=17> */
.L_x_6435:
[----:B------:R-:W-:Y:S05]  /*212d0*/  BSYNC.RECONVERGENT B4 ;  /* 0x0000000000047941 */ /* 0x000fea0003800200 */
.L_x_6434:
        /* <DEDUP_REMOVED lines=28> */
.L_x_6422:
[----:B------:R-:W-:Y:S05]  /*214a0*/  BSYNC.RECONVERGENT B3 ;  /* 0x0000000000037941 */ /* 0x000fea0003800200 */
.L_x_6417:
[----:B------:R-:W-:-:S13]  /*214b0*/  ISETP.GE.AND P0, PT, R26, RZ, PT ;  /* 0x000000ff1a00720c */ /* 0x000fda0003f06270 */
[----:B-1----:R-:W-:Y:S01]  /*214c0*/  @P0 FADD.FTZ R13, -R13, -RZ ;  /* 0x800000ff0d0d0221 */ /* 0x002fe20000010100 */
[----:B------:R-:W-:Y:S06]  /*214d0*/  BRA `(.L_x_6402) ;  /* 0x0000000800ec7947 */ /* 0x000fec0003800000 */
.L_x_6405:
[----:B------:R-:W-:Y:S01]  /*214e0*/  FADD.FTZ R3, -R25, 6.1232342629258392722e-17 ;  /* 0x248d313219037421 */ /* 0x000fe20000010100 */
[----:B------:R-:W-:-:S03]  /*214f0*/  FADD.FTZ R13, -R26, -RZ ;  /* 0x800000ff1a0d7221 */ /* 0x000fc60000010100 */
[----:B------:R-:W-:Y:S01]  /*21500*/  FADD.FTZ R3, R3, 1.5707963705062866211 ;  /* 0x3fc90fdb03037421 */ /* 0x000fe20000010000 */
[----:B------:R-:W-:Y:S06]  /*21510*/  BRA `(.L_x_6402) ;  /* 0x0000000800dc7947 */ /* 0x000fec0003800000 */
.L_x_6404:
[----:B------:R-:W-:Y:S02]  /*21520*/  HFMA2 R3, -RZ, RZ, 0, 0 ;  /* 0x00000000ff037431 */ /* 0x000fe400000001ff */
[----:B------:R-:W-:Y:S01]  /*21530*/  FADD.FTZ R13, -R26, -RZ ;  /* 0x800000ff1a0d7221 */ /* 0x000fe20000010100 */
[----:B------:R-:W-:Y:S06]  /*21540*/  BRA `(.L_x_6402) ;  /* 0x0000000800d07947 */ /* 0x000fec0003800000 */
.L_x_6403:
        /* <DEDUP_REMOVED lines=26> */
.L_x_6440:
[----:B------:R-:W-:Y:S05]  /*216f0*/  BSYNC.RECONVERGENT B4 ;  /* 0x0000000000047941 */ /* 0x000fea0003800200 */
.L_x_6439:
        /* <DEDUP_REMOVED lines=29> */
.L_x_6438:
        /* <DEDUP_REMOVED lines=28> */
.L_x_6443:
[----:B------:R-:W-:Y:S05]  /*21a90*/  BSYNC.RECONVERGENT B4 ;  /* 0x0000000000047941 */ /* 0x000fea0003800200 */
.L_x_6442:
        /* <DEDUP_REMOVED lines=29> */
.L_x_6437:
        /* <DEDUP_REMOVED lines=33> */
.L_x_6445:
[----:B------:R-:W-:Y:S05]  /*21e80*/  BSYNC.RECONVERGENT B4 ;  /* 0x0000000000047941 */ /* 0x000fea0003800200 */
.L_x_6444:
        /* <DEDUP_REMOVED lines=27> */
.L_x_6441:
[----:B------:R-:W-:Y:S05]  /*22040*/  BSYNC.RECONVERGENT B3 ;  /* 0x0000000000037941 */ /* 0x000fea0003800200 */
.L_x_6436:
[----:B------:R-:W-:Y:S01]  /*22050*/  ISETP.GE.AND P0, PT, R26, RZ, PT ;  /* 0x000000ff1a00720c */ /* 0x000fe20003f06270 */
[----:B------:R-:W-:Y:S01]  /*22060*/  FADD.FTZ R13, R13, 0.69314718246459960938 ;  /* 0x3f3172180d0d7421 */ /* 0x000fe20000010000 */
[----:B------:R-:W-:-:S11]  /*22070*/  FADD.FTZ R3, |R0|, -RZ ;  /* 0x800000ff00037221 */ /* 0x000fd60000010200 */
[----:B------:R-:W-:-:S07]  /*22080*/  @P0 FADD.FTZ R13, -R13, -RZ ;  /* 0x800000ff0d0d0221 */ /* 0x000fce0000010100 */
.L_x_6402:
[----:B------:R-:W-:Y:S05]  /*22090*/  BSYNC.RECONVERGENT B2 ;  /* 0x0000000000027941 */ /* 0x000fea0003800200 */
.L_x_6400:
        /* <DEDUP_REMOVED lines=16> */
.L_x_6447:
[----:B------:R-:W-:Y:S05]  /*221a0*/  BSYNC.RECONVERGENT B0 ;  /* 0x0000000000007941 */ /* 0x000fea0003800200 */
.L_x_6446:
        /* <DEDUP_REMOVED lines=20> */
.L_x_6449:
        /* <DEDUP_REMOVED lines=69> */
.L_x_6459:
[----:B------:R-:W-:-:S04]  /*22740*/  FADD.FTZ R4, -R5, R6 ;  /* 0x0000000605047221 */ /* 0x000fc80000010100 */
[----:B------:R-:W-:-:S07]  /*22750*/  FMUL.FTZ R4, R4, 0.5 ;  /* 0x3f00000004047820 */ /* 0x000fce0000410000 */
.L_x_6460:
[----:B------:R-:W-:Y:S05]  /*22760*/  BSYNC.RECONVERGENT B1 ;  /* 0x0000000000017941 */ /* 0x000fea0003800200 */
.L_x_6458:
        /* <DEDUP_REMOVED lines=11> */
.L_x_6462:
[----:B------:R-:W-:-:S04]  /*22820*/  FADD.FTZ R29, R7, -R8 ;  /* 0x80000008071d7221 */ /* 0x000fc80000010000 */
[----:B------:R-:W-:-:S07]  /*22830*/  FMUL.FTZ R29, R29, 0.5 ;  /* 0x3f0000001d1d7820 */ /* 0x000fce0000410000 */
.L_x_6463:
[----:B------:R-:W-:Y:S05]  /*22840*/  BSYNC.RECONVERGENT B1 ;  /* 0x0000000000017941 */ /* 0x000fea0003800200 */
.L_x_6461:
        /* <DEDUP_REMOVED lines=35> */
.L_x_6457:
        /* <DEDUP_REMOVED lines=35> */
.L_x_6464:
[----:B------:R-:W-:-:S04]  /*22cb0*/  FADD.FTZ R4, -R30, 1 ;  /* 0x3f8000001e047421 */ /* 0x000fc80000010100 */
[----:B------:R-:W-:-:S06]  /*22cc0*/  FMUL.FTZ R4, R5, R4 ;  /* 0x0000000405047220 */ /* 0x000fcc0000410000 */
[----:B------:R-:W0:Y:S08]  /*22cd0*/  MUFU.SQRT R4, R4 ;  /* 0x0000000400047308 */ /* 0x000e300000002000 */
[----:B0-----:R-:W0:Y:S02]  /*22ce0*/  MUFU.RCP R26, R4 ;  /* 0x00000004001a7308 */ /* 0x001e240000001000 */
[----:B0-----:R-:W-:Y:S01]  /*22cf0*/  FMUL.FTZ R26, |R27|, R26 ;  /* 0x0000001a1b1a7220 */ /* 0x001fe20000410200 */
[----:B------:R-:W-:Y:S06]  /*22d00*/  BRA `(.L_x_6455) ;  /* 0x0000000000047947 */ /* 0x000fec0003800000 */
.L_x_6456:
[----:B------:R0:W1:Y:S02]  /*22d10*/  MUFU.SQRT R26, R3 ;  /* 0x00000003001a7308 */ /* 0x0000640000002000 */
.L_x_6455:
[----:B------:R-:W-:Y:S05]  /*22d20*/  BSYNC.RECONVERGENT B0 ;  /* 0x0000000000007941 */ /* 0x000fea0003800200 */
.L_x_6454:
        /* <DEDUP_REMOVED lines=40> */
.L_x_6469:
        /* <DEDUP_REMOVED lines=28> */
.L_x_6468:
        /* <DEDUP_REMOVED lines=23> */
.L_x_6475:
[----:B------:R-:W-:-:S04]  /*232e0*/  FADD.FTZ R0, -R0, R7 ;  /* 0x0000000700007221 */ /* 0x000fc80000010100 */
[----:B------:R-:W-:-:S07]  /*232f0*/  FMUL.FTZ R4, R0, 0.5 ;  /* 0x3f00000000047820 */ /* 0x000fce0000410000 */
.L_x_6476:
[----:B------:R-:W-:Y:S05]  /*23300*/  BSYNC.RECONVERGENT B4 ;  /* 0x0000000000047941 */ /* 0x000fea0003800200 */
.L_x_6474:
[----:B------:R-:W-:Y:S01]  /*23310*/  FADD.FTZ R3, R4, R3 ;  /* 0x0000000304037221 */ /* 0x000fe20000010000 */
[----:B------:R-:W-:-:S04]  /*23320*/  FADD.FTZ R0, R30, R17 ;  /* 0x000000111e007221 */ /* 0x000fc80000010000 */
[----:B------:R-:W-:-:S04]  /*23330*/  FMUL.FTZ R0, R3, R0 ;  /* 0x0000000003007220 */ /* 0x000fc80000410000 */
[----:B------:R0:W2:Y:S01]  /*23340*/  MUFU.SQRT R28, R0 ;  /* 0x00000000001c7308 */ /* 0x0000a20000002000 */
[----:B------:R-:W-:Y:S05]  /*23350*/  BRA `(.L_x_6477) ;  /* 0x0000000000487947 */ /* 0x000fea0003800000 */
.L_x_6473:
        /* <DEDUP_REMOVED lines=12> */
.L_x_6472:
[----:B------:R-:W-:Y:S01]  /*23420*/  FADD.FTZ R0, R17, 1 ;  /* 0x3f80000011007421 */ /* 0x000fe20000010000 */
[----:B0-----:R-:W-:Y:S01]  /*23430*/  MUFU.SQRT R3, R3 ;  /* 0x0000000300037308 */ /* 0x001fe20000002000 */
[----:B------:R-:W-:Y:S02]  /*23440*/  HFMA2 R30, -RZ, RZ, 1.875, 0 ;  /* 0x3f800000ff1e7431 */ /* 0x000fe400000001ff */
[----:B------:R-:W-:-:S06]  /*23450*/  FMUL.FTZ R0, R0, 0.5 ;  /* 0x3f00000000007820 */ /* 0x000fcc0000410000 */
[----:B------:R-:W0:Y:S02]  /*23460*/  MUFU.SQRT R0, R0 ;  /* 0x0000000000007308 */ /* 0x000e240000002000 */
[----:B0-----:R-:W-:-:S07]  /*23470*/  FMUL.FTZ R28, R3, R0 ;  /* 0x00000000031c7220 */ /* 0x001fce0000410000 */
.L_x_6477:
[----:B------:R-:W-:Y:S05]  /*23480*/  BSYNC.RECONVERGENT B1 ;  /* 0x0000000000017941 */ /* 0x000fea0003800200 */
.L_x_6471:
[----:B------:R-:W-:Y:S05]  /*23490*/  BRA `(.L_x_6478) ;  /* 0x0000000000087947 */ /* 0x000fea0003800000 */
.L_x_6467:
[----:B------:R-:W-:Y:S01]  /*234a0*/  FMUL.FTZ R28, R17, 16777216 ;  /* 0x4b800000111c7820 */ /* 0x000fe20000410000 */
[----:B------:R-:W-:-:S07]  /*234b0*/  FMUL.FTZ R30, R30, 16777216 ;  /* 0x4b8000001e1e7820 */ /* 0x000fce0000410000 */
.L_x_6478:
[----:B------:R-:W-:Y:S05]  /*234c0*/  BSYNC.RELIABLE B0 ;  /* 0x0000000000007941 */ /* 0x000fea0003800100 */
.L_x_6466:
        /* <DEDUP_REMOVED lines=20> */
.L_x_6481:
[----:B------:R-:W-:Y:S05]  /*23610*/  BSYNC.RECONVERGENT B4 ;  /* 0x0000000000047941 */ /* 0x000fea0003800200 */
.L_x_6480:
        /* <DEDUP_REMOVED lines=29> */
.L_x_6479:
        /* <DEDUP_REMOVED lines=17> */
.L_x_6483:
[----:B------:R-:W-:Y:S05]  /*23900*/  BSYNC.RECONVERGENT B4 ;  /* 0x0000000000047941 */ /* 0x000fea0003800200 */
.L_x_6482:
        /* <DEDUP_REMOVED lines=28> */
.L_x_6470:
[----:B------:R-:W-:Y:S05]  /*23ad0*/  BSYNC.RECONVERGENT B3 ;  /* 0x0000000000037941 */ /* 0x000fea0003800200 */
.L_x_6465:
[----:B------:R-:W-:-:S13]  /*23ae0*/  ISETP.GE.AND P0, PT, R27, RZ, PT ;  /* 0x000000ff1b00720c */ /* 0x000fda0003f06270 */
[----:B-1----:R-:W-:Y:S01]  /*23af0*/  @P0 FADD.FTZ R26, -R26, -RZ ;  /* 0x800000ff1a1a0221 */ /* 0x002fe20000010100 */
[----:B------:R-:W-:Y:S06]  /*23b00*/  BRA `(.L_x_6450) ;  /* 0x0000000800f07947 */ /* 0x000fec0003800000 */
.L_x_6453:
[----:B------:R-:W-:Y:S01]  /*23b10*/  FADD.FTZ R0, -R25, 6.1232342629258392722e-17 ;  /* 0x248d313219007421 */ /* 0x000fe20000010100 */
[----:B------:R-:W-:-:S03]  /*23b20*/  FADD.FTZ R26, -R27, -RZ ;  /* 0x800000ff1b1a7221 */ /* 0x000fc60000010100 */
[----:B------:R-:W-:Y:S01]  /*23b30*/  FADD.FTZ R0, R0, 1.5707963705062866211 ;  /* 0x3fc90fdb00007421 */ /* 0x000fe20000010000 */
[----:B------:R-:W-:Y:S06]  /*23b40*/  BRA `(.L_x_6450) ;  /* 0x0000000800e07947 */ /* 0x000fec0003800000 */
.L_x_6452:
[----:B------:R-:W-:Y:S02]  /*23b50*/  HFMA2 R0, -RZ, RZ, 0, 0 ;  /* 0x00000000ff007431 */ /* 0x000fe400000001ff */
[----:B------:R-:W-:Y:S01]  /*23b60*/  FADD.FTZ R26, -R27, -RZ ;  /* 0x800000ff1b1a7221 */ /* 0x000fe20000010100 */
[----:B------:R-:W-:Y:S06]  /*23b70*/  BRA `(.L_x_6450) ;  /* 0x0000000800d47947 */ /* 0x000fec0003800000 */
.L_x_6451:
        /* <DEDUP_REMOVED lines=26> */
.L_x_6488:
[----:B------:R-:W-:Y:S05]  /*23d20*/  BSYNC.RECONVERGENT B4 ;  /* 0x0000000000047941 */ /* 0x000fea0003800200 */
.L_x_6487:
        /* <DEDUP_REMOVED lines=29> */
.L_x_6486:
        /* <DEDUP_REMOVED lines=29> */
.L_x_6491:
[----:B------:R-:W-:Y:S05]  /*240d0*/  BSYNC.RECONVERGENT B4 ;  /* 0x0000000000047941 */ /* 0x000fea0003800200 */
.L_x_6490:
        /* <DEDUP_REMOVED lines=29> */
.L_x_6485:
        /* <DEDUP_REMOVED lines=33> */
.L_x_6493:
[----:B------:R-:W-:Y:S05]  /*244c0*/  BSYNC.RECONVERGENT B4 ;  /* 0x0000000000047941 */ /* 0x000fea0003800200 */
.L_x_6492:
        /* <DEDUP_REMOVED lines=27> */
.L_x_6489:
[----:B------:R-:W-:Y:S05]  /*24680*/  BSYNC.RECONVERGENT B3 ;  /* 0x0000000000037941 */ /* 0x000fea0003800200 */
.L_x_6484:
[----:B------:R-:W-:Y:S01]  /*24690*/  ISETP.GE.AND P0, PT, R27, RZ, PT ;  /* 0x000000ff1b00720c */ /* 0x000fe20003f06270 */
[----:B------:R-:W-:Y:S01]  /*246a0*/  FADD.FTZ R26, R26, 0.69314718246459960938 ;  /* 0x3f3172181a1a7421 */ /* 0x000fe20000010000 */
[----:B------:R-:W-:-:S11]  /*246b0*/  FADD.FTZ R0, |R0|, -RZ ;  /* 0x800000ff00007221 */ /* 0x000fd60000010200 */
[----:B------:R-:W-:-:S07]  /*246c0*/  @P0 FADD.FTZ R26, -R26, -RZ ;  /* 0x800000ff1a1a0221 */ /* 0x000fce0000010100 */
.L_x_6450:
[----:B------:R-:W-:Y:S05]  /*246d0*/  BSYNC.RECONVERGENT B2 ;  /* 0x0000000000027941 */ /* 0x000fea0003800200 */
.L_x_6448:
        /* <DEDUP_REMOVED lines=16> */
.L_x_6495:
[----:B------:R-:W-:Y:S05]  /*247e0*/  BSYNC.RECONVERGENT B0 ;  /* 0x0000000000007941 */ /* 0x000fea0003800200 */
.L_x_6494:
        /* <DEDUP_REMOVED lines=20> */
.L_x_6497:
        /* <DEDUP_REMOVED lines=69> */
.L_x_6507:
[----:B------:R-:W-:-:S04]  /*24d80*/  FADD.FTZ R6, -R0, R7 ;  /* 0x0000000700067221 */ /* 0x000fc80000010100 */
[----:B------:R-:W-:-:S07]  /*24d90*/  FMUL.FTZ R6, R6, 0.5 ;  /* 0x3f00000006067820 */ /* 0x000fce0000410000 */
.L_x_6508:
[----:B------:R-:W-:Y:S05]  /*24da0*/  BSYNC.RECONVERGENT B1 ;  /* 0x0000000000017941 */ /* 0x000fea0003800200 */
.L_x_6506:
        /* <DEDUP_REMOVED lines=11> */
.L_x_6510:
[----:B------:R-:W-:-:S04]  /*24e60*/  FADD.FTZ R27, R4, -R27 ;  /* 0x8000001b041b7221 */ /* 0x000fc80000010000 */
[----:B------:R-:W-:-:S07]  /*24e70*/  FMUL.FTZ R27, R27, 0.5 ;  /* 0x3f0000001b1b7820 */ /* 0x000fce0000410000 */
.L_x_6511:
[----:B------:R-:W-:Y:S05]  /*24e80*/  BSYNC.RECONVERGENT B1 ;  /* 0x0000000000017941 */ /* 0x000fea0003800200 */
.L_x_6509:
        /* <DEDUP_REMOVED lines=35> */
.L_x_6505:
        /* <DEDUP_REMOVED lines=35> */
.L_x_6512:
[----:B------:R-:W-:-:S04]  /*252f0*/  FADD.FTZ R27, -R30, 1 ;  /* 0x3f8000001e1b7421 */ /* 0x000fc80000010100 */
[----:B------:R-:W-:-:S06]  /*25300*/  FMUL.FTZ R6, R0, R27 ;  /* 0x0000001b00067220 */ /* 0x000fcc0000410000 */
[----:B------:R-:W0:Y:S08]  /*25310*/  MUFU.SQRT R6, R6 ;  /* 0x0000000600067308 */ /* 0x000e300000002000 */
[----:B0-----:R-:W0:Y:S02]  /*25320*/  MUFU.RCP R8, R6 ;  /* 0x0000000600087308 */ /* 0x001e240000001000 */
[----:B0-----:R-:W-:Y:S01]  /*25330*/  FMUL.FTZ R27, |R15|, R8 ;  /* 0x000000080f1b7220 */ /* 0x001fe20000410200 */
[----:B------:R-:W-:Y:S06]  /*25340*/  BRA `(.L_x_6503) ;  /* 0x0000000000047947 */ /* 0x000fec0003800000 */
.L_x_6504:
[----:B------:R0:W1:Y:S02]  /*25350*/  MUFU.SQRT R27, R3 ;  /* 0x00000003001b7308 */ /* 0x0000640000002000 */
.L_x_6503:
[----:B------:R-:W-:Y:S05]  /*25360*/  BSYNC.RECONVERGENT B0 ;  /* 0x0000000000007941 */ /* 0x000fea0003800200 */
.L_x_6502:
        /* <DEDUP_REMOVED lines=40> */
.L_x_6517:
        /* <DEDUP_REMOVED lines=28> */
.L_x_6516:
        /* <DEDUP_REMOVED lines=23> */
.L_x_6523:
[----:B0-----:R-:W-:-:S04]  /*25920*/  FADD.FTZ R3, -R5, R4 ;  /* 0x0000000405037221 */ /* 0x001fc80000010100 */
[----:B------:R-:W-:-:S07]  /*25930*/  FMUL.FTZ R3, R3, 0.5 ;  /* 0x3f00000003037820 */ /* 0x000fce0000410000 */
.L_x_6524:
[----:B------:R-:W-:Y:S05]  /*25940*/  BSYNC.RECONVERGENT B4 ;  /* 0x0000000000047941 */ /* 0x000fea0003800200 */
.L_x_6522:
[----:B------:R-:W-:Y:S01]  /*25950*/  FADD.FTZ R0, R3, R0 ;  /* 0x0000000003007221 */ /* 0x000fe20000010000 */
[----:B------:R-:W-:-:S04]  /*25960*/  FADD.FTZ R17, R30, R17 ;  /* 0x000000111e117221 */ /* 0x000fc80000010000 */
[----:B------:R-:W-:-:S04]  /*25970*/  FMUL.FTZ R0, R0, R17 ;  /* 0x0000001100007220 */ /* 0x000fc80000410000 */
[----:B------:R0:W2:Y:S01]  /*25980*/  MUFU.SQRT R28, R0 ;  /* 0x00000000001c7308 */ /* 0x0000a20000002000 */
[----:B------:R-:W-:Y:S05]  /*25990*/  BRA `(.L_x_6525) ;  /* 0x0000000000487947 */ /* 0x000fea0003800000 */
.L_x_6521:
        /* <DEDUP_REMOVED lines=12> */
.L_x_6520:
[----:B------:R-:W-:Y:S01]  /*25a60*/  FADD.FTZ R0, R17, 1 ;  /* 0x3f80000011007421 */ /* 0x000fe20000010000 */
[----:B0-----:R-:W-:Y:S01]  /*25a70*/  MUFU.SQRT R3, R3 ;  /* 0x0000000300037308 */ /* 0x001fe20000002000 */
[----:B------:R-:W-:Y:S02]  /*25a80*/  HFMA2 R30, -RZ, RZ, 1.875, 0 ;  /* 0x3f800000ff1e7431 */ /* 0x000fe400000001ff */
[----:B------:R-:W-:-:S06]  /*25a90*/  FMUL.FTZ R0, R0, 0.5 ;  /* 0x3f00000000007820 */ /* 0x000fcc0000410000 */
[----:B------:R-:W0:Y:S02]  /*25aa0*/  MUFU.SQRT R0, R0 ;  /* 0x0000000000007308 */ /* 0x000e240000002000 */
[----:B0-----:R-:W-:-:S07]  /*25ab0*/  FMUL.FTZ R28, R3, R0 ;  /* 0x00000000031c7220 */ /* 0x001fce0000410000 */
.L_x_6525:
[----:B------:R-:W-:Y:S05]  /*25ac0*/  BSYNC.RECONVERGENT B1 ;  /* 0x0000000000017941 */ /* 0x000fea0003800200 */
.L_x_6519:
[----:B------:R-:W-:Y:S05]  /*25ad0*/  BRA `(.L_x_6526) ;  /* 0x0000000000087947 */ /* 0x000fea0003800000 */
.L_x_6515:
[----:B------:R-:W-:Y:S01]  /*25ae0*/  FMUL.FTZ R28, R17, 16777216 ;  /* 0x4b800000111c7820 */ /* 0x000fe20000410000 */
[----:B------:R-:W-:-:S07]  /*25af0*/  FMUL.FTZ R30, R30, 16777216 ;  /* 0x4b8000001e1e7820 */ /* 0x000fce0000410000 */
.L_x_6526:
[----:B------:R-:W-:Y:S05]  /*25b00*/  BSYNC.RELIABLE B0 ;  /* 0x0000000000007941 */ /* 0x000fea0003800100 */
.L_x_6514:
        /* <DEDUP_REMOVED lines=20> */
.L_x_6529:
[----:B------:R-:W-:Y:S05]  /*25c50*/  BSYNC.RECONVERGENT B4 ;  /* 0x0000000000047941 */ /* 0x000fea0003800200 */
.L_x_6528:
        /* <DEDUP_REMOVED lines=29> */
.L_x_6527:
        /* <DEDUP_REMOVED lines=17> */
.L_x_6531:
[----:B------:R-:W-:Y:S05]  /*25f40*/  BSYNC.RECONVERGENT B4 ;  /* 0x0000000000047941 */ /* 0x000fea0003800200 */
.L_x_6530:
        /* <DEDUP_REMOVED lines=28> */
.L_x_6518:
[----:B------:R-:W-:Y:S05]  /*26110*/  BSYNC.RECONVERGENT B3 ;  /* 0x0000000000037941 */ /* 0x000fea0003800200 */
.L_x_6513:
[----:B------:R-:W-:-:S13]  /*26120*/  ISETP.GE.AND P0, PT, R15, RZ, PT ;  /* 0x000000ff0f00720c */ /* 0x000fda0003f06270 */
[----:B-1----:R-:W-:Y:S01]  /*26130*/  @P0 FADD.FTZ R27, -R27, -RZ ;  /* 0x800000ff1b1b0221 */ /* 0x002fe20000010100 */
[----:B------:R-:W-:Y:S06]  /*26140*/  BRA `(.L_x_6498) ;  /* 0x0000000800f07947 */ /* 0x000fec0003800000 */
.L_x_6501:
[----:B------:R-:W-:Y:S01]  /*26150*/  FADD.FTZ R0, -R25, 6.1232342629258392722e-17 ;  /* 0x248d313219007421 */ /* 0x000fe20000010100 */
[----:B------:R-:W-:-:S03]  /*26160*/  FADD.FTZ R27, -R15, -RZ ;  /* 0x800000ff0f1b7221 */ /* 0x000fc60000010100 */
[----:B------:R-:W-:Y:S01]  /*26170*/  FADD.FTZ R0, R0, 1.5707963705062866211 ;  /* 0x3fc90fdb00007421 */ /* 0x000fe20000010000 */
[----:B------:R-:W-:Y:S06]  /*26180*/  BRA `(.L_x_6498) ;  /* 0x0000000800e07947 */ /* 0x000fec0003800000 */
.L_x_6500:
[----:B------:R-:W-:Y:S02]  /*26190*/  HFMA2 R0, -RZ, RZ, 0, 0 ;  /* 0x00000000ff007431 */ /* 0x000fe400000001ff */
[----:B------:R-:W-:Y:S01]  /*261a0*/  FADD.FTZ R27, -R15, -RZ ;  /* 0x800000ff0f1b7221 */ /* 0x000fe20000010100 */
[----:B------:R-:W-:Y:S06]  /*261b0*/  BRA `(.L_x_6498) ;  /* 0x0000000800d47947 */ /* 0x000fec0003800000 */
.L_x_6499:
        /* <DEDUP_REMOVED lines=26> */
.L_x_6536:
[----:B------:R-:W-:Y:S05]  /*26360*/  BSYNC.RECONVERGENT B4 ;  /* 0x0000000000047941 */ /* 0x000fea0003800200 */
.L_x_6535:
        /* <DEDUP_REMOVED lines=29> */
.L_x_6534:
        /* <DEDUP_REMOVED lines=29> */
.L_x_6539:
[----:B------:R-:W-:Y:S05]  /*26710*/  BSYNC.RECONVERGENT B4 ;  /* 0x0000000000047941 */ /* 0x000fea0003800200 */
.L_x_6538:
        /* <DEDUP_REMOVED lines=29> */
.L_x_6533:
        /* <DEDUP_REMOVED lines=33> */
.L_x_6541:
[----:B------:R-:W-:Y:S05]  /*26b00*/  BSYNC.RECONVERGENT B4 ;  /* 0x0000000000047941 */ /* 0x000fea0003800200 */
.L_x_6540:
        /* <DEDUP_REMOVED lines=27> */
.L_x_6537:
[----:B------:R-:W-:Y:S05]  /*26cc0*/  BSYNC.RECONVERGENT B3 ;  /* 0x0000000000037941 */ /* 0x000fea0003800200 */
.L_x_6532:
[----:B------:R-:W-:Y:S01]  /*26cd0*/  ISETP.GE.AND P0, PT, R15, RZ, PT ;  /* 0x000000ff0f00720c */ /* 0x000fe20003f06270 */
[----:B------:R-:W-:Y:S01]  /*26ce0*/  FADD.FTZ R27, R27, 0.69314718246459960938 ;  /* 0x3f3172181b1b7421 */ /* 0x000fe20000010000 */
[----:B------:R-:W-:-:S11]  /*26cf0*/  FADD.FTZ R0, |R0|, -RZ ;  /* 0x800000ff00007221 */ /* 0x000fd60000010200 */
[----:B------:R-:W-:-:S07]  /*26d00*/  @P0 FADD.FTZ R27, -R27, -RZ ;  /* 0x800000ff1b1b0221 */ /* 0x000fce0000010100 */
.L_x_6498:
[----:B------:R-:W-:Y:S05]  /*26d10*/  BSYNC.RECONVERGENT B2 ;  /* 0x0000000000027941 */ /* 0x000fea0003800200 */
.L_x_6496:
[----:B------:R-:W-:Y:S05]  /*26d20*/  WARPSYNC.ALL ;  /* 0x0000000000007948 */ /* 0x000fea0003800000 */
[----:B------:R-:W0:Y:S01]  /*26d30*/  LDC.64 R4, c[0x0][0x388] ;  /* 0x0000e200ff047b82 */ /* 0x000e220000000a00 */
[----:B------:R-:W-:Y:S01]  /*26d40*/  FSETP.NAN.FTZ.AND P0, PT, |R0|, |R0|, PT ;  /* 0x400000000000720b */ /* 0x000fe20003f18200 */
[----:B------:R-:W-:Y:S01]  /*26d50*/  BSSY.RECONVERGENT B0, `(.L_x_6542) ;  /* 0x000000d000007945 */ /* 0x000fe20003800200 */
[----:B------:R-:W-:Y:S02]  /*26d60*/  F2FP.F16.F32.PACK_AB R6, R29, R26 ;  /* 0x0000001a1d06723e */ /* 0x000fe400000000ff */
        /* <DEDUP_REMOVED lines=11> */
.L_x_6543:
[----:B------:R-:W-:Y:S05]  /*26e20*/  BSYNC.RECONVERGENT B0 ;  /* 0x0000000000007941 */ /* 0x000fea0003800200 */
.L_x_6542:
[----:B------:R-:W-:Y:S02]  /*26e30*/  F2FP.F16.F32.PACK_AB R5, R14, R13 ;  /* 0x0000000d0e05723e */ /* 0x000fe400000000ff */
[----:B------:R-:W-:Y:S02]  /*26e40*/  F2FP.F16.F32.PACK_AB R4, R24, R23 ;  /* 0x000000171804723e */ /* 0x000fe400000000ff */
[----:B------:R-:W-:Y:S02]  /*26e50*/  F2FP.F16.F32.PACK_AB R11, R12, R11 ;  /* 0x0000000b0c0b723e */ /* 0x000fe400000000ff */
[----:B------:R-:W-:Y:S02]  /*26e60*/  F2FP.F16.F32.PACK_AB R10, R21, R10 ;  /* 0x0000000a150a723e */ /* 0x000fe400000000ff */
[----:B------:R-:W-:Y:S02]  /*26e70*/  F2FP.F16.F32.PACK_AB R9, R22, R9 ;  /* 0x000000091609723e */ /* 0x000fe400000000ff */
[----:B------:R-:W-:-:S02]  /*26e80*/  F2FP.F16.F32.PACK_AB R8, R20, R19 ;  /* 0x000000131408723e */ /* 0x000fc400000000ff */
[----:B------:R-:W-:-:S05]  /*26e90*/  F2FP.F16.F32.PACK_AB R7, R16, R27 ;  /* 0x0000001b1007723e */ /* 0x000fca00000000ff */
[----:B------:R-:W-:Y:S01]  /*26ea0*/  STG.E.ENL2.256 desc[UR4][R2.64], R8, R4 ;  /* 0xf80000080204797f */ /* 0x000fe2000f121804 */
[----:B------:R-:W-:Y:S05]  /*26eb0*/  EXIT ;  /* 0x000000000000794d */ /* 0x000fea0003800000 */
        .weak           $__internal_13_$__cuda_sm3x_div_rn_ftz_f32_slowpath
        .type           $__internal_13_$__cuda_sm3x_div_rn_ftz_f32_slowpath,@function
        .size           $__internal_13_$__cuda_sm3x_div_rn_ftz_f32_slowpath,(.L_x_17848 - $__internal_13_$__cuda_sm3x_div_rn_ftz_f32_slowpath)
$__internal_13_$__cuda_sm3x_div_rn_ftz_f32_slowpath:
        /* <DEDUP_REMOVED lines=32> */
.L_x_6546:
[----:B------:R-:W-:Y:S05]  /*270c0*/  BSYNC.RELIABLE B1 ;  /* 0x0000000000017941 */ /* 0x000fea0003800100 */
.L_x_6545:
        /* <DEDUP_REMOVED lines=27> */
.L_x_6552:
[----:B------:R-:W-:-:S07]  /*27280*/  LEA R0, R3, R0, 0x17 ;  /* 0x0000000003007211 */ /* 0x000fce00078eb8ff */
.L_x_6553:
[----:B------:R-:W-:Y:S05]  /*27290*/  BSYNC.RECONVERGENT B1 ;  /* 0x0000000000017941 */ /* 0x000fea0003800200 */
.L_x_6551:
[----:B------:R-:W-:Y:S05]  /*272a0*/  BRA `(.L_x_6554) ;  /* 0x0000000000207947 */ /* 0x000fea0003800000 */
.L_x_6550:
[----:B------:R-:W-:-:S04]  /*272b0*/  LOP3.LUT R17, R8, 0x80000000, R17, 0x48, !PT ;  /* 0x8000000008117812 */ /* 0x000fc800078e4811 */
[----:B------:R-:W-:Y:S01]  /*272c0*/  LOP3.LUT R0, R17, 0x7f800000, RZ, 0xfc, !PT ;  /* 0x7f80000011007812 */ /* 0x000fe200078efcff */
[----:B------:R-:W-:Y:S06]  /*272d0*/  BRA `(.L_x_6554) ;  /* 0x0000000000147947 */ /* 0x000fec0003800000 */
.L_x_6549:
[----:B------:R-:W-:Y:S01]  /*272e0*/  LOP3.LUT R0, R8, 0x80000000, R17, 0x48, !PT ;  /* 0x8000000008007812 */ /* 0x000fe200078e4811 */
[----:B------:R-:W-:Y:S06]  /*272f0*/  BRA `(.L_x_6554) ;  /* 0x00000000000c7947 */ /* 0x000fec0003800000 */
.L_x_6548:
[----:B------:R-:W0:Y:S01]  /*27300*/  MUFU.RSQ R0, -QNAN ;  /* 0xffc0000000007908 */ /* 0x000e220000001400 */
[----:B------:R-:W-:Y:S05]  /*27310*/  BRA `(.L_x_6554) ;  /* 0x0000000000047947 */ /* 0x000fea0003800000 */
.L_x_6547:
[----:B------:R-:W-:-:S07]  /*27320*/  FADD.FTZ R0, R17, R8 ;  /* 0x0000000811007221 */ /* 0x000fce0000010000 */
.L_x_6554:
[----:B------:R-:W-:Y:S05]  /*27330*/  BSYNC.RECONVERGENT B0 ;  /* 0x0000000000007941 */ /* 0x000fea0003800200 */
.L_x_6544:
[----:B------:R-:W-:-:S04]  /*27340*/  HFMA2 R5, -RZ, RZ, 0, 0 ;  /* 0x00000000ff057431 */ /* 0x000fc800000001ff */
[----:B0-----:R-:W-:Y:S05]  /*27350*/  RET.REL.NODEC R4 `(_ZN2at6native29vectorized_elementwise_kernelILi8EZZZNS0_17acosh_kernel_cudaERNS_18TensorIteratorBaseEENKUlvE_clEvENKUlvE1_clEvEUlN3c107complexINS6_4HalfEEEE_St5arrayIPcLm2EEEEviT0_T1_) ;  /* 0xfffffd8c04287950 */ /* 0x001fea0003c3ffff */
.L_x_6555:
        /* <DEDUP_REMOVED lines=10> */
.L_x_17848:


//--------------------- .text._ZN2at6native18elementwise_kernelILi128ELi4EZNS0_15gpu_kernel_implIZZZNS0_17acosh_kernel_cudaERNS_18TensorIteratorBaseEENKUlvE_clEvENKUlvE0_clEvEUlN3c107complexIfEEE_EEvS4_RKT_EUliE_EEviT1_ --------------------------
	.section	.text._ZN2at6native18elementwise_kernelILi128ELi4EZNS0_15gpu_kernel_implIZZZNS0_17acosh_kernel_cudaERNS_18TensorIteratorBaseEENKUlvE_clEvENKUlvE0_clEvEUlN3c107complexIfEEE_EEvS4_RKT_EUliE_EEviT1_,"ax",@progbits
	.align	128
        .global         _ZN2at6native18elementwise_kernelILi128ELi4EZNS0_15gpu_kernel_implIZZZNS0_17acosh_kernel_cudaERNS_18TensorIteratorBaseEENKUlvE_clEvENKUlvE0_clEvEUlN3c107complexIfEEE_EEvS4_RKT_EUliE_EEviT1_
        .type           _ZN2at6native18elementwise_kernelILi128ELi4EZNS0_15gpu_kernel_implIZZZNS0_17acosh_kernel_cudaERNS_18TensorIteratorBaseEENKUlvE_clEvENKUlvE0_clEvEUlN3c107complexIfEEE_EEvS4_RKT_EUliE_EEviT1_,@function
        .size           _ZN2at6native18elementwise_kernelILi128ELi4EZNS0_15gpu_kernel_implIZZZNS0_17acosh_kernel_cudaERNS_18TensorIteratorBaseEENKUlvE_clEvENKUlvE0_clEvEUlN3c107complexIfEEE_EEvS4_RKT_EUliE_EEviT1_,(.L_x_17849 - _ZN2at6native18elementwise_kernelILi128ELi4EZNS0_15gpu_kernel_implIZZZNS0_17acosh_kernel_cudaERNS_18TensorIteratorBaseEENKUlvE_clEvENKUlvE0_clEvEUlN3c107complexIfEEE_EEvS4_RKT_EUliE_EEviT1_)
        .other          _ZN2at6native18elementwise_kernelILi128ELi4EZNS0_15gpu_kernel_implIZZZNS0_17acosh_kernel_cudaERNS_18TensorIteratorBaseEENKUlvE_clEvENKUlvE0_clEvEUlN3c107complexIfEEE_EEvS4_RKT_EUliE_EEviT1_,@"STO_CUDA_ENTRY STV_DEFAULT"
_ZN2at6native18elementwise_kernelILi128ELi4EZNS0_15gpu_kernel_implIZZZNS0_17acosh_kernel_cudaERNS_18TensorIteratorBaseEENKUlvE_clEvENKUlvE0_clEvEUlN3c107complexIfEEE_EEvS4_RKT_EUliE_EEviT1_:
.text._ZN2at6native18elementwise_kernelILi128ELi4EZNS0_15gpu_kernel_implIZZZNS0_17acosh_kernel_cudaERNS_18TensorIteratorBaseEENKUlvE_clEvENKUlvE0_clEvEUlN3c107complexIfEEE_EEvS4_RKT_EUliE_EEviT1_:
        /* <DEDUP_REMOVED lines=319> */
.L_x_6558:
[----:B------:R-:W0:Y:S01]  /*13f0*/  LDCU.64 UR6, c[0x0][0x588] ;  /* 0x0000b100ff0677ac */ /* 0x000e220008000a00 */
[----:B------:R-:W-:Y:S01]  /*1400*/  BSSY.RECONVERGENT B7, `(.L_x_6559) ;  /* 0x00000f1000077945 */ /* 0x000fe20003800200 */
        /* <DEDUP_REMOVED lines=14> */
[----:B------:R-:W-:Y:S01]  /*14f0*/  IMAD.MOV.U32 R3, RZ, RZ, RZ ;  /* 0x000000ffff037224 */ /* 0x000fe200078e00ff */
[----:B--2---:R-:W0:Y:S01]  /*1500*/  I2F.S16 R2, R2 ;  /* 0x0000000200027306 */ /* 0x004e220000101400 */
[----:B------:R-:W-:Y:S05]  /*1510*/  BRA `(.L_x_6565) ;  /* 0x0000000c007c7947 */ /* 0x000fea0003800000 */
.L_x_6563:
[----:B------:R-:W2:Y:S01]  /*1520*/  LDG.E.U8 R2, desc[UR36][R4.64] ;  /* 0x0000002404027981 */ /* 0x000ea2000c1e1100 */
[----:B------:R-:W-:Y:S02]  /*1530*/  MOV R3, RZ ;  /* 0x000000ff00037202 */ /* 0x000fe40000000f00 */
[----:B--2---:R-:W-:Y:S01]  /*1540*/  I2FP.F32.U32 R2, R2 ;  /* 0x0000000200027245 */ /* 0x004fe20000201000 */
[----:B------:R-:W-:Y:S06]  /*1550*/  BRA `(.L_x_6565) ;  /* 0x0000000c006c7947 */ /* 0x000fec0003800000 */
.L_x_6562:
[----:B------:R-:W-:-:S09]  /*1560*/  UISETP.NE.AND UP0, UPT, UR4, 0x2, UPT ;  /* 0x000000020400788c */ /* 0x000fd2000bf05270 */
[----:B------:R-:W-:Y:S05]  /*1570*/  BRA.U !UP0, `(.L_x_6566) ;  /* 0x0000000108307547 */ /* 0x000fea000b800000 */
[----:B------:R-:W-:-:S09]  /*1580*/  UISETP.NE.AND UP0, UPT, UR4, 0x3, UPT ;  /* 0x000000030400788c */ /* 0x000fd2000bf05270 */
[----:B------:R-:W-:Y:S05]  /*1590*/  BRA.U !UP0, `(.L_x_6567) ;  /* 0x0000000108187547 */ /* 0x000fea000b800000 */
[----:B------:R-:W-:-:S09]  /*15a0*/  UISETP.NE.AND UP0, UPT, UR4, 0x4, UPT ;  /* 0x000000040400788c */ /* 0x000fd2000bf05270 */
[----:B------:R-:W-:Y:S05]  /*15b0*/  BRA.U UP0, `(.L_x_6564) ;  /* 0x0000000900cc7547 */ /* 0x000fea000b800000 */
[----:B------:R-:W2:Y:S01]  /*15c0*/  LDG.E.64 R4, desc[UR36][R4.64] ;  /* 0x0000002404047981 */ /* 0x000ea2000c1e1b00 */
[----:B------:R-:W-:Y:S01]  /*15d0*/  HFMA2 R3, -RZ, RZ, 0, 0 ;  /* 0x00000000ff037431 */ /* 0x000fe200000001ff */
[----:B--2---:R4:W0:Y:S01]  /*15e0*/  I2F.S64 R2, R4 ;  /* 0x0000000400027312 */ /* 0x0048220000301400 */
[----:B------:R-:W-:Y:S05]  /*15f0*/  BRA `(.L_x_6565) ;  /* 0x0000000c00447947 */ /* 0x000fea0003800000 */
.L_x_6567:
[----:B------:R-:W2:Y:S01]  /*1600*/  LDG.E R2, desc[UR36][R4.64] ;  /* 0x0000002404027981 */ /* 0x000ea2000c1e1900 */
[----:B------:R-:W-:Y:S01]  /*1610*/  IMAD.MOV.U32 R3, RZ, RZ, RZ ;  /* 0x000000ffff037224 */ /* 0x000fe200078e00ff */
[----:B--2---:R-:W-:Y:S01]  /*1620*/  I2FP.F32.S32 R2, R2 ;  /* 0x0000000200027245 */ /* 0x004fe20000201400 */
[----:B------:R-:W-:Y:S06]  /*1630*/  BRA `(.L_x_6565) ;  /* 0x0000000c00347947 */ /* 0x000fec0003800000 */
.L_x_6566:
[----:B------:R-:W2:Y:S01]  /*1640*/  LDG.E.U16 R2, desc[UR36][R4.64] ;  /* 0x0000002404027981 */ /* 0x000ea2000c1e1500 */
[----:B------:R-:W-:Y:S01]  /*1650*/  MOV R3, RZ ;  /* 0x000000ff00037202 */ /* 0x000fe20000000f00 */
[----:B--2---:R-:W0:Y:S01]  /*1660*/  I2F.S16 R2, R2 ;  /* 0x0000000200027306 */ /* 0x004e220000101400 */
[----:B------:R-:W-:Y:S05]  /*1670*/  BRA `(.L_x_6565) ;  /* 0x0000000c00247947 */ /* 0x000fea0003800000 */
.L_x_6561:
[----:B------:R-:W-:-:S09]  /*1680*/  UISETP.GT.AND UP0, UPT, UR4, 0x6, UPT ;  /* 0x000000060400788c */ /* 0x000fd2000bf04270 */
[----:B------:R-:W-:Y:S05]  /*1690*/  BRA.U UP0, `(.L_x_6568) ;  /* 0x00000001002c7547 */ /* 0x000fea000b800000 */
[----:B------:R-:W-:-:S09]  /*16a0*/  UISETP.NE.AND UP0, UPT, UR4, 0x5, UPT ;  /* 0x000000050400788c */ /* 0x000fd2000bf05270 */
[----:B------:R-:W-:Y:S05]  /*16b0*/  BRA.U !UP0, `(.L_x_6569) ;  /* 0x0000000108147547 */ /* 0x000fea000b800000 */
[----:B------:R-:W-:-:S09]  /*16c0*/  UISETP.NE.AND UP0, UPT, UR4, 0x6, UPT ;  /* 0x000000060400788c */ /* 0x000fd2000bf05270 */
[----:B------:R-:W-:Y:S05]  /*16d0*/  BRA.U UP0, `(.L_x_6564) ;  /* 0x0000000900847547 */ /* 0x000fea000b800000 */
[----:B------:R2:W5:Y:S01]  /*16e0*/  LDG.E R2, desc[UR36][R4.64] ;  /* 0x0000002404027981 */ /* 0x000562000c1e1900 */
[----:B------:R-:W-:Y:S01]  /*16f0*/  HFMA2 R3, -RZ, RZ, 0, 0 ;  /* 0x00000000ff037431 */ /* 0x000fe200000001ff */
[----:B------:R-:W-:Y:S06]  /*1700*/  BRA `(.L_x_6565) ;  /* 0x0000000c00007947 */ /* 0x000fec0003800000 */
.L_x_6569:
[----:B------:R-:W2:Y:S01]  /*1710*/  LDG.E.U16 R2, desc[UR36][R4.64] ;  /* 0x0000002404027981 */ /* 0x000ea2000c1e1500 */
[----:B------:R-:W-:Y:S02]  /*1720*/  IMAD.MOV.U32 R3, RZ, RZ, RZ ;  /* 0x000000ffff037224 */ /* 0x000fe400078e00ff */
[----:B--2---:R-:W-:Y:S01]  /*1730*/  HADD2.F32 R2, -RZ, R2.H0_H0 ;  /* 0x20000002ff027230 */ /* 0x004fe20000004100 */
[----:B------:R-:W-:Y:S06]  /*1740*/  BRA `(.L_x_6565) ;  /* 0x0000000800f07947 */ /* 0x000fec0003800000 */
.L_x_6568:
[----:B------:R-:W-:-:S09]  /*1750*/  UISETP.NE.AND UP0, UPT, UR4, 0x7, UPT ;  /* 0x000000070400788c */ /* 0x000fd2000bf05270 */
[----:B------:R-:W-:Y:S05]  /*1760*/  BRA.U !UP0, `(.L_x_6570) ;  /* 0x0000000108287547 */ /* 0x000fea000b800000 */
[----:B------:R-:W-:-:S09]  /*1770*/  UISETP.NE.AND UP0, UPT, UR4, 0x8, UPT ;  /* 0x000000080400788c */ /* 0x000fd2000bf05270 */
[----:B------:R-:W-:Y:S05]  /*1780*/  BRA.U !UP0, `(.L_x_6571) ;  /* 0x0000000108107547 */ /* 0x000fea000b800000 */
[----:B------:R-:W-:-:S09]  /*1790*/  UISETP.NE.AND UP0, UPT, UR4, 0x9, UPT ;  /* 0x000000090400788c */ /* 0x000fd2000bf05270 */
[----:B------:R-:W-:Y:S05]  /*17a0*/  BRA.U UP0, `(.L_x_6564) ;  /* 0x0000000900507547 */ /* 0x000fea000b800000 */
[----:B------:R3:W5:Y:S01]  /*17b0*/  LDG.E.64 R2, desc[UR36][R4.64] ;  /* 0x0000002404027981 */ /* 0x000762000c1e1b00 */
[----:B------:R-:W-:Y:S05]  /*17c0*/  BRA `(.L_x_6565) ;  /* 0x0000000800d07947 */ /* 0x000fea0003800000 */
.L_x_6571:
[----:B------:R-:W2:Y:S02]  /*17d0*/  LDG.E R3, desc[UR36][R4.64] ;  /* 0x0000002404037981 */ /* 0x000ea4000c1e1900 */
[--C-:B--2---:R-:W-:Y:S02]  /*17e0*/  HADD2.F32 R2, -RZ, R3.reuse.H0_H0 ;  /* 0x20000003ff027230 */ /* 0x104fe40000004100 */
[----:B------:R-:W-:Y:S01]  /*17f0*/  HADD2.F32 R3, -RZ, R3.H1_H1 ;  /* 0x30000003ff037230 */ /* 0x000fe20000004100 */
[----:B------:R-:W-:Y:S06]  /*1800*/  BRA `(.L_x_6565) ;  /* 0x0000000800c07947 */ /* 0x000fec0003800000 */
.L_x_6570:
[----:B------:R-:W2:Y:S01]  /*1810*/  LDG.E.64 R4, desc[UR36][R4.64] ;  /* 0x0000002404047981 */ /* 0x000ea2000c1e1b00 */
[----:B------:R-:W-:Y:S01]  /*1820*/  UMOV UR4, 0xf0000000 ;  /* 0xf000000000047882 */ /* 0x000fe20000000000 */
[----:B------:R-:W-:Y:S01]  /*1830*/  UMOV UR5, 0x380fffff ;  /* 0x380fffff00057882 */ /* 0x000fe20000000000 */
[----:B------:R-:W-:Y:S01]  /*1840*/  MOV R3, RZ ;  /* 0x000000ff00037202 */ /* 0x000fe20000000f00 */
[----:B--2---:R-:W0:Y:S01]  /*1850*/  F2F.F32.F64 R2, R4 ;  /* 0x0000000400027310 */ /* 0x004e220000301000 */
[----:B------:R-:W-:-:S14]  /*1860*/  DSETP.GEU.AND P0, PT, |R4|, UR4, PT ;  /* 0x0000000404007e2a */ /* 0x000fdc000bf0e200 */
[----:B0-----:R-:W-:Y:S01]  /*1870*/  @!P0 FMUL R2, R2, 1.175494350822287508e-38 ;  /* 0x0080000002028820 */ /* 0x001fe20000400000 */
[----:B------:R-:W-:Y:S06]  /*1880*/  BRA `(.L_x_6565) ;  /* 0x0000000800a07947 */ /* 0x000fec0003800000 */
.L_x_6560:
        /* <DEDUP_REMOVED lines=11> */
[----:B------:R-:W-:Y:S01]  /*1940*/  FSEL R2, RZ, 1, !P0 ;  /* 0x3f800000ff027808 */ /* 0x000fe20004000000 */
[----:B------:R-:W-:Y:S08]  /*1950*/  BRA `(.L_x_6565) ;  /* 0x00000008006c7947 */ /* 0x000ff00003800000 */
.L_x_6574:
[----:B------:R-:W2:Y:S01]  /*1960*/  LDG.E.128 R4, desc[UR36][R4.64] ;  /* 0x0000002404047981 */ /* 0x000ea2000c1e1d00 */
[----:B------:R-:W-:Y:S01]  /*1970*/  UMOV UR4, 0xf0000000 ;  /* 0xf000000000047882 */ /* 0x000fe20000000000 */
[----:B------:R-:W-:Y:S01]  /*1980*/  UMOV UR5, 0x380fffff ;  /* 0x380fffff00057882 */ /* 0x000fe20000000000 */
[----:B--2---:R-:W0:Y:S01]  /*1990*/  F2F.F32.F64 R2, R4 ;  /* 0x0000000400027310 */ /* 0x004e220000301000 */
[----:B------:R-:W-:Y:S02]  /*19a0*/  DSETP.GEU.AND P0, PT, |R4|, UR4, PT ;  /* 0x0000000404007e2a */ /* 0x000fe4000bf0e200 */
[----:B------:R-:W-:-:S05]  /*19b0*/  DSETP.GEU.AND P1, PT, |R6|, UR4, PT ;  /* 0x0000000406007e2a */ /* 0x000fca000bf2e200 */
[----:B------:R-:W1:Y:S07]  /*19c0*/  F2F.F32.F64 R3, R6 ;  /* 0x0000000600037310 */ /* 0x000e6e0000301000 */
[----:B0-----:R-:W-:Y:S02]  /*19d0*/  @!P0 FMUL R2, R2, 1.175494350822287508e-38 ;  /* 0x0080000002028820 */ /* 0x001fe40000400000 */
[----:B-1----:R-:W-:Y:S01]  /*19e0*/  @!P1 FMUL R3, R3, 1.175494350822287508e-38 ;  /* 0x0080000003039820 */ /* 0x002fe20000400000 */
[----:B------:R-:W-:Y:S06]  /*19f0*/  BRA `(.L_x_6565) ;  /* 0x0000000800447947 */ /* 0x000fec0003800000 */
.L_x_6573:
        /* <DEDUP_REMOVED lines=22> */
[----:B------:R-:W-:Y:S01]  /*1b60*/  SEL R5, R3, RZ, P0 ;  /* 0x000000ff03057207 */ /* 0x000fe20000000000 */
[----:B------:R-:W-:-:S03]  /*1b70*/  HFMA2 R3, -RZ, RZ, 0, 0 ;  /* 0x00000000ff037431 */ /* 0x000fc600000001ff */
[----:B------:R-:W-:Y:S01]  /*1b80*/  LOP3.LUT R2, R5, 0x80000000, R2, 0xf8, !PT ;  /* 0x8000000005027812 */ /* 0x000fe200078ef802 */
[----:B------:R-:W-:Y:S06]  /*1b90*/  BRA `(.L_x_6565) ;  /* 0x0000000400dc7947 */ /* 0x000fec0003800000 */
.L_x_6576:
[----:B------:R-:W2:Y:S02]  /*1ba0*/  LDG.E.U8 R3, desc[UR36][R4.64] ;  /* 0x0000002404037981 */ /* 0x000ea4000c1e1100 */
[C---:B--2---:R-:W-:Y:S01]  /*1bb0*/  SHF.L.U32 R2, R3.reuse, 0x19, RZ ;  /* 0x0000001903027819 */ /* 0x044fe200000006ff */
[----:B------:R-:W-:-:S03]  /*1bc0*/  IMAD.SHL.U32 R3, R3, 0x100, RZ ;  /* 0x0000010003037824 */ /* 0x000fc600078e00ff */
[----:B------:R-:W-:Y:S02]  /*1bd0*/  ISETP.GT.U32.AND P0, PT, R2, 0x7ffffff, PT ;  /* 0x07ffffff0200780c */ /* 0x000fe40003f04070 */
[----:B------:R-:W-:-:S11]  /*1be0*/  PRMT R7, R3, 0x9910, RZ ;  /* 0x0000991003077816 */ /* 0x000fd600000000ff */
[----:B------:R-:W-:Y:S02]  /*1bf0*/  @!P0 LOP3.LUT R0, R3, 0x7f00, RZ, 0xc0, !PT ;  /* 0x00007f0003008812 */ /* 0x000fe400078ec0ff */
[----:B------:R-:W-:Y:S02]  /*1c00*/  @P0 LEA.HI R2, R2, 0x70000000, RZ, 0x1c ;  /* 0x7000000002020811 */ /* 0x000fe400078fe0ff */
[----:B------:R-:W-:Y:S02]  /*1c10*/  @!P0 LOP3.LUT R0, R0, 0x3f000000, RZ, 0xfc, !PT ;  /* 0x3f00000000008812 */ /* 0x000fe400078efcff */
[----:B------:R-:W-:-:S03]  /*1c20*/  MOV R3, RZ ;  /* 0x000000ff00037202 */ /* 0x000fc60000000f00 */
[----:B------:R-:W-:Y:S01]  /*1c30*/  @!P0 FADD.FTZ R0, R0, -0.5 ;  /* 0xbf00000000008421 */ /* 0x000fe20000010000 */
[----:B------:R-:W-:-:S05]  /*1c40*/  @P0 FMUL.FTZ R0, R2, 1.9259299443872358531e-34 ;  /* 0x0780000002000820 */ /* 0x000fca0000410000 */
[----:B------:R-:W-:Y:S01]  /*1c50*/  LOP3.LUT R2, R0, 0x80000000, R7, 0xf8, !PT ;  /* 0x8000000000027812 */ /* 0x000fe200078ef807 */
[----:B------:R-:W-:Y:S06]  /*1c60*/  BRA `(.L_x_6565) ;  /* 0x0000000400a87947 */ /* 0x000fec0003800000 */
.L_x_6575:
[----:B------:R-:W2:Y:S01]  /*1c70*/  LDG.E.U16 R2, desc[UR36][R4.64] ;  /* 0x0000002404027981 */ /* 0x000ea2000c1e1500 */
[----:B------:R-:W-:Y:S02]  /*1c80*/  HFMA2 R3, -RZ, RZ, 0, 0 ;  /* 0x00000000ff037431 */ /* 0x000fe400000001ff */
[----:B--2---:R-:W-:Y:S01]  /*1c90*/  IMAD.U32 R2, R2, 0x10000, RZ ;  /* 0x0001000002027824 */ /* 0x004fe200078e00ff */
[----:B------:R-:W-:Y:S06]  /*1ca0*/  BRA `(.L_x_6565) ;  /* 0x0000000400987947 */ /* 0x000fec0003800000 */
.L_x_6572:
        /* <DEDUP_REMOVED lines=9> */
[----:B------:R-:W-:Y:S02]  /*1d40*/  MOV R3, RZ ;  /* 0x000000ff00037202 */ /* 0x000fe40000000f00 */
[----:B--2---:R-:W-:Y:S01]  /*1d50*/  I2FP.F32.U32 R2, R2 ;  /* 0x0000000200027245 */ /* 0x004fe20000201000 */
[----:B------:R-:W-:Y:S06]  /*1d60*/  BRA `(.L_x_6565) ;  /* 0x0000000400687947 */ /* 0x000fec0003800000 */
.L_x_6579:
[----:B------:R-:W2:Y:S01]  /*1d70*/  LDG.E.U8 R4, desc[UR36][R4.64] ;  /* 0x0000002404047981 */ /* 0x000ea2000c1e1100 */
[----:B------:R-:W-:Y:S02]  /*1d80*/  CS2R R2, SRZ ;  /* 0x0000000000027805 */ /* 0x000fe4000001ff00 */
        /* <DEDUP_REMOVED lines=18> */
.L_x_6581:
[----:B------:R-:W-:Y:S05]  /*1eb0*/  BSYNC.RECONVERGENT B0 ;  /* 0x0000000000007941 */ /* 0x000fea0003800200 */
.L_x_6580:
[----:B------:R-:W-:Y:S02]  /*1ec0*/  SHF.L.U32 R0, R0, 0x14, RZ ;  /* 0x0000001400007819 */ /* 0x000fe400000006ff */
[----:B------:R-:W-:-:S04]  /*1ed0*/  LEA R2, R2, 0x3b800000, 0x17 ;  /* 0x3b80000002027811 */ /* 0x000fc800078eb8ff */
[----:B------:R-:W-:Y:S01]  /*1ee0*/  LOP3.LUT R2, R2, R0, R9, 0xfe, !PT ;  /* 0x0000000002027212 */ /* 0x000fe200078efe09 */
[----:B------:R-:W-:Y:S06]  /*1ef0*/  BRA `(.L_x_6565) ;  /* 0x0000000400047947 */ /* 0x000fec0003800000 */
.L_x_6578:
[----:B------:R-:W2:Y:S01]  /*1f00*/  LDG.E.U8 R4, desc[UR36][R4.64] ;  /* 0x0000002404047981 */ /* 0x000ea2000c1e1100 */
[----:B------:R-:W-:Y:S02]  /*1f10*/  CS2R R2, SRZ ;  /* 0x0000000000027805 */ /* 0x000fe4000001ff00 */
        /* <DEDUP_REMOVED lines=18> */
.L_x_6583:
[----:B------:R-:W-:Y:S05]  /*2040*/  BSYNC.RECONVERGENT B0 ;  /* 0x0000000000007941 */ /* 0x000fea0003800200 */
.L_x_6582:
[----:B------:R-:W-:Y:S01]  /*2050*/  IMAD.SHL.U32 R0, R0, 0x200000, RZ ;  /* 0x0020000000007824 */ /* 0x000fe200078e00ff */
[----:B------:R-:W-:-:S04]  /*2060*/  LEA R2, R2, 0x37800000, 0x17 ;  /* 0x3780000002027811 */ /* 0x000fc800078eb8ff */
[----:B------:R-:W-:Y:S01]  /*2070*/  LOP3.LUT R2, R2, R0, R9, 0xfe, !PT ;  /* 0x0000000002027212 */ /* 0x000fe200078efe09 */
[----:B------:R-:W-:Y:S06]  /*2080*/  BRA `(.L_x_6565) ;  /* 0x0000000000a07947 */ /* 0x000fec0003800000 */
.L_x_6577:
[----:B------:R-:W-:-:S09]  /*2090*/  UISETP.NE.AND UP0, UPT, UR4, 0x1c, UPT ;  /* 0x0000001c0400788c */ /* 0x000fd2000bf05270 */
[----:B------:R-:W-:Y:S05]  /*20a0*/  BRA.U !UP0, `(.L_x_6584) ;  /* 0x00000001088c7547 */ /* 0x000fea000b800000 */
[----:B------:R-:W-:-:S09]  /*20b0*/  UISETP.NE.AND UP0, UPT, UR4, 0x1d, UPT ;  /* 0x0000001d0400788c */ /* 0x000fd2000bf05270 */
[----:B------:R-:W-:Y:S05]  /*20c0*/  BRA.U !UP0, `(.L_x_6585) ;  /* 0x0000000108747547 */ /* 0x000fea000b800000 */
[----:B------:R-:W-:-:S09]  /*20d0*/  UISETP.NE.AND UP0, UPT, UR4, 0x2c, UPT ;  /* 0x0000002c0400788c */ /* 0x000fd2000bf05270 */
[----:B------:R-:W-:Y:S05]  /*20e0*/  BRA.U !UP0, `(.L_x_6586) ;  /* 0x0000000108487547 */ /* 0x000fea000b800000 */
.L_x_6564:
[----:B------:R-:W-:Y:S01]  /*20f0*/  MOV R0, 0x0 ;  /* 0x0000000000007802 */ /* 0x000fe20000000f00 */
[----:B------:R-:W0:Y:S01]  /*2100*/  LDCU.64 UR4, c[0x4][0x158] ;  /* 0x01002b00ff0477ac */ /* 0x000e220008000a00 */
[----:B------:R-:W-:Y:S01]  /*2110*/  HFMA2 R8, -RZ, RZ, 0, 4.64916229248046875e-06 ;  /* 0x0000004eff087431 */ /* 0x000fe200000001ff */
[----:B------:R-:W-:Y:S01]  /*2120*/  MOV R12, 0x1 ;  /* 0x00000001000c7802 */ /* 0x000fe20000000f00 */
[----:B------:R1:W2:Y:S01]  /*2130*/  LDC.64 R2, c[0x4][R0] ;  /* 0x0100000000027b82 */ /* 0x0002a20000000a00 */
[----:B------:R-:W3:Y:S01]  /*2140*/  LDCU.64 UR6, c[0x4][0x160] ;  /* 0x01002c00ff0677ac */ /* 0x000ee20008000a00 */
[----:B------:R-:W-:Y:S01]  /*2150*/  IMAD.MOV.U32 R13, RZ, RZ, RZ ;  /* 0x000000ffff0d7224 */ /* 0x000fe200078e00ff */
[----:B------:R-:W4:Y:S01]  /*2160*/  LDCU.64 UR8, c[0x4][0x18] ;  /* 0x01000300ff0877ac */ /* 0x000f220008000a00 */
[----:B0-----:R-:W-:Y:S02]  /*2170*/  MOV R4, UR4 ;  /* 0x0000000400047c02 */ /* 0x001fe40008000f00 */
[----:B------:R-:W-:Y:S01]  /*2180*/  MOV R5, UR5 ;  /* 0x0000000500057c02 */ /* 0x000fe20008000f00 */
[----:B---3--:R-:W-:Y:S01]  /*2190*/  IMAD.U32 R6, RZ, RZ, UR6 ;  /* 0x00000006ff067e24 */ /* 0x008fe2000f8e00ff */
[----:B------:R-:W-:-:S02]  /*21a0*/  MOV R7, UR7 ;  /* 0x0000000700077c02 */ /* 0x000fc40008000f00 */
[----:B----4-:R-:W-:Y:S01]  /*21b0*/  MOV R10, UR8 ;  /* 0x00000008000a7c02 */ /* 0x010fe20008000f00 */
[----:B-1----:R-:W-:-:S07]  /*21c0*/  IMAD.U32 R11, RZ, RZ, UR9 ;  /* 0x00000009ff0b7e24 */ /* 0x002fce000f8e00ff */
[----:B------:R-:W-:-:S07]  /*21d0*/  LEPC R20, `(.L_x_6587) ;  /* 0x000000001014794e */ /* 0x000fce0000000000 */
[----:B--2---:R-:W-:Y:S05]  /*21e0*/  CALL.ABS.NOINC R2 ;  /* 0x0000000002007343 */ /* 0x004fea0003c00000 */
.L_x_6587:
[----:B------:R-:W-:Y:S01]  /*21f0*/  CS2R R2, SRZ ;  /* 0x0000000000027805 */ /* 0x000fe2000001ff00 */
[----:B------:R-:W-:Y:S06]  /*2200*/  BRA `(.L_x_6565) ;  /* 0x0000000000407947 */ /* 0x000fec0003800000 */
.L_x_6586:
[----:B------:R-:W2:Y:S01]  /*2210*/  LDG.E.U8 R4, desc[UR36][R4.64] ;  /* 0x0000002404047981 */ /* 0x000ea2000c1e1100 */
[----:B------:R-:W-:Y:S01]  /*2220*/  HFMA2 R2, -RZ, RZ, 3.814697265625e-06, 0 ;  /* 0x00400000ff027431 */ /* 0x000fe200000001ff */
[----:B------:R-:W-:Y:S02]  /*2230*/  MOV R3, RZ ;  /* 0x000000ff00037202 */ /* 0x000fe40000000f00 */
[----:B--2---:R-:W-:-:S13]  /*2240*/  ISETP.NE.AND P0, PT, R4, RZ, PT ;  /* 0x000000ff0400720c */ /* 0x004fda0003f05270 */
[----:B------:R-:W-:Y:S05]  /*2250*/  @!P0 BRA `(.L_x_6565) ;  /* 0x00000000002c8947 */ /* 0x000fea0003800000 */
[----:B------:R-:W-:-:S13]  /*2260*/  ISETP.NE.AND P0, PT, R4, 0xff, PT ;  /* 0x000000ff0400780c */ /* 0x000fda0003f05270 */
[----:B------:R-:W-:Y:S01]  /*2270*/  @!P0 IMAD.MOV.U32 R2, RZ, RZ, 0x7f800001 ;  /* 0x7f800001ff028424 */ /* 0x000fe200078e00ff */
[----:B------:R-:W-:Y:S01]  /*2280*/  @P0 SHF.L.U32 R2, R4, 0x17, RZ ;  /* 0x0000001704020819 */ /* 0x000fe200000006ff */
[----:B------:R-:W-:Y:S06]  /*2290*/  BRA `(.L_x_6565) ;  /* 0x00000000001c7947 */ /* 0x000fec0003800000 */
.L_x_6585:
[----:B------:R-:W2:Y:S01]  /*22a0*/  LDG.E.64 R4, desc[UR36][R4.64] ;  /* 0x0000002404047981 */ /* 0x000ea2000c1e1b00 */
[----:B------:R-:W-:Y:S01]  /*22b0*/  HFMA2 R3, -RZ, RZ, 0, 0 ;  /* 0x00000000ff037431 */ /* 0x000fe200000001ff */
[----:B--2---:R0:W1:Y:S01]  /*22c0*/  I2F.U64 R2, R4 ;  /* 0x0000000400027312 */ /* 0x0040620000301000 */
[----:B------:R-:W-:Y:S05]  /*22d0*/  BRA `(.L_x_6565) ;  /* 0x00000000000c7947 */ /* 0x000fea0003800000 */
.L_x_6584:
[----:B------:R-:W2:Y:S01]  /*22e0*/  LDG.E R2, desc[UR36][R4.64] ;  /* 0x0000002404027981 */ /* 0x000ea2000c1e1900 */
[----:B------:R-:W-:Y:S01]  /*22f0*/  IMAD.MOV.U32 R3, RZ, RZ, RZ ;  /* 0x000000ffff037224 */ /* 0x000fe200078e00ff */
[----:B--2---:R-:W-:-:S07]  /*2300*/  I2FP.F32.U32 R2, R2 ;  /* 0x0000000200027245 */ /* 0x004fce0000201000 */
.L_x_6565:
[----:B------:R-:W-:Y:S05]  /*2310*/  BSYNC.RECONVERGENT B7 ;  /* 0x0000000000077941 */ /* 0x000fea0003800200 */
.L_x_6559:
[C---:B01---5:R-:W-:Y:S01]  /*2320*/  FSETP.NAN.FTZ.AND P1, PT, |R2|.reuse, |R2|, PT ;  /* 0x400000020200720b */ /* 0x063fe20003f38200 */
[----:B------:R-:W-:Y:S01]  /*2330*/  BSSY.RECONVERGENT B2, `(.L_x_6588) ;  /* 0x000024f000027945 */ /* 0x000fe20003800200 */
[C---:B------:R-:W-:Y:S01]  /*2340*/  FSETP.NAN.FTZ.AND P0, PT, |R3|.reuse, |R3|, PT ;  /* 0x400000030300720b */ /* 0x040fe20003f18200 */
[----:B------:R-:W-:Y:S01]  /*2350*/  FADD.FTZ R12, |R2|, -RZ ;  /* 0x800000ff020c7221 */ /* 0x000fe20000010200 */
[----:B--234-:R-:W-:-:S11]  /*2360*/  FADD.FTZ R5, |R3|, -RZ ;  /* 0x800000ff03057221 */ /* 0x01cfd60000010200 */
        /* <DEDUP_REMOVED lines=14> */
[----:B------:R-:W-:-:S04]  /*2450*/  @P0 FADD.FTZ R0, R2, R5 ;  /* 0x0000000502000221 */ /* 0x000fc80000010000 */
[----:B------:R-:W-:Y:S01]  /*2460*/  @P0 IMAD.MOV.U32 R4, RZ, RZ, R0 ;  /* 0x000000ffff040224 */ /* 0x000fe200078e0000 */
[----:B------:R-:W-:Y:S06]  /*2470*/  BRA `(.L_x_6590) ;  /* 0x0000002000e87947 */ /* 0x000fec0003800000 */
.L_x_6589:
[----:B------:R-:W-:-:S04]  /*2480*/  FMNMX.FTZ R0, R12, |R3|, !PT ;  /* 0x400000030c007209 */ /* 0x000fc80007810000 */
        /* <DEDUP_REMOVED lines=40> */
[----:B------:R-:W-:Y:S05]  /*2710*/  CALL.REL.NOINC `($__internal_14_$__cuda_sm3x_div_rn_ftz_f32_slowpath) ;  /* 0x00000134001c7944 */ /* 0x000fea0003c00000 */
[----:B------:R-:W-:-:S07]  /*2720*/  IMAD.MOV.U32 R4, RZ, RZ, R9 ;  /* 0x000000ffff047224 */ /* 0x000fce00078e0009 */
.L_x_6595:
[----:B------:R-:W-:Y:S05]  /*2730*/  BSYNC.RECONVERGENT B4 ;  /* 0x0000000000047941 */ /* 0x000fea0003800200 */
.L_x_6594:
[----:B------:R-:W-:Y:S01]  /*2740*/  MOV R5, 0x3b33710b ;  /* 0x3b33710b00057802 */ /* 0x000fe20000000f00 */
[----:B------:R-:W-:Y:S01]  /*2750*/  FMUL.FTZ R0, R4, R4 ;  /* 0x0000000404007220 */ /* 0x000fe20000410000 */
[----:B------:R-:W-:Y:S01]  /*2760*/  HFMA2 R7, -RZ, RZ, 1.857421875, -1409 ;  /* 0x3f6ee581ff077431 */ /* 0x000fe200000001ff */
[----:B------:R-:W-:Y:S01]  /*2770*/  ISETP.GE.AND P0, PT, R2, RZ, PT ;  /* 0x000000ff0200720c */ /* 0x000fe20003f06270 */
[----:B------:R-:W-:Y:S02]  /*2780*/  IMAD.MOV.U32 R2, RZ, RZ, 0x4016cbe4 ;  /* 0x4016cbe4ff027424 */ /* 0x000fe400078e00ff */
[----:B------:R-:W-:Y:S01]  /*2790*/  FFMA.FTZ R5, R0, R5, -0.015681877732276916504 ;  /* 0xbc80774800057423 */ /* 0x000fe20000010005 */
[C---:B------:R-:W-:Y:S01]  /*27a0*/  FSETP.NEU.FTZ.AND P3, PT, R12.reuse, |R3|, PT ;  /* 0x400000030c00720b */ /* 0x040fe20003f7d000 */
[----:B------:R-:W-:Y:S01]  /*27b0*/  FADD.FTZ R12, R12, |R3| ;  /* 0x400000030c0c7221 */ /* 0x000fe20000010000 */
        /* <DEDUP_REMOVED lines=20> */
.L_x_6593:
        /* <DEDUP_REMOVED lines=30> */
[----:B------:R-:W-:Y:S05]  /*2ae0*/  CALL.REL.NOINC `($__internal_14_$__cuda_sm3x_div_rn_ftz_f32_slowpath) ;  /* 0x0000013000287944 */ /* 0x000fea0003c00000 */
[----:B------:R-:W-:-:S07]  /*2af0*/  MOV R5, R9 ;  /* 0x0000000900057202 */ /* 0x000fce0000000f00 */
.L_x_6599:
[----:B------:R-:W-:Y:S05]  /*2b00*/  BSYNC.RECONVERGENT B4 ;  /* 0x0000000000047941 */ /* 0x000fea0003800200 */
.L_x_6598:
        /* <DEDUP_REMOVED lines=19> */
[----:B------:R-:W-:-:S03]  /*2c40*/  FADD.FTZ R5, R12, |R3| ;  /* 0x400000030c057221 */ /* 0x000fc60000010000 */
        /* <DEDUP_REMOVED lines=8> */
.L_x_6597:
        /* <DEDUP_REMOVED lines=15> */
[----:B------:R-:W-:Y:S05]  /*2dc0*/  CALL.REL.NOINC `($__internal_14_$__cuda_sm3x_div_rn_ftz_f32_slowpath) ;  /* 0x0000012c00707944 */ /* 0x000fea0003c00000 */
[----:B------:R-:W-:-:S07]  /*2dd0*/  MOV R5, R9 ;  /* 0x0000000900057202 */ /* 0x000fce0000000f00 */
.L_x_6601:
[----:B------:R-:W-:Y:S05]  /*2de0*/  BSYNC.RECONVERGENT B4 ;  /* 0x0000000000047941 */ /* 0x000fea0003800200 */
.L_x_6600:
        /* <DEDUP_REMOVED lines=26> */
[----:B------:R-:W-:-:S07]  /*2f90*/  FSEL R0, R5, R2, P0 ;  /* 0x0000000205007208 */ /* 0x000fce0000000000 */
.L_x_6596:
[----:B------:R-:W-:Y:S05]  /*2fa0*/  BSYNC.RECONVERGENT B3 ;  /* 0x0000000000037941 */ /* 0x000fea0003800200 */
.L_x_6592:
[----:B------:R-:W-:Y:S01]  /*2fb0*/  ISETP.GE.AND P0, PT, R3, RZ, PT ;  /* 0x000000ff0300720c */ /* 0x000fe20003f06270 */
[----:B------:R-:W-:Y:S01]  /*2fc0*/  FADD.FTZ R4, R13, 0.69314718246459960938 ;  /* 0x3f3172180d047421 */ /* 0x000fe20000010000 */
[----:B------:R-:W-:-:S11]  /*2fd0*/  FADD.FTZ R0, |R0|, -RZ ;  /* 0x800000ff00007221 */ /* 0x000fd60000010200 */
[----:B------:R-:W-:Y:S01]  /*2fe0*/  @P0 FADD.FTZ R4, -R4, -RZ ;  /* 0x800000ff04040221 */ /* 0x000fe20000010100 */
[----:B------:R-:W-:Y:S06]  /*2ff0*/  BRA `(.L_x_6590) ;  /* 0x0000001800087947 */ /* 0x000fec0003800000 */
.L_x_6591:
[----:B------:R-:W-:Y:S02]  /*3000*/  FSETP.NEU.FTZ.AND P0, PT, R2, 1, PT ;  /* 0x3f8000000200780b */ /* 0x000fe40003f1d000 */
[----:B------:R-:W-:-:S04]  /*3010*/  FSETP.NEU.FTZ.AND P1, PT, R3, RZ, PT ;  /* 0x000000ff0300720b */ /* 0x000fc80003f3d000 */
[----:B------:R-:W-:-:S13]  /*3020*/  PLOP3.LUT P0, PT, P0, P1, PT, 0xf8, 0x8f ;  /* 0x00000000008f781c */ /* 0x000fda0000703f70 */
[----:B------:R-:W-:Y:S01]  /*3030*/  @!P0 MOV R0, RZ ;  /* 0x000000ff00008202 */ /* 0x000fe20000000f00 */
[----:B------:R-:W-:Y:S01]  /*3040*/  @!P0 FADD.FTZ R4, -R3, -RZ ;  /* 0x800000ff03048221 */ /* 0x000fe20000010100 */
        /* <DEDUP_REMOVED lines=71> */
.L_x_6607:
[----:B------:R-:W-:Y:S05]  /*34c0*/  BSYNC.RECONVERGENT B1 ;  /* 0x0000000000017941 */ /* 0x000fea0003800200 */
.L_x_6606:
        /* <DEDUP_REMOVED lines=8> */
.L_x_6609:
[----:B------:R-:W-:Y:S05]  /*3550*/  BSYNC.RECONVERGENT B1 ;  /* 0x0000000000017941 */ /* 0x000fea0003800200 */
.L_x_6608:
[----:B------:R-:W-:Y:S01]  /*3560*/  FADD.FTZ R6, R13, R6 ;  /* 0x000000060d067221 */ /* 0x000fe20000010000 */
[----:B------:R-:W-:Y:S02]  /*3570*/  HFMA2 R13, -RZ, RZ, 1.875, 0 ;  /* 0x3f800000ff0d7431 */ /* 0x000fe400000001ff */
[----:B------:R-:W-:Y:S02]  /*3580*/  IMAD.MOV.U32 R19, RZ, RZ, 0x3d39bf78 ;  /* 0x3d39bf78ff137424 */ /* 0x000fe400078e00ff */
[----:B------:R-:W-:-:S06]  /*3590*/  FMUL.FTZ R15, R6, R15 ;  /* 0x0000000f060f7220 */ /* 0x000fcc0000410000 */
        /* <DEDUP_REMOVED lines=30> */
.L_x_6605:
[----:B------:R-:W-:-:S13]  /*3780*/  FSETP.GEU.FTZ.AND P0, PT, R12, 1, PT ;  /* 0x3f8000000c00780b */ /* 0x000fda0003f1e000 */
[----:B-1----:R-:W-:-:S04]  /*3790*/  @!P0 FADD.FTZ R13, -R12, 1 ;  /* 0x3f8000000c0d8421 */ /* 0x002fc80000010100 */
[----:B------:R-:W-:-:S06]  /*37a0*/  @!P0 FMUL.FTZ R6, R0, R13 ;  /* 0x0000000d00068220 */ /* 0x000fcc0000410000 */
[----:B------:R-:W1:Y:S08]  /*37b0*/  @!P0 MUFU.SQRT R6, R6 ;  /* 0x0000000600068308 */ /* 0x000e700000002000 */
[----:B-1----:R-:W1:Y:S02]  /*37c0*/  @!P0 MUFU.RCP R8, R6 ;  /* 0x0000000600088308 */ /* 0x002e640000001000 */
[----:B-1----:R-:W-:Y:S01]  /*37d0*/  @!P0 FMUL.FTZ R13, R8, |R3| ;  /* 0x40000003080d8220 */ /* 0x002fe20000410000 */
[----:B------:R-:W-:Y:S06]  /*37e0*/  @!P0 BRA `(.L_x_6604) ;  /* 0x0000000000988947 */ /* 0x000fec0003800000 */
[----:B------:R-:W-:Y:S01]  /*37f0*/  FMUL.FTZ R6, R0, R7 ;  /* 0x0000000700067220 */ /* 0x000fe20000410000 */
[----:B------:R-:W-:Y:S01]  /*3800*/  IMAD.MOV.U32 R14, RZ, RZ, 0x3f800000 ;  /* 0x3f800000ff0e7424 */ /* 0x000fe200078e00ff */
        /* <DEDUP_REMOVED lines=31> */
.L_x_6603:
[----:B------:R-:W-:-:S06]  /*3a00*/  FFMA.FTZ R6, R11, R11, -1 ;  /* 0xbf8000000b067423 */ /* 0x000fcc000001000b */
[----:B------:R-:W0:Y:S02]  /*3a10*/  MUFU.SQRT R6, R6 ;  /* 0x0000000600067308 */ /* 0x000e240000002000 */
[----:B0-----:R-:W-:-:S06]  /*3a20*/  FADD.FTZ R8, R11, R6 ;  /* 0x000000060b087221 */ /* 0x001fcc0000010000 */
[----:B------:R-:W0:Y:S02]  /*3a30*/  MUFU.LG2 R8, R8 ;  /* 0x0000000800087308 */ /* 0x000e240000000c00 */
[----:B0-----:R-:W-:-:S07]  /*3a40*/  FMUL.FTZ R13, R8, 0.69314718246459960938 ;  /* 0x3f317218080d7820 */ /* 0x001fce0000410000 */
.L_x_6604:
[----:B------:R-:W-:Y:S05]  /*3a50*/  BSYNC.RECONVERGENT B0 ;  /* 0x0000000000007941 */ /* 0x000fea0003800200 */
.L_x_6602:
        /* <DEDUP_REMOVED lines=43> */
.L_x_6617:
[----:B------:R-:W-:Y:S05]  /*3d10*/  BSYNC.RECONVERGENT B4 ;  /* 0x0000000000047941 */ /* 0x000fea0003800200 */
.L_x_6616:
[----:B------:R-:W-:-:S04]  /*3d20*/  FADD.FTZ R0, R5, R0 ;  /* 0x0000000005007221 */ /* 0x000fc80000010000 */
[----:B------:R-:W-:-:S04]  /*3d30*/  FMUL.FTZ R0, R0, R11 ;  /* 0x0000000b00007220 */ /* 0x000fc80000410000 */
[----:B------:R3:W4:Y:S01]  /*3d40*/  MUFU.SQRT R15, R0 ;  /* 0x00000000000f7308 */ /* 0x0007220000002000 */
[----:B------:R-:W-:Y:S05]  /*3d50*/  BRA `(.L_x_6614) ;  /* 0x00000000002c7947 */ /* 0x000fea0003800000 */
.L_x_6615:
        /* <DEDUP_REMOVED lines=10> */
[----:B------:R0:W2:Y:S02]  /*3e00*/  @!P0 MUFU.SQRT R15, R9 ;  /* 0x00000009000f8308 */ /* 0x0000a40000002000 */
.L_x_6614:
[----:B------:R-:W-:Y:S05]  /*3e10*/  BSYNC.RECONVERGENT B1 ;  /* 0x0000000000017941 */ /* 0x000fea0003800200 */
.L_x_6612:
[----:B------:R-:W-:Y:S05]  /*3e20*/  BSYNC.RELIABLE B0 ;  /* 0x0000000000007941 */ /* 0x000fea0003800100 */
.L_x_6611:
[----:B------:R-:W-:-:S13]  /*3e30*/  ISETP.GE.AND P0, PT, R2, RZ, PT ;  /* 0x000000ff0200720c */ /* 0x000fda0003f06270 */
[----:B------:R-:W-:Y:S05]  /*3e40*/  @!P0 BRA `(.L_x_6618) ;  /* 0x0000000000bc8947 */ /* 0x000fea0003800000 */
[----:B---3--:R-:W-:Y:S01]  /*3e50*/  FADD.FTZ R0, |R12|, -RZ ;  /* 0x800000ff0c007221 */ /* 0x008fe20000010200 */
        /* <DEDUP_REMOVED lines=15> */
[----:B-1----:R-:W-:Y:S05]  /*3f50*/  CALL.REL.NOINC `($__internal_14_$__cuda_sm3x_div_rn_ftz_f32_slowpath) ;  /* 0x0000011c000c7944 */ /* 0x002fea0003c00000 */
[----:B------:R-:W-:-:S07]  /*3f60*/  IMAD.MOV.U32 R2, RZ, RZ, R9 ;  /* 0x000000ffff027224 */ /* 0x000fce00078e0009 */
.L_x_6620:
[----:B------:R-:W-:Y:S05]  /*3f70*/  BSYNC.RECONVERGENT B4 ;  /* 0x0000000000047941 */ /* 0x000fea0003800200 */
.L_x_6619:
        /* <DEDUP_REMOVED lines=28> */
.L_x_6618:
[----:B------:R-:W-:Y:S01]  /*4140*/  FADD.FTZ R12, -R12, -RZ ;  /* 0x800000ff0c0c7221 */ /* 0x000fe20000010100 */
[C---:B--2-4-:R-:W-:Y:S01]  /*4150*/  FADD.FTZ R7, |R15|.reuse, -RZ ;  /* 0x800000ff0f077221 */ /* 0x054fe20000010200 */
[----:B------:R-:W-:Y:S02]  /*4160*/  BSSY.RECONVERGENT B4, `(.L_x_6622) ;  /* 0x0000011000047945 */ /* 0x000fe40003800200 */
[----:B---3--:R-:W-:Y:S01]  /*4170*/  FADD.FTZ R0, |R12|, -RZ ;  /* 0x800000ff0c007221 */ /* 0x008fe20000010200 */
        /* <DEDUP_REMOVED lines=14> */
[----:B------:R-:W-:-:S07]  /*4260*/  MOV R2, R9 ;  /* 0x0000000900027202 */ /* 0x000fce0000000f00 */
.L_x_6623:
[----:B------:R-:W-:Y:S05]  /*4270*/  BSYNC.RECONVERGENT B4 ;  /* 0x0000000000047941 */ /* 0x000fea0003800200 */
.L_x_6622:
[----:B------:R-:W-:Y:S02]  /*4280*/  IMAD.MOV.U32 R5, RZ, RZ, 0x3b33710b ;  /* 0x3b33710bff057424 */ /* 0x000fe400078e00ff */
[----:B------:R-:W-:Y:S01]  /*4290*/  FMUL.FTZ R0, R2, R2 ;  /* 0x0000000202007220 */ /* 0x000fe20000410000 */
[----:B------:R-:W-:Y:S01]  /*42a0*/  HFMA2 R7, -RZ, RZ, 1.857421875, -1409 ;  /* 0x3f6ee581ff077431 */ /* 0x000fe200000001ff */
[----:B------:R-:W-:Y:S02]  /*42b0*/  ISETP.GE.AND P0, PT, R12, RZ, PT ;  /* 0x000000ff0c00720c */ /* 0x000fe40003f06270 */
[----:B------:R-:W-:Y:S01]  /*42c0*/  FFMA.FTZ R5, R0, R5, -0.015681877732276916504 ;  /* 0xbc80774800057423 */ /* 0x000fe20000010005 */
[C---:B------:R-:W-:Y:S01]  /*42d0*/  FSETP.NEU.FTZ.AND P3, PT, |R12|.reuse, |R15|, PT ;  /* 0x4000000f0c00720b */ /* 0x040fe20003f7d200 */
        /* <DEDUP_REMOVED lines=22> */
.L_x_6613:
[----:B------:R-:W-:-:S13]  /*4440*/  ISETP.GE.AND P0, PT, R2, RZ, PT ;  /* 0x000000ff0200720c */ /* 0x000fda0003f06270 */
[----:B------:R-:W-:Y:S05]  /*4450*/  @!P0 BRA `(.L_x_6624) ;  /* 0x0000000000708947 */ /* 0x000fea0003800000 */
        /* <DEDUP_REMOVED lines=28> */
.L_x_6624:
        /* <DEDUP_REMOVED lines=28> */
.L_x_6621:
[----:B------:R-:W-:Y:S05]  /*47e0*/  BSYNC.RECONVERGENT B3 ;  /* 0x0000000000037941 */ /* 0x000fea0003800200 */
.L_x_6610:
[----:B------:R-:W-:-:S13]  /*47f0*/  ISETP.GE.AND P0, PT, R3, RZ, PT ;  /* 0x000000ff0300720c */ /* 0x000fda0003f06270 */
[----:B-1----:R-:W-:-:S04]  /*4800*/  @P0 FADD.FTZ R13, -R13, -RZ ;  /* 0x800000ff0d0d0221 */ /* 0x002fc80000010100 */
[----:B------:R-:W-:-:S07]  /*4810*/  IMAD.MOV.U32 R4, RZ, RZ, R13 ;  /* 0x000000ffff047224 */ /* 0x000fce00078e000d */
.L_x_6590:
[----:B------:R-:W-:Y:S05]  /*4820*/  BSYNC.RECONVERGENT B2 ;  /* 0x0000000000027941 */ /* 0x000fea0003800200 */
.L_x_6588:
        /* <DEDUP_REMOVED lines=11> */
.L_x_6626:
[----:B------:R-:W-:Y:S05]  /*48e0*/  BSYNC.RECONVERGENT B0 ;  /* 0x0000000000007941 */ /* 0x000fea0003800200 */
.L_x_6625:
        /* <DEDUP_REMOVED lines=17> */
.L_x_6630:
[----:B------:R-:W0:Y:S02]  /*4a00*/  F2I.S64.TRUNC R4, R4 ;  /* 0x0000000400047311 */ /* 0x000e24000020d900 */
[----:B0-----:R-:W-:-:S05]  /*4a10*/  MOV R7, R4 ;  /* 0x0000000400077202 */ /* 0x001fca0000000f00 */
[----:B------:R0:W-:Y:S01]  /*4a20*/  STG.E.U8 desc[UR36][R2.64], R7 ;  /* 0x0000000702007986 */ /* 0x0001e2000c101124 */
[----:B------:R-:W-:Y:S05]  /*4a30*/  BRA `(.L_x_6632) ;  /* 0x0000000c00307947 */ /* 0x000fea0003800000 */
.L_x_6629:
        /* <DEDUP_REMOVED lines=9> */
.L_x_6634:
[----:B------:R-:W0:Y:S02]  /*4ad0*/  F2I.FTZ.TRUNC.NTZ R5, R4 ;  /* 0x0000000400057305 */ /* 0x000e24000021f100 */
[----:B0-----:R0:W-:Y:S01]  /*4ae0*/  STG.E desc[UR36][R2.64], R5 ;  /* 0x0000000502007986 */ /* 0x0011e2000c101924 */
[----:B------:R-:W-:Y:S05]  /*4af0*/  BRA `(.L_x_6632) ;  /* 0x0000000c00007947 */ /* 0x000fea0003800000 */
.L_x_6633:
[----:B------:R-:W0:Y:S02]  /*4b00*/  F2I.FTZ.TRUNC.NTZ R5, R4 ;  /* 0x0000000400057305 */ /* 0x000e24000021f100 */
[----:B0-----:R0:W-:Y:S01]  /*4b10*/  STG.E.U16 desc[UR36][R2.64], R5 ;  /* 0x0000000502007986 */ /* 0x0011e2000c101524 */
[----:B------:R-:W-:Y:S05]  /*4b20*/  BRA `(.L_x_6632) ;  /* 0x0000000800f47947 */ /* 0x000fea0003800000 */
.L_x_6628:
        /* <DEDUP_REMOVED lines=8> */
.L_x_6636:
[----:B------:R-:W-:-:S05]  /*4bb0*/  F2FP.F16.F32.PACK_AB R4, RZ, R4 ;  /* 0x00000004ff04723e */ /* 0x000fca00000000ff */
[----:B------:R0:W-:Y:S01]  /*4bc0*/  STG.E.U16 desc[UR36][R2.64], R4 ;  /* 0x0000000402007986 */ /* 0x0001e2000c101524 */
[----:B------:R-:W-:Y:S05]  /*4bd0*/  BRA `(.L_x_6632) ;  /* 0x0000000800c87947 */ /* 0x000fea0003800000 */
.L_x_6635:
[----:B------:R-:W-:-:S09]  /*4be0*/  UISETP.NE.AND UP0, UPT, UR4, 0x7, UPT ;  /* 0x000000070400788c */ /* 0x000fd2000bf05270 */
[----:B------:R-:W-:Y:S05]  /*4bf0*/  BRA.U !UP0, `(.L_x_6637) ;  /* 0x0000000108247547 */ /* 0x000fea000b800000 */
[----:B------:R-:W-:-:S09]  /*4c00*/  UISETP.NE.AND UP0, UPT, UR4, 0x8, UPT ;  /* 0x000000080400788c */ /* 0x000fd2000bf05270 */
[----:B------:R-:W-:Y:S05]  /*4c10*/  BRA.U !UP0, `(.L_x_6638) ;  /* 0x0000000108107547 */ /* 0x000fea000b800000 */
[----:B------:R-:W-:-:S09]  /*4c20*/  UISETP.NE.AND UP0, UPT, UR4, 0x9, UPT ;  /* 0x000000090400788c */ /* 0x000fd2000bf05270 */
[----:B------:R-:W-:Y:S05]  /*4c30*/  BRA.U UP0, `(.L_x_6631) ;  /* 0x00000009001c7547 */ /* 0x000fea000b800000 */
[----:B------:R0:W-:Y:S01]  /*4c40*/  STG.E.64 desc[UR36][R2.64], R4 ;  /* 0x0000000402007986 */ /* 0x0001e2000c101b24 */
[----:B------:R-:W-:Y:S05]  /*4c50*/  BRA `(.L_x_6632) ;  /* 0x0000000800a87947 */ /* 0x000fea0003800000 */
.L_x_6638:
[----:B------:R-:W-:-:S05]  /*4c60*/  F2FP.F16.F32.PACK_AB R5, R5, R4 ;  /* 0x000000040505723e */ /* 0x000fca00000000ff */
[----:B------:R0:W-:Y:S01]  /*4c70*/  STG.E desc[UR36][R2.64], R5 ;  /* 0x0000000502007986 */ /* 0x0001e2000c101924 */
[----:B------:R-:W-:Y:S05]  /*4c80*/  BRA `(.L_x_6632) ;  /* 0x00000008009c7947 */ /* 0x000fea0003800000 */
.L_x_6637:
[----:B------:R-:W-:-:S06]  /*4c90*/  FMUL.FTZ R4, R4, 1 ;  /* 0x3f80000004047820 */ /* 0x000fcc0000410000 */
[----:B------:R-:W0:Y:S02]  /*4ca0*/  F2F.F64.F32 R4, R4 ;  /* 0x0000000400047310 */ /* 0x000e240000201800 */
[----:B0-----:R0:W-:Y:S01]  /*4cb0*/  STG.E.64 desc[UR36][R2.64], R4 ;  /* 0x0000000402007986 */ /* 0x0011e2000c101b24 */
[----:B------:R-:W-:Y:S05]  /*4cc0*/  BRA `(.L_x_6632) ;  /* 0x00000008008c7947 */ /* 0x000fea0003800000 */
.L_x_6627:
        /* <DEDUP_REMOVED lines=8> */
[----:B------:R-:W-:Y:S02]  /*4d50*/  FSETP.NEU.FTZ.AND P0, PT, R4, RZ, PT ;  /* 0x000000ff0400720b */ /* 0x000fe40003f1d000 */
[----:B------:R-:W-:-:S04]  /*4d60*/  FSETP.NEU.FTZ.AND P1, PT, R5, RZ, PT ;  /* 0x000000ff0500720b */ /* 0x000fc80003f3d000 */
[----:B------:R-:W-:-:S04]  /*4d70*/  PLOP3.LUT P0, PT, P0, P1, PT, 0xf8, 0x8f ;  /* 0x00000000008f781c */ /* 0x000fc80000703f70 */
[----:B------:R-:W-:-:S05]  /*4d80*/  SEL R5, RZ, 0x1, !P0 ;  /* 0x00000001ff057807 */ /* 0x000fca0004000000 */
[----:B------:R4:W-:Y:S01]  /*4d90*/  STG.E.U8 desc[UR36][R2.64], R5 ;  /* 0x0000000502007986 */ /* 0x0009e2000c101124 */
[----:B------:R-:W-:Y:S05]  /*4da0*/  BRA `(.L_x_6632) ;  /* 0x0000000800547947 */ /* 0x000fea0003800000 */
.L_x_6641:
[----:B------:R-:W-:Y:S01]  /*4db0*/  FMUL.FTZ R8, R4, 1 ;  /* 0x3f80000004087820 */ /* 0x000fe20000410000 */
[----:B------:R-:W-:-:S05]  /*4dc0*/  FMUL.FTZ R10, R5, 1 ;  /* 0x3f800000050a7820 */ /* 0x000fca0000410000 */
[----:B------:R-:W-:Y:S08]  /*4dd0*/  F2F.F64.F32 R8, R8 ;  /* 0x0000000800087310 */ /* 0x000ff00000201800 */
[----:B------:R-:W0:Y:S02]  /*4de0*/  F2F.F64.F32 R10, R10 ;  /* 0x0000000a000a7310 */ /* 0x000e240000201800 */
[----:B0-----:R3:W-:Y:S01]  /*4df0*/  STG.E.128 desc[UR36][R2.64], R8 ;  /* 0x0000000802007986 */ /* 0x0017e2000c101d24 */
[----:B------:R-:W-:Y:S05]  /*4e00*/  BRA `(.L_x_6632) ;  /* 0x00000008003c7947 */ /* 0x000fea0003800000 */
.L_x_6640:
        /* <DEDUP_REMOVED lines=18> */
.L_x_6645:
[----:B------:R-:W-:Y:S05]  /*4f30*/  BSYNC.RECONVERGENT B0 ;  /* 0x0000000000007941 */ /* 0x000fea0003800200 */
.L_x_6644:
[----:B------:R-:W-:-:S05]  /*4f40*/  LOP3.LUT R7, R0, 0x80, R7, 0xf8, !PT ;  /* 0x0000008000077812 */ /* 0x000fca00078ef807 */
[----:B------:R1:W-:Y:S01]  /*4f50*/  STG.E.U8 desc[UR36][R2.64], R7 ;  /* 0x0000000702007986 */ /* 0x0003e2000c101124 */
[----:B------:R-:W-:Y:S05]  /*4f60*/  BRA `(.L_x_6632) ;  /* 0x0000000400e47947 */ /* 0x000fea0003800000 */
.L_x_6643:
        /* <DEDUP_REMOVED lines=14> */
.L_x_6647:
[----:B------:R-:W-:Y:S05]  /*5050*/  BSYNC.RECONVERGENT B0 ;  /* 0x0000000000007941 */ /* 0x000fea0003800200 */
.L_x_6646:
[----:B------:R-:W-:-:S05]  /*5060*/  LOP3.LUT R5, R0, 0x80, R7, 0xf8, !PT ;  /* 0x0000008000057812 */ /* 0x000fca00078ef807 */
[----:B------:R2:W-:Y:S01]  /*5070*/  STG.E.U8 desc[UR36][R2.64], R5 ;  /* 0x0000000502007986 */ /* 0x0005e2000c101124 */
[----:B------:R-:W-:Y:S05]  /*5080*/  BRA `(.L_x_6632) ;  /* 0x00000004009c7947 */ /* 0x000fea0003800000 */
.L_x_6642:
[----:B------:R-:W-:-:S05]  /*5090*/  F2FP.BF16.F32.PACK_AB R4, RZ, R4 ;  /* 0x00000004ff04723e */ /* 0x000fca00000010ff */
[----:B------:R0:W-:Y:S01]  /*50a0*/  STG.E.U16 desc[UR36][R2.64], R4 ;  /* 0x0000000402007986 */ /* 0x0001e2000c101524 */
[----:B------:R-:W-:Y:S05]  /*50b0*/  BRA `(.L_x_6632) ;  /* 0x0000000400907947 */ /* 0x000fea0003800000 */
.L_x_6639:
        /* <DEDUP_REMOVED lines=11> */
.L_x_6650:
[----:B------:R-:W-:Y:S01]  /*5170*/  LOP3.LUT R5, R4, 0x7fffffff, RZ, 0xc0, !PT ;  /* 0x7fffffff04057812 */ /* 0x000fe200078ec0ff */
[----:B------:R-:W-:Y:S01]  /*5180*/  BSSY.RECONVERGENT B0, `(.L_x_6651) ;  /* 0x0000013000007945 */ /* 0x000fe20003800200 */
[----:B------:R-:W-:Y:S02]  /*5190*/  HFMA2 R0, -RZ, RZ, 0, 7.62939453125e-06 ;  /* 0x00000080ff007431 */ /* 0x000fe400000001ff */
        /* <DEDUP_REMOVED lines=9> */
.L_x_6653:
[----:B------:R-:W-:-:S04]  /*5230*/  SHF.R.U32.HI R0, RZ, 0x14, R4 ;  /* 0x00000014ff007819 */ /* 0x000fc80000011604 */
[----:B------:R-:W-:-:S04]  /*5240*/  LOP3.LUT R5, R0, 0x1, RZ, 0xc0, !PT ;  /* 0x0000000100057812 */ /* 0x000fc800078ec0ff */
[----:B------:R-:W-:-:S04]  /*5250*/  IADD3 R0, PT, PT, R4, 0x487ffff, R5 ;  /* 0x0487ffff04007810 */ /* 0x000fc80007ffe005 */
[----:B------:R-:W-:-:S04]  /*5260*/  SHF.R.U32.HI R0, RZ, 0x14, R0 ;  /* 0x00000014ff007819 */ /* 0x000fc80000011600 */
[----:B------:R-:W-:-:S07]  /*5270*/  LOP3.LUT R5, R0, 0xff, RZ, 0xc0, !PT ;  /* 0x000000ff00057812 */ /* 0x000fce00078ec0ff */
.L_x_6654:
[----:B------:R-:W-:-:S04]  /*5280*/  SHF.R.U32.HI R4, RZ, 0x18, R4 ;  /* 0x00000018ff047819 */ /* 0x000fc80000011604 */
[----:B------:R-:W-:-:S04]  /*5290*/  LOP3.LUT R5, R5, 0x80, R4, 0xf8, !PT ;  /* 0x0000008005057812 */ /* 0x000fc800078ef804 */
[----:B------:R-:W-:-:S07]  /*52a0*/  PRMT R0, R5, 0x7610, R0 ;  /* 0x0000761005007816 */ /* 0x000fce0000000000 */
.L_x_6652:
[----:B------:R-:W-:Y:S05]  /*52b0*/  BSYNC.RECONVERGENT B0 ;  /* 0x0000000000007941 */ /* 0x000fea0003800200 */
.L_x_6651:
[----:B------:R0:W-:Y:S01]  /*52c0*/  STG.E.U8 desc[UR36][R2.64], R0 ;  /* 0x0000000002007986 */ /* 0x0001e2000c101124 */
[----:B------:R-:W-:Y:S05]  /*52d0*/  BRA `(.L_x_6632) ;  /* 0x0000000400087947 */ /* 0x000fea0003800000 */
.L_x_6649:
        /* <DEDUP_REMOVED lines=12> */
.L_x_6657:
[----:B------:R-:W-:-:S04]  /*53a0*/  SHF.R.U32.HI R0, RZ, 0x15, R4 ;  /* 0x00000015ff007819 */ /* 0x000fc80000011604 */
[----:B------:R-:W-:-:S04]  /*53b0*/  LOP3.LUT R5, R0, 0x1, RZ, 0xc0, !PT ;  /* 0x0000000100057812 */ /* 0x000fc800078ec0ff */
[----:B------:R-:W-:-:S04]  /*53c0*/  IADD3 R0, PT, PT, R4, 0x88fffff, R5 ;  /* 0x088fffff04007810 */ /* 0x000fc80007ffe005 */
[----:B------:R-:W-:-:S04]  /*53d0*/  SHF.R.U32.HI R0, RZ, 0x15, R0 ;  /* 0x00000015ff007819 */ /* 0x000fc80000011600 */
[----:B------:R-:W-:-:S07]  /*53e0*/  LOP3.LUT R5, R0, 0xff, RZ, 0xc0, !PT ;  /* 0x000000ff00057812 */ /* 0x000fce00078ec0ff */
.L_x_6658:
[----:B------:R-:W-:-:S04]  /*53f0*/  SHF.R.U32.HI R4, RZ, 0x18, R4 ;  /* 0x00000018ff047819 */ /* 0x000fc80000011604 */
[----:B------:R-:W-:-:S04]  /*5400*/  LOP3.LUT R5, R5, 0x80, R4, 0xf8, !PT ;  /* 0x0000008005057812 */ /* 0x000fc800078ef804 */
[----:B------:R-:W-:-:S07]  /*5410*/  PRMT R0, R5, 0x7610, R0 ;  /* 0x0000761005007816 */ /* 0x000fce0000000000 */
.L_x_6656:
[----:B------:R-:W-:Y:S05]  /*5420*/  BSYNC.RECONVERGENT B0 ;  /* 0x0000000000007941 */ /* 0x000fea0003800200 */
.L_x_6655:
[----:B------:R0:W-:Y:S01]  /*5430*/  STG.E.U8 desc[UR36][R2.64], R0 ;  /* 0x0000000002007986 */ /* 0x0001e2000c101124 */
[----:B------:R-:W-:Y:S05]  /*5440*/  BRA `(.L_x_6632) ;  /* 0x0000000000ac7947 */ /* 0x000fea0003800000 */
.L_x_6648:
[----:B------:R-:W-:-:S09]  /*5450*/  UISETP.NE.AND UP0, UPT, UR4, 0x1c, UPT ;  /* 0x0000001c0400788c */ /* 0x000fd2000bf05270 */
[----:B------:R-:W-:Y:S05]  /*5460*/  BRA.U !UP0, `(.L_x_6659) ;  /* 0x00000001089c7547 */ /* 0x000fea000b800000 */
[----:B------:R-:W-:-:S09]  /*5470*/  UISETP.NE.AND UP0, UPT, UR4, 0x1d, UPT ;  /* 0x0000001d0400788c */ /* 0x000fd2000bf05270 */
[----:B------:R-:W-:Y:S05]  /*5480*/  BRA.U !UP0, `(.L_x_6660) ;  /* 0x0000000108887547 */ /* 0x000fea000b800000 */
[----:B------:R-:W-:-:S09]  /*5490*/  UISETP.NE.AND UP0, UPT, UR4, 0x2c, UPT ;  /* 0x0000002c0400788c */ /* 0x000fd2000bf05270 */
[----:B------:R-:W-:Y:S05]  /*54a0*/  BRA.U !UP0, `(.L_x_6661) ;  /* 0x0000000108447547 */ /* 0x000fea000b800000 */
.L_x_6631:
[----:B------:R-:W-:Y:S01]  /*54b0*/  MOV R0, 0x0 ;  /* 0x0000000000007802 */ /* 0x000fe20000000f00 */
[----:B------:R-:W0:Y:S01]  /*54c0*/  LDCU.64 UR6, c[0x4][0x158] ;  /* 0x01002b00ff0677ac */ /* 0x000e220008000a00 */
[----:B------:R-:W-:Y:S01]  /*54d0*/  HFMA2 R8, -RZ, RZ, 0, 6.020069122314453125e-06 ;  /* 0x00000065ff087431 */ /* 0x000fe200000001ff */
        /* <DEDUP_REMOVED lines=13> */
.L_x_6662:
[----:B------:R-:W-:Y:S05]  /*55b0*/  BRA `(.L_x_6632) ;  /* 0x0000000000507947 */ /* 0x000fea0003800000 */
.L_x_6661:
[----:B------:R-:W-:-:S04]  /*55c0*/  SHF.R.U32.HI R6, RZ, 0x17, R4 ;  /* 0x00000017ff067819 */ /* 0x000fc80000011604 */
[----:B------:R-:W-:-:S04]  /*55d0*/  LOP3.LUT R5, R6, 0xff, RZ, 0xc0, !PT ;  /* 0x000000ff06057812 */ /* 0x000fc800078ec0ff */
[----:B------:R-:W-:-:S13]  /*55e0*/  ISETP.NE.AND P2, PT, R5, 0xff, PT ;  /* 0x000000ff0500780c */ /* 0x000fda0003f45270 */
[--C-:B------:R-:W-:Y:S02]  /*55f0*/  @P2 SHF.R.U32.HI R0, RZ, 0x16, R4.reuse ;  /* 0x00000016ff002819 */ /* 0x100fe40000011604 */
[----:B------:R-:W-:Y:S01]  /*5600*/  @P2 LOP3.LUT P0, RZ, R5, 0x3fffff, R4, 0xf8, !PT ;  /* 0x003fffff05ff2812 */ /* 0x000fe2000780f804 */
[----:B------:R-:W-:Y:S01]  /*5610*/  HFMA2 R5, -RZ, RZ, 0, 1.5199184417724609375e-05 ;  /* 0x000000ffff057431 */ /* 0x000fe200000001ff */
[----:B------:R-:W-:-:S04]  /*5620*/  @P2 LOP3.LUT R0, R0, 0x1, RZ, 0xc0, !PT ;  /* 0x0000000100002812 */ /* 0x000fc800078ec0ff */
[----:B------:R-:W-:Y:S02]  /*5630*/  @P2 ISETP.EQ.U32.AND P1, PT, R0, 0x1, P0 ;  /* 0x000000010000280c */ /* 0x000fe40000722070 */
[----:B------:R-:W-:Y:S02]  /*5640*/  PLOP3.LUT P0, PT, PT, PT, PT, 0x80, 0x8 ;  /* 0x000000000008781c */ /* 0x000fe40003f0f070 */
[----:B------:R-:W-:Y:S02]  /*5650*/  @P2 PLOP3.LUT P0, PT, P1, PT, PT, 0x80, 0x8 ;  /* 0x000000000008281c */ /* 0x000fe40000f0f070 */
[----:B------:R-:W-:-:S11]  /*5660*/  @P2 IADD3 R0, PT, PT, R6, 0x1, RZ ;  /* 0x0000000106002810 */ /* 0x000fd60007ffe0ff */
[----:B------:R-:W-:-:S05]  /*5670*/  @!P0 IMAD.MOV R0, RZ, RZ, R6 ;  /* 0x000000ffff008224 */ /* 0x000fca00078e0206 */
[----:B------:R-:W-:-:S05]  /*5680*/  @P2 MOV R5, R0 ;  /* 0x0000000000052202 */ /* 0x000fca0000000f00 */
[----:B------:R0:W-:Y:S01]  /*5690*/  STG.E.U8 desc[UR36][R2.64], R5 ;  /* 0x0000000502007986 */ /* 0x0001e2000c101124 */
[----:B------:R-:W-:Y:S05]  /*56a0*/  BRA `(.L_x_6632) ;  /* 0x0000000000147947 */ /* 0x000fea0003800000 */
.L_x_6660:
[----:B------:R-:W0:Y:S02]  /*56b0*/  F2I.U64.TRUNC R4, R4 ;  /* 0x0000000400047311 */ /* 0x000e24000020d800 */
[----:B0-----:R0:W-:Y:S01]  /*56c0*/  STG.E.64 desc[UR36][R2.64], R4 ;  /* 0x0000000402007986 */ /* 0x0011e2000c101b24 */
[----:B------:R-:W-:Y:S05]  /*56d0*/  BRA `(.L_x_6632) ;  /* 0x0000000000087947 */ /* 0x000fea0003800000 */
.L_x_6659:
[----:B------:R-:W0:Y:S02]  /*56e0*/  F2I.FTZ.U32.TRUNC.NTZ R5, R4 ;  /* 0x0000000400057305 */ /* 0x000e24000021f000 */
[----:B0-----:R0:W-:Y:S02]  /*56f0*/  STG.E desc[UR36][R2.64], R5 ;  /* 0x0000000502007986 */ /* 0x0011e4000c101924 */
.L_x_6632:
[----:B------:R-:W-:-:S07]  /*5700*/  IADD3 R17, PT, PT, R17, 0x80, RZ ;  /* 0x0000008011117810 */ /* 0x000fce0007ffe0ff */
.L_x_6557:
[----:B------:R-:W-:Y:S05]  /*5710*/  BSYNC.RECONVERGENT B6 ;  /* 0x0000000000067941 */ /* 0x000fea0003800200 */
.L_x_6556:
        /* <DEDUP_REMOVED lines=307> */
.L_x_6665:
[----:B------:R-:W0:Y:S01]  /*6a50*/  LDCU.64 UR6, c[0x0][0x588] ;  /* 0x0000b100ff0677ac */ /* 0x000e220008000a00 */
[----:B------:R-:W-:Y:S01]  /*6a60*/  BSSY.RECONVERGENT B7, `(.L_x_6666) ;  /* 0x00000f1000077945 */ /* 0x000fe20003800200 */
[----:B------:R-:W-:-:S04]  /*6a70*/  UPRMT UR4, UR41, 0x9910, URZ ;  /* 0x0000991029047896 */ /* 0x000fc800080000ff */
[----:B------:R-:W-:Y:S01]  /*6a80*/  UISETP.GT.AND UP0, UPT, UR4, 0x9, UPT ;  /* 0x000000090400788c */ /* 0x000fe2000bf04270 */
[----:B0-----:R-:W-:-:S04]  /*6a90*/  IADD3 R4, P0, PT, R0, UR6, RZ ;  /* 0x0000000600047c10 */ /* 0x001fc8000ff1e0ff */
[----:B--2-4-:R-:W-:-:S04]  /*6aa0*/  IADD3.X R5, PT, PT, RZ, UR7, RZ, P0, !PT ;  /* 0x00000007ff057c10 */ /* 0x014fc800087fe4ff */
        /* <DEDUP_REMOVED lines=9> */
[----:B-1-3--:R-:W2:Y:S01]  /*6b40*/  LDG.E.S8 R2, desc[UR36][R4.64] ;  /* 0x0000002404027981 */ /* 0x00aea2000c1e1300 */
[----:B------:R-:W-:Y:S01]  /*6b50*/  HFMA2 R3, -RZ, RZ, 0, 0 ;  /* 0x00000000ff037431 */ /* 0x000fe200000001ff */
[----:B--2---:R-:W3:Y:S01]  /*6b60*/  I2F.S16 R2, R2 ;  /* 0x0000000200027306 */ /* 0x004ee20000101400 */
[----:B------:R-:W-:Y:S05]  /*6b70*/  BRA `(.L_x_6672) ;  /* 0x0000000c007c7947 */ /* 0x000fea0003800000 */
.L_x_6670:
[----:B-1-3--:R-:W2:Y:S01]  /*6b80*/  LDG.E.U8 R2, desc[UR36][R4.64] ;  /* 0x0000002404027981 */ /* 0x00aea2000c1e1100 */
[----:B------:R-:W-:Y:S01]  /*6b90*/  IMAD.MOV.U32 R3, RZ, RZ, RZ ;  /* 0x000000ffff037224 */ /* 0x000fe200078e00ff */
[----:B--2---:R-:W-:Y:S01]  /*6ba0*/  I2FP.F32.U32 R2, R2 ;  /* 0x0000000200027245 */ /* 0x004fe20000201000 */
[----:B------:R-:W-:Y:S06]  /*6bb0*/  BRA `(.L_x_6672) ;  /* 0x0000000c006c7947 */ /* 0x000fec0003800000 */
.L_x_6669:
[----:B------:R-:W-:-:S09]  /*6bc0*/  UISETP.NE.AND UP0, UPT, UR4, 0x2, UPT ;  /* 0x000000020400788c */ /* 0x000fd2000bf05270 */
[----:B------:R-:W-:Y:S05]  /*6bd0*/  BRA.U !UP0, `(.L_x_6673) ;  /* 0x0000000108307547 */ /* 0x000fea000b800000 */
[----:B------:R-:W-:-:S09]  /*6be0*/  UISETP.NE.AND UP0, UPT, UR4, 0x3, UPT ;  /* 0x000000030400788c */ /* 0x000fd2000bf05270 */
[----:B------:R-:W-:Y:S05]  /*6bf0*/  BRA.U !UP0, `(.L_x_6674) ;  /* 0x0000000108187547 */ /* 0x000fea000b800000 */
[----:B------:R-:W-:-:S09]  /*6c00*/  UISETP.NE.AND UP0, UPT, UR4, 0x4, UPT ;  /* 0x000000040400788c */ /* 0x000fd2000bf05270 */
[----:B------:R-:W-:Y:S05]  /*6c10*/  BRA.U UP0, `(.L_x_6671) ;  /* 0x0000000900f07547 */ /* 0x000fea000b800000 */
[----:B------:R-:W2:Y:S01]  /*6c20*/  LDG.E.64 R4, desc[UR36][R4.64] ;  /* 0x0000002404047981 */ /* 0x000ea2000c1e1b00 */
[----:B-1-3--:R-:W-:Y:S01]  /*6c30*/  MOV R3, RZ ;  /* 0x000000ff00037202 */ /* 0x00afe20000000f00 */
[----:B--2---:R1:W2:Y:S01]  /*6c40*/  I2F.S64 R2, R4 ;  /* 0x0000000400027312 */ /* 0x0042a20000301400 */
[----:B------:R-:W-:Y:S05]  /*6c50*/  BRA `(.L_x_6672) ;  /* 0x0000000c00447947 */ /* 0x000fea0003800000 */
.L_x_6674:
[----:B-1-3--:R-:W2:Y:S01]  /*6c60*/  LDG.E R2, desc[UR36][R4.64] ;  /* 0x0000002404027981 */ /* 0x00aea2000c1e1900 */
[----:B------:R-:W-:Y:S01]  /*6c70*/  HFMA2 R3, -RZ, RZ, 0, 0 ;  /* 0x00000000ff037431 */ /* 0x000fe200000001ff */
[----:B--2---:R-:W-:Y:S01]  /*6c80*/  I2FP.F32.S32 R2, R2 ;  /* 0x0000000200027245 */ /* 0x004fe20000201400 */
[----:B------:R-:W-:Y:S06]  /*6c90*/  BRA `(.L_x_6672) ;  /* 0x0000000c00347947 */ /* 0x000fec0003800000 */
.L_x_6673:
[----:B-1-3--:R-:W2:Y:S01]  /*6ca0*/  LDG.E.U16 R2, desc[UR36][R4.64] ;  /* 0x0000002404027981 */ /* 0x00aea2000c1e1500 */
[----:B------:R-:W-:Y:S01]  /*6cb0*/  IMAD.MOV.U32 R3, RZ, RZ, RZ ;  /* 0x000000ffff037224 */ /* 0x000fe200078e00ff */
[----:B--2---:R-:W0:Y:S01]  /*6cc0*/  I2F.S16 R2, R2 ;  /* 0x0000000200027306 */ /* 0x004e220000101400 */
[----:B------:R-:W-:Y:S05]  /*6cd0*/  BRA `(.L_x_6672) ;  /* 0x0000000c00247947 */ /* 0x000fea0003800000 */
.L_x_6668:
[----:B------:R-:W-:-:S09]  /*6ce0*/  UISETP.GT.AND UP0, UPT, UR4, 0x6, UPT ;  /* 0x000000060400788c */ /* 0x000fd2000bf04270 */
[----:B------:R-:W-:Y:S05]  /*6cf0*/  BRA.U UP0, `(.L_x_6675) ;  /* 0x00000001002c7547 */ /* 0x000fea000b800000 */
[----:B------:R-:W-:-:S09]  /*6d00*/  UISETP.NE.AND UP0, UPT, UR4, 0x5, UPT ;  /* 0x000000050400788c */ /* 0x000fd2000bf05270 */
[----:B------:R-:W-:Y:S05]  /*6d10*/  BRA.U !UP0, `(.L_x_6676) ;  /* 0x0000000108147547 */ /* 0x000fea000b800000 */
[----:B------:R-:W-:-:S09]  /*6d20*/  UISETP.NE.AND UP0, UPT, UR4, 0x6, UPT ;  /* 0x000000060400788c */ /* 0x000fd2000bf05270 */
[----:B------:R-:W-:Y:S05]  /*6d30*/  BRA.U UP0, `(.L_x_6671) ;  /* 0x0000000900a87547 */ /* 0x000fea000b800000 */
[----:B-1-3--:R0:W5:Y:S01]  /*6d40*/  LDG.E R2, desc[UR36][R4.64] ;  /* 0x0000002404027981 */ /* 0x00a162000c1e1900 */
[----:B------:R-:W-:Y:S01]  /*6d50*/  MOV R3, RZ ;  /* 0x000000ff00037202 */ /* 0x000fe20000000f00 */
[----:B------:R-:W-:Y:S06]  /*6d60*/  BRA `(.L_x_6672) ;  /* 0x0000000c00007947 */ /* 0x000fec0003800000 */
.L_x_6676:
[----:B-1-3--:R-:W2:Y:S01]  /*6d70*/  LDG.E.U16 R2, desc[UR36][R4.64] ;  /* 0x0000002404027981 */ /* 0x00aea2000c1e1500 */
[----:B------:R-:W-:Y:S02]  /*6d80*/  HFMA2 R3, -RZ, RZ, 0, 0 ;  /* 0x00000000ff037431 */ /* 0x000fe400000001ff */
[----:B--2---:R-:W-:Y:S01]  /*6d90*/  HADD2.F32 R2, -RZ, R2.H0_H0 ;  /* 0x20000002ff027230 */ /* 0x004fe20000004100 */
[----:B------:R-:W-:Y:S06]  /*6da0*/  BRA `(.L_x_6672) ;  /* 0x0000000800f07947 */ /* 0x000fec0003800000 */
.L_x_6675:
[----:B------:R-:W-:-:S09]  /*6db0*/  UISETP.NE.AND UP0, UPT, UR4, 0x7, UPT ;  /* 0x000000070400788c */ /* 0x000fd2000bf05270 */
[----:B------:R-:W-:Y:S05]  /*6dc0*/  BRA.U !UP0, `(.L_x_6677) ;  /* 0x0000000108287547 */ /* 0x000fea000b800000 */
[----:B------:R-:W-:-:S09]  /*6dd0*/  UISETP.NE.AND UP0, UPT, UR4, 0x8, UPT ;  /* 0x000000080400788c */ /* 0x000fd2000bf05270 */
[----:B------:R-:W-:Y:S05]  /*6de0*/  BRA.U !UP0, `(.L_x_6678) ;  /* 0x0000000108107547 */ /* 0x000fea000b800000 */
[----:B------:R-:W-:-:S09]  /*6df0*/  UISETP.NE.AND UP0, UPT, UR4, 0x9, UPT ;  /* 0x000000090400788c */ /* 0x000fd2000bf05270 */
[----:B------:R-:W-:Y:S05]  /*6e00*/  BRA.U UP0, `(.L_x_6671) ;  /* 0x0000000900747547 */ /* 0x000fea000b800000 */
[----:B-1-3--:R4:W5:Y:S01]  /*6e10*/  LDG.E.64 R2, desc[UR36][R4.64] ;  /* 0x0000002404027981 */ /* 0x00a962000c1e1b00 */
[----:B------:R-:W-:Y:S05]  /*6e20*/  BRA `(.L_x_6672) ;  /* 0x0000000800d07947 */ /* 0x000fea0003800000 */
.L_x_6678:
[----:B-1-3--:R-:W2:Y:S02]  /*6e30*/  LDG.E R3, desc[UR36][R4.64] ;  /* 0x0000002404037981 */ /* 0x00aea4000c1e1900 */
[--C-:B--2---:R-:W-:Y:S02]  /*6e40*/  HADD2.F32 R2, -RZ, R3.reuse.H0_H0 ;  /* 0x20000003ff027230 */ /* 0x104fe40000004100 */
[----:B------:R-:W-:Y:S01]  /*6e50*/  HADD2.F32 R3, -RZ, R3.H1_H1 ;  /* 0x30000003ff037230 */ /* 0x000fe20000004100 */
[----:B------:R-:W-:Y:S06]  /*6e60*/  BRA `(.L_x_6672) ;  /* 0x0000000800c07947 */ /* 0x000fec0003800000 */
.L_x_6677:
[----:B------:R-:W2:Y:S01]  /*6e70*/  LDG.E.64 R4, desc[UR36][R4.64] ;  /* 0x0000002404047981 */ /* 0x000ea2000c1e1b00 */
[----:B------:R-:W-:Y:S01]  /*6e80*/  UMOV UR4, 0xf0000000 ;  /* 0xf000000000047882 */ /* 0x000fe20000000000 */
[----:B------:R-:W-:Y:S01]  /*6e90*/  UMOV UR5, 0x380fffff ;  /* 0x380fffff00057882 */ /* 0x000fe20000000000 */
[----:B-1-3--:R-:W-:Y:S01]  /*6ea0*/  IMAD.MOV.U32 R3, RZ, RZ, RZ ;  /* 0x000000ffff037224 */ /* 0x00afe200078e00ff */
[----:B--2---:R-:W0:Y:S01]  /*6eb0*/  F2F.F32.F64 R2, R4 ;  /* 0x0000000400027310 */ /* 0x004e220000301000 */
[----:B------:R-:W-:-:S14]  /*6ec0*/  DSETP.GEU.AND P0, PT, |R4|, UR4, PT ;  /* 0x0000000404007e2a */ /* 0x000fdc000bf0e200 */
[----:B0-----:R-:W-:Y:S01]  /*6ed0*/  @!P0 FMUL R2, R2, 1.175494350822287508e-38 ;  /* 0x0080000002028820 */ /* 0x001fe20000400000 */
[----:B------:R-:W-:Y:S06]  /*6ee0*/  BRA `(.L_x_6672) ;  /* 0x0000000800a07947 */ /* 0x000fec0003800000 */
.L_x_6667:
        /* <DEDUP_REMOVED lines=9> */
[----:B-1-3--:R-:W-:Y:S02]  /*6f80*/  MOV R3, RZ ;  /* 0x000000ff00037202 */ /* 0x00afe40000000f00 */
[----:B--2---:R-:W-:-:S04]  /*6f90*/  ISETP.NE.AND P0, PT, R4, RZ, PT ;  /* 0x000000ff0400720c */ /* 0x004fc80003f05270 */
[----:B------:R-:W-:Y:S01]  /*6fa0*/  FSEL R2, RZ, 1, !P0 ;  /* 0x3f800000ff027808 */ /* 0x000fe20004000000 */
[----:B------:R-:W-:Y:S08]  /*6fb0*/  BRA `(.L_x_6672) ;  /* 0x00000008006c7947 */ /* 0x000ff00003800000 */
.L_x_6681:
[----:B-1----:R-:W3:Y:S01]  /*6fc0*/  LDG.E.128 R4, desc[UR36][R4.64] ;  /* 0x0000002404047981 */ /* 0x002ee2000c1e1d00 */
[----:B------:R-:W-:Y:S01]  /*6fd0*/  UMOV UR4, 0xf0000000 ;  /* 0xf000000000047882 */ /* 0x000fe20000000000 */
[----:B------:R-:W-:Y:S01]  /*6fe0*/  UMOV UR5, 0x380fffff ;  /* 0x380fffff00057882 */ /* 0x000fe20000000000 */
[----:B---3--:R-:W0:Y:S01]  /*6ff0*/  F2F.F32.F64 R2, R4 ;  /* 0x0000000400027310 */ /* 0x008e220000301000 */
[----:B------:R-:W-:Y:S02]  /*7000*/  DSETP.GEU.AND P0, PT, |R4|, UR4, PT ;  /* 0x0000000404007e2a */ /* 0x000fe4000bf0e200 */
[----:B------:R-:W-:-:S05]  /*7010*/  DSETP.GEU.AND P1, PT, |R6|, UR4, PT ;  /* 0x0000000406007e2a */ /* 0x000fca000bf2e200 */
[----:B------:R-:W1:Y:S07]  /*7020*/  F2F.F32.F64 R3, R6 ;  /* 0x0000000600037310 */ /* 0x000e6e0000301000 */
[----:B0-----:R-:W-:Y:S02]  /*7030*/  @!P0 FMUL R2, R2, 1.175494350822287508e-38 ;  /* 0x0080000002028820 */ /* 0x001fe40000400000 */
[----:B-1----:R-:W-:Y:S01]  /*7040*/  @!P1 FMUL R3, R3, 1.175494350822287508e-38 ;  /* 0x0080000003039820 */ /* 0x002fe20000400000 */
[----:B------:R-:W-:Y:S06]  /*7050*/  BRA `(.L_x_6672) ;  /* 0x0000000800447947 */ /* 0x000fec0003800000 */
.L_x_6680:
[----:B------:R-:W-:-:S09]  /*7060*/  UISETP.NE.AND UP0, UPT, UR4, 0xf, UPT ;  /* 0x0000000f0400788c */ /* 0x000fd2000bf05270 */
[----:B------:R-:W-:Y:S05]  /*7070*/  BRA.U !UP0, `(.L_x_6682) ;  /* 0x0000000108947547 */ /* 0x000fea000b800000 */
[----:B------:R-:W-:-:S09]  /*7080*/  UISETP.NE.AND UP0, UPT, UR4, 0x17, UPT ;  /* 0x000000170400788c */ /* 0x000fd2000bf05270 */
[----:B------:R-:W-:Y:S05]  /*7090*/  BRA.U !UP0, `(.L_x_6683) ;  /* 0x0000000108587547 */ /* 0x000fea000b800000 */
[----:B------:R-:W-:-:S09]  /*70a0*/  UISETP.NE.AND UP0, UPT, UR4, 0x18, UPT ;  /* 0x000000180400788c */ /* 0x000fd2000bf05270 */
[----:B------:R-:W-:Y:S05]  /*70b0*/  BRA.U UP0, `(.L_x_6671) ;  /* 0x0000000500c87547 */ /* 0x000fea000b800000 */
[----:B-1-3--:R-:W2:Y:S01]  /*70c0*/  LDG.E.U8 R2, desc[UR36][R4.64] ;  /* 0x0000002404027981 */ /* 0x00aea2000c1e1100 */
[----:B------:R-:W-:Y:S01]  /*70d0*/  IMAD.MOV.U32 R6, RZ, RZ, 0x1f ;  /* 0x0000001fff067424 */ /* 0x000fe200078e00ff */
        /* <DEDUP_REMOVED lines=8> */
[----:B------:R-:W-:Y:S01]  /*7160*/  IMAD.SHL.U32 R7, R3, 0x800000, RZ ;  /* 0x0080000003077824 */ /* 0x000fe200078e00ff */
[----:B------:R-:W-:-:S04]  /*7170*/  IADD3 R3, PT, PT, R0, 0x1000000, RZ ;  /* 0x0100000000037810 */ /* 0x000fc80007ffe0ff */
[----:B------:R-:W-:Y:S02]  /*7180*/  LEA.HI R6, R6, -R7, RZ, 0x1c ;  /* 0x8000000706067211 */ /* 0x000fe400078fe0ff */
[----:B------:R-:W-:Y:S02]  /*7190*/  SHF.R.S32.HI R3, RZ, 0x8, R3 ;  /* 0x00000008ff037819 */ /* 0x000fe40000011403 */
[----:B------:R-:W-:-:S04]  /*71a0*/  IADD3 R6, PT, PT, R6, 0x3c000000, RZ ;  /* 0x3c00000006067810 */ /* 0x000fc80007ffe0ff */
[----:B------:R-:W-:-:S04]  /*71b0*/  LOP3.LUT R3, R6, 0x7f800000, R3, 0xf8, !PT ;  /* 0x7f80000006037812 */ /* 0x000fc800078ef803 */
[----:B------:R-:W-:Y:S01]  /*71c0*/  SEL R5, R3, RZ, P0 ;  /* 0x000000ff03057207 */ /* 0x000fe20000000000 */
[----:B------:R-:W-:-:S03]  /*71d0*/  IMAD.MOV.U32 R3, RZ, RZ, RZ ;  /* 0x000000ffff037224 */ /* 0x000fc600078e00ff */
[----:B------:R-:W-:Y:S01]  /*71e0*/  LOP3.LUT R2, R5, 0x80000000, R2, 0xf8, !PT ;  /* 0x8000000005027812 */ /* 0x000fe200078ef802 */
[----:B------:R-:W-:Y:S06]  /*71f0*/  BRA `(.L_x_6672) ;  /* 0x0000000400dc7947 */ /* 0x000fec0003800000 */
.L_x_6683:
[----:B-1-3--:R-:W2:Y:S02]  /*7200*/  LDG.E.U8 R3, desc[UR36][R4.64] ;  /* 0x0000002404037981 */ /* 0x00aea4000c1e1100 */
[C---:B--2---:R-:W-:Y:S02]  /*7210*/  SHF.L.U32 R0, R3.reuse, 0x19, RZ ;  /* 0x0000001903007819 */ /* 0x044fe400000006ff */
[----:B------:R-:W-:Y:S02]  /*7220*/  SHF.L.U32 R3, R3, 0x8, RZ ;  /* 0x0000000803037819 */ /* 0x000fe400000006ff */
[----:B------:R-:W-:Y:S02]  /*7230*/  ISETP.GE.U32.AND P0, PT, R0, 0x8000000, PT ;  /* 0x080000000000780c */ /* 0x000fe40003f06070 */
[----:B------:R-:W-:-:S11]  /*7240*/  PRMT R7, R3, 0x9910, RZ ;  /* 0x0000991003077816 */ /* 0x000fd600000000ff */
[----:B------:R-:W-:Y:S01]  /*7250*/  @!P0 LOP3.LUT R2, R3, 0x7f00, RZ, 0xc0, !PT ;  /* 0x00007f0003028812 */ /* 0x000fe200078ec0ff */
[----:B------:R-:W-:Y:S01]  /*7260*/  IMAD.MOV.U32 R3, RZ, RZ, RZ ;  /* 0x000000ffff037224 */ /* 0x000fe200078e00ff */
[----:B------:R-:W-:Y:S02]  /*7270*/  @P0 LEA.HI R0, R0, 0x70000000, RZ, 0x1c ;  /* 0x7000000000000811 */ /* 0x000fe400078fe0ff */
[----:B------:R-:W-:-:S03]  /*7280*/  @!P0 LOP3.LUT R2, R2, 0x3f000000, RZ, 0xfc, !PT ;  /* 0x3f00000002028812 */ /* 0x000fc600078efcff */
[----:B------:R-:W-:Y:S02]  /*7290*/  @P0 FMUL.FTZ R0, R0, 1.9259299443872358531e-34 ;  /* 0x0780000000000820 */ /* 0x000fe40000410000 */
[----:B------:R-:W-:-:S05]  /*72a0*/  @!P0 FADD.FTZ R0, R2, -0.5 ;  /* 0xbf00000002008421 */ /* 0x000fca0000010000 */
[----:B------:R-:W-:Y:S01]  /*72b0*/  LOP3.LUT R2, R0, 0x80000000, R7, 0xf8, !PT ;  /* 0x8000000000027812 */ /* 0x000fe200078ef807 */
[----:B------:R-:W-:Y:S06]  /*72c0*/  BRA `(.L_x_6672) ;  /* 0x0000000400a87947 */ /* 0x000fec0003800000 */
.L_x_6682:
[----:B-1-3--:R-:W2:Y:S01]  /*72d0*/  LDG.E.U16 R2, desc[UR36][R4.64] ;  /* 0x0000002404027981 */ /* 0x00aea2000c1e1500 */
[----:B------:R-:W-:Y:S02]  /*72e0*/  MOV R3, RZ ;  /* 0x000000ff00037202 */ /* 0x000fe40000000f00 */
[----:B--2---:R-:W-:Y:S01]  /*72f0*/  SHF.L.U32 R2, R2, 0x10, RZ ;  /* 0x0000001002027819 */ /* 0x004fe200000006ff */
[----:B------:R-:W-:Y:S06]  /*7300*/  BRA `(.L_x_6672) ;  /* 0x0000000400987947 */ /* 0x000fec0003800000 */
.L_x_6679:
        /* <DEDUP_REMOVED lines=8> */
[----:B-1-3--:R-:W2:Y:S01]  /*7390*/  LDG.E.U16 R2, desc[UR36][R4.64] ;  /* 0x0000002404027981 */ /* 0x00aea2000c1e1500 */
[----:B------:R-:W-:Y:S01]  /*73a0*/  IMAD.MOV.U32 R3, RZ, RZ, RZ ;  /* 0x000000ffff037224 */ /* 0x000fe200078e00ff */
[----:B--2---:R-:W-:Y:S01]  /*73b0*/  I2FP.F32.U32 R2, R2 ;  /* 0x0000000200027245 */ /* 0x004fe20000201000 */
[----:B------:R-:W-:Y:S06]  /*73c0*/  BRA `(.L_x_6672) ;  /* 0x0000000400687947 */ /* 0x000fec0003800000 */
.L_x_6686:
[----:B------:R-:W2:Y:S01]  /*73d0*/  LDG.E.U8 R4, desc[UR36][R4.64] ;  /* 0x0000002404047981 */ /* 0x000ea2000c1e1100 */
[----:B-1-3--:R-:W-:Y:S02]  /*73e0*/  CS2R R2, SRZ ;  /* 0x0000000000027805 */ /* 0x00afe4000001ff00 */
        /* <DEDUP_REMOVED lines=18> */
.L_x_6688:
[----:B------:R-:W-:Y:S05]  /*7510*/  BSYNC.RECONVERGENT B0 ;  /* 0x0000000000007941 */ /* 0x000fea0003800200 */
.L_x_6687:
[----:B------:R-:W-:Y:S02]  /*7520*/  SHF.L.U32 R0, R0, 0x14, RZ ;  /* 0x0000001400007819 */ /* 0x000fe400000006ff */
[----:B------:R-:W-:-:S04]  /*7530*/  LEA R2, R2, 0x3b800000, 0x17 ;  /* 0x3b80000002027811 */ /* 0x000fc800078eb8ff */
[----:B------:R-:W-:Y:S01]  /*7540*/  LOP3.LUT R2, R2, R0, R9, 0xfe, !PT ;  /* 0x0000000002027212 */ /* 0x000fe200078efe09 */
[----:B------:R-:W-:Y:S06]  /*7550*/  BRA `(.L_x_6672) ;  /* 0x0000000400047947 */ /* 0x000fec0003800000 */
.L_x_6685:
        /* <DEDUP_REMOVED lines=20> */
.L_x_6690:
[----:B------:R-:W-:Y:S05]  /*76a0*/  BSYNC.RECONVERGENT B0 ;  /* 0x0000000000007941 */ /* 0x000fea0003800200 */
.L_x_6689:
[----:B------:R-:W-:Y:S02]  /*76b0*/  SHF.L.U32 R0, R0, 0x15, RZ ;  /* 0x0000001500007819 */ /* 0x000fe400000006ff */
[----:B------:R-:W-:-:S04]  /*76c0*/  LEA R2, R2, 0x37800000, 0x17 ;  /* 0x3780000002027811 */ /* 0x000fc800078eb8ff */
[----:B------:R-:W-:Y:S01]  /*76d0*/  LOP3.LUT R2, R2, R0, R9, 0xfe, !PT ;  /* 0x0000000002027212 */ /* 0x000fe200078efe09 */
[----:B------:R-:W-:Y:S06]  /*76e0*/  BRA `(.L_x_6672) ;  /* 0x0000000000a07947 */ /* 0x000fec0003800000 */
.L_x_6684:
[----:B------:R-:W-:-:S09]  /*76f0*/  UISETP.NE.AND UP0, UPT, UR4, 0x1c, UPT ;  /* 0x0000001c0400788c */ /* 0x000fd2000bf05270 */
[----:B------:R-:W-:Y:S05]  /*7700*/  BRA.U !UP0, `(.L_x_6691) ;  /* 0x00000001088c7547 */ /* 0x000fea000b800000 */
[----:B------:R-:W-:-:S09]  /*7710*/  UISETP.NE.AND UP0, UPT, UR4, 0x1d, UPT ;  /* 0x0000001d0400788c */ /* 0x000fd2000bf05270 */
[----:B------:R-:W-:Y:S05]  /*7720*/  BRA.U !UP0, `(.L_x_6692) ;  /* 0x0000000108747547 */ /* 0x000fea000b800000 */
[----:B------:R-:W-:-:S09]  /*7730*/  UISETP.NE.AND UP0, UPT, UR4, 0x2c, UPT ;  /* 0x0000002c0400788c */ /* 0x000fd2000bf05270 */
[----:B------:R-:W-:Y:S05]  /*7740*/  BRA.U UP0, `(.L_x_6671) ;  /* 0x0000000100247547 */ /* 0x000fea000b800000 */
[----:B------:R-:W2:Y:S01]  /*7750*/  LDG.E.U8 R4, desc[UR36][R4.64] ;  /* 0x0000002404047981 */ /* 0x000ea2000c1e1100 */
[----:B-1-3--:R-:W-:Y:S02]  /*7760*/  HFMA2 R3, -RZ, RZ, 0, 0 ;  /* 0x00000000ff037431 */ /* 0x00afe400000001ff */
[----:B------:R-:W-:Y:S01]  /*7770*/  IMAD.MOV.U32 R2, RZ, RZ, 0x400000 ;  /* 0x00400000ff027424 */ /* 0x000fe200078e00ff */
[----:B--2---:R-:W-:-:S13]  /*7780*/  ISETP.NE.AND P0, PT, R4, RZ, PT ;  /* 0x000000ff0400720c */ /* 0x004fda0003f05270 */
[----:B------:R-:W-:Y:S05]  /*7790*/  @!P0 BRA `(.L_x_6672) ;  /* 0x0000000000748947 */ /* 0x000fea0003800000 */
[----:B------:R-:W-:-:S13]  /*77a0*/  ISETP.NE.AND P0, PT, R4, 0xff, PT ;  /* 0x000000ff0400780c */ /* 0x000fda0003f05270 */
[----:B------:R-:W-:Y:S01]  /*77b0*/  @!P0 MOV R2, 0x7f800001 ;  /* 0x7f80000100028802 */ /* 0x000fe20000000f00 */
[----:B------:R-:W-:Y:S01]  /*77c0*/  @P0 IMAD.SHL.U32 R2, R4, 0x800000, RZ ;  /* 0x0080000004020824 */ /* 0x000fe200078e00ff */
[----:B------:R-:W-:Y:S06]  /*77d0*/  BRA `(.L_x_6672) ;  /* 0x0000000000647947 */ /* 0x000fec0003800000 */
.L_x_6671:
[----:B------:R-:W-:Y:S01]  /*77e0*/  MOV R0, 0x0 ;  /* 0x0000000000007802 */ /* 0x000fe20000000f00 */
[----:B------:R-:W0:Y:S01]  /*77f0*/  LDCU.64 UR4, c[0x4][0x158] ;  /* 0x01002b00ff0477ac */ /* 0x000e220008000a00 */
[----:B------:R-:W-:Y:S02]  /*7800*/  HFMA2 R12, -RZ, RZ, 0, 5.9604644775390625e-08 ;  /* 0x00000001ff0c7431 */ /* 0x000fe400000001ff */
[----:B---3--:R-:W-:Y:S01]  /*7810*/  IMAD.MOV.U32 R8, RZ, RZ, 0x4e ;  /* 0x0000004eff087424 */ /* 0x008fe200078e00ff */
[----:B-1----:R1:W2:Y:S01]  /*7820*/  LDC.64 R2, c[0x4][R0] ;  /* 0x0100000000027b82 */ /* 0x0022a20000000a00 */
[----:B------:R-:W3:Y:S01]  /*7830*/  LDCU.64 UR6, c[0x4][0x160] ;  /* 0x01002c00ff0677ac */ /* 0x000ee20008000a00 */
[----:B------:R-:W-:Y:S01]  /*7840*/  MOV R13, RZ ;  /* 0x000000ff000d7202 */ /* 0x000fe20000000f00 */
[----:B------:R-:W4:Y:S01]  /*7850*/  LDCU.64 UR8, c[0x4][0x18] ;  /* 0x01000300ff0877ac */ /* 0x000f220008000a00 */
[----:B0-----:R-:W-:Y:S02]  /*7860*/  MOV R4, UR4 ;  /* 0x0000000400047c02 */ /* 0x001fe40008000f00 */
[----:B------:R-:W-:Y:S01]  /*7870*/  MOV R5, UR5 ;  /* 0x0000000500057c02 */ /* 0x000fe20008000f00 */
[----:B---3--:R-:W-:Y:S01]  /*7880*/  IMAD.U32 R6, RZ, RZ, UR6 ;  /* 0x00000006ff067e24 */ /* 0x008fe2000f8e00ff */
[----:B------:R-:W-:-:S02]  /*7890*/  MOV R7, UR7 ;  /* 0x0000000700077c02 */ /* 0x000fc40008000f00 */
[----:B----4-:R-:W-:Y:S02]  /*78a0*/  MOV R10, UR8 ;  /* 0x00000008000a7c02 */ /* 0x010fe40008000f00 */
[----:B-1----:R-:W-:-:S07]  /*78b0*/  MOV R11, UR9 ;  /* 0x00000009000b7c02 */ /* 0x002fce0008000f00 */
[----:B------:R-:W-:-:S07]  /*78c0*/  LEPC R20, `(.L_x_6693) ;  /* 0x000000001014794e */ /* 0x000fce0000000000 */
[----:B--2---:R-:W-:Y:S05]  /*78d0*/  CALL.ABS.NOINC R2 ;  /* 0x0000000002007343 */ /* 0x004fea0003c00000 */
.L_x_6693:
[----:B------:R-:W-:Y:S01]  /*78e0*/  CS2R R2, SRZ ;  /* 0x0000000000027805 */ /* 0x000fe2000001ff00 */
[----:B------:R-:W-:Y:S06]  /*78f0*/  BRA `(.L_x_6672) ;  /* 0x00000000001c7947 */ /* 0x000fec0003800000 */
.L_x_6692:
[----:B------:R-:W2:Y:S01]  /*7900*/  LDG.E.64 R4, desc[UR36][R4.64] ;  /* 0x0000002404047981 */ /* 0x000ea2000c1e1b00 */
[----:B-1-3--:R-:W-:Y:S01]  /*7910*/  HFMA2 R3, -RZ, RZ, 0, 0 ;  /* 0x00000000ff037431 */ /* 0x00afe200000001ff */
[----:B--2---:R0:W1:Y:S01]  /*7920*/  I2F.U64 R2, R4 ;  /* 0x0000000400027312 */ /* 0x0040620000301000 */
[----:B------:R-:W-:Y:S05]  /*7930*/  BRA `(.L_x_6672) ;  /* 0x00000000000c7947 */ /* 0x000fea0003800000 */
.L_x_6691:
[----:B-1-3--:R-:W2:Y:S01]  /*7940*/  LDG.E R2, desc[UR36][R4.64] ;  /* 0x0000002404027981 */ /* 0x00aea2000c1e1900 */
[----:B------:R-:W-:Y:S01]  /*7950*/  IMAD.MOV.U32 R3, RZ, RZ, RZ ;  /* 0x000000ffff037224 */ /* 0x000fe200078e00ff */
[----:B--2---:R-:W-:-:S07]  /*7960*/  I2FP.F32.U32 R2, R2 ;  /* 0x0000000200027245 */ /* 0x004fce0000201000 */
.L_x_6672:
[----:B------:R-:W-:Y:S05]  /*7970*/  BSYNC.RECONVERGENT B7 ;  /* 0x0000000000077941 */ /* 0x000fea0003800200 */
.L_x_6666:
[C---:B0123-5:R-:W-:Y:S01]  /*7980*/  FSETP.NAN.FTZ.AND P1, PT, |R2|.reuse, |R2|, PT ;  /* 0x400000020200720b */ /* 0x06ffe20003f38200 */
[----:B------:R-:W-:Y:S01]  /*7990*/  BSSY.RECONVERGENT B2, `(.L_x_6694) ;  /* 0x0000258000027945 */ /* 0x000fe20003800200 */
[C---:B------:R-:W-:Y:S01]  /*79a0*/  FSETP.NAN.FTZ.AND P0, PT, |R3|.reuse, |R3|, PT ;  /* 0x400000030300720b */ /* 0x040fe20003f18200 */
[----:B------:R-:W-:Y:S01]  /*79b0*/  FADD.FTZ R12, |R2|, -RZ ;  /* 0x800000ff020c7221 */ /* 0x000fe20000010200 */
[----:B----4-:R-:W-:-:S11]  /*79c0*/  FADD.FTZ R5, |R3|, -RZ ;  /* 0x800000ff03057221 */ /* 0x010fd60000010200 */
        /* <DEDUP_REMOVED lines=17> */
.L_x_6695:
[----:B------:R-:W-:-:S04]  /*7ae0*/  FMNMX.FTZ R0, R12, |R3|, !PT ;  /* 0x400000030c007209 */ /* 0x000fc80007810000 */
        /* <DEDUP_REMOVED lines=68> */
.L_x_6705:
[----:B------:R-:W-:-:S04]  /*7f30*/  FADD.FTZ R6, -R0, R9 ;  /* 0x0000000900067221 */ /* 0x000fc80000010100 */
[----:B------:R-:W-:-:S07]  /*7f40*/  FMUL.FTZ R6, R6, 0.5 ;  /* 0x3f00000006067820 */ /* 0x000fce0000410000 */
.L_x_6706:
[----:B------:R-:W-:Y:S05]  /*7f50*/  BSYNC.RECONVERGENT B1 ;  /* 0x0000000000017941 */ /* 0x000fea0003800200 */
.L_x_6704:
        /* <DEDUP_REMOVED lines=11> */
.L_x_6708:
[----:B------:R-:W-:-:S04]  /*8010*/  FADD.FTZ R13, R4, -R13 ;  /* 0x8000000d040d7221 */ /* 0x000fc80000010000 */
[----:B------:R-:W-:-:S07]  /*8020*/  FMUL.FTZ R13, R13, 0.5 ;  /* 0x3f0000000d0d7820 */ /* 0x000fce0000410000 */
.L_x_6709:
[----:B------:R-:W-:Y:S05]  /*8030*/  BSYNC.RECONVERGENT B1 ;  /* 0x0000000000017941 */ /* 0x000fea0003800200 */
.L_x_6707:
        /* <DEDUP_REMOVED lines=35> */
.L_x_6703:
        /* <DEDUP_REMOVED lines=35> */
.L_x_6710:
[----:B------:R-:W-:-:S04]  /*84a0*/  FADD.FTZ R13, -R12, 1 ;  /* 0x3f8000000c0d7421 */ /* 0x000fc80000010100 */
[----:B------:R-:W-:-:S06]  /*84b0*/  FMUL.FTZ R6, R0, R13 ;  /* 0x0000000d00067220 */ /* 0x000fcc0000410000 */
[----:B------:R-:W0:Y:S08]  /*84c0*/  MUFU.SQRT R6, R6 ;  /* 0x0000000600067308 */ /* 0x000e300000002000 */
[----:B0-----:R-:W0:Y:S02]  /*84d0*/  MUFU.RCP R8, R6 ;  /* 0x0000000600087308 */ /* 0x001e240000001000 */
[----:B0-----:R-:W-:Y:S01]  /*84e0*/  FMUL.FTZ R13, R8, |R3| ;  /* 0x40000003080d7220 */ /* 0x001fe20000410000 */
[----:B------:R-:W-:Y:S06]  /*84f0*/  BRA `(.L_x_6701) ;  /* 0x0000000000047947 */ /* 0x000fec0003800000 */
.L_x_6702:
[----:B------:R0:W1:Y:S02]  /*8500*/  MUFU.SQRT R13, R5 ;  /* 0x00000005000d7308 */ /* 0x0000640000002000 */
.L_x_6701:
[----:B------:R-:W-:Y:S05]  /*8510*/  BSYNC.RECONVERGENT B0 ;  /* 0x0000000000007941 */ /* 0x000fea0003800200 */
.L_x_6700:
        /* <DEDUP_REMOVED lines=20> */
[----:B------:R-:W-:-:S03]  /*8660*/  IMAD.MOV.U32 R2, RZ, RZ, 0x3fd774eb ;  /* 0x3fd774ebff027424 */ /* 0x000fc600078e00ff */
        /* <DEDUP_REMOVED lines=19> */
.L_x_6715:
        /* <DEDUP_REMOVED lines=28> */
.L_x_6714:
        /* <DEDUP_REMOVED lines=23> */
.L_x_6721:
[----:B------:R-:W-:-:S04]  /*8ad0*/  FADD.FTZ R4, -R7, R4 ;  /* 0x0000000407047221 */ /* 0x000fc80000010100 */
[----:B0-----:R-:W-:-:S07]  /*8ae0*/  FMUL.FTZ R5, R4, 0.5 ;  /* 0x3f00000004057820 */ /* 0x001fce0000410000 */
.L_x_6722:
[----:B------:R-:W-:Y:S05]  /*8af0*/  BSYNC.RECONVERGENT B4 ;  /* 0x0000000000047941 */ /* 0x000fea0003800200 */
.L_x_6720:
[----:B------:R-:W-:Y:S01]  /*8b00*/  FADD.FTZ R0, R5, R0 ;  /* 0x0000000005007221 */ /* 0x000fe20000010000 */
[----:B------:R-:W-:-:S04]  /*8b10*/  FADD.FTZ R11, R12, R11 ;  /* 0x0000000b0c0b7221 */ /* 0x000fc80000010000 */
[----:B------:R-:W-:-:S06]  /*8b20*/  FMUL.FTZ R11, R0, R11 ;  /* 0x0000000b000b7220 */ /* 0x000fcc0000410000 */
[----:B------:R-:W0:Y:S01]  /*8b30*/  MUFU.SQRT R11, R11 ;  /* 0x0000000b000b7308 */ /* 0x000e220000002000 */
[----:B------:R-:W-:Y:S05]  /*8b40*/  BRA `(.L_x_6723) ;  /* 0x0000000000487947 */ /* 0x000fea0003800000 */
.L_x_6719:
        /* <DEDUP_REMOVED lines=12> */
.L_x_6718:
[----:B------:R-:W-:Y:S01]  /*8c10*/  FADD.FTZ R0, R11, 1 ;  /* 0x3f8000000b007421 */ /* 0x000fe20000010000 */
[----:B0-----:R-:W-:Y:S01]  /*8c20*/  MUFU.SQRT R5, R5 ;  /* 0x0000000500057308 */ /* 0x001fe20000002000 */
[----:B------:R-:W-:Y:S02]  /*8c30*/  IMAD.MOV.U32 R12, RZ, RZ, 0x3f800000 ;  /* 0x3f800000ff0c7424 */ /* 0x000fe400078e00ff */
[----:B------:R-:W-:-:S06]  /*8c40*/  FMUL.FTZ R0, R0, 0.5 ;  /* 0x3f00000000007820 */ /* 0x000fcc0000410000 */
[----:B------:R-:W0:Y:S02]  /*8c50*/  MUFU.SQRT R0, R0 ;  /* 0x0000000000007308 */ /* 0x000e240000002000 */
[----:B0-----:R-:W-:-:S07]  /*8c60*/  FMUL.FTZ R11, R5, R0 ;  /* 0x00000000050b7220 */ /* 0x001fce0000410000 */
.L_x_6723:
[----:B------:R-:W-:Y:S05]  /*8c70*/  BSYNC.RECONVERGENT B1 ;  /* 0x0000000000017941 */ /* 0x000fea0003800200 */
.L_x_6717:
[----:B------:R-:W-:Y:S05]  /*8c80*/  BRA `(.L_x_6724) ;  /* 0x0000000000087947 */ /* 0x000fea0003800000 */
.L_x_6713:
[----:B------:R-:W-:Y:S01]  /*8c90*/  FMUL.FTZ R11, R11, 16777216 ;  /* 0x4b8000000b0b7820 */ /* 0x000fe20000410000 */
[----:B------:R-:W-:-:S07]  /*8ca0*/  FMUL.FTZ R12, R12, 16777216 ;  /* 0x4b8000000c0c7820 */ /* 0x000fce0000410000 */
.L_x_6724:
[----:B------:R-:W-:Y:S05]  /*8cb0*/  BSYNC.RELIABLE B0 ;  /* 0x0000000000007941 */ /* 0x000fea0003800100 */
.L_x_6712:
        /* <DEDUP_REMOVED lines=21> */
.L_x_6727:
[----:B------:R-:W-:Y:S05]  /*8e10*/  BSYNC.RECONVERGENT B4 ;  /* 0x0000000000047941 */ /* 0x000fea0003800200 */
.L_x_6726:
        /* <DEDUP_REMOVED lines=29> */
.L_x_6725:
        /* <DEDUP_REMOVED lines=18> */
.L_x_6729:
[----:B------:R-:W-:Y:S05]  /*9110*/  BSYNC.RECONVERGENT B4 ;  /* 0x0000000000047941 */ /* 0x000fea0003800200 */
.L_x_6728:
        /* <DEDUP_REMOVED lines=27> */
[----:B------:R-:W-:-:S07]  /*92d0*/  FSEL R0, R12, R11, P0 ;  /* 0x0000000b0c007208 */ /* 0x000fce0000000000 */
.L_x_6716:
[----:B------:R-:W-:Y:S05]  /*92e0*/  BSYNC.RECONVERGENT B3 ;  /* 0x0000000000037941 */ /* 0x000fea0003800200 */
.L_x_6711:
[----:B------:R-:W-:-:S13]  /*92f0*/  ISETP.GE.AND P0, PT, R3, RZ, PT ;  /* 0x000000ff0300720c */ /* 0x000fda0003f06270 */
[----:B-1----:R-:W-:-:S05]  /*9300*/  @P0 FADD.FTZ R13, -R13, -RZ ;  /* 0x800000ff0d0d0221 */ /* 0x002fca0000010100 */
[----:B------:R-:W-:Y:S01]  /*9310*/  MOV R4, R13 ;  /* 0x0000000d00047202 */ /* 0x000fe20000000f00 */
[----:B------:R-:W-:Y:S06]  /*9320*/  BRA `(.L_x_6696) ;  /* 0x0000000800f87947 */ /* 0x000fec0003800000 */
.L_x_6699:
[----:B------:R-:W-:Y:S01]  /*9330*/  FADD.FTZ R0, -R2, 6.1232342629258392722e-17 ;  /* 0x248d313202007421 */ /* 0x000fe20000010100 */
[----:B------:R-:W-:-:S03]  /*9340*/  FADD.FTZ R4, -R3, -RZ ;  /* 0x800000ff03047221 */ /* 0x000fc60000010100 */
[----:B------:R-:W-:Y:S01]  /*9350*/  FADD.FTZ R0, R0, 1.5707963705062866211 ;  /* 0x3fc90fdb00007421 */ /* 0x000fe20000010000 */
[----:B------:R-:W-:Y:S06]  /*9360*/  BRA `(.L_x_6696) ;  /* 0x0000000800e87947 */ /* 0x000fec0003800000 */
.L_x_6698:
[----:B------:R-:W-:Y:S02]  /*9370*/  HFMA2 R0, -RZ, RZ, 0, 0 ;  /* 0x00000000ff007431 */ /* 0x000fe400000001ff */
[----:B------:R-:W-:Y:S01]  /*9380*/  FADD.FTZ R4, -R3, -RZ ;  /* 0x800000ff03047221 */ /* 0x000fe20000010100 */
[----:B------:R-:W-:Y:S06]  /*9390*/  BRA `(.L_x_6696) ;  /* 0x0000000800dc7947 */ /* 0x000fec0003800000 */
.L_x_6697:
        /* <DEDUP_REMOVED lines=25> */
[----:B------:R-:W-:Y:S05]  /*9530*/  CALL.REL.NOINC `($__internal_14_$__cuda_sm3x_div_rn_ftz_f32_slowpath) ;  /* 0x000000c400947944 */ /* 0x000fea0003c00000 */
[----:B------:R-:W-:-:S07]  /*9540*/  IMAD.MOV.U32 R5, RZ, RZ, R9 ;  /* 0x000000ffff057224 */ /* 0x000fce00078e0009 */
.L_x_6734:
[----:B------:R-:W-:Y:S05]  /*9550*/  BSYNC.RECONVERGENT B4 ;  /* 0x0000000000047941 */ /* 0x000fea0003800200 */
.L_x_6733:
[----:B------:R-:W-:Y:S02]  /*9560*/  HFMA2 R7, -RZ, RZ, 0.89990234375, 10328 ;  /* 0x3b33710bff077431 */ /* 0x000fe400000001ff */
[----:B------:R-:W-:Y:S01]  /*9570*/  FMUL.FTZ R0, R5, R5 ;  /* 0x0000000505007220 */ /* 0x000fe20000410000 */
[----:B------:R-:W-:Y:S01]  /*9580*/  ISETP.GE.AND P0, PT, R2, RZ, PT ;  /* 0x000000ff0200720c */ /* 0x000fe20003f06270 */
[----:B------:R-:W-:Y:S01]  /*9590*/  HFMA2 R2, -RZ, RZ, 1.857421875, -1409 ;  /* 0x3f6ee581ff027431 */ /* 0x000fe200000001ff */
[C---:B------:R-:W-:Y:S01]  /*95a0*/  FSETP.NEU.FTZ.AND P3, PT, R12.reuse, |R3|, PT ;  /* 0x400000030c00720b */ /* 0x040fe20003f7d000 */
[----:B------:R-:W-:Y:S01]  /*95b0*/  FADD.FTZ R12, R12, |R3| ;  /* 0x400000030c0c7221 */ /* 0x000fe20000010000 */
        /* <DEDUP_REMOVED lines=23> */
.L_x_6732:
        /* <DEDUP_REMOVED lines=29> */
.L_x_6737:
[----:B------:R-:W-:Y:S05]  /*9900*/  BSYNC.RECONVERGENT B4 ;  /* 0x0000000000047941 */ /* 0x000fea0003800200 */
.L_x_6736:
        /* <DEDUP_REMOVED lines=20> */
[----:B------:R-:W-:-:S03]  /*9a50*/  FADD.FTZ R5, R12, |R3| ;  /* 0x400000030c057221 */ /* 0x000fc60000010000 */
        /* <DEDUP_REMOVED lines=8> */
.L_x_6731:
        /* <DEDUP_REMOVED lines=32> */
[----:B------:R-:W-:Y:S05]  /*9ce0*/  CALL.REL.NOINC `($__internal_14_$__cuda_sm3x_div_rn_ftz_f32_slowpath) ;  /* 0x000000bc00a87944 */ /* 0x000fea0003c00000 */
[----:B------:R-:W-:-:S07]  /*9cf0*/  MOV R4, R9 ;  /* 0x0000000900047202 */ /* 0x000fce0000000f00 */
.L_x_6739:
[----:B------:R-:W-:Y:S05]  /*9d00*/  BSYNC.RECONVERGENT B4 ;  /* 0x0000000000047941 */ /* 0x000fea0003800200 */
.L_x_6738:
[----:B------:R-:W-:Y:S02]  /*9d10*/  HFMA2 R5, -RZ, RZ, 0.89990234375, 10328 ;  /* 0x3b33710bff057431 */ /* 0x000fe400000001ff */
[----:B------:R-:W-:Y:S01]  /*9d20*/  FMUL.FTZ R0, R4, R4 ;  /* 0x0000000404007220 */ /* 0x000fe20000410000 */
[----:B------:R-:W-:Y:S02]  /*9d30*/  MOV R7, 0x3f6ee581 ;  /* 0x3f6ee58100077802 */ /* 0x000fe40000000f00 */
[----:B------:R-:W-:Y:S01]  /*9d40*/  ISETP.GE.AND P0, PT, R2, RZ, PT ;  /* 0x000000ff0200720c */ /* 0x000fe20003f06270 */
[----:B------:R-:W-:Y:S01]  /*9d50*/  IMAD.MOV.U32 R2, RZ, RZ, 0x4016cbe4 ;  /* 0x4016cbe4ff027424 */ /* 0x000fe200078e00ff */
        /* <DEDUP_REMOVED lines=15> */
[----:B------:R-:W-:-:S03]  /*9e50*/  FADD.FTZ R5, R12, |R3| ;  /* 0x400000030c057221 */ /* 0x000fc60000010000 */
[----:B------:R-:W-:Y:S01]  /*9e60*/  @!P0 FFMA.FTZ R0, R7, 1.6832555532455444336, R4 ;  /* 0x3fd774eb07008823 */ /* 0x000fe20000010004 */
[----:B------:R-:W-:Y:S02]  /*9e70*/  @!P3 FSEL R0, R2, 0.78539818525314331055, !P0 ;  /* 0x3f490fdb0200b808 */ /* 0x000fe40004000000 */
[----:B------:R-:W-:Y:S02]  /*9e80*/  @!P1 FSEL R0, RZ, 3.1415927410125732422, P0 ;  /* 0x40490fdbff009808 */ /* 0x000fe40000000000 */
[----:B------:R-:W-:Y:S02]  /*9e90*/  FSETP.NAN.FTZ.AND P0, PT, |R5|, |R5|, PT ;  /* 0x400000050500720b */ /* 0x000fe40003f18200 */
[----:B------:R-:W-:-:S04]  /*9ea0*/  LOP3.LUT R0, R0, 0x80000000, R3, 0xb8, !PT ;  /* 0x8000000000007812 */ /* 0x000fc800078eb803 */
[----:B------:R-:W-:-:S07]  /*9eb0*/  FSEL R0, R5, R0, P0 ;  /* 0x0000000005007208 */ /* 0x000fce0000000000 */
.L_x_6735:
[----:B------:R-:W-:Y:S05]  /*9ec0*/  BSYNC.RECONVERGENT B3 ;  /* 0x0000000000037941 */ /* 0x000fea0003800200 */
.L_x_6730:
[----:B------:R-:W-:Y:S01]  /*9ed0*/  ISETP.GE.AND P0, PT, R3, RZ, PT ;  /* 0x000000ff0300720c */ /* 0x000fe20003f06270 */
[----:B------:R-:W-:Y:S01]  /*9ee0*/  FADD.FTZ R4, R13, 0.69314718246459960938 ;  /* 0x3f3172180d047421 */ /* 0x000fe20000010000 */
[----:B------:R-:W-:-:S11]  /*9ef0*/  FADD.FTZ R0, |R0|, -RZ ;  /* 0x800000ff00007221 */ /* 0x000fd60000010200 */
[----:B------:R-:W-:-:S07]  /*9f00*/  @P0 FADD.FTZ R4, -R4, -RZ ;  /* 0x800000ff04040221 */ /* 0x000fce0000010100 */
.L_x_6696:
[----:B------:R-:W-:Y:S05]  /*9f10*/  BSYNC.RECONVERGENT B2 ;  /* 0x0000000000027941 */ /* 0x000fea0003800200 */
.L_x_6694:
        /* <DEDUP_REMOVED lines=11> */
.L_x_6741:
[----:B------:R-:W-:Y:S05]  /*9fd0*/  BSYNC.RECONVERGENT B0 ;  /* 0x0000000000007941 */ /* 0x000fea0003800200 */
.L_x_6740:
        /* <DEDUP_REMOVED lines=17> */
.L_x_6745:
[----:B------:R-:W0:Y:S02]  /*a0f0*/  F2I.S64.TRUNC R4, R4 ;  /* 0x0000000400047311 */ /* 0x000e24000020d900 */
[----:B0-----:R-:W-:-:S05]  /*a100*/  MOV R7, R4 ;  /* 0x0000000400077202 */ /* 0x001fca0000000f00 */
[----:B------:R4:W-:Y:S01]  /*a110*/  STG.E.U8 desc[UR36][R2.64], R7 ;  /* 0x0000000702007986 */ /* 0x0009e2000c101124 */
[----:B------:R-:W-:Y:S05]  /*a120*/  BRA `(.L_x_6747) ;  /* 0x0000000c002c7947 */ /* 0x000fea0003800000 */
.L_x_6744:
        /* <DEDUP_REMOVED lines=9> */
.L_x_6749:
[----:B------:R-:W0:Y:S02]  /*a1c0*/  F2I.FTZ.TRUNC.NTZ R5, R4 ;  /* 0x0000000400057305 */ /* 0x000e24000021f100 */
[----:B0-----:R2:W-:Y:S01]  /*a1d0*/  STG.E desc[UR36][R2.64], R5 ;  /* 0x0000000502007986 */ /* 0x0015e2000c101924 */
[----:B------:R-:W-:Y:S05]  /*a1e0*/  BRA `(.L_x_6747) ;  /* 0x0000000800fc7947 */ /* 0x000fea0003800000 */
.L_x_6748:
[----:B------:R-:W0:Y:S02]  /*a1f0*/  F2I.FTZ.TRUNC.NTZ R5, R4 ;  /* 0x0000000400057305 */ /* 0x000e24000021f100 */
[----:B0-----:R0:W-:Y:S01]  /*a200*/  STG.E.U16 desc[UR36][R2.64], R5 ;  /* 0x0000000502007986 */ /* 0x0011e2000c101524 */
[----:B------:R-:W-:Y:S05]  /*a210*/  BRA `(.L_x_6747) ;  /* 0x0000000800f07947 */ /* 0x000fea0003800000 */
.L_x_6743:
        /* <DEDUP_REMOVED lines=8> */
.L_x_6751:
[----:B------:R-:W-:-:S05]  /*a2a0*/  F2FP.F16.F32.PACK_AB R4, RZ, R4 ;  /* 0x00000004ff04723e */ /* 0x000fca00000000ff */
[----:B------:R0:W-:Y:S01]  /*a2b0*/  STG.E.U16 desc[UR36][R2.64], R4 ;  /* 0x0000000402007986 */ /* 0x0001e2000c101524 */
[----:B------:R-:W-:Y:S05]  /*a2c0*/  BRA `(.L_x_6747) ;  /* 0x0000000800c47947 */ /* 0x000fea0003800000 */
.L_x_6750:
        /* <DEDUP_REMOVED lines=8> */
.L_x_6753:
[----:B------:R-:W-:-:S05]  /*a350*/  F2FP.F16.F32.PACK_AB R5, R5, R4 ;  /* 0x000000040505723e */ /* 0x000fca00000000ff */
[----:B------:R0:W-:Y:S01]  /*a360*/  STG.E desc[UR36][R2.64], R5 ;  /* 0x0000000502007986 */ /* 0x0001e2000c101924 */
[----:B------:R-:W-:Y:S05]  /*a370*/  BRA `(.L_x_6747) ;  /* 0x0000000800987947 */ /* 0x000fea0003800000 */
.L_x_6752:
[----:B------:R-:W-:-:S06]  /*a380*/  FMUL.FTZ R4, R4, 1 ;  /* 0x3f80000004047820 */ /* 0x000fcc0000410000 */
[----:B------:R-:W0:Y:S02]  /*a390*/  F2F.F64.F32 R4, R4 ;  /* 0x0000000400047310 */ /* 0x000e240000201800 */
[----:B0-----:R0:W-:Y:S01]  /*a3a0*/  STG.E.64 desc[UR36][R2.64], R4 ;  /* 0x0000000402007986 */ /* 0x0011e2000c101b24 */
[----:B------:R-:W-:Y:S05]  /*a3b0*/  BRA `(.L_x_6747) ;  /* 0x0000000800887947 */ /* 0x000fea0003800000 */
.L_x_6742:
        /* <DEDUP_REMOVED lines=13> */
.L_x_6757:
        /* <DEDUP_REMOVED lines=16> */
.L_x_6760:
[----:B------:R-:W-:-:S04]  /*a590*/  SHF.R.U32.HI R4, RZ, 0x18, R4 ;  /* 0x00000018ff047819 */ /* 0x000fc80000011604 */
[----:B------:R-:W-:-:S04]  /*a5a0*/  LOP3.LUT R4, R5, 0x80, R4, 0xf8, !PT ;  /* 0x0000008005047812 */ /* 0x000fc800078ef804 */
[----:B------:R-:W-:-:S07]  /*a5b0*/  PRMT R0, R4, 0x7610, R0 ;  /* 0x0000761004007816 */ /* 0x000fce0000000000 */
.L_x_6759:
[----:B------:R-:W-:Y:S05]  /*a5c0*/  BSYNC.RECONVERGENT B0 ;  /* 0x0000000000007941 */ /* 0x000fea0003800200 */
.L_x_6758:
[----:B------:R0:W-:Y:S01]  /*a5d0*/  STG.E.U8 desc[UR36][R2.64], R0 ;  /* 0x0000000002007986 */ /* 0x0001e2000c101124 */
[----:B------:R-:W-:Y:S05]  /*a5e0*/  BRA `(.L_x_6747) ;  /* 0x0000000400fc7947 */ /* 0x000fea0003800000 */
.L_x_6756:
[----:B------:R-:W-:Y:S01]  /*a5f0*/  LOP3.LUT R6, R4, 0x7fffffff, RZ, 0xc0, !PT ;  /* 0x7fffffff04067812 */ /* 0x000fe200078ec0ff */
[----:B------:R-:W-:Y:S01]  /*a600*/  BSSY.RECONVERGENT B0, `(.L_x_6761) ;  /* 0x0000012000007945 */ /* 0x000fe20003800200 */
[----:B------:R-:W-:Y:S02]  /*a610*/  MOV R0, 0x80 ;  /* 0x0000008000007802 */ /* 0x000fe40000000f00 */
        /* <DEDUP_REMOVED lines=13> */
.L_x_6763:
[----:B------:R-:W-:-:S04]  /*a6f0*/  SHF.R.U32.HI R4, RZ, 0x18, R4 ;  /* 0x00000018ff047819 */ /* 0x000fc80000011604 */
[----:B------:R-:W-:-:S04]  /*a700*/  LOP3.LUT R5, R5, 0x80, R4, 0xf8, !PT ;  /* 0x0000008005057812 */ /* 0x000fc800078ef804 */
[----:B------:R-:W-:-:S07]  /*a710*/  PRMT R0, R5, 0x7610, R0 ;  /* 0x0000761005007816 */ /* 0x000fce0000000000 */
.L_x_6762:
[----:B------:R-:W-:Y:S05]  /*a720*/  BSYNC.RECONVERGENT B0 ;  /* 0x0000000000007941 */ /* 0x000fea0003800200 */
.L_x_6761:
[----:B------:R0:W-:Y:S01]  /*a730*/  STG.E.U8 desc[UR36][R2.64], R0 ;  /* 0x0000000002007986 */ /* 0x0001e2000c101124 */
[----:B------:R-:W-:Y:S05]  /*a740*/  BRA `(.L_x_6747) ;  /* 0x0000000400a47947 */ /* 0x000fea0003800000 */
.L_x_6755:
        /* <DEDUP_REMOVED lines=19> */
[----:B------:R0:W-:Y:S01]  /*a880*/  STG.E.U8 desc[UR36][R2.64], R5 ;  /* 0x0000000502007986 */ /* 0x0001e2000c101124 */
[----:B------:R-:W-:Y:S05]  /*a890*/  BRA `(.L_x_6747) ;  /* 0x0000000400507947 */ /* 0x000fea0003800000 */
.L_x_6765:
[----:B------:R-:W0:Y:S02]  /*a8a0*/  F2I.U64.TRUNC R4, R4 ;  /* 0x0000000400047311 */ /* 0x000e24000020d800 */
[----:B0-----:R0:W-:Y:S01]  /*a8b0*/  STG.E.64 desc[UR36][R2.64], R4 ;  /* 0x0000000402007986 */ /* 0x0011e2000c101b24 */
[----:B------:R-:W-:Y:S05]  /*a8c0*/  BRA `(.L_x_6747) ;  /* 0x0000000400447947 */ /* 0x000fea0003800000 */
.L_x_6764:
[----:B------:R-:W0:Y:S02]  /*a8d0*/  F2I.FTZ.U32.TRUNC.NTZ R5, R4 ;  /* 0x0000000400057305 */ /* 0x000e24000021f000 */
[----:B0-----:R0:W-:Y:S01]  /*a8e0*/  STG.E desc[UR36][R2.64], R5 ;  /* 0x0000000502007986 */ /* 0x0011e2000c101924 */
[----:B------:R-:W-:Y:S05]  /*a8f0*/  BRA `(.L_x_6747) ;  /* 0x0000000400387947 */ /* 0x000fea0003800000 */
.L_x_6754:
        /* <DEDUP_REMOVED lines=12> */
.L_x_6767:
[----:B------:R-:W-:Y:S01]  /*a9c0*/  FMUL.FTZ R8, R4, 1 ;  /* 0x3f80000004087820 */ /* 0x000fe20000410000 */
[----:B------:R-:W-:-:S05]  /*a9d0*/  FMUL.FTZ R10, R5, 1 ;  /* 0x3f800000050a7820 */ /* 0x000fca0000410000 */
[----:B------:R-:W-:Y:S08]  /*a9e0*/  F2F.F64.F32 R8, R8 ;  /* 0x0000000800087310 */ /* 0x000ff00000201800 */
[----:B------:R-:W0:Y:S02]  /*a9f0*/  F2F.F64.F32 R10, R10 ;  /* 0x0000000a000a7310 */ /* 0x000e240000201800 */
[----:B0-----:R0:W-:Y:S01]  /*aa00*/  STG.E.128 desc[UR36][R2.64], R8 ;  /* 0x0000000802007986 */ /* 0x0011e2000c101d24 */
[----:B------:R-:W-:Y:S05]  /*aa10*/  BRA `(.L_x_6747) ;  /* 0x0000000000f07947 */ /* 0x000fea0003800000 */
.L_x_6766:
[----:B------:R-:W-:-:S09]  /*aa20*/  UISETP.NE.AND UP0, UPT, UR4, 0xf, UPT ;  /* 0x0000000f0400788c */ /* 0x000fd2000bf05270 */
[----:B------:R-:W-:Y:S05]  /*aa30*/  BRA.U !UP0, `(.L_x_6768) ;  /* 0x0000000108e07547 */ /* 0x000fea000b800000 */
[----:B------:R-:W-:-:S09]  /*aa40*/  UISETP.NE.AND UP0, UPT, UR4, 0x17, UPT ;  /* 0x000000170400788c */ /* 0x000fd2000bf05270 */
[----:B------:R-:W-:Y:S05]  /*aa50*/  BRA.U !UP0, `(.L_x_6769) ;  /* 0x00000001088c7547 */ /* 0x000fea000b800000 */
[----:B------:R-:W-:-:S09]  /*aa60*/  UISETP.NE.AND UP0, UPT, UR4, 0x18, UPT ;  /* 0x000000180400788c */ /* 0x000fd2000bf05270 */
[----:B------:R-:W-:Y:S05]  /*aa70*/  BRA.U !UP0, `(.L_x_6770) ;  /* 0x0000000108447547 */ /* 0x000fea000b800000 */
.L_x_6746:
        /* <DEDUP_REMOVED lines=8> */
[----:B0-----:R-:W-:Y:S01]  /*ab00*/  IMAD.U32 R4, RZ, RZ, UR4 ;  /* 0x00000004ff047e24 */ /* 0x001fe2000f8e00ff */
[----:B------:R-:W-:Y:S02]  /*ab10*/  MOV R5, UR5 ;  /* 0x0000000500057c02 */ /* 0x000fe40008000f00 */
[----:B---3--:R-:W-:-:S02]  /*ab20*/  MOV R6, UR6 ;  /* 0x0000000600067c02 */ /* 0x008fc40008000f00 */
[----:B------:R-:W-:Y:S01]  /*ab30*/  MOV R7, UR7 ;  /* 0x0000000700077c02 */ /* 0x000fe20008000f00 */
[----:B----4-:R-:W-:Y:S01]  /*ab40*/  IMAD.U32 R10, RZ, RZ, UR8 ;  /* 0x00000008ff0a7e24 */ /* 0x010fe2000f8e00ff */
[----:B-1----:R-:W-:-:S07]  /*ab50*/  MOV R11, UR9 ;  /* 0x00000009000b7c02 */ /* 0x002fce0008000f00 */
[----:B------:R-:W-:-:S07]  /*ab60*/  LEPC R20, `(.L_x_6771) ;  /* 0x000000001014794e */ /* 0x000fce0000000000 */
[----:B--2---:R-:W-:Y:S05]  /*ab70*/  CALL.ABS.NOINC R2 ;  /* 0x0000000002007343 */ /* 0x004fea0003c00000 */
.L_x_6771:
[----:B------:R-:W-:Y:S05]  /*ab80*/  BRA `(.L_x_6747) ;  /* 0x0000000000947947 */ /* 0x000fea0003800000 */
.L_x_6770:
[----:B------:R-:W-:Y:S01]  /*ab90*/  LOP3.LUT R6, R4, 0x7fffffff, RZ, 0xc0, !PT ;  /* 0x7fffffff04067812 */ /* 0x000fe200078ec0ff */
[----:B------:R-:W-:Y:S01]  /*aba0*/  BSSY.RECONVERGENT B0, `(.L_x_6772) ;  /* 0x000000b000007945 */ /* 0x000fe20003800200 */
[----:B------:R-:W-:Y:S01]  /*abb0*/  HFMA2 R0, -RZ, RZ, 0, 7.569789886474609375e-06 ;  /* 0x0000007fff007431 */ /* 0x000fe200000001ff */
        /* <DEDUP_REMOVED lines=9> */
.L_x_6773:
[----:B------:R-:W-:Y:S05]  /*ac50*/  BSYNC.RECONVERGENT B0 ;  /* 0x0000000000007941 */ /* 0x000fea0003800200 */
.L_x_6772:
[----:B------:R-:W-:-:S05]  /*ac60*/  LOP3.LUT R5, R0, 0x80, R7, 0xf8, !PT ;  /* 0x0000008000057812 */ /* 0x000fca00078ef807 */
[----:B------:R0:W-:Y:S01]  /*ac70*/  STG.E.U8 desc[UR36][R2.64], R5 ;  /* 0x0000000502007986 */ /* 0x0001e2000c101124 */
[----:B------:R-:W-:Y:S05]  /*ac80*/  BRA `(.L_x_6747) ;  /* 0x0000000000547947 */ /* 0x000fea0003800000 */
.L_x_6769:
        /* <DEDUP_REMOVED lines=11> */
.L_x_6775:
[----:B------:R-:W-:Y:S02]  /*ad40*/  ISETP.GT.U32.AND P0, PT, R6, 0x7f800000, PT ;  /* 0x7f8000000600780c */ /* 0x000fe40003f04070 */
[----:B------:R-:W-:-:S04]  /*ad50*/  MOV R0, 0x7f ;  /* 0x0000007f00007802 */ /* 0x000fc80000000f00 */
[----:B------:R-:W-:-:S07]  /*ad60*/  SEL R0, R0, 0x7c, P0 ;  /* 0x0000007c00007807 */ /* 0x000fce0000000000 */
.L_x_6776:
[----:B------:R-:W-:Y:S05]  /*ad70*/  BSYNC.RECONVERGENT B0 ;  /* 0x0000000000007941 */ /* 0x000fea0003800200 */
.L_x_6774:
[----:B------:R-:W-:-:S04]  /*ad80*/  SHF.R.U32.HI R5, RZ, 0x18, R4 ;  /* 0x00000018ff057819 */ /* 0x000fc80000011604 */
[----:B------:R-:W-:-:S05]  /*ad90*/  LOP3.LUT R5, R0, 0x80, R5, 0xf8, !PT ;  /* 0x0000008000057812 */ /* 0x000fca00078ef805 */
[----:B------:R0:W-:Y:S01]  /*ada0*/  STG.E.U8 desc[UR36][R2.64], R5 ;  /* 0x0000000502007986 */ /* 0x0001e2000c101124 */
[----:B------:R-:W-:Y:S05]  /*adb0*/  BRA `(.L_x_6747) ;  /* 0x0000000000087947 */ /* 0x000fea0003800000 */
.L_x_6768:
[----:B------:R-:W-:-:S05]  /*adc0*/  F2FP.BF16.F32.PACK_AB R4, RZ, R4 ;  /* 0x00000004ff04723e */ /* 0x000fca00000010ff */
[----:B------:R0:W-:Y:S02]  /*add0*/  STG.E.U16 desc[UR36][R2.64], R4 ;  /* 0x0000000402007986 */ /* 0x0001e4000c101524 */
.L_x_6747:
[----:B------:R-:W-:-:S07]  /*ade0*/  IADD3 R17, PT, PT, R17, 0x80, RZ ;  /* 0x0000008011117810 */ /* 0x000fce0007ffe0ff */
.L_x_6664:
[----:B------:R-:W-:Y:S05]  /*adf0*/  BSYNC.RECONVERGENT B6 ;  /* 0x0000000000067941 */ /* 0x000fea0003800200 */
.L_x_6663:
        /* <DEDUP_REMOVED lines=307> */
.L_x_6779:
[----:B------:R-:W1:Y:S01]  /*c130*/  LDCU.64 UR6, c[0x0][0x588] ;  /* 0x0000b100ff0677ac */ /* 0x000e620008000a00 */
[----:B------:R-:W-:Y:S01]  /*c140*/  BSSY.RECONVERGENT B7, `(.L_x_6780) ;  /* 0x00000f1000077945 */ /* 0x000fe20003800200 */
[----:B------:R-:W-:-:S04]  /*c150*/  UPRMT UR4, UR41, 0x9910, URZ ;  /* 0x0000991029047896 */ /* 0x000fc800080000ff */
[----:B------:R-:W-:Y:S01]  /*c160*/  UISETP.GT.AND UP0, UPT, UR4, 0x9, UPT ;  /* 0x000000090400788c */ /* 0x000fe2000bf04270 */
[----:B-1----:R-:W-:-:S05]  /*c170*/  IADD3 R4, P0, PT, R0, UR6, RZ ;  /* 0x0000000600047c10 */ /* 0x002fca000ff1e0ff */
[----:B--234-:R-:W-:-:S03]  /*c180*/  IMAD.X R5, RZ, RZ, UR7, P0 ;  /* 0x00000007ff057e24 */ /* 0x01cfc600080e06ff */
        /* <DEDUP_REMOVED lines=10> */
[----:B------:R-:W-:Y:S01]  /*c230*/  MOV R3, RZ ;  /* 0x000000ff00037202 */ /* 0x000fe20000000f00 */
[----:B--2---:R-:W0:Y:S01]  /*c240*/  I2F.S16 R2, R2 ;  /* 0x0000000200027306 */ /* 0x004e220000101400 */
[----:B------:R-:W-:Y:S05]  /*c250*/  BRA `(.L_x_6786) ;  /* 0x0000000c007c7947 */ /* 0x000fea0003800000 */
.L_x_6784:
[----:B------:R-:W2:Y:S01]  /*c260*/  LDG.E.U8 R2, desc[UR36][R4.64] ;  /* 0x0000002404027981 */ /* 0x000ea2000c1e1100 */
[----:B------:R-:W-:Y:S01]  /*c270*/  HFMA2 R3, -RZ, RZ, 0, 0 ;  /* 0x00000000ff037431 */ /* 0x000fe200000001ff */
[----:B--2---:R-:W-:Y:S01]  /*c280*/  I2FP.F32.U32 R2, R2 ;  /* 0x0000000200027245 */ /* 0x004fe20000201000 */
[----:B------:R-:W-:Y:S06]  /*c290*/  BRA `(.L_x_6786) ;  /* 0x0000000c006c7947 */ /* 0x000fec0003800000 */
.L_x_6783:
[----:B------:R-:W-:-:S09]  /*c2a0*/  UISETP.NE.AND UP0, UPT, UR4, 0x2, UPT ;  /* 0x000000020400788c */ /* 0x000fd2000bf05270 */
[----:B------:R-:W-:Y:S05]  /*c2b0*/  BRA.U !UP0, `(.L_x_6787) ;  /* 0x0000000108307547 */ /* 0x000fea000b800000 */
[----:B------:R-:W-:-:S09]  /*c2c0*/  UISETP.NE.AND UP0, UPT, UR4, 0x3, UPT ;  /* 0x000000030400788c */ /* 0x000fd2000bf05270 */
[----:B------:R-:W-:Y:S05]  /*c2d0*/  BRA.U !UP0, `(.L_x_6788) ;  /* 0x0000000108187547 */ /* 0x000fea000b800000 */
[----:B------:R-:W-:-:S09]  /*c2e0*/  UISETP.NE.AND UP0, UPT, UR4, 0x4, UPT ;  /* 0x000000040400788c */ /* 0x000fd2000bf05270 */
[----:B------:R-:W-:Y:S05]  /*c2f0*/  BRA.U UP0, `(.L_x_6785) ;  /* 0x0000000900f07547 */ /* 0x000fea000b800000 */
[----:B------:R-:W2:Y:S01]  /*c300*/  LDG.E.64 R4, desc[UR36][R4.64] ;  /* 0x0000002404047981 */ /* 0x000ea2000c1e1b00 */
[----:B------:R-:W-:Y:S01]  /*c310*/  MOV R3, RZ ;  /* 0x000000ff00037202 */ /* 0x000fe20000000f00 */
[----:B--2---:R3:W4:Y:S01]  /*c320*/  I2F.S64 R2, R4 ;  /* 0x0000000400027312 */ /* 0x0047220000301400 */
[----:B------:R-:W-:Y:S05]  /*c330*/  BRA `(.L_x_6786) ;  /* 0x0000000c00447947 */ /* 0x000fea0003800000 */
.L_x_6788:
[----:B------:R-:W2:Y:S01]  /*c340*/  LDG.E R2, desc[UR36][R4.64] ;  /* 0x0000002404027981 */ /* 0x000ea2000c1e1900 */
[----:B------:R-:W-:Y:S01]  /*c350*/  IMAD.MOV.U32 R3, RZ, RZ, RZ ;  /* 0x000000ffff037224 */ /* 0x000fe200078e00ff */
[----:B--2---:R-:W-:Y:S01]  /*c360*/  I2FP.F32.S32 R2, R2 ;  /* 0x0000000200027245 */ /* 0x004fe20000201400 */
[----:B------:R-:W-:Y:S06]  /*c370*/  BRA `(.L_x_6786) ;  /* 0x0000000c00347947 */ /* 0x000fec0003800000 */
.L_x_6787:
[----:B------:R-:W2:Y:S01]  /*c380*/  LDG.E.U16 R2, desc[UR36][R4.64] ;  /* 0x0000002404027981 */ /* 0x000ea2000c1e1500 */
[----:B------:R-:W-:Y:S01]  /*c390*/  HFMA2 R3, -RZ, RZ, 0, 0 ;  /* 0x00000000ff037431 */ /* 0x000fe200000001ff */
[----:B--2---:R-:W2:Y:S01]  /*c3a0*/  I2F.S16 R2, R2 ;  /* 0x0000000200027306 */ /* 0x004ea20000101400 */
[----:B------:R-:W-:Y:S05]  /*c3b0*/  BRA `(.L_x_6786) ;  /* 0x0000000c00247947 */ /* 0x000fea0003800000 */
.L_x_6782:
[----:B------:R-:W-:-:S09]  /*c3c0*/  UISETP.GT.AND UP0, UPT, UR4, 0x6, UPT ;  /* 0x000000060400788c */ /* 0x000fd2000bf04270 */
[----:B------:R-:W-:Y:S05]  /*c3d0*/  BRA.U UP0, `(.L_x_6789) ;  /* 0x00000001002c7547 */ /* 0x000fea000b800000 */
[----:B------:R-:W-:-:S09]  /*c3e0*/  UISETP.NE.AND UP0, UPT, UR4, 0x5, UPT ;  /* 0x000000050400788c */ /* 0x000fd2000bf05270 */
[----:B------:R-:W-:Y:S05]  /*c3f0*/  BRA.U !UP0, `(.L_x_6790) ;  /* 0x0000000108147547 */ /* 0x000fea000b800000 */
[----:B------:R-:W-:-:S09]  /*c400*/  UISETP.NE.AND UP0, UPT, UR4, 0x6, UPT ;  /* 0x000000060400788c */ /* 0x000fd2000bf05270 */
[----:B------:R-:W-:Y:S05]  /*c410*/  BRA.U UP0, `(.L_x_6785) ;  /* 0x0000000900a87547 */ /* 0x000fea000b800000 */
[----:B------:R1:W5:Y:S01]  /*c420*/  LDG.E R2, desc[UR36][R4.64] ;  /* 0x0000002404027981 */ /* 0x000362000c1e1900 */
[----:B------:R-:W-:Y:S01]  /*c430*/  MOV R3, RZ ;  /* 0x000000ff00037202 */ /* 0x000fe20000000f00 */
[----:B------:R-:W-:Y:S06]  /*c440*/  BRA `(.L_x_6786) ;  /* 0x0000000c00007947 */ /* 0x000fec0003800000 */
.L_x_6790:
[----:B------:R-:W2:Y:S01]  /*c450*/  LDG.E.U16 R2, desc[UR36][R4.64] ;  /* 0x0000002404027981 */ /* 0x000ea2000c1e1500 */
[----:B------:R-:W-:Y:S02]  /*c460*/  HFMA2 R3, -RZ, RZ, 0, 0 ;  /* 0x00000000ff037431 */ /* 0x000fe400000001ff */
[----:B--2---:R-:W-:Y:S01]  /*c470*/  HADD2.F32 R2, -RZ, R2.H0_H0 ;  /* 0x20000002ff027230 */ /* 0x004fe20000004100 */
[----:B------:R-:W-:Y:S06]  /*c480*/  BRA `(.L_x_6786) ;  /* 0x0000000800f07947 */ /* 0x000fec0003800000 */
.L_x_6789:
        /* <DEDUP_REMOVED lines=8> */
.L_x_6792:
[----:B------:R-:W2:Y:S02]  /*c510*/  LDG.E R3, desc[UR36][R4.64] ;  /* 0x0000002404037981 */ /* 0x000ea4000c1e1900 */
[--C-:B--2---:R-:W-:Y:S02]  /*c520*/  HADD2.F32 R2, -RZ, R3.reuse.H0_H0 ;  /* 0x20000003ff027230 */ /* 0x104fe40000004100 */
[----:B------:R-:W-:Y:S01]  /*c530*/  HADD2.F32 R3, -RZ, R3.H1_H1 ;  /* 0x30000003ff037230 */ /* 0x000fe20000004100 */
[----:B------:R-:W-:Y:S06]  /*c540*/  BRA `(.L_x_6786) ;  /* 0x0000000800c07947 */ /* 0x000fec0003800000 */
.L_x_6791:
[----:B------:R-:W2:Y:S01]  /*c550*/  LDG.E.64 R4, desc[UR36][R4.64] ;  /* 0x0000002404047981 */ /* 0x000ea2000c1e1b00 */
[----:B------:R-:W-:Y:S01]  /*c560*/  UMOV UR4, 0xf0000000 ;  /* 0xf000000000047882 */ /* 0x000fe20000000000 */
[----:B------:R-:W-:Y:S01]  /*c570*/  UMOV UR5, 0x380fffff ;  /* 0x380fffff00057882 */ /* 0x000fe20000000000 */
[----:B------:R-:W-:Y:S01]  /*c580*/  IMAD.MOV.U32 R3, RZ, RZ, RZ ;  /* 0x000000ffff037224 */ /* 0x000fe200078e00ff */
[----:B--2---:R-:W0:Y:S01]  /*c590*/  F2F.F32.F64 R2, R4 ;  /* 0x0000000400027310 */ /* 0x004e220000301000 */
[----:B------:R-:W-:-:S14]  /*c5a0*/  DSETP.GEU.AND P0, PT, |R4|, UR4, PT ;  /* 0x0000000404007e2a */ /* 0x000fdc000bf0e200 */
[----:B0-----:R-:W-:Y:S01]  /*c5b0*/  @!P0 FMUL R2, R2, 1.175494350822287508e-38 ;  /* 0x0080000002028820 */ /* 0x001fe20000400000 */
[----:B------:R-:W-:Y:S06]  /*c5c0*/  BRA `(.L_x_6786) ;  /* 0x0000000800a07947 */ /* 0x000fec0003800000 */
.L_x_6781:
        /* <DEDUP_REMOVED lines=11> */
[----:B------:R-:W-:Y:S01]  /*c680*/  FSEL R2, RZ, 1, !P0 ;  /* 0x3f800000ff027808 */ /* 0x000fe20004000000 */
[----:B------:R-:W-:Y:S08]  /*c690*/  BRA `(.L_x_6786) ;  /* 0x00000008006c7947 */ /* 0x000ff00003800000 */
.L_x_6795:
        /* <DEDUP_REMOVED lines=10> */
.L_x_6794:
[----:B------:R-:W-:-:S09]  /*c740*/  UISETP.NE.AND UP0, UPT, UR4, 0xf, UPT ;  /* 0x0000000f0400788c */ /* 0x000fd2000bf05270 */
[----:B------:R-:W-:Y:S05]  /*c750*/  BRA.U !UP0, `(.L_x_6796) ;  /* 0x0000000108947547 */ /* 0x000fea000b800000 */
[----:B------:R-:W-:-:S09]  /*c760*/  UISETP.NE.AND UP0, UPT, UR4, 0x17, UPT ;  /* 0x000000170400788c */ /* 0x000fd2000bf05270 */
[----:B------:R-:W-:Y:S05]  /*c770*/  BRA.U !UP0, `(.L_x_6797) ;  /* 0x0000000108587547 */ /* 0x000fea000b800000 */
[----:B------:R-:W-:-:S09]  /*c780*/  UISETP.NE.AND UP0, UPT, UR4, 0x18, UPT ;  /* 0x000000180400788c */ /* 0x000fd2000bf05270 */
[----:B------:R-:W-:Y:S05]  /*c790*/  BRA.U UP0, `(.L_x_6785) ;  /* 0x0000000500c87547 */ /* 0x000fea000b800000 */
[----:B------:R-:W2:Y:S01]  /*c7a0*/  LDG.E.U8 R2, desc[UR36][R4.64] ;  /* 0x0000002404027981 */ /* 0x000ea2000c1e1100 */
[----:B------:R-:W-:Y:S02]  /*c7b0*/  MOV R6, 0x1f ;  /* 0x0000001f00067802 */ /* 0x000fe40000000f00 */
        /* <DEDUP_REMOVED lines=18> */
.L_x_6797:
[----:B------:R-:W2:Y:S02]  /*c8e0*/  LDG.E.U8 R3, desc[UR36][R4.64] ;  /* 0x0000002404037981 */ /* 0x000ea4000c1e1100 */
        /* <DEDUP_REMOVED lines=12> */
.L_x_6796:
[----:B------:R-:W2:Y:S01]  /*c9b0*/  LDG.E.U16 R2, desc[UR36][R4.64] ;  /* 0x0000002404027981 */ /* 0x000ea2000c1e1500 */
[----:B------:R-:W-:Y:S02]  /*c9c0*/  MOV R3, RZ ;  /* 0x000000ff00037202 */ /* 0x000fe40000000f00 */
[----:B--2---:R-:W-:Y:S01]  /*c9d0*/  SHF.L.U32 R2, R2, 0x10, RZ ;  /* 0x0000001002027819 */ /* 0x004fe200000006ff */
[----:B------:R-:W-:Y:S06]  /*c9e0*/  BRA `(.L_x_6786) ;  /* 0x0000000400987947 */ /* 0x000fec0003800000 */
.L_x_6793:
        /* <DEDUP_REMOVED lines=9> */
[----:B------:R-:W-:Y:S01]  /*ca80*/  HFMA2 R3, -RZ, RZ, 0, 0 ;  /* 0x00000000ff037431 */ /* 0x000fe200000001ff */
[----:B--2---:R-:W-:Y:S01]  /*ca90*/  I2FP.F32.U32 R2, R2 ;  /* 0x0000000200027245 */ /* 0x004fe20000201000 */
[----:B------:R-:W-:Y:S06]  /*caa0*/  BRA `(.L_x_6786) ;  /* 0x0000000400687947 */ /* 0x000fec0003800000 */
.L_x_6800:
        /* <DEDUP_REMOVED lines=20> */
.L_x_6802:
[----:B------:R-:W-:Y:S05]  /*cbf0*/  BSYNC.RECONVERGENT B0 ;  /* 0x0000000000007941 */ /* 0x000fea0003800200 */
.L_x_6801:
[----:B------:R-:W-:Y:S02]  /*cc00*/  SHF.L.U32 R0, R0, 0x14, RZ ;  /* 0x0000001400007819 */ /* 0x000fe400000006ff */
[----:B------:R-:W-:-:S04]  /*cc10*/  LEA R2, R2, 0x3b800000, 0x17 ;  /* 0x3b80000002027811 */ /* 0x000fc800078eb8ff */
[----:B------:R-:W-:Y:S01]  /*cc20*/  LOP3.LUT R2, R2, R0, R9, 0xfe, !PT ;  /* 0x0000000002027212 */ /* 0x000fe200078efe09 */
[----:B------:R-:W-:Y:S06]  /*cc30*/  BRA `(.L_x_6786) ;  /* 0x0000000400047947 */ /* 0x000fec0003800000 */
.L_x_6799:
        /* <DEDUP_REMOVED lines=20> */
.L_x_6804:
[----:B------:R-:W-:Y:S05]  /*cd80*/  BSYNC.RECONVERGENT B0 ;  /* 0x0000000000007941 */ /* 0x000fea0003800200 */
.L_x_6803:
[----:B------:R-:W-:Y:S02]  /*cd90*/  SHF.L.U32 R0, R0, 0x15, RZ ;  /* 0x0000001500007819 */ /* 0x000fe400000006ff */
[----:B------:R-:W-:-:S04]  /*cda0*/  LEA R2, R2, 0x37800000, 0x17 ;  /* 0x3780000002027811 */ /* 0x000fc800078eb8ff */
[----:B------:R-:W-:Y:S01]  /*cdb0*/  LOP3.LUT R2, R2, R0, R9, 0xfe, !PT ;  /* 0x0000000002027212 */ /* 0x000fe200078efe09 */
[----:B------:R-:W-:Y:S06]  /*cdc0*/  BRA `(.L_x_6786) ;  /* 0x0000000000a07947 */ /* 0x000fec0003800000 */
.L_x_6798:
        /* <DEDUP_REMOVED lines=8> */
[----:B------:R-:W-:Y:S02]  /*ce50*/  MOV R3, RZ ;  /* 0x000000ff00037202 */ /* 0x000fe40000000f00 */
[----:B--2---:R-:W-:-:S13]  /*ce60*/  ISETP.NE.AND P0, PT, R4, RZ, PT ;  /* 0x000000ff0400720c */ /* 0x004fda0003f05270 */
[----:B------:R-:W-:Y:S05]  /*ce70*/  @!P0 BRA `(.L_x_6786) ;  /* 0x0000000000748947 */ /* 0x000fea0003800000 */
[----:B------:R-:W-:-:S13]  /*ce80*/  ISETP.NE.AND P0, PT, R4, 0xff, PT ;  /* 0x000000ff0400780c */ /* 0x000fda0003f05270 */
[----:B------:R-:W-:Y:S02]  /*ce90*/  @!P0 MOV R2, 0x7f800001 ;  /* 0x7f80000100028802 */ /* 0x000fe40000000f00 */
[----:B------:R-:W-:Y:S01]  /*cea0*/  @P0 SHF.L.U32 R2, R4, 0x17, RZ ;  /* 0x0000001704020819 */ /* 0x000fe200000006ff */
[----:B------:R-:W-:Y:S06]  /*ceb0*/  BRA `(.L_x_6786) ;  /* 0x0000000000647947 */ /* 0x000fec0003800000 */
.L_x_6785:
        /* <DEDUP_REMOVED lines=16> */
.L_x_6807:
[----:B------:R-:W-:Y:S01]  /*cfc0*/  CS2R R2, SRZ ;  /* 0x0000000000027805 */ /* 0x000fe2000001ff00 */
[----:B------:R-:W-:Y:S06]  /*cfd0*/  BRA `(.L_x_6786) ;  /* 0x00000000001c7947 */ /* 0x000fec0003800000 */
.L_x_6806:
[----:B------:R-:W2:Y:S01]  /*cfe0*/  LDG.E.64 R4, desc[UR36][R4.64] ;  /* 0x0000002404047981 */ /* 0x000ea2000c1e1b00 */
[----:B------:R-:W-:Y:S01]  /*cff0*/  HFMA2 R3, -RZ, RZ, 0, 0 ;  /* 0x00000000ff037431 */ /* 0x000fe200000001ff */
[----:B--2---:R0:W1:Y:S01]  /*d000*/  I2F.U64 R2, R4 ;  /* 0x0000000400027312 */ /* 0x0040620000301000 */
[----:B------:R-:W-:Y:S05]  /*d010*/  BRA `(.L_x_6786) ;  /* 0x00000000000c7947 */ /* 0x000fea0003800000 */
.L_x_6805:
[----:B------:R-:W2:Y:S01]  /*d020*/  LDG.E R2, desc[UR36][R4.64] ;  /* 0x0000002404027981 */ /* 0x000ea2000c1e1900 */
[----:B------:R-:W-:Y:S02]  /*d030*/  MOV R3, RZ ;  /* 0x000000ff00037202 */ /* 0x000fe40000000f00 */
[----:B--2---:R-:W-:-:S07]  /*d040*/  I2FP.F32.U32 R2, R2 ;  /* 0x0000000200027245 */ /* 0x004fce0000201000 */
.L_x_6786:
[----:B------:R-:W-:Y:S05]  /*d050*/  BSYNC.RECONVERGENT B7 ;  /* 0x0000000000077941 */ /* 0x000fea0003800200 */
.L_x_6780:
[C---:B012-45:R-:W-:Y:S01]  /*d060*/  FSETP.NAN.FTZ.AND P1, PT, |R2|.reuse, |R2|, PT ;  /* 0x400000020200720b */ /* 0x077fe20003f38200 */
[----:B------:R-:W-:Y:S01]  /*d070*/  BSSY.RECONVERGENT B2, `(.L_x_6808) ;  /* 0x0000258000027945 */ /* 0x000fe20003800200 */
[C---:B------:R-:W-:Y:S01]  /*d080*/  FSETP.NAN.FTZ.AND P0, PT, |R3|.reuse, |R3|, PT ;  /* 0x400000030300720b */ /* 0x040fe20003f18200 */
[----:B------:R-:W-:Y:S01]  /*d090*/  FADD.FTZ R12, |R2|, -RZ ;  /* 0x800000ff020c7221 */ /* 0x000fe20000010200 */
[----:B---3--:R-:W-:-:S11]  /*d0a0*/  FADD.FTZ R5, |R3|, -RZ ;  /* 0x800000ff03057221 */ /* 0x008fd60000010200 */
        /* <DEDUP_REMOVED lines=13> */
[----:B------:R-:W-:Y:S01]  /*d180*/  @P0 IMAD.MOV.U32 R0, RZ, RZ, R4 ;  /* 0x000000ffff000224 */ /* 0x000fe200078e0004 */
[----:B------:R-:W-:Y:S01]  /*d190*/  @!P0 MOV R0, 0x3fc90fdb ;  /* 0x3fc90fdb00008802 */ /* 0x000fe20000000f00 */
[----:B------:R-:W-:Y:S01]  /*d1a0*/  @!P0 FADD.FTZ R4, R3, R3 ;  /* 0x0000000303048221 */ /* 0x000fe20000010000 */
[----:B------:R-:W-:Y:S06]  /*d1b0*/  BRA `(.L_x_6810) ;  /* 0x00000024000c7947 */ /* 0x000fec0003800000 */
.L_x_6809:
        /* <DEDUP_REMOVED lines=69> */
.L_x_6819:
[----:B------:R-:W-:-:S04]  /*d610*/  FADD.FTZ R6, -R0, R9 ;  /* 0x0000000900067221 */ /* 0x000fc80000010100 */
[----:B------:R-:W-:-:S07]  /*d620*/  FMUL.FTZ R6, R6, 0.5 ;  /* 0x3f00000006067820 */ /* 0x000fce0000410000 */
.L_x_6820:
[----:B------:R-:W-:Y:S05]  /*d630*/  BSYNC.RECONVERGENT B1 ;  /* 0x0000000000017941 */ /* 0x000fea0003800200 */
.L_x_6818:
        /* <DEDUP_REMOVED lines=11> */
.L_x_6822:
[----:B------:R-:W-:-:S04]  /*d6f0*/  FADD.FTZ R13, R4, -R13 ;  /* 0x8000000d040d7221 */ /* 0x000fc80000010000 */
[----:B------:R-:W-:-:S07]  /*d700*/  FMUL.FTZ R13, R13, 0.5 ;  /* 0x3f0000000d0d7820 */ /* 0x000fce0000410000 */
.L_x_6823:
[----:B------:R-:W-:Y:S05]  /*d710*/  BSYNC.RECONVERGENT B1 ;  /* 0x0000000000017941 */ /* 0x000fea0003800200 */
.L_x_6821:
        /* <DEDUP_REMOVED lines=35> */
.L_x_6817:
        /* <DEDUP_REMOVED lines=35> */
.L_x_6824:
[----:B------:R-:W-:-:S04]  /*db80*/  FADD.FTZ R13, -R12, 1 ;  /* 0x3f8000000c0d7421 */ /* 0x000fc80000010100 */
[----:B------:R-:W-:-:S06]  /*db90*/  FMUL.FTZ R6, R0, R13 ;  /* 0x0000000d00067220 */ /* 0x000fcc0000410000 */
[----:B------:R-:W0:Y:S08]  /*dba0*/  MUFU.SQRT R6, R6 ;  /* 0x0000000600067308 */ /* 0x000e300000002000 */
[----:B0-----:R-:W0:Y:S02]  /*dbb0*/  MUFU.RCP R8, R6 ;  /* 0x0000000600087308 */ /* 0x001e240000001000 */
[----:B0-----:R-:W-:Y:S01]  /*dbc0*/  FMUL.FTZ R13, R8, |R3| ;  /* 0x40000003080d7220 */ /* 0x001fe20000410000 */
[----:B------:R-:W-:Y:S06]  /*dbd0*/  BRA `(.L_x_6815) ;  /* 0x0000000000047947 */ /* 0x000fec0003800000 */
.L_x_6816:
[----:B------:R0:W1:Y:S02]  /*dbe0*/  MUFU.SQRT R13, R5 ;  /* 0x00000005000d7308 */ /* 0x0000640000002000 */
.L_x_6815:
[----:B------:R-:W-:Y:S05]  /*dbf0*/  BSYNC.RECONVERGENT B0 ;  /* 0x0000000000007941 */ /* 0x000fea0003800200 */
.L_x_6814:
        /* <DEDUP_REMOVED lines=40> */
.L_x_6829:
        /* <DEDUP_REMOVED lines=28> */
.L_x_6828:
        /* <DEDUP_REMOVED lines=23> */
.L_x_6835:
[----:B------:R-:W-:-:S04]  /*e1b0*/  FADD.FTZ R4, -R7, R4 ;  /* 0x0000000407047221 */ /* 0x000fc80000010100 */
[----:B0-----:R-:W-:-:S07]  /*e1c0*/  FMUL.FTZ R5, R4, 0.5 ;  /* 0x3f00000004057820 */ /* 0x001fce0000410000 */
.L_x_6836:
[----:B------:R-:W-:Y:S05]  /*e1d0*/  BSYNC.RECONVERGENT B4 ;  /* 0x0000000000047941 */ /* 0x000fea0003800200 */
.L_x_6834:
[----:B------:R-:W-:Y:S01]  /*e1e0*/  FADD.FTZ R0, R5, R0 ;  /* 0x0000000005007221 */ /* 0x000fe20000010000 */
[----:B------:R-:W-:-:S04]  /*e1f0*/  FADD.FTZ R11, R12, R11 ;  /* 0x0000000b0c0b7221 */ /* 0x000fc80000010000 */
[----:B------:R-:W-:-:S06]  /*e200*/  FMUL.FTZ R11, R0, R11 ;  /* 0x0000000b000b7220 */ /* 0x000fcc0000410000 */
[----:B------:R-:W0:Y:S01]  /*e210*/  MUFU.SQRT R11, R11 ;  /* 0x0000000b000b7308 */ /* 0x000e220000002000 */
[----:B------:R-:W-:Y:S05]  /*e220*/  BRA `(.L_x_6837) ;  /* 0x0000000000487947 */ /* 0x000fea0003800000 */
.L_x_6833:
        /* <DEDUP_REMOVED lines=12> */
.L_x_6832:
[----:B------:R-:W-:Y:S01]  /*e2f0*/  FADD.FTZ R0, R11, 1 ;  /* 0x3f8000000b007421 */ /* 0x000fe20000010000 */
[----:B0-----:R-:W-:Y:S01]  /*e300*/  MUFU.SQRT R5, R5 ;  /* 0x0000000500057308 */ /* 0x001fe20000002000 */
[----:B------:R-:W-:Y:S02]  /*e310*/  MOV R12, 0x3f800000 ;  /* 0x3f800000000c7802 */ /* 0x000fe40000000f00 */
[----:B------:R-:W-:-:S06]  /*e320*/  FMUL.FTZ R0, R0, 0.5 ;  /* 0x3f00000000007820 */ /* 0x000fcc0000410000 */
[----:B------:R-:W0:Y:S02]  /*e330*/  MUFU.SQRT R0, R0 ;  /* 0x0000000000007308 */ /* 0x000e240000002000 */
[----:B0-----:R-:W-:-:S07]  /*e340*/  FMUL.FTZ R11, R5, R0 ;  /* 0x00000000050b7220 */ /* 0x001fce0000410000 */
.L_x_6837:
[----:B------:R-:W-:Y:S05]  /*e350*/  BSYNC.RECONVERGENT B1 ;  /* 0x0000000000017941 */ /* 0x000fea0003800200 */
.L_x_6831:
[----:B------:R-:W-:Y:S05]  /*e360*/  BRA `(.L_x_6838) ;  /* 0x0000000000087947 */ /* 0x000fea0003800000 */
.L_x_6827:
[----:B------:R-:W-:Y:S01]  /*e370*/  FMUL.FTZ R11, R11, 16777216 ;  /* 0x4b8000000b0b7820 */ /* 0x000fe20000410000 */
[----:B------:R-:W-:-:S07]  /*e380*/  FMUL.FTZ R12, R12, 16777216 ;  /* 0x4b8000000c0c7820 */ /* 0x000fce0000410000 */
.L_x_6838:
[----:B------:R-:W-:Y:S05]  /*e390*/  BSYNC.RELIABLE B0 ;  /* 0x0000000000007941 */ /* 0x000fea0003800100 */
.L_x_6826:
        /* <DEDUP_REMOVED lines=21> */
.L_x_6841:
[----:B------:R-:W-:Y:S05]  /*e4f0*/  BSYNC.RECONVERGENT B4 ;  /* 0x0000000000047941 */ /* 0x000fea0003800200 */
.L_x_6840:
        /* <DEDUP_REMOVED lines=29> */
.L_x_6839:
        /* <DEDUP_REMOVED lines=18> */
.L_x_6843:
[----:B------:R-:W-:Y:S05]  /*e7f0*/  BSYNC.RECONVERGENT B4 ;  /* 0x0000000000047941 */ /* 0x000fea0003800200 */
.L_x_6842:
        /* <DEDUP_REMOVED lines=28> */
.L_x_6830:
[----:B------:R-:W-:Y:S05]  /*e9c0*/  BSYNC.RECONVERGENT B3 ;  /* 0x0000000000037941 */ /* 0x000fea0003800200 */
.L_x_6825:
[----:B------:R-:W-:-:S13]  /*e9d0*/  ISETP.GE.AND P0, PT, R3, RZ, PT ;  /* 0x000000ff0300720c */ /* 0x000fda0003f06270 */
[----:B-1----:R-:W-:-:S05]  /*e9e0*/  @P0 FADD.FTZ R13, -R13, -RZ ;  /* 0x800000ff0d0d0221 */ /* 0x002fca0000010100 */
[----:B------:R-:W-:Y:S01]  /*e9f0*/  MOV R4, R13 ;  /* 0x0000000d00047202 */ /* 0x000fe20000000f00 */
[----:B------:R-:W-:Y:S06]  /*ea00*/  BRA `(.L_x_6810) ;  /* 0x0000000800f87947 */ /* 0x000fec0003800000 */
.L_x_6813:
[----:B------:R-:W-:Y:S01]  /*ea10*/  FADD.FTZ R0, -R2, 6.1232342629258392722e-17 ;  /* 0x248d313202007421 */ /* 0x000fe20000010100 */
[----:B------:R-:W-:-:S03]  /*ea20*/  FADD.FTZ R4, -R3, -RZ ;  /* 0x800000ff03047221 */ /* 0x000fc60000010100 */
[----:B------:R-:W-:Y:S01]  /*ea30*/  FADD.FTZ R0, R0, 1.5707963705062866211 ;  /* 0x3fc90fdb00007421 */ /* 0x000fe20000010000 */
[----:B------:R-:W-:Y:S06]  /*ea40*/  BRA `(.L_x_6810) ;  /* 0x0000000800e87947 */ /* 0x000fec0003800000 */
.L_x_6812:
[----:B------:R-:W-:Y:S02]  /*ea50*/  IMAD.MOV.U32 R0, RZ, RZ, RZ ;  /* 0x000000ffff007224 */ /* 0x000fe400078e00ff */
[----:B------:R-:W-:Y:S01]  /*ea60*/  FADD.FTZ R4, -R3, -RZ ;  /* 0x800000ff03047221 */ /* 0x000fe20000010100 */
[----:B------:R-:W-:Y:S06]  /*ea70*/  BRA `(.L_x_6810) ;  /* 0x0000000800dc7947 */ /* 0x000fec0003800000 */
.L_x_6811:
        /* <DEDUP_REMOVED lines=26> */
[----:B------:R-:W-:-:S07]  /*ec20*/  MOV R5, R9 ;  /* 0x0000000900057202 */ /* 0x000fce0000000f00 */
.L_x_6848:
[----:B------:R-:W-:Y:S05]  /*ec30*/  BSYNC.RECONVERGENT B4 ;  /* 0x0000000000047941 */ /* 0x000fea0003800200 */
.L_x_6847:
[----:B------:R-:W-:Y:S02]  /*ec40*/  HFMA2 R7, -RZ, RZ, 0.89990234375, 10328 ;  /* 0x3b33710bff077431 */ /* 0x000fe400000001ff */
[----:B------:R-:W-:Y:S01]  /*ec50*/  FMUL.FTZ R0, R5, R5 ;  /* 0x0000000505007220 */ /* 0x000fe20000410000 */
[----:B------:R-:W-:Y:S02]  /*ec60*/  ISETP.GE.AND P0, PT, R2, RZ, PT ;  /* 0x000000ff0200720c */ /* 0x000fe40003f06270 */
[----:B------:R-:W-:Y:S02]  /*ec70*/  MOV R2, 0x3f6ee581 ;  /* 0x3f6ee58100027802 */ /* 0x000fe40000000f00 */
        /* <DEDUP_REMOVED lines=25> */
.L_x_6846:
        /* <DEDUP_REMOVED lines=28> */
[----:B------:R-:W-:-:S07]  /*efd0*/  IMAD.MOV.U32 R5, RZ, RZ, R9 ;  /* 0x000000ffff057224 */ /* 0x000fce00078e0009 */
.L_x_6851:
[----:B------:R-:W-:Y:S05]  /*efe0*/  BSYNC.RECONVERGENT B4 ;  /* 0x0000000000047941 */ /* 0x000fea0003800200 */
.L_x_6850:
[----:B------:R-:W-:Y:S02]  /*eff0*/  HFMA2 R7, -RZ, RZ, 0.89990234375, 10328 ;  /* 0x3b33710bff077431 */ /* 0x000fe400000001ff */
[----:B------:R-:W-:Y:S01]  /*f000*/  FMUL.FTZ R0, R5, R5 ;  /* 0x0000000505007220 */ /* 0x000fe20000410000 */
[----:B------:R-:W-:Y:S01]  /*f010*/  ISETP.GE.AND P0, PT, R2, RZ, PT ;  /* 0x000000ff0200720c */ /* 0x000fe20003f06270 */
[----:B------:R-:W-:Y:S01]  /*f020*/  HFMA2 R2, -RZ, RZ, 1.857421875, -1409 ;  /* 0x3f6ee581ff027431 */ /* 0x000fe200000001ff */
        /* <DEDUP_REMOVED lines=16> */
[----:B------:R-:W-:-:S03]  /*f130*/  FADD.FTZ R5, R12, |R3| ;  /* 0x400000030c057221 */ /* 0x000fc60000010000 */
        /* <DEDUP_REMOVED lines=8> */
.L_x_6845:
        /* <DEDUP_REMOVED lines=33> */
[----:B------:R-:W-:-:S07]  /*f3d0*/  MOV R4, R9 ;  /* 0x0000000900047202 */ /* 0x000fce0000000f00 */
.L_x_6853:
[----:B------:R-:W-:Y:S05]  /*f3e0*/  BSYNC.RECONVERGENT B4 ;  /* 0x0000000000047941 */ /* 0x000fea0003800200 */
.L_x_6852:
[----:B------:R-:W-:Y:S02]  /*f3f0*/  IMAD.MOV.U32 R5, RZ, RZ, 0x3b33710b ;  /* 0x3b33710bff057424 */ /* 0x000fe400078e00ff */
[----:B------:R-:W-:Y:S01]  /*f400*/  FMUL.FTZ R0, R4, R4 ;  /* 0x0000000404007220 */ /* 0x000fe20000410000 */
[----:B------:R-:W-:Y:S01]  /*f410*/  HFMA2 R7, -RZ, RZ, 1.857421875, -1409 ;  /* 0x3f6ee581ff077431 */ /* 0x000fe200000001ff */
[----:B------:R-:W-:Y:S02]  /*f420*/  ISETP.GE.AND P0, PT, R2, RZ, PT ;  /* 0x000000ff0200720c */ /* 0x000fe40003f06270 */
[----:B------:R-:W-:Y:S01]  /*f430*/  FFMA.FTZ R5, R0, R5, -0.015681877732276916504 ;  /* 0xbc80774800057423 */ /* 0x000fe20000010005 */
[----:B------:R-:W-:Y:S02]  /*f440*/  FSETP.NEU.FTZ.AND P3, PT, R12, |R3|, PT ;  /* 0x400000030c00720b */ /* 0x000fe40003f7d000 */
[----:B------:R-:W-:Y:S01]  /*f450*/  FSETP.NEU.FTZ.AND P1, PT, R11, RZ, PT ;  /* 0x000000ff0b00720b */ /* 0x000fe20003f3d000 */
[----:B------:R-:W-:Y:S01]  /*f460*/  FFMA.FTZ R5, R0, R5, 0.042200751602649688721 ;  /* 0x3d2cdab200057423 */ /* 0x000fe20000010005 */
[----:B------:R-:W-:-:S03]  /*f470*/  MOV R2, 0x4016cbe4 ;  /* 0x4016cbe400027802 */ /* 0x000fc60000000f00 */
        /* <DEDUP_REMOVED lines=18> */
.L_x_6849:
[----:B------:R-:W-:Y:S05]  /*f5a0*/  BSYNC.RECONVERGENT B3 ;  /* 0x0000000000037941 */ /* 0x000fea0003800200 */
.L_x_6844:
[----:B------:R-:W-:Y:S01]  /*f5b0*/  ISETP.GE.AND P0, PT, R3, RZ, PT ;  /* 0x000000ff0300720c */ /* 0x000fe20003f06270 */
[----:B------:R-:W-:Y:S01]  /*f5c0*/  FADD.FTZ R4, R13, 0.69314718246459960938 ;  /* 0x3f3172180d047421 */ /* 0x000fe20000010000 */
[----:B------:R-:W-:-:S11]  /*f5d0*/  FADD.FTZ R0, |R0|, -RZ ;  /* 0x800000ff00007221 */ /* 0x000fd60000010200 */
[----:B------:R-:W-:-:S07]  /*f5e0*/  @P0 FADD.FTZ R4, -R4, -RZ ;  /* 0x800000ff04040221 */ /* 0x000fce0000010100 */
.L_x_6810:
[----:B------:R-:W-:Y:S05]  /*f5f0*/  BSYNC.RECONVERGENT B2 ;  /* 0x0000000000027941 */ /* 0x000fea0003800200 */
.L_x_6808:
        /* <DEDUP_REMOVED lines=11> */
.L_x_6855:
[----:B------:R-:W-:Y:S05]  /*f6b0*/  BSYNC.RECONVERGENT B0 ;  /* 0x0000000000007941 */ /* 0x000fea0003800200 */
.L_x_6854:
        /* <DEDUP_REMOVED lines=17> */
.L_x_6859:
[----:B------:R-:W0:Y:S02]  /*f7d0*/  F2I.S64.TRUNC R4, R4 ;  /* 0x0000000400047311 */ /* 0x000e24000020d900 */
[----:B0-----:R-:W-:-:S05]  /*f7e0*/  MOV R7, R4 ;  /* 0x0000000400077202 */ /* 0x001fca0000000f00 */
[----:B------:R0:W-:Y:S01]  /*f7f0*/  STG.E.U8 desc[UR36][R2.64], R7 ;  /* 0x0000000702007986 */ /* 0x0001e2000c101124 */
[----:B------:R-:W-:Y:S05]  /*f800*/  BRA `(.L_x_6861) ;  /* 0x0000000c002c7947 */ /* 0x000fea0003800000 */
.L_x_6858:
        /* <DEDUP_REMOVED lines=9> */
.L_x_6863:
[----:B------:R-:W0:Y:S02]  /*f8a0*/  F2I.FTZ.TRUNC.NTZ R5, R4 ;  /* 0x0000000400057305 */ /* 0x000e24000021f100 */
[----:B0-----:R0:W-:Y:S01]  /*f8b0*/  STG.E desc[UR36][R2.64], R5 ;  /* 0x0000000502007986 */ /* 0x0011e2000c101924 */
[----:B------:R-:W-:Y:S05]  /*f8c0*/  BRA `(.L_x_6861) ;  /* 0x0000000800fc7947 */ /* 0x000fea0003800000 */
.L_x_6862:
[----:B------:R-:W0:Y:S02]  /*f8d0*/  F2I.FTZ.TRUNC.NTZ R5, R4 ;  /* 0x0000000400057305 */ /* 0x000e24000021f100 */
[----:B0-----:R0:W-:Y:S01]  /*f8e0*/  STG.E.U16 desc[UR36][R2.64], R5 ;  /* 0x0000000502007986 */ /* 0x0011e2000c101524 */
[----:B------:R-:W-:Y:S05]  /*f8f0*/  BRA `(.L_x_6861) ;  /* 0x0000000800f07947 */ /* 0x000fea0003800000 */
.L_x_6857:
        /* <DEDUP_REMOVED lines=8> */
.L_x_6865:
[----:B------:R-:W-:-:S05]  /*f980*/  F2FP.F16.F32.PACK_AB R4, RZ, R4 ;  /* 0x00000004ff04723e */ /* 0x000fca00000000ff */
[----:B------:R4:W-:Y:S01]  /*f990*/  STG.E.U16 desc[UR36][R2.64], R4 ;  /* 0x0000000402007986 */ /* 0x0009e2000c101524 */
[----:B------:R-:W-:Y:S05]  /*f9a0*/  BRA `(.L_x_6861) ;  /* 0x0000000800c47947 */ /* 0x000fea0003800000 */
.L_x_6864:
        /* <DEDUP_REMOVED lines=8> */
.L_x_6867:
[----:B------:R-:W-:-:S05]  /*fa30*/  F2FP.F16.F32.PACK_AB R5, R5, R4 ;  /* 0x000000040505723e */ /* 0x000fca00000000ff */
[----:B------:R2:W-:Y:S01]  /*fa40*/  STG.E desc[UR36][R2.64], R5 ;  /* 0x0000000502007986 */ /* 0x0005e2000c101924 */
[----:B------:R-:W-:Y:S05]  /*fa50*/  BRA `(.L_x_6861) ;  /* 0x0000000800987947 */ /* 0x000fea0003800000 */
.L_x_6866:
[----:B------:R-:W-:-:S06]  /*fa60*/  FMUL.FTZ R4, R4, 1 ;  /* 0x3f80000004047820 */ /* 0x000fcc0000410000 */
[----:B------:R-:W0:Y:S02]  /*fa70*/  F2F.F64.F32 R4, R4 ;  /* 0x0000000400047310 */ /* 0x000e240000201800 */
[----:B0-----:R0:W-:Y:S01]  /*fa80*/  STG.E.64 desc[UR36][R2.64], R4 ;  /* 0x0000000402007986 */ /* 0x0011e2000c101b24 */
[----:B------:R-:W-:Y:S05]  /*fa90*/  BRA `(.L_x_6861) ;  /* 0x0000000800887947 */ /* 0x000fea0003800000 */
.L_x_6856:
        /* <DEDUP_REMOVED lines=13> */
.L_x_6871:
        /* <DEDUP_REMOVED lines=16> */
.L_x_6874:
[----:B------:R-:W-:-:S04]  /*fc70*/  SHF.R.U32.HI R4, RZ, 0x18, R4 ;  /* 0x00000018ff047819 */ /* 0x000fc80000011604 */
[----:B------:R-:W-:-:S04]  /*fc80*/  LOP3.LUT R4, R5, 0x80, R4, 0xf8, !PT ;  /* 0x0000008005047812 */ /* 0x000fc800078ef804 */
[----:B------:R-:W-:-:S07]  /*fc90*/  PRMT R0, R4, 0x7610, R0 ;  /* 0x0000761004007816 */ /* 0x000fce0000000000 */
.L_x_6873:
[----:B------:R-:W-:Y:S05]  /*fca0*/  BSYNC.RECONVERGENT B0 ;  /* 0x0000000000007941 */ /* 0x000fea0003800200 */
.L_x_6872:
[----:B------:R0:W-:Y:S01]  /*fcb0*/  STG.E.U8 desc[UR36][R2.64], R0 ;  /* 0x0000000002007986 */ /* 0x0001e2000c101124 */
[----:B------:R-:W-:Y:S05]  /*fcc0*/  BRA `(.L_x_6861) ;  /* 0x0000000400fc7947 */ /* 0x000fea0003800000 */
.L_x_6870:
        /* <DEDUP_REMOVED lines=16> */
.L_x_6877:
[----:B------:R-:W-:-:S04]  /*fdd0*/  SHF.R.U32.HI R4, RZ, 0x18, R4 ;  /* 0x00000018ff047819 */ /* 0x000fc80000011604 */
[----:B------:R-:W-:-:S04]  /*fde0*/  LOP3.LUT R5, R5, 0x80, R4, 0xf8, !PT ;  /* 0x0000008005057812 */ /* 0x000fc800078ef804 */
[----:B------:R-:W-:-:S07]  /*fdf0*/  PRMT R0, R5, 0x7610, R0 ;  /* 0x0000761005007816 */ /* 0x000fce0000000000 */
.L_x_6876:
[----:B------:R-:W-:Y:S05]  /*fe00*/  BSYNC.RECONVERGENT B0 ;  /* 0x0000000000007941 */ /* 0x000fea0003800200 */
.L_x_6875:
[----:B------:R0:W-:Y:S01]  /*fe10*/  STG.E.U8 desc[UR36][R2.64], R0 ;  /* 0x0000000002007986 */ /* 0x0001e2000c101124 */
[----:B------:R-:W-:Y:S05]  /*fe20*/  BRA `(.L_x_6861) ;  /* 0x0000000400a47947 */ /* 0x000fea0003800000 */
.L_x_6869:
        /* <DEDUP_REMOVED lines=21> */
.L_x_6879:
[----:B------:R-:W0:Y:S02]  /*ff80*/  F2I.U64.TRUNC R4, R4 ;  /* 0x0000000400047311 */ /* 0x000e24000020d800 */
[----:B0-----:R0:W-:Y:S01]  /*ff90*/  STG.E.64 desc[UR36][R2.64], R4 ;  /* 0x0000000402007986 */ /* 0x0011e2000c101b24 */
[----:B------:R-:W-:Y:S05]  /*ffa0*/  BRA `(.L_x_6861) ;  /* 0x0000000400447947 */ /* 0x000fea0003800000 */
.L_x_6878:
[----:B------:R-:W0:Y:S02]  /*ffb0*/  F2I.FTZ.U32.TRUNC.NTZ R5, R4 ;  /* 0x0000000400057305 */ /* 0x000e24000021f000 */
[----:B0-----:R0:W-:Y:S01]  /*ffc0*/  STG.E desc[UR36][R2.64], R5 ;  /* 0x0000000502007986 */ /* 0x0011e2000c101924 */
[----:B------:R-:W-:Y:S05]  /*ffd0*/  BRA `(.L_x_6861) ;  /* 0x0000000400387947 */ /* 0x000fea0003800000 */
.L_x_6868:
        /* <DEDUP_REMOVED lines=12> */
.L_x_6881:
[----:B------:R-:W-:Y:S01]  /*100a0*/  FMUL.FTZ R8, R4, 1 ;  /* 0x3f80000004087820 */ /* 0x000fe20000410000 */
[----:B------:R-:W-:-:S05]  /*100b0*/  FMUL.FTZ R10, R5, 1 ;  /* 0x3f800000050a7820 */ /* 0x000fca0000410000 */
[----:B------:R-:W-:Y:S08]  /*100c0*/  F2F.F64.F32 R8, R8 ;  /* 0x0000000800087310 */ /* 0x000ff00000201800 */
[----:B------:R-:W0:Y:S02]  /*100d0*/  F2F.F64.F32 R10, R10 ;  /* 0x0000000a000a7310 */ /* 0x000e240000201800 */
[----:B0-----:R0:W-:Y:S01]  /*100e0*/  STG.E.128 desc[UR36][R2.64], R8 ;  /* 0x0000000802007986 */ /* 0x0011e2000c101d24 */
[----:B------:R-:W-:Y:S05]  /*100f0*/  BRA `(.L_x_6861) ;  /* 0x0000000000f07947 */ /* 0x000fea0003800000 */
.L_x_6880:
[----:B------:R-:W-:-:S09]  /*10100*/  UISETP.NE.AND UP0, UPT, UR4, 0xf, UPT ;  /* 0x0000000f0400788c */ /* 0x000fd2000bf05270 */
[----:B------:R-:W-:Y:S05]  /*10110*/  BRA.U !UP0, `(.L_x_6882) ;  /* 0x0000000108e07547 */ /* 0x000fea000b800000 */
[----:B------:R-:W-:-:S09]  /*10120*/  UISETP.NE.AND UP0, UPT, UR4, 0x17, UPT ;  /* 0x000000170400788c */ /* 0x000fd2000bf05270 */
[----:B------:R-:W-:Y:S05]  /*10130*/  BRA.U !UP0, `(.L_x_6883) ;  /* 0x00000001088c7547 */ /* 0x000fea000b800000 */
[----:B------:R-:W-:-:S09]  /*10140*/  UISETP.NE.AND UP0, UPT, UR4, 0x18, UPT ;  /* 0x000000180400788c */ /* 0x000fd2000bf05270 */
[----:B------:R-:W-:Y:S05]  /*10150*/  BRA.U !UP0, `(.L_x_6884) ;  /* 0x0000000108447547 */ /* 0x000fea000b800000 */
.L_x_6860:
[----:B------:R-:W-:Y:S01]  /*10160*/  MOV R0, 0x0 ;  /* 0x0000000000007802 */ /* 0x000fe20000000f00 */
[----:B------:R-:W0:Y:S01]  /*10170*/  LDCU.64 UR4, c[0x4][0x158] ;  /* 0x01002b00ff0477ac */ /* 0x000e220008000a00 */
[----:B------:R-:W-:Y:S02]  /*10180*/  HFMA2 R12, -RZ, RZ, 0, 5.9604644775390625e-08 ;  /* 0x00000001ff0c7431 */ /* 0x000fe400000001ff */
[----:B------:R-:W-:Y:S01]  /*10190*/  IMAD.MOV.U32 R8, RZ, RZ, 0x65 ;  /* 0x00000065ff087424 */ /* 0x000fe200078e00ff */
[----:B------:R1:W2:Y:S01]  /*101a0*/  LDC.64 R2, c[0x4][R0] ;  /* 0x0100000000027b82 */ /* 0x0002a20000000a00 */
        /* <DEDUP_REMOVED lines=11> */
.L_x_6885:
[----:B------:R-:W-:Y:S05]  /*10260*/  BRA `(.L_x_6861) ;  /* 0x0000000000947947 */ /* 0x000fea0003800000 */
.L_x_6884:
        /* <DEDUP_REMOVED lines=12> */
.L_x_6887:
[----:B------:R-:W-:Y:S05]  /*10330*/  BSYNC.RECONVERGENT B0 ;  /* 0x0000000000007941 */ /* 0x000fea0003800200 */
.L_x_6886:
[----:B------:R-:W-:-:S05]  /*10340*/  LOP3.LUT R5, R0, 0x80, R7, 0xf8, !PT ;  /* 0x0000008000057812 */ /* 0x000fca00078ef807 */
[----:B------:R0:W-:Y:S01]  /*10350*/  STG.E.U8 desc[UR36][R2.64], R5 ;  /* 0x0000000502007986 */ /* 0x0001e2000c101124 */
[----:B------:R-:W-:Y:S05]  /*10360*/  BRA `(.L_x_6861) ;  /* 0x0000000000547947 */ /* 0x000fea0003800000 */
.L_x_6883:
        /* <DEDUP_REMOVED lines=11> */
.L_x_6889:
[----:B------:R-:W-:Y:S01]  /*10420*/  IMAD.MOV.U32 R0, RZ, RZ, 0x7f ;  /* 0x0000007fff007424 */ /* 0x000fe200078e00ff */
[----:B------:R-:W-:-:S04]  /*10430*/  ISETP.GT.U32.AND P0, PT, R6, 0x7f800000, PT ;  /* 0x7f8000000600780c */ /* 0x000fc80003f04070 */
[----:B------:R-:W-:-:S09]  /*10440*/  SEL R0, R0, 0x7c, P0 ;  /* 0x0000007c00007807 */ /* 0x000fd20000000000 */
.L_x_6890:
[----:B------:R-:W-:Y:S05]  /*10450*/  BSYNC.RECONVERGENT B0 ;  /* 0x0000000000007941 */ /* 0x000fea0003800200 */
.L_x_6888:
[----:B------:R-:W-:-:S04]  /*10460*/  SHF.R.U32.HI R5, RZ, 0x18, R4 ;  /* 0x00000018ff057819 */ /* 0x000fc80000011604 */
[----:B------:R-:W-:-:S05]  /*10470*/  LOP3.LUT R5, R0, 0x80, R5, 0xf8, !PT ;  /* 0x0000008000057812 */ /* 0x000fca00078ef805 */
[----:B------:R0:W-:Y:S01]  /*10480*/  STG.E.U8 desc[UR36][R2.64], R5 ;  /* 0x0000000502007986 */ /* 0x0001e2000c101124 */
[----:B------:R-:W-:Y:S05]  /*10490*/  BRA `(.L_x_6861) ;  /* 0x0000000000087947 */ /* 0x000fea0003800000 */
.L_x_6882:
[----:B------:R-:W-:-:S05]  /*104a0*/  F2FP.BF16.F32.PACK_AB R4, RZ, R4 ;  /* 0x00000004ff04723e */ /* 0x000fca00000010ff */
[----:B------:R0:W-:Y:S02]  /*104b0*/  STG.E.U16 desc[UR36][R2.64], R4 ;  /* 0x0000000402007986 */ /* 0x0001e4000c101524 */
.L_x_6861:
[----:B------:R-:W-:-:S07]  /*104c0*/  IADD3 R17, PT, PT, R17, 0x80, RZ ;  /* 0x0000008011117810 */ /* 0x000fce0007ffe0ff */
.L_x_6778:
[----:B------:R-:W-:Y:S05]  /*104d0*/  BSYNC.RECONVERGENT B6 ;  /* 0x0000000000067941 */ /* 0x000fea0003800200 */
.L_x_6777:
[----:B------:R-:W5:Y:S02]  /*104e0*/  LDCU UR4, c[0x0][0x380] ;  /* 0x00007000ff0477ac */ /* 0x000f640008000800 */
[----:B-----5:R-:W-:-:S13]  /*104f0*/  ISETP.GE.AND P0, PT, R17, UR4, PT ;  /* 0x0000000411007c0c */ /* 0x020fda000bf06270 */
[----:B------:R-:W-:Y:S05]  /*10500*/  @P0 EXIT ;  /* 0x000000000000094d */ /* 0x000fea0003800000 */
[----:B------:R-:W5:Y:S01]  /*10510*/  LDCU UR4, c[0x0][0x388] ;  /* 0x00007100ff0477ac */ /* 0x000f620008000800 */
[----:B------:R-:W-:Y:S01]  /*10520*/  HFMA2 R16, -RZ, RZ, 0, 0 ;  /* 0x00000000ff107431 */ /* 0x000fe200000001ff */
[----:B0-----:R-:W-:Y:S01]  /*10530*/  MOV R0, RZ ;  /* 0x000000ff00007202 */ /* 0x001fe20000000f00 */
        /* <DEDUP_REMOVED lines=300> */
.L_x_6891:
[----:B------:R-:W0:Y:S01]  /*11800*/  LDCU.128 UR8, c[0x0][0x580] ;  /* 0x0000b000ff0877ac */ /* 0x000e220008000c00 */
[----:B------:R-:W-:Y:S01]  /*11810*/  BSSY.RECONVERGENT B6, `(.L_x_6892) ;  /* 0x00000f3000067945 */ /* 0x000fe20003800200 */
[----:B------:R-:W-:-:S04]  /*11820*/  UPRMT UR4, UR41, 0x9910, URZ ;  /* 0x0000991029047896 */ /* 0x000fc800080000ff */
[----:B------:R-:W-:Y:S01]  /*11830*/  UISETP.GT.AND UP0, UPT, UR4, 0x9, UPT ;  /* 0x000000090400788c */ /* 0x000fe2000bf04270 */
[----:B0-----:R-:W-:Y:S02]  /*11840*/  IADD3 R16, P0, PT, R16, UR8, RZ ;  /* 0x0000000810107c10 */ /* 0x001fe4000ff1e0ff */
[----:B-1-34-:R-:W-:Y:S02]  /*11850*/  IADD3 R4, P1, PT, R0, UR10, RZ ;  /* 0x0000000a00047c10 */ /* 0x01afe4000ff3e0ff */
[----:B------:R-:W-:Y:S02]  /*11860*/  IADD3.X R17, PT, PT, RZ, UR9, RZ, P0, !PT ;  /* 0x00000009ff117c10 */ /* 0x000fe400087fe4ff */
[----:B--2---:R-:W-:Y:S02]  /*11870*/  IADD3.X R5, PT, PT, RZ, UR11, RZ, P1, !PT ;  /* 0x0000000bff057c10 */ /* 0x004fe40008ffe4ff */
        /* <DEDUP_REMOVED lines=13> */
.L_x_6896:
[----:B------:R-:W2:Y:S01]  /*11950*/  LDG.E.U8 R2, desc[UR36][R4.64] ;  /* 0x0000002404027981 */ /* 0x000ea2000c1e1100 */
[----:B------:R-:W-:Y:S02]  /*11960*/  MOV R3, RZ ;  /* 0x000000ff00037202 */ /* 0x000fe40000000f00 */
[----:B--2---:R-:W-:Y:S01]  /*11970*/  I2FP.F32.U32 R2, R2 ;  /* 0x0000000200027245 */ /* 0x004fe20000201000 */
[----:B------:R-:W-:Y:S06]  /*11980*/  BRA `(.L_x_6898) ;  /* 0x0000000c006c7947 */ /* 0x000fec0003800000 */
.L_x_6895:
        /* <DEDUP_REMOVED lines=8> */
[----:B--2---:R1:W2:Y:S01]  /*11a10*/  I2F.S64 R2, R4 ;  /* 0x0000000400027312 */ /* 0x0042a20000301400 */
[----:B------:R-:W-:Y:S05]  /*11a20*/  BRA `(.L_x_6898) ;  /* 0x0000000c00447947 */ /* 0x000fea0003800000 */
.L_x_6900:
[----:B------:R-:W2:Y:S01]  /*11a30*/  LDG.E R2, desc[UR36][R4.64] ;  /* 0x0000002404027981 */ /* 0x000ea2000c1e1900 */
[----:B------:R-:W-:Y:S02]  /*11a40*/  MOV R3, RZ ;  /* 0x000000ff00037202 */ /* 0x000fe40000000f00 */
[----:B--2---:R-:W-:Y:S01]  /*11a50*/  I2FP.F32.S32 R2, R2 ;  /* 0x0000000200027245 */ /* 0x004fe20000201400 */
[----:B------:R-:W-:Y:S06]  /*11a60*/  BRA `(.L_x_6898) ;  /* 0x0000000c00347947 */ /* 0x000fec0003800000 */
.L_x_6899:
[----:B------:R-:W2:Y:S01]  /*11a70*/  LDG.E.U16 R2, desc[UR36][R4.64] ;  /* 0x0000002404027981 */ /* 0x000ea2000c1e1500 */
[----:B------:R-:W-:Y:S01]  /*11a80*/  IMAD.MOV.U32 R3, RZ, RZ, RZ ;  /* 0x000000ffff037224 */ /* 0x000fe200078e00ff */
[----:B--2---:R-:W3:Y:S01]  /*11a90*/  I2F.S16 R2, R2 ;  /* 0x0000000200027306 */ /* 0x004ee20000101400 */
[----:B------:R-:W-:Y:S05]  /*11aa0*/  BRA `(.L_x_6898) ;  /* 0x0000000c00247947 */ /* 0x000fea0003800000 */
.L_x_6894:
        /* <DEDUP_REMOVED lines=9> */
.L_x_6902:
[----:B------:R-:W2:Y:S01]  /*11b40*/  LDG.E.U16 R2, desc[UR36][R4.64] ;  /* 0x0000002404027981 */ /* 0x000ea2000c1e1500 */
[----:B------:R-:W-:Y:S01]  /*11b50*/  MOV R3, RZ ;  /* 0x000000ff00037202 */ /* 0x000fe20000000f00 */
[----:B--2---:R-:W-:Y:S01]  /*11b60*/  HADD2.F32 R2, -RZ, R2.H0_H0 ;  /* 0x20000002ff027230 */ /* 0x004fe20000004100 */
[----:B------:R-:W-:Y:S06]  /*11b70*/  BRA `(.L_x_6898) ;  /* 0x0000000800f07947 */ /* 0x000fec0003800000 */
.L_x_6901:
        /* <DEDUP_REMOVED lines=8> */
.L_x_6904:
[----:B------:R-:W2:Y:S02]  /*11c00*/  LDG.E R3, desc[UR36][R4.64] ;  /* 0x0000002404037981 */ /* 0x000ea4000c1e1900 */
[--C-:B--2---:R-:W-:Y:S02]  /*11c10*/  HADD2.F32 R2, -RZ, R3.reuse.H0_H0 ;  /* 0x20000003ff027230 */ /* 0x104fe40000004100 */
[----:B------:R-:W-:Y:S01]  /*11c20*/  HADD2.F32 R3, -RZ, R3.H1_H1 ;  /* 0x30000003ff037230 */ /* 0x000fe20000004100 */
[----:B------:R-:W-:Y:S06]  /*11c30*/  BRA `(.L_x_6898) ;  /* 0x0000000800c07947 */ /* 0x000fec0003800000 */
.L_x_6903:
        /* <DEDUP_REMOVED lines=8> */
.L_x_6893:
        /* <DEDUP_REMOVED lines=11> */
[----:B------:R-:W-:Y:S01]  /*11d70*/  FSEL R2, RZ, 1, !P0 ;  /* 0x3f800000ff027808 */ /* 0x000fe20004000000 */
[----:B------:R-:W-:Y:S08]  /*11d80*/  BRA `(.L_x_6898) ;  /* 0x00000008006c7947 */ /* 0x000ff00003800000 */
.L_x_6907:
        /* <DEDUP_REMOVED lines=10> */
.L_x_6906:
        /* <DEDUP_REMOVED lines=26> */
.L_x_6909:
[----:B------:R-:W2:Y:S02]  /*11fd0*/  LDG.E.U8 R3, desc[UR36][R4.64] ;  /* 0x0000002404037981 */ /* 0x000ea4000c1e1100 */
[C---:B--2---:R-:W-:Y:S02]  /*11fe0*/  SHF.L.U32 R0, R3.reuse, 0x19, RZ ;  /* 0x0000001903007819 */ /* 0x044fe400000006ff */
[----:B------:R-:W-:Y:S02]  /*11ff0*/  SHF.L.U32 R3, R3, 0x8, RZ ;  /* 0x0000000803037819 */ /* 0x000fe400000006ff */
[----:B------:R-:W-:Y:S02]  /*12000*/  ISETP.GE.U32.AND P0, PT, R0, 0x8000000, PT ;  /* 0x080000000000780c */ /* 0x000fe40003f06070 */
[----:B------:R-:W-:-:S11]  /*12010*/  PRMT R7, R3, 0x9910, RZ ;  /* 0x0000991003077816 */ /* 0x000fd600000000ff */
[----:B------:R-:W-:Y:S01]  /*12020*/  @!P0 LOP3.LUT R2, R3, 0x7f00, RZ, 0xc0, !PT ;  /* 0x00007f0003028812 */ /* 0x000fe200078ec0ff */
[----:B------:R-:W-:Y:S01]  /*12030*/  HFMA2 R3, -RZ, RZ, 0, 0 ;  /* 0x00000000ff037431 */ /* 0x000fe200000001ff */
[----:B------:R-:W-:Y:S02]  /*12040*/  @P0 LEA.HI R0, R0, 0x70000000, RZ, 0x1c ;  /* 0x7000000000000811 */ /* 0x000fe400078fe0ff */
[----:B------:R-:W-:-:S03]  /*12050*/  @!P0 LOP3.LUT R2, R2, 0x3f000000, RZ, 0xfc, !PT ;  /* 0x3f00000002028812 */ /* 0x000fc600078efcff */
[----:B------:R-:W-:Y:S02]  /*12060*/  @P0 FMUL.FTZ R0, R0, 1.9259299443872358531e-34 ;  /* 0x0780000000000820 */ /* 0x000fe40000410000 */
[----:B------:R-:W-:-:S05]  /*12070*/  @!P0 FADD.FTZ R0, R2, -0.5 ;  /* 0xbf00000002008421 */ /* 0x000fca0000010000 */
[----:B------:R-:W-:Y:S01]  /*12080*/  LOP3.LUT R2, R0, 0x80000000, R7, 0xf8, !PT ;  /* 0x8000000000027812 */ /* 0x000fe200078ef807 */
[----:B------:R-:W-:Y:S06]  /*12090*/  BRA `(.L_x_6898) ;  /* 0x0000000400a87947 */ /* 0x000fec0003800000 */
.L_x_6908:
[----:B------:R-:W2:Y:S01]  /*120a0*/  LDG.E.U16 R2, desc[UR36][R4.64] ;  /* 0x0000002404027981 */ /* 0x000ea2000c1e1500 */
[----:B------:R-:W-:Y:S01]  /*120b0*/  IMAD.MOV.U32 R3, RZ, RZ, RZ ;  /* 0x000000ffff037224 */ /* 0x000fe200078e00ff */
[----:B--2---:R-:W-:Y:S01]  /*120c0*/  SHF.L.U32 R2, R2, 0x10, RZ ;  /* 0x0000001002027819 */ /* 0x004fe200000006ff */
[----:B------:R-:W-:Y:S06]  /*120d0*/  BRA `(.L_x_6898) ;  /* 0x0000000400987947 */ /* 0x000fec0003800000 */
.L_x_6905:
        /* <DEDUP_REMOVED lines=12> */
.L_x_6912:
        /* <DEDUP_REMOVED lines=20> */
.L_x_6914:
[----:B------:R-:W-:Y:S05]  /*122e0*/  BSYNC.RECONVERGENT B0 ;  /* 0x0000000000007941 */ /* 0x000fea0003800200 */
.L_x_6913:
[----:B------:R-:W-:Y:S02]  /*122f0*/  SHF.L.U32 R0, R0, 0x14, RZ ;  /* 0x0000001400007819 */ /* 0x000fe400000006ff */
[----:B------:R-:W-:-:S04]  /*12300*/  LEA R2, R2, 0x3b800000, 0x17 ;  /* 0x3b80000002027811 */ /* 0x000fc800078eb8ff */
[----:B------:R-:W-:Y:S01]  /*12310*/  LOP3.LUT R2, R2, R0, R9, 0xfe, !PT ;  /* 0x0000000002027212 */ /* 0x000fe200078efe09 */
[----:B------:R-:W-:Y:S06]  /*12320*/  BRA `(.L_x_6898) ;  /* 0x0000000400047947 */ /* 0x000fec0003800000 */
.L_x_6911:
        /* <DEDUP_REMOVED lines=20> */
.L_x_6916:
[----:B------:R-:W-:Y:S05]  /*12470*/  BSYNC.RECONVERGENT B0 ;  /* 0x0000000000007941 */ /* 0x000fea0003800200 */
.L_x_6915:
[----:B------:R-:W-:Y:S02]  /*12480*/  SHF.L.U32 R0, R0, 0x15, RZ ;  /* 0x0000001500007819 */ /* 0x000fe400000006ff */
[----:B------:R-:W-:-:S04]  /*12490*/  LEA R2, R2, 0x37800000, 0x17 ;  /* 0x3780000002027811 */ /* 0x000fc800078eb8ff */
[----:B------:R-:W-:Y:S01]  /*124a0*/  LOP3.LUT R2, R2, R0, R9, 0xfe, !PT ;  /* 0x0000000002027212 */ /* 0x000fe200078efe09 */
[----:B------:R-:W-:Y:S06]  /*124b0*/  BRA `(.L_x_6898) ;  /* 0x0000000000a07947 */ /* 0x000fec0003800000 */
.L_x_6910:
[----:B------:R-:W-:-:S09]  /*124c0*/  UISETP.NE.AND UP0, UPT, UR4, 0x1c, UPT ;  /* 0x0000001c0400788c */ /* 0x000fd2000bf05270 */
[----:B------:R-:W-:Y:S05]  /*124d0*/  BRA.U !UP0, `(.L_x_6917) ;  /* 0x00000001088c7547 */ /* 0x000fea000b800000 */
[----:B------:R-:W-:-:S09]  /*124e0*/  UISETP.NE.AND UP0, UPT, UR4, 0x1d, UPT ;  /* 0x0000001d0400788c */ /* 0x000fd2000bf05270 */
[----:B------:R-:W-:Y:S05]  /*124f0*/  BRA.U !UP0, `(.L_x_6918) ;  /* 0x0000000108747547 */ /* 0x000fea000b800000 */
[----:B------:R-:W-:-:S09]  /*12500*/  UISETP.NE.AND UP0, UPT, UR4, 0x2c, UPT ;  /* 0x0000002c0400788c */ /* 0x000fd2000bf05270 */
[----:B------:R-:W-:Y:S05]  /*12510*/  BRA.U UP0, `(.L_x_6897) ;  /* 0x0000000100247547 */ /* 0x000fea000b800000 */
[----:B------:R-:W2:Y:S01]  /*12520*/  LDG.E.U8 R4, desc[UR36][R4.64] ;  /* 0x0000002404047981 */ /* 0x000ea2000c1e1100 */
[----:B------:R-:W-:Y:S02]  /*12530*/  HFMA2 R2, -RZ, RZ, 3.814697265625e-06, 0 ;  /* 0x00400000ff027431 */ /* 0x000fe400000001ff */
[----:B------:R-:W-:Y:S01]  /*12540*/  IMAD.MOV.U32 R3, RZ, RZ, RZ ;  /* 0x000000ffff037224 */ /* 0x000fe200078e00ff */
[----:B--2---:R-:W-:-:S13]  /*12550*/  ISETP.NE.AND P0, PT, R4, RZ, PT ;  /* 0x000000ff0400720c */ /* 0x004fda0003f05270 */
[----:B------:R-:W-:Y:S05]  /*12560*/  @!P0 BRA `(.L_x_6898) ;  /* 0x0000000000748947 */ /* 0x000fea0003800000 */
[----:B------:R-:W-:-:S13]  /*12570*/  ISETP.NE.AND P0, PT, R4, 0xff, PT ;  /* 0x000000ff0400780c */ /* 0x000fda0003f05270 */
[----:B------:R-:W-:Y:S02]  /*12580*/  @!P0 MOV R2, 0x7f800001 ;  /* 0x7f80000100028802 */ /* 0x000fe40000000f00 */
[----:B------:R-:W-:Y:S01]  /*12590*/  @P0 SHF.L.U32 R2, R4, 0x17, RZ ;  /* 0x0000001704020819 */ /* 0x000fe200000006ff */
[----:B------:R-:W-:Y:S06]  /*125a0*/  BRA `(.L_x_6898) ;  /* 0x0000000000647947 */ /* 0x000fec0003800000 */
.L_x_6897:
[----:B------:R-:W-:Y:S01]  /*125b0*/  MOV R0, 0x0 ;  /* 0x0000000000007802 */ /* 0x000fe20000000f00 */
[----:B------:R-:W0:Y:S01]  /*125c0*/  LDCU.64 UR4, c[0x4][0x158] ;  /* 0x01002b00ff0477ac */ /* 0x000e220008000a00 */
[----:B------:R-:W-:Y:S01]  /*125d0*/  HFMA2 R8, -RZ, RZ, 0, 4.64916229248046875e-06 ;  /* 0x0000004eff087431 */ /* 0x000fe200000001ff */
[----:B------:R-:W-:Y:S01]  /*125e0*/  MOV R12, 0x1 ;  /* 0x00000001000c7802 */ /* 0x000fe20000000f00 */
[----:B------:R1:W2:Y:S01]  /*125f0*/  LDC.64 R2, c[0x4][R0] ;  /* 0x0100000000027b82 */ /* 0x0002a20000000a00 */
[----:B------:R-:W3:Y:S01]  /*12600*/  LDCU.64 UR6, c[0x4][0x160] ;  /* 0x01002c00ff0677ac */ /* 0x000ee20008000a00 */
[----:B------:R-:W-:Y:S01]  /*12610*/  HFMA2 R13, -RZ, RZ, 0, 0 ;  /* 0x00000000ff0d7431 */ /* 0x000fe200000001ff */
[----:B------:R-:W4:Y:S01]  /*12620*/  LDCU.64 UR8, c[0x4][0x18] ;  /* 0x01000300ff0877ac */ /* 0x000f220008000a00 */
[----:B0-----:R-:W-:Y:S01]  /*12630*/  MOV R4, UR4 ;  /* 0x0000000400047c02 */ /* 0x001fe20008000f00 */
[----:B------:R-:W-:Y:S01]  /*12640*/  IMAD.U32 R5, RZ, RZ, UR5 ;  /* 0x00000005ff057e24 */ /* 0x000fe2000f8e00ff */
[----:B---3--:R-:W-:-:S02]  /*12650*/  MOV R6, UR6 ;  /* 0x0000000600067c02 */ /* 0x008fc40008000f00 */
[----:B------:R-:W-:Y:S02]  /*12660*/  MOV R7, UR7 ;  /* 0x0000000700077c02 */ /* 0x000fe40008000f00 */
[----:B----4-:R-:W-:Y:S01]  /*12670*/  MOV R10, UR8 ;  /* 0x00000008000a7c02 */ /* 0x010fe20008000f00 */
[----:B-1----:R-:W-:-:S07]  /*12680*/  IMAD.U32 R11, RZ, RZ, UR9 ;  /* 0x00000009ff0b7e24 */ /* 0x002fce000f8e00ff */
[----:B------:R-:W-:-:S07]  /*12690*/  LEPC R20, `(.L_x_6919) ;  /* 0x000000001014794e */ /* 0x000fce0000000000 */
[----:B--2---:R-:W-:Y:S05]  /*126a0*/  CALL.ABS.NOINC R2 ;  /* 0x0000000002007343 */ /* 0x004fea0003c00000 */
.L_x_6919:
[----:B------:R-:W-:Y:S01]  /*126b0*/  CS2R R2, SRZ ;  /* 0x0000000000027805 */ /* 0x000fe2000001ff00 */
[----:B------:R-:W-:Y:S06]  /*126c0*/  BRA `(.L_x_6898) ;  /* 0x00000000001c7947 */ /* 0x000fec0003800000 */
.L_x_6918:
[----:B------:R-:W2:Y:S01]  /*126d0*/  LDG.E.64 R4, desc[UR36][R4.64] ;  /* 0x0000002404047981 */ /* 0x000ea2000c1e1b00 */
[----:B------:R-:W-:Y:S01]  /*126e0*/  IMAD.MOV.U32 R3, RZ, RZ, RZ ;  /* 0x000000ffff037224 */ /* 0x000fe200078e00ff */
[----:B--2---:R0:W1:Y:S01]  /*126f0*/  I2F.U64 R2, R4 ;  /* 0x0000000400027312 */ /* 0x0040620000301000 */
[----:B------:R-:W-:Y:S05]  /*12700*/  BRA `(.L_x_6898) ;  /* 0x00000000000c7947 */ /* 0x000fea0003800000 */
.L_x_6917:
[----:B------:R-:W2:Y:S01]  /*12710*/  LDG.E R2, desc[UR36][R4.64] ;  /* 0x0000002404027981 */ /* 0x000ea2000c1e1900 */
[----:B------:R-:W-:Y:S02]  /*12720*/  MOV R3, RZ ;  /* 0x000000ff00037202 */ /* 0x000fe40000000f00 */
[----:B--2---:R-:W-:-:S07]  /*12730*/  I2FP.F32.U32 R2, R2 ;  /* 0x0000000200027245 */ /* 0x004fce0000201000 */
.L_x_6898:
[----:B------:R-:W-:Y:S05]  /*12740*/  BSYNC.RECONVERGENT B6 ;  /* 0x0000000000067941 */ /* 0x000fea0003800200 */
.L_x_6892:
        /* <DEDUP_REMOVED lines=19> */
[----:B------:R-:W-:Y:S02]  /*12880*/  @!P0 IMAD.MOV.U32 R0, RZ, RZ, 0x3fc90fdb ;  /* 0x3fc90fdbff008424 */ /* 0x000fe400078e00ff */
[----:B------:R-:W-:Y:S01]  /*12890*/  @!P0 FADD.FTZ R4, R3, R3 ;  /* 0x0000000303048221 */ /* 0x000fe20000010000 */
[----:B------:R-:W-:Y:S06]  /*128a0*/  BRA `(.L_x_6922) ;  /* 0x00000024000c7947 */ /* 0x000fec0003800000 */
.L_x_6921:
        /* <DEDUP_REMOVED lines=69> */
.L_x_6931:
[----:B------:R-:W-:-:S04]  /*12d00*/  FADD.FTZ R6, -R0, R9 ;  /* 0x0000000900067221 */ /* 0x000fc80000010100 */
[----:B------:R-:W-:-:S07]  /*12d10*/  FMUL.FTZ R6, R6, 0.5 ;  /* 0x3f00000006067820 */ /* 0x000fce0000410000 */
.L_x_6932:
[----:B------:R-:W-:Y:S05]  /*12d20*/  BSYNC.RECONVERGENT B1 ;  /* 0x0000000000017941 */ /* 0x000fea0003800200 */
.L_x_6930:
        /* <DEDUP_REMOVED lines=11> */
.L_x_6934:
[----:B------:R-:W-:-:S04]  /*12de0*/  FADD.FTZ R13, R4, -R13 ;  /* 0x8000000d040d7221 */ /* 0x000fc80000010000 */
[----:B------:R-:W-:-:S07]  /*12df0*/  FMUL.FTZ R13, R13, 0.5 ;  /* 0x3f0000000d0d7820 */ /* 0x000fce0000410000 */
.L_x_6935:
[----:B------:R-:W-:Y:S05]  /*12e00*/  BSYNC.RECONVERGENT B1 ;  /* 0x0000000000017941 */ /* 0x000fea0003800200 */
.L_x_6933:
        /* <DEDUP_REMOVED lines=35> */
.L_x_6929:
        /* <DEDUP_REMOVED lines=35> */
.L_x_6936:
[----:B------:R-:W-:-:S04]  /*13270*/  FADD.FTZ R13, -R12, 1 ;  /* 0x3f8000000c0d7421 */ /* 0x000fc80000010100 */
[----:B------:R-:W-:-:S06]  /*13280*/  FMUL.FTZ R6, R0, R13 ;  /* 0x0000000d00067220 */ /* 0x000fcc0000410000 */
[----:B------:R-:W0:Y:S08]  /*13290*/  MUFU.SQRT R6, R6 ;  /* 0x0000000600067308 */ /* 0x000e300000002000 */
[----:B0-----:R-:W0:Y:S02]  /*132a0*/  MUFU.RCP R8, R6 ;  /* 0x0000000600087308 */ /* 0x001e240000001000 */
[----:B0-----:R-:W-:Y:S01]  /*132b0*/  FMUL.FTZ R13, R8, |R3| ;  /* 0x40000003080d7220 */ /* 0x001fe20000410000 */
[----:B------:R-:W-:Y:S06]  /*132c0*/  BRA `(.L_x_6927) ;  /* 0x0000000000047947 */ /* 0x000fec0003800000 */
.L_x_6928:
[----:B------:R0:W1:Y:S02]  /*132d0*/  MUFU.SQRT R13, R5 ;  /* 0x00000005000d7308 */ /* 0x0000640000002000 */
.L_x_6927:
[----:B------:R-:W-:Y:S05]  /*132e0*/  BSYNC.RECONVERGENT B0 ;  /* 0x0000000000007941 */ /* 0x000fea0003800200 */
.L_x_6926:
        /* <DEDUP_REMOVED lines=40> */
.L_x_6941:
        /* <DEDUP_REMOVED lines=10> */
[----:B------:R-:W-:-:S04]  /*13610*/  IMAD.MOV.U32 R2, RZ, RZ, 0x3fd774eb ;  /* 0x3fd774ebff027424 */ /* 0x000fc800078e00ff */
        /* <DEDUP_REMOVED lines=17> */
.L_x_6940:
        /* <DEDUP_REMOVED lines=23> */
.L_x_6947:
[----:B------:R-:W-:-:S04]  /*138a0*/  FADD.FTZ R4, -R7, R4 ;  /* 0x0000000407047221 */ /* 0x000fc80000010100 */
[----:B0-----:R-:W-:-:S07]  /*138b0*/  FMUL.FTZ R5, R4, 0.5 ;  /* 0x3f00000004057820 */ /* 0x001fce0000410000 */
.L_x_6948:
[----:B------:R-:W-:Y:S05]  /*138c0*/  BSYNC.RECONVERGENT B4 ;  /* 0x0000000000047941 */ /* 0x000fea0003800200 */
.L_x_6946:
[----:B------:R-:W-:Y:S01]  /*138d0*/  FADD.FTZ R0, R5, R0 ;  /* 0x0000000005007221 */ /* 0x000fe20000010000 */
[----:B------:R-:W-:-:S04]  /*138e0*/  FADD.FTZ R11, R12, R11 ;  /* 0x0000000b0c0b7221 */ /* 0x000fc80000010000 */
[----:B------:R-:W-:-:S06]  /*138f0*/  FMUL.FTZ R11, R0, R11 ;  /* 0x0000000b000b7220 */ /* 0x000fcc0000410000 */
[----:B------:R-:W0:Y:S01]  /*13900*/  MUFU.SQRT R11, R11 ;  /* 0x0000000b000b7308 */ /* 0x000e220000002000 */
[----:B------:R-:W-:Y:S05]  /*13910*/  BRA `(.L_x_6949) ;  /* 0x0000000000487947 */ /* 0x000fea0003800000 */
.L_x_6945:
        /* <DEDUP_REMOVED lines=12> */
.L_x_6944:
[----:B------:R-:W-:Y:S01]  /*139e0*/  FADD.FTZ R0, R11, 1 ;  /* 0x3f8000000b007421 */ /* 0x000fe20000010000 */
[----:B0-----:R-:W-:Y:S01]  /*139f0*/  MUFU.SQRT R5, R5 ;  /* 0x0000000500057308 */ /* 0x001fe20000002000 */
[----:B------:R-:W-:Y:S02]  /*13a00*/  MOV R12, 0x3f800000 ;  /* 0x3f800000000c7802 */ /* 0x000fe40000000f00 */
[----:B------:R-:W-:-:S06]  /*13a10*/  FMUL.FTZ R0, R0, 0.5 ;  /* 0x3f00000000007820 */ /* 0x000fcc0000410000 */
[----:B------:R-:W0:Y:S02]  /*13a20*/  MUFU.SQRT R0, R0 ;  /* 0x0000000000007308 */ /* 0x000e240000002000 */
[----:B0-----:R-:W-:-:S07]  /*13a30*/  FMUL.FTZ R11, R5, R0 ;  /* 0x00000000050b7220 */ /* 0x001fce0000410000 */
.L_x_6949:
[----:B------:R-:W-:Y:S05]  /*13a40*/  BSYNC.RECONVERGENT B1 ;  /* 0x0000000000017941 */ /* 0x000fea0003800200 */
.L_x_6943:
[----:B------:R-:W-:Y:S05]  /*13a50*/  BRA `(.L_x_6950) ;  /* 0x0000000000087947 */ /* 0x000fea0003800000 */
.L_x_6939:
[----:B------:R-:W-:Y:S01]  /*13a60*/  FMUL.FTZ R11, R11, 16777216 ;  /* 0x4b8000000b0b7820 */ /* 0x000fe20000410000 */
[----:B------:R-:W-:-:S07]  /*13a70*/  FMUL.FTZ R12, R12, 16777216 ;  /* 0x4b8000000c0c7820 */ /* 0x000fce0000410000 */
.L_x_6950:
[----:B------:R-:W-:Y:S05]  /*13a80*/  BSYNC.RELIABLE B0 ;  /* 0x0000000000007941 */ /* 0x000fea0003800100 */
.L_x_6938:
        /* <DEDUP_REMOVED lines=21> */
.L_x_6953:
[----:B------:R-:W-:Y:S05]  /*13be0*/  BSYNC.RECONVERGENT B4 ;  /* 0x0000000000047941 */ /* 0x000fea0003800200 */
.L_x_6952:
[----:B------:R-:W-:Y:S02]  /*13bf0*/  IMAD.MOV.U32 R5, RZ, RZ, 0x3b33710b ;  /* 0x3b33710bff057424 */ /* 0x000fe400078e00ff */
[----:B------:R-:W-:Y:S01]  /*13c00*/  FMUL.FTZ R0, R2, R2 ;  /* 0x0000000202007220 */ /* 0x000fe20000410000 */
[----:B------:R-:W-:Y:S01]  /*13c10*/  HFMA2 R7, -RZ, RZ, 1.9599609375, 20144 ;  /* 0x3fd774ebff077431 */ /* 0x000fe200000001ff */
        /* <DEDUP_REMOVED lines=26> */
.L_x_6951:
        /* <DEDUP_REMOVED lines=16> */
[----:B-1----:R-:W-:Y:S05]  /*13ec0*/  CALL.REL.NOINC `($__internal_14_$__cuda_sm3x_div_rn_ftz_f32_slowpath) ;  /* 0x0000001c00307944 */ /* 0x002fea0003c00000 */
[----:B------:R-:W-:-:S07]  /*13ed0*/  MOV R2, R9 ;  /* 0x0000000900027202 */ /* 0x000fce0000000f00 */
.L_x_6955:
[----:B------:R-:W-:Y:S05]  /*13ee0*/  BSYNC.RECONVERGENT B4 ;  /* 0x0000000000047941 */ /* 0x000fea0003800200 */
.L_x_6954:
        /* <DEDUP_REMOVED lines=28> */
.L_x_6942:
[----:B------:R-:W-:Y:S05]  /*140b0*/  BSYNC.RECONVERGENT B3 ;  /* 0x0000000000037941 */ /* 0x000fea0003800200 */
.L_x_6937:
[----:B------:R-:W-:-:S13]  /*140c0*/  ISETP.GE.AND P0, PT, R3, RZ, PT ;  /* 0x000000ff0300720c */ /* 0x000fda0003f06270 */
[----:B-1----:R-:W-:-:S05]  /*140d0*/  @P0 FADD.FTZ R13, -R13, -RZ ;  /* 0x800000ff0d0d0221 */ /* 0x002fca0000010100 */
[----:B------:R-:W-:Y:S01]  /*140e0*/  MOV R4, R13 ;  /* 0x0000000d00047202 */ /* 0x000fe20000000f00 */
[----:B------:R-:W-:Y:S06]  /*140f0*/  BRA `(.L_x_6922) ;  /* 0x0000000800f87947 */ /* 0x000fec0003800000 */
.L_x_6925:
[----:B------:R-:W-:Y:S01]  /*14100*/  FADD.FTZ R0, -R2, 6.1232342629258392722e-17 ;  /* 0x248d313202007421 */ /* 0x000fe20000010100 */
[----:B------:R-:W-:-:S03]  /*14110*/  FADD.FTZ R4, -R3, -RZ ;  /* 0x800000ff03047221 */ /* 0x000fc60000010100 */
[----:B------:R-:W-:Y:S01]  /*14120*/  FADD.FTZ R0, R0, 1.5707963705062866211 ;  /* 0x3fc90fdb00007421 */ /* 0x000fe20000010000 */
[----:B------:R-:W-:Y:S06]  /*14130*/  BRA `(.L_x_6922) ;  /* 0x0000000800e87947 */ /* 0x000fec0003800000 */
.L_x_6924:
[----:B------:R-:W-:Y:S02]  /*14140*/  HFMA2 R0, -RZ, RZ, 0, 0 ;  /* 0x00000000ff007431 */ /* 0x000fe400000001ff */
[----:B------:R-:W-:Y:S01]  /*14150*/  FADD.FTZ R4, -R3, -RZ ;  /* 0x800000ff03047221 */ /* 0x000fe20000010100 */
[----:B------:R-:W-:Y:S06]  /*14160*/  BRA `(.L_x_6922) ;  /* 0x0000000800dc7947 */ /* 0x000fec0003800000 */
.L_x_6923:
        /* <DEDUP_REMOVED lines=27> */
.L_x_6960:
[----:B------:R-:W-:Y:S05]  /*14320*/  BSYNC.RECONVERGENT B4 ;  /* 0x0000000000047941 */ /* 0x000fea0003800200 */
.L_x_6959:
[----:B------:R-:W-:Y:S02]  /*14330*/  HFMA2 R7, -RZ, RZ, 0.89990234375, 10328 ;  /* 0x3b33710bff077431 */ /* 0x000fe400000001ff */
[----:B------:R-:W-:Y:S01]  /*14340*/  FMUL.FTZ R0, R5, R5 ;  /* 0x0000000505007220 */ /* 0x000fe20000410000 */
[----:B------:R-:W-:Y:S01]  /*14350*/  ISETP.GE.AND P0, PT, R2, RZ, PT ;  /* 0x000000ff0200720c */ /* 0x000fe20003f06270 */
[----:B------:R-:W-:Y:S01]  /*14360*/  IMAD.MOV.U32 R2, RZ, RZ, 0x3f6ee581 ;  /* 0x3f6ee581ff027424 */ /* 0x000fe200078e00ff */
        /* <DEDUP_REMOVED lines=25> */
.L_x_6958:
        /* <DEDUP_REMOVED lines=29> */
.L_x_6963:
[----:B------:R-:W-:Y:S05]  /*146d0*/  BSYNC.RECONVERGENT B4 ;  /* 0x0000000000047941 */ /* 0x000fea0003800200 */
.L_x_6962:
        /* <DEDUP_REMOVED lines=29> */
.L_x_6957:
        /* <DEDUP_REMOVED lines=34> */
.L_x_6965:
[----:B------:R-:W-:Y:S05]  /*14ad0*/  BSYNC.RECONVERGENT B4 ;  /* 0x0000000000047941 */ /* 0x000fea0003800200 */
.L_x_6964:
[----:B------:R-:W-:Y:S02]  /*14ae0*/  HFMA2 R5, -RZ, RZ, 0.89990234375, 10328 ;  /* 0x3b33710bff057431 */ /* 0x000fe400000001ff */
[----:B------:R-:W-:Y:S01]  /*14af0*/  FMUL.FTZ R0, R4, R4 ;  /* 0x0000000404007220 */ /* 0x000fe20000410000 */
[----:B------:R-:W-:Y:S01]  /*14b00*/  IMAD.MOV.U32 R7, RZ, RZ, 0x3f6ee581 ;  /* 0x3f6ee581ff077424 */ /* 0x000fe200078e00ff */
[----:B------:R-:W-:Y:S02]  /*14b10*/  ISETP.GE.AND P0, PT, R2, RZ, PT ;  /* 0x000000ff0200720c */ /* 0x000fe40003f06270 */
[----:B------:R-:W-:Y:S02]  /*14b20*/  FSETP.NEU.FTZ.AND P3, PT, R12, |R3|, PT ;  /* 0x400000030c00720b */ /* 0x000fe40003f7d000 */
[----:B------:R-:W-:Y:S02]  /*14b30*/  FSETP.NEU.FTZ.AND P1, PT, R11, RZ, PT ;  /* 0x000000ff0b00720b */ /* 0x000fe40003f3d000 */
[----:B------:R-:W-:Y:S01]  /*14b40*/  MOV R2, 0x4016cbe4 ;  /* 0x4016cbe400027802 */ /* 0x000fe20000000f00 */
        /* <DEDUP_REMOVED lines=20> */
.L_x_6961:
[----:B------:R-:W-:Y:S05]  /*14c90*/  BSYNC.RECONVERGENT B3 ;  /* 0x0000000000037941 */ /* 0x000fea0003800200 */
.L_x_6956:
[----:B------:R-:W-:Y:S01]  /*14ca0*/  ISETP.GE.AND P0, PT, R3, RZ, PT ;  /* 0x000000ff0300720c */ /* 0x000fe20003f06270 */
[----:B------:R-:W-:Y:S01]  /*14cb0*/  FADD.FTZ R4, R13, 0.69314718246459960938 ;  /* 0x3f3172180d047421 */ /* 0x000fe20000010000 */
[----:B------:R-:W-:-:S11]  /*14cc0*/  FADD.FTZ R0, |R0|, -RZ ;  /* 0x800000ff00007221 */ /* 0x000fd60000010200 */
[----:B------:R-:W-:-:S07]  /*14cd0*/  @P0 FADD.FTZ R4, -R4, -RZ ;  /* 0x800000ff04040221 */ /* 0x000fce0000010100 */
.L_x_6922:
[----:B------:R-:W-:Y:S05]  /*14ce0*/  BSYNC.RECONVERGENT B2 ;  /* 0x0000000000027941 */ /* 0x000fea0003800200 */
.L_x_6920:
        /* <DEDUP_REMOVED lines=11> */
.L_x_6967:
[----:B------:R-:W-:Y:S05]  /*14da0*/  BSYNC.RECONVERGENT B0 ;  /* 0x0000000000007941 */ /* 0x000fea0003800200 */
.L_x_6966:
[----:B------:R-:W-:-:S04]  /*14db0*/  UPRMT UR4, UR42, 0x9910, URZ ;  /* 0x000099102a047896 */ /* 0x000fc800080000ff */
        /* <DEDUP_REMOVED lines=13> */
.L_x_6971:
[----:B------:R-:W0:Y:S02]  /*14e90*/  F2I.S64.TRUNC R4, R4 ;  /* 0x0000000400047311 */ /* 0x000e24000020d900 */
[----:B0-----:R-:W-:-:S05]  /*14ea0*/  MOV R3, R4 ;  /* 0x0000000400037202 */ /* 0x001fca0000000f00 */
[----:B------:R-:W-:Y:S01]  /*14eb0*/  STG.E.U8 desc[UR36][R16.64], R3 ;  /* 0x0000000310007986 */ /* 0x000fe2000c101124 */
[----:B------:R-:W-:Y:S05]  /*14ec0*/  EXIT ;  /* 0x000000000000794d */ /* 0x000fea0003800000 */
.L_x_6970:
        /* <DEDUP_REMOVED lines=9> */
.L_x_6974:
[----:B------:R-:W0:Y:S02]  /*14f60*/  F2I.FTZ.TRUNC.NTZ R3, R4 ;  /* 0x0000000400037305 */ /* 0x000e24000021f100 */
[----:B0-----:R-:W-:Y:S01]  /*14f70*/  STG.E desc[UR36][R16.64], R3 ;  /* 0x0000000310007986 */ /* 0x001fe2000c101924 */
[----:B------:R-:W-:Y:S05]  /*14f80*/  EXIT ;  /* 0x000000000000794d */ /* 0x000fea0003800000 */
.L_x_6973:
[----:B------:R-:W0:Y:S02]  /*14f90*/  F2I.FTZ.TRUNC.NTZ R3, R4 ;  /* 0x0000000400037305 */ /* 0x000e24000021f100 */
[----:B0-----:R-:W-:Y:S01]  /*14fa0*/  STG.E.U16 desc[UR36][R16.64], R3 ;  /* 0x0000000310007986 */ /* 0x001fe2000c101524 */
[----:B------:R-:W-:Y:S05]  /*14fb0*/  EXIT ;  /* 0x000000000000794d */ /* 0x000fea0003800000 */
.L_x_6969:
        /* <DEDUP_REMOVED lines=8> */
.L_x_6976:
[----:B------:R-:W-:-:S05]  /*15040*/  F2FP.F16.F32.PACK_AB R4, RZ, R4 ;  /* 0x00000004ff04723e */ /* 0x000fca00000000ff */
[----:B------:R-:W-:Y:S01]  /*15050*/  STG.E.U16 desc[UR36][R16.64], R4 ;  /* 0x0000000410007986 */ /* 0x000fe2000c101524 */
[----:B------:R-:W-:Y:S05]  /*15060*/  EXIT ;  /* 0x000000000000794d */ /* 0x000fea0003800000 */
.L_x_6975:
[----:B------:R-:W-:-:S09]  /*15070*/  UISETP.NE.AND UP0, UPT, UR4, 0x7, UPT ;  /* 0x000000070400788c */ /* 0x000fd2000bf05270 */
[----:B------:R-:W-:Y:S05]  /*15080*/  BRA.U !UP0, `(.L_x_6977) ;  /* 0x0000000108247547 */ /* 0x000fea000b800000 */
[----:B------:R-:W-:-:S09]  /*15090*/  UISETP.NE.AND UP0, UPT, UR4, 0x8, UPT ;  /* 0x000000080400788c */ /* 0x000fd2000bf05270 */
[----:B------:R-:W-:Y:S05]  /*150a0*/  BRA.U !UP0, `(.L_x_6978) ;  /* 0x0000000108107547 */ /* 0x000fea000b800000 */
[----:B------:R-:W-:-:S09]  /*150b0*/  UISETP.NE.AND UP0, UPT, UR4, 0x9, UPT ;  /* 0x000000090400788c */ /* 0x000fd2000bf05270 */
[----:B------:R-:W-:Y:S05]  /*150c0*/  BRA.U UP0, `(.L_x_6972) ;  /* 0x0000000500d47547 */ /* 0x000fea000b800000 */
[----:B------:R-:W-:Y:S01]  /*150d0*/  STG.E.64 desc[UR36][R16.64], R4 ;  /* 0x0000000410007986 */ /* 0x000fe2000c101b24 */
[----:B------:R-:W-:Y:S05]  /*150e0*/  EXIT ;  /* 0x000000000000794d */ /* 0x000fea0003800000 */
.L_x_6978:
[----:B------:R-:W-:-:S05]  /*150f0*/  F2FP.F16.F32.PACK_AB R3, R5, R4 ;  /* 0x000000040503723e */ /* 0x000fca00000000ff */
[----:B------:R-:W-:Y:S01]  /*15100*/  STG.E desc[UR36][R16.64], R3 ;  /* 0x0000000310007986 */ /* 0x000fe2000c101924 */
[----:B------:R-:W-:Y:S05]  /*15110*/  EXIT ;  /* 0x000000000000794d */ /* 0x000fea0003800000 */
.L_x_6977:
[----:B------:R-:W-:-:S06]  /*15120*/  FMUL.FTZ R2, R4, 1 ;  /* 0x3f80000004027820 */ /* 0x000fcc0000410000 */
[----:B------:R-:W0:Y:S02]  /*15130*/  F2F.F64.F32 R2, R2 ;  /* 0x0000000200027310 */ /* 0x000e240000201800 */
[----:B0-----:R-:W-:Y:S01]  /*15140*/  STG.E.64 desc[UR36][R16.64], R2 ;  /* 0x0000000210007986 */ /* 0x001fe2000c101b24 */
[----:B------:R-:W-:Y:S05]  /*15150*/  EXIT ;  /* 0x000000000000794d */ /* 0x000fea0003800000 */
.L_x_6968:
        /* <DEDUP_REMOVED lines=13> */
.L_x_6982:
        /* <DEDUP_REMOVED lines=16> */
.L_x_6985:
[----:B------:R-:W-:-:S04]  /*15330*/  SHF.R.U32.HI R4, RZ, 0x18, R4 ;  /* 0x00000018ff047819 */ /* 0x000fc80000011604 */
[----:B------:R-:W-:-:S04]  /*15340*/  LOP3.LUT R3, R3, 0x80, R4, 0xf8, !PT ;  /* 0x0000008003037812 */ /* 0x000fc800078ef804 */
[----:B------:R-:W-:-:S07]  /*15350*/  PRMT R8, R3, 0x7610, R8 ;  /* 0x0000761003087816 */ /* 0x000fce0000000008 */
.L_x_6984:
[----:B------:R-:W-:Y:S05]  /*15360*/  BSYNC.RECONVERGENT B0 ;  /* 0x0000000000007941 */ /* 0x000fea0003800200 */
.L_x_6983:
[----:B------:R-:W-:Y:S01]  /*15370*/  STG.E.U8 desc[UR36][R16.64], R8 ;  /* 0x0000000810007986 */ /* 0x000fe2000c101124 */
[----:B------:R-:W-:Y:S05]  /*15380*/  EXIT ;  /* 0x000000000000794d */ /* 0x000fea0003800000 */
.L_x_6981:
        /* <DEDUP_REMOVED lines=16> */
.L_x_6988:
[----:B------:R-:W-:-:S04]  /*15490*/  SHF.R.U32.HI R4, RZ, 0x18, R4 ;  /* 0x00000018ff047819 */ /* 0x000fc80000011604 */
[----:B------:R-:W-:-:S04]  /*154a0*/  LOP3.LUT R3, R3, 0x80, R4, 0xf8, !PT ;  /* 0x0000008003037812 */ /* 0x000fc800078ef804 */
[----:B------:R-:W-:-:S07]  /*154b0*/  PRMT R8, R3, 0x7610, R8 ;  /* 0x0000761003087816 */ /* 0x000fce0000000008 */
.L_x_6987:
[----:B------:R-:W-:Y:S05]  /*154c0*/  BSYNC.RECONVERGENT B0 ;  /* 0x0000000000007941 */ /* 0x000fea0003800200 */
.L_x_6986:
[----:B------:R-:W-:Y:S01]  /*154d0*/  STG.E.U8 desc[UR36][R16.64], R8 ;  /* 0x0000000810007986 */ /* 0x000fe2000c101124 */
[----:B------:R-:W-:Y:S05]  /*154e0*/  EXIT ;  /* 0x000000000000794d */ /* 0x000fea0003800000 */
.L_x_6980:
        /* <DEDUP_REMOVED lines=21> */
.L_x_6990:
[----:B------:R-:W0:Y:S02]  /*15640*/  F2I.U64.TRUNC R4, R4 ;  /* 0x0000000400047311 */ /* 0x000e24000020d800 */
[----:B0-----:R-:W-:Y:S01]  /*15650*/  STG.E.64 desc[UR36][R16.64], R4 ;  /* 0x0000000410007986 */ /* 0x001fe2000c101b24 */
[----:B------:R-:W-:Y:S05]  /*15660*/  EXIT ;  /* 0x000000000000794d */ /* 0x000fea0003800000 */
.L_x_6989:
[----:B------:R-:W0:Y:S02]  /*15670*/  F2I.FTZ.U32.TRUNC.NTZ R3, R4 ;  /* 0x0000000400037305 */ /* 0x000e24000021f000 */
[----:B0-----:R-:W-:Y:S01]  /*15680*/  STG.E desc[UR36][R16.64], R3 ;  /* 0x0000000310007986 */ /* 0x001fe2000c101924 */
[----:B------:R-:W-:Y:S05]  /*15690*/  EXIT ;  /* 0x000000000000794d */ /* 0x000fea0003800000 */
.L_x_6979:
        /* <DEDUP_REMOVED lines=10> */
[----:B------:R-:W-:Y:S01]  /*15740*/  STG.E.U8 desc[UR36][R16.64], R3 ;  /* 0x0000000310007986 */ /* 0x000fe2000c101124 */
[----:B------:R-:W-:Y:S05]  /*15750*/  EXIT ;  /* 0x000000000000794d */ /* 0x000fea0003800000 */
.L_x_6992:
[----:B------:R-:W-:Y:S01]  /*15760*/  FMUL.FTZ R8, R4, 1 ;  /* 0x3f80000004087820 */ /* 0x000fe20000410000 */
[----:B------:R-:W-:-:S05]  /*15770*/  FMUL.FTZ R10, R5, 1 ;  /* 0x3f800000050a7820 */ /* 0x000fca0000410000 */
[----:B------:R-:W-:Y:S08]  /*15780*/  F2F.F64.F32 R8, R8 ;  /* 0x0000000800087310 */ /* 0x000ff00000201800 */
[----:B------:R-:W0:Y:S02]  /*15790*/  F2F.F64.F32 R10, R10 ;  /* 0x0000000a000a7310 */ /* 0x000e240000201800 */
[----:B0-----:R-:W-:Y:S01]  /*157a0*/  STG.E.128 desc[UR36][R16.64], R8 ;  /* 0x0000000810007986 */ /* 0x001fe2000c101d24 */
[----:B------:R-:W-:Y:S05]  /*157b0*/  EXIT ;  /* 0x000000000000794d */ /* 0x000fea0003800000 */
.L_x_6991:
[----:B------:R-:W-:-:S09]  /*157c0*/  UISETP.NE.AND UP0, UPT, UR4, 0xf, UPT ;  /* 0x0000000f0400788c */ /* 0x000fd2000bf05270 */
[----:B------:R-:W-:Y:S05]  /*157d0*/  BRA.U !UP0, `(.L_x_6993) ;  /* 0x0000000108e07547 */ /* 0x000fea000b800000 */
[----:B------:R-:W-:-:S09]  /*157e0*/  UISETP.NE.AND UP0, UPT, UR4, 0x17, UPT ;  /* 0x000000170400788c */ /* 0x000fd2000bf05270 */
[----:B------:R-:W-:Y:S05]  /*157f0*/  BRA.U !UP0, `(.L_x_6994) ;  /* 0x00000001088c7547 */ /* 0x000fea000b800000 */
[----:B------:R-:W-:-:S09]  /*15800*/  UISETP.NE.AND UP0, UPT, UR4, 0x18, UPT ;  /* 0x000000180400788c */ /* 0x000fd2000bf05270 */
[----:B------:R-:W-:Y:S05]  /*15810*/  BRA.U !UP0, `(.L_x_6995) ;  /* 0x0000000108447547 */ /* 0x000fea000b800000 */
.L_x_6972:
        /* <DEDUP_REMOVED lines=16> */
.L_x_6996:
[----:B------:R-:W-:Y:S05]  /*15920*/  EXIT ;  /* 0x000000000000794d */ /* 0x000fea0003800000 */
.L_x_6995:
        /* <DEDUP_REMOVED lines=12> */
.L_x_6998:
[----:B------:R-:W-:Y:S05]  /*159f0*/  BSYNC.RECONVERGENT B0 ;  /* 0x0000000000007941 */ /* 0x000fea0003800200 */
.L_x_6997:
[----:B------:R-:W-:-:S05]  /*15a00*/  LOP3.LUT R3, R0, 0x80, R5, 0xf8, !PT ;  /* 0x0000008000037812 */ /* 0x000fca00078ef805 */
[----:B------:R-:W-:Y:S01]  /*15a10*/  STG.E.U8 desc[UR36][R16.64], R3 ;  /* 0x0000000310007986 */ /* 0x000fe2000c101124 */
[----:B------:R-:W-:Y:S05]  /*15a20*/  EXIT ;  /* 0x000000000000794d */ /* 0x000fea0003800000 */
.L_x_6994:
        /* <DEDUP_REMOVED lines=11> */
.L_x_7000:
[----:B------:R-:W-:Y:S02]  /*15ae0*/  ISETP.GT.U32.AND P0, PT, R2, 0x7f800000, PT ;  /* 0x7f8000000200780c */ /* 0x000fe40003f04070 */
[----:B------:R-:W-:-:S04]  /*15af0*/  MOV R0, 0x7f ;  /* 0x0000007f00007802 */ /* 0x000fc80000000f00 */
[----:B------:R-:W-:-:S07]  /*15b00*/  SEL R0, R0, 0x7c, P0 ;  /* 0x0000007c00007807 */ /* 0x000fce0000000000 */
.L_x_7001:
[----:B------:R-:W-:Y:S05]  /*15b10*/  BSYNC.RECONVERGENT B0 ;  /* 0x0000000000007941 */ /* 0x000fea0003800200 */
.L_x_6999:
[----:B------:R-:W-:-:S04]  /*15b20*/  SHF.R.U32.HI R3, RZ, 0x18, R4 ;  /* 0x00000018ff037819 */ /* 0x000fc80000011604 */
[----:B------:R-:W-:-:S05]  /*15b30*/  LOP3.LUT R3, R0, 0x80, R3, 0xf8, !PT ;  /* 0x0000008000037812 */ /* 0x000fca00078ef803 */
[----:B------:R-:W-:Y:S01]  /*15b40*/  STG.E.U8 desc[UR36][R16.64], R3 ;  /* 0x0000000310007986 */ /* 0x000fe2000c101124 */
[----:B------:R-:W-:Y:S05]  /*15b50*/  EXIT ;  /* 0x000000000000794d */ /* 0x000fea0003800000 */
.L_x_6993:
[----:B------:R-:W-:-:S05]  /*15b60*/  F2FP.BF16.F32.PACK_AB R4, RZ, R4 ;  /* 0x00000004ff04723e */ /* 0x000fca00000010ff */
[----:B------:R-:W-:Y:S01]  /*15b70*/  STG.E.U16 desc[UR36][R16.64], R4 ;  /* 0x0000000410007986 */ /* 0x000fe2000c101524 */
[----:B------:R-:W-:Y:S05]  /*15b80*/  EXIT ;  /* 0x000000000000794d */ /* 0x000fea0003800000 */
        .weak           $__internal_14_$__cuda_sm3x_div_rn_ftz_f32_slowpath
        .type           $__internal_14_$__cuda_sm3x_div_rn_ftz_f32_slowpath,@function
        .size           $__internal_14_$__cuda_sm3x_div_rn_ftz_f32_slowpath,(.L_x_17849 - $__internal_14_$__cuda_sm3x_div_rn_ftz_f32_slowpath)
$__internal_14_$__cuda_sm3x_div_rn_ftz_f32_slowpath:
        /* <DEDUP_REMOVED lines=32> */
.L_x_7004:
[----:B------:R-:W-:Y:S05]  /*15d90*/  BSYNC.RELIABLE B1 ;  /* 0x0000000000017941 */ /* 0x000fea0003800100 */
.L_x_7003:
        /* <DEDUP_REMOVED lines=27> */
.L_x_7010:
[----:B------:R-:W-:-:S07]  /*15f50*/  LEA R9, R5, R9, 0x17 ;  /* 0x0000000905097211 */ /* 0x000fce00078eb8ff */
.L_x_7011:
[----:B------:R-:W-:Y:S05]  /*15f60*/  BSYNC.RECONVERGENT B1 ;  /* 0x0000000000017941 */ /* 0x000fea0003800200 */
.L_x_7009:
[----:B------:R-:W-:Y:S05]  /*15f70*/  BRA `(.L_x_7012) ;  /* 0x0000000000207947 */ /* 0x000fea0003800000 */
.L_x_7008:
[----:B------:R-:W-:-:S04]  /*15f80*/  LOP3.LUT R0, R7, 0x80000000, R0, 0x48, !PT ;  /* 0x8000000007007812 */ /* 0x000fc800078e4800 */
[----:B------:R-:W-:Y:S01]  /*15f90*/  LOP3.LUT R9, R0, 0x7f800000, RZ, 0xfc, !PT ;  /* 0x7f80000000097812 */ /* 0x000fe200078efcff */
[----:B------:R-:W-:Y:S06]  /*15fa0*/  BRA `(.L_x_7012) ;  /* 0x0000000000147947 */ /* 0x000fec0003800000 */
.L_x_7007:
[----:B------:R-:W-:Y:S01]  /*15fb0*/  LOP3.LUT R9, R7, 0x80000000, R0, 0x48, !PT ;  /* 0x8000000007097812 */ /* 0x000fe200078e4800 */
[----:B------:R-:W-:Y:S06]  /*15fc0*/  BRA `(.L_x_7012) ;  /* 0x00000000000c7947 */ /* 0x000fec0003800000 */
.L_x_7006:
[----:B------:R-:W0:Y:S01]  /*15fd0*/  MUFU.RSQ R9, -QNAN ;  /* 0xffc0000000097908 */ /* 0x000e220000001400 */
[----:B------:R-:W-:Y:S05]  /*15fe0*/  BRA `(.L_x_7012) ;  /* 0x0000000000047947 */ /* 0x000fea0003800000 */
.L_x_7005:
[----:B------:R-:W-:-:S07]  /*15ff0*/  FADD.FTZ R9, R0, R7 ;  /* 0x0000000700097221 */ /* 0x000fce0000010000 */
.L_x_7012:
[----:B------:R-:W-:Y:S05]  /*16000*/  BSYNC.RECONVERGENT B0 ;  /* 0x0000000000007941 */ /* 0x000fea0003800200 */
.L_x_7002:
[----:B------:R-:W-:-:S04]  /*16010*/  HFMA2 R5, -RZ, RZ, 0, 0 ;  /* 0x00000000ff057431 */ /* 0x000fc800000001ff */
[----:B0-----:R-:W-:Y:S05]  /*16020*/  RET.REL.NODEC R4 `(_ZN2at6native18elementwise_kernelILi128ELi4EZNS0_15gpu_kernel_implIZZZNS0_17acosh_kernel_cudaERNS_18TensorIteratorBaseEENKUlvE_clEvENKUlvE0_clEvEUlN3c107complexIfEEE_EEvS4_RKT_EUliE_EEviT1_) ;  /* 0xfffffe9c04f47950 */ /* 0x001fea0003c3ffff */
.L_x_7013:
        /* <DEDUP_REMOVED lines=13> */
.L_x_17849:


//--------------------- .text._ZN2at6native27unrolled_elementwise_kernelIZZZNS0_17acosh_kernel_cudaERNS_18TensorIteratorBaseEENKUlvE_clEvENKUlvE0_clEvEUlN3c107complexIfEEE_St5arrayIPcLm2EELi4E23TrivialOffsetCalculatorILi1EjESE_NS0_6memory12LoadWithCastILi1EEENSF_13StoreWithCastILi1EEEEEviT_T0_T2_T3_T4_T5_ --------------------------
	.section	.text._ZN2at6native27unrolled_elementwise_kernelIZZZNS0_17acosh_kernel_cudaERNS_18TensorIteratorBaseEENKUlvE_clEvENKUlvE0_clEvEUlN3c107complexIfEEE_St5arrayIPcLm2EELi4E23TrivialOffsetCalculatorILi1EjESE_NS0_6memory12LoadWithCastILi1EEENSF_13StoreWithCastILi1EEEEEviT_T0_T2_T3_T4_T5_,"ax",@progbits
	.align	128
        .global         _ZN2at6native27unrolled_elementwise_kernelIZZZNS0_17acosh_kernel_cudaERNS_18TensorIteratorBaseEENKUlvE_clEvENKUlvE0_clEvEUlN3c107complexIfEEE_St5arrayIPcLm2EELi4E23TrivialOffsetCalculatorILi1EjESE_NS0_6memory12LoadWithCastILi1EEENSF_13StoreWithCastILi1EEEEEviT_T0_T2_T3_T4_T5_
        .type           _ZN2at6native27unrolled_elementwise_kernelIZZZNS0_17acosh_kernel_cudaERNS_18TensorIteratorBaseEENKUlvE_clEvENKUlvE0_clEvEUlN3c107complexIfEEE_St5arrayIPcLm2EELi4E23TrivialOffsetCalculatorILi1EjESE_NS0_6memory12LoadWithCastILi1EEENSF_13StoreWithCastILi1EEEEEviT_T0_T2_T3_T4_T5_,@function
        .size           _ZN2at6native27unrolled_elementwise_kernelIZZZNS0_17acosh_kernel_cudaERNS_18TensorIteratorBaseEENKUlvE_clEvENKUlvE0_clEvEUlN3c107complexIfEEE_St5arrayIPcLm2EELi4E23TrivialOffsetCalculatorILi1EjESE_NS0_6memory12LoadWithCastILi1EEENSF_13StoreWithCastILi1EEEEEviT_T0_T2_T3_T4_T5_,(.L_x_17850 - _ZN2at6native27unrolled_elementwise_kernelIZZZNS0_17acosh_kernel_cudaERNS_18TensorIteratorBaseEENKUlvE_clEvENKUlvE0_clEvEUlN3c107complexIfEEE_St5arrayIPcLm2EELi4E23TrivialOffsetCalculatorILi1EjESE_NS0_6memory12LoadWithCastILi1EEENSF_13StoreWithCastILi1EEEEEviT_T0_T2_T3_T4_T5_)
        .other          _ZN2at6native27unrolled_elementwise_kernelIZZZNS0_17acosh_kernel_cudaERNS_18TensorIteratorBaseEENKUlvE_clEvENKUlvE0_clEvEUlN3c107complexIfEEE_St5arrayIPcLm2EELi4E23TrivialOffsetCalculatorILi1EjESE_NS0_6memory12LoadWithCastILi1EEENSF_13StoreWithCastILi1EEEEEviT_T0_T2_T3_T4_T5_,@"STO_CUDA_ENTRY STV_DEFAULT"
_ZN2at6native27unrolled_elementwise_kernelIZZZNS0_17acosh_kernel_cudaERNS_18TensorIteratorBaseEENKUlvE_clEvENKUlvE0_clEvEUlN3c107complexIfEEE_St5arrayIPcLm2EELi4E23TrivialOffsetCalculatorILi1EjESE_NS0_6memory12LoadWithCastILi1EEENSF_13StoreWithCastILi1EEEEEviT_T0_T2_T3_T4_T5_:
.text._ZN2at6native27unrolled_elementwise_kernelIZZZNS0_17acosh_kernel_cudaERNS_18TensorIteratorBaseEENKUlvE_clEvENKUlvE0_clEvEUlN3c107complexIfEEE_St5arrayIPcLm2EELi4E23TrivialOffsetCalculatorILi1EjESE_NS0_6memory12LoadWithCastILi1EEENSF_13StoreWithCastILi1EEEEEviT_T0_T2_T3_T4_T5_:
        /* <DEDUP_REMOVED lines=19> */
[----:B0-----:R-:W-:-:S04]  /*0130*/  IADD3 R2, P0, PT, R5, R2, RZ ;  /* 0x0000000205027210 */ /* 0x001fc80007f1e0ff */
[----:B------:R-:W-:Y:S01]  /*0140*/  IADD3.X R3, PT, PT, RZ, R3, RZ, P0, !PT ;  /* 0x00000003ff037210 */ /* 0x000fe200007fe4ff */
[----:B------:R-:W-:Y:S08]  /*0150*/  BRA.U UP0, `(.L_x_7017) ;  /* 0x00000005000c7547 */ /* 0x000ff0000b800000 */
        /* <DEDUP_REMOVED lines=10> */
[----:B--2---:R4:W0:Y:S01]  /*0200*/  I2F.S16 R22, R2 ;  /* 0x0000000200167306 */ /* 0x0048220000101400 */
[----:B------:R-:W-:Y:S05]  /*0210*/  BRA `(.L_x_7022) ;  /* 0x0000000c007c7947 */ /* 0x000fea0003800000 */
.L_x_7020:
[----:B------:R-:W2:Y:S01]  /*0220*/  LDG.E.U8 R2, desc[UR36][R2.64] ;  /* 0x0000002402027981 */ /* 0x000ea2000c1e1100 */
[----:B------:R-:W-:Y:S01]  /*0230*/  IMAD.MOV.U32 R23, RZ, RZ, RZ ;  /* 0x000000ffff177224 */ /* 0x000fe200078e00ff */
[----:B--2---:R-:W-:Y:S01]  /*0240*/  I2FP.F32.U32 R22, R2 ;  /* 0x0000000200167245 */ /* 0x004fe20000201000 */
[----:B------:R-:W-:Y:S06]  /*0250*/  BRA `(.L_x_7022) ;  /* 0x0000000c006c7947 */ /* 0x000fec0003800000 */
.L_x_7019:
        /* <DEDUP_REMOVED lines=8> */
[----:B--2---:R0:W1:Y:S01]  /*02e0*/  I2F.S64 R22, R2 ;  /* 0x0000000200167312 */ /* 0x0040620000301400 */
[----:B------:R-:W-:Y:S05]  /*02f0*/  BRA `(.L_x_7022) ;  /* 0x0000000c00447947 */ /* 0x000fea0003800000 */
.L_x_7024:
[----:B------:R-:W2:Y:S01]  /*0300*/  LDG.E R2, desc[UR36][R2.64] ;  /* 0x0000002402027981 */ /* 0x000ea2000c1e1900 */
[----:B------:R-:W-:Y:S01]  /*0310*/  IMAD.MOV.U32 R23, RZ, RZ, RZ ;  /* 0x000000ffff177224 */ /* 0x000fe200078e00ff */
[----:B--2---:R-:W-:Y:S01]  /*0320*/  I2FP.F32.S32 R22, R2 ;  /* 0x0000000200167245 */ /* 0x004fe20000201400 */
[----:B------:R-:W-:Y:S06]  /*0330*/  BRA `(.L_x_7022) ;  /* 0x0000000c00347947 */ /* 0x000fec0003800000 */
.L_x_7023:
[----:B------:R-:W2:Y:S01]  /*0340*/  LDG.E.U16 R2, desc[UR36][R2.64] ;  /* 0x0000002402027981 */ /* 0x000ea2000c1e1500 */
[----:B------:R-:W-:Y:S01]  /*0350*/  IMAD.MOV.U32 R23, RZ, RZ, RZ ;  /* 0x000000ffff177224 */ /* 0x000fe200078e00ff */
[----:B--2---:R2:W3:Y:S01]  /*0360*/  I2F.S16 R22, R2 ;  /* 0x0000000200167306 */ /* 0x0044e20000101400 */
[----:B------:R-:W-:Y:S05]  /*0370*/  BRA `(.L_x_7022) ;  /* 0x0000000c00247947 */ /* 0x000fea0003800000 */
.L_x_7018:
        /* <DEDUP_REMOVED lines=9> */
.L_x_7026:
[----:B------:R-:W2:Y:S01]  /*0410*/  LDG.E.U16 R2, desc[UR36][R2.64] ;  /* 0x0000002402027981 */ /* 0x000ea2000c1e1500 */
[----:B------:R-:W-:Y:S02]  /*0420*/  IMAD.MOV.U32 R23, RZ, RZ, RZ ;  /* 0x000000ffff177224 */ /* 0x000fe400078e00ff */
[----:B--2---:R-:W-:Y:S01]  /*0430*/  HADD2.F32 R22, -RZ, R2.H0_H0 ;  /* 0x20000002ff167230 */ /* 0x004fe20000004100 */
[----:B------:R-:W-:Y:S06]  /*0440*/  BRA `(.L_x_7022) ;  /* 0x0000000800f07947 */ /* 0x000fec0003800000 */
.L_x_7025:
        /* <DEDUP_REMOVED lines=8> */
.L_x_7028:
[----:B------:R-:W2:Y:S02]  /*04d0*/  LDG.E R2, desc[UR36][R2.64] ;  /* 0x0000002402027981 */ /* 0x000ea4000c1e1900 */
[--C-:B--2---:R-:W-:Y:S02]  /*04e0*/  HADD2.F32 R22, -RZ, R2.reuse.H0_H0 ;  /* 0x20000002ff167230 */ /* 0x104fe40000004100 */
[----:B------:R-:W-:Y:S01]  /*04f0*/  HADD2.F32 R23, -RZ, R2.H1_H1 ;  /* 0x30000002ff177230 */ /* 0x000fe20000004100 */
[----:B------:R-:W-:Y:S06]  /*0500*/  BRA `(.L_x_7022) ;  /* 0x0000000800c07947 */ /* 0x000fec0003800000 */
.L_x_7027:
        /* <DEDUP_REMOVED lines=8> */
.L_x_7017:
        /* <DEDUP_REMOVED lines=13> */
.L_x_7031:
        /* <DEDUP_REMOVED lines=10> */
.L_x_7030:
        /* <DEDUP_REMOVED lines=8> */
[----:B------:R-:W-:Y:S02]  /*0780*/  IMAD.MOV.U32 R23, RZ, RZ, RZ ;  /* 0x000000ffff177224 */ /* 0x000fe400078e00ff */
[----:B--2---:R-:W-:-:S05]  /*0790*/  IMAD.SHL.U32 R22, R22, 0x1000000, RZ ;  /* 0x0100000016167824 */ /* 0x004fca00078e00ff */
[C---:B------:R-:W-:Y:S02]  /*07a0*/  LOP3.LUT R0, R22.reuse, 0x7f000000, RZ, 0xc0, !PT ;  /* 0x7f00000016007812 */ /* 0x040fe400078ec0ff */
[----:B------:R-:W-:Y:S02]  /*07b0*/  LOP3.LUT P0, RZ, R22, 0x7f000000, RZ, 0xc0, !PT ;  /* 0x7f00000016ff7812 */ /* 0x000fe4000780c0ff */
[----:B------:R-:W0:Y:S02]  /*07c0*/  FLO.U32 R4, R0 ;  /* 0x0000000000047300 */ /* 0x000e2400000e0000 */
[----:B0-----:R-:W-:-:S04]  /*07d0*/  IADD3 R4, PT, PT, -R4, RZ, RZ ;  /* 0x000000ff04047210 */ /* 0x001fc80007ffe1ff */
[----:B------:R-:W-:-:S05]  /*07e0*/  VIADDMNMX.U32 R4, R4, R5, 0x4, !PT ;  /* 0x0000000404047446 */ /* 0x000fca0007800005 */
[----:B------:R-:W-:Y:S01]  /*07f0*/  VIADD R5, R4, 0xfffffffc ;  /* 0xfffffffc04057836 */ /* 0x000fe20000000000 */
[----:B------:R-:W-:-:S04]  /*0800*/  IADD3 R4, PT, PT, R0, 0x1000000, RZ ;  /* 0x0100000000047810 */ /* 0x000fc80007ffe0ff */
[----:B------:R-:W-:Y:S01]  /*0810*/  SHF.L.U32 R6, R0, R5, RZ ;  /* 0x0000000500067219 */ /* 0x000fe200000006ff */
[----:B------:R-:W-:Y:S01]  /*0820*/  IMAD.SHL.U32 R5, R5, 0x800000, RZ ;  /* 0x0080000005057824 */ /* 0x000fe200078e00ff */
[----:B------:R-:W-:-:S04]  /*0830*/  SHF.R.S32.HI R4, RZ, 0x8, R4 ;  /* 0x00000008ff047819 */ /* 0x000fc80000011404 */
[----:B------:R-:W-:-:S05]  /*0840*/  LEA.HI R5, R6, -R5, RZ, 0x1c ;  /* 0x8000000506057211 */ /* 0x000fca00078fe0ff */
[----:B------:R-:W-:-:S05]  /*0850*/  VIADD R5, R5, 0x3c000000 ;  /* 0x3c00000005057836 */ /* 0x000fca0000000000 */
[----:B------:R-:W-:-:S04]  /*0860*/  LOP3.LUT R4, R5, 0x7f800000, R4, 0xf8, !PT ;  /* 0x7f80000005047812 */ /* 0x000fc800078ef804 */
[----:B------:R-:W-:-:S04]  /*0870*/  SEL R3, R4, RZ, P0 ;  /* 0x000000ff04037207 */ /* 0x000fc80000000000 */
[----:B------:R-:W-:Y:S01]  /*0880*/  LOP3.LUT R22, R3, 0x80000000, R22, 0xf8, !PT ;  /* 0x8000000003167812 */ /* 0x000fe200078ef816 */
[----:B------:R-:W-:Y:S06]  /*0890*/  BRA `(.L_x_7022) ;  /* 0x0000000400dc7947 */ /* 0x000fec0003800000 */
.L_x_7033:
[----:B------:R-:W2:Y:S01]  /*08a0*/  LDG.E.U8 R2, desc[UR36][R2.64] ;  /* 0x0000002402027981 */ /* 0x000ea2000c1e1100 */
[----:B------:R-:W-:Y:S01]  /*08b0*/  IMAD.MOV.U32 R23, RZ, RZ, RZ ;  /* 0x000000ffff177224 */ /* 0x000fe200078e00ff */
[C---:B--2---:R-:W-:Y:S01]  /*08c0*/  SHF.L.U32 R4, R2.reuse, 0x19, RZ ;  /* 0x0000001902047819 */ /* 0x044fe200000006ff */
        /* <DEDUP_REMOVED lines=10> */
.L_x_7032:
[----:B------:R-:W2:Y:S01]  /*0970*/  LDG.E.U16 R2, desc[UR36][R2.64] ;  /* 0x0000002402027981 */ /* 0x000ea2000c1e1500 */
[----:B------:R-:W-:Y:S01]  /*0980*/  MOV R23, RZ ;  /* 0x000000ff00177202 */ /* 0x000fe20000000f00 */
[----:B--2---:R-:W-:Y:S01]  /*0990*/  IMAD.U32 R22, R2, 0x10000, RZ ;  /* 0x0001000002167824 */ /* 0x004fe200078e00ff */
[----:B------:R-:W-:Y:S06]  /*09a0*/  BRA `(.L_x_7022) ;  /* 0x0000000400987947 */ /* 0x000fec0003800000 */
.L_x_7029:
        /* <DEDUP_REMOVED lines=9> */
[----:B------:R-:W-:Y:S01]  /*0a40*/  IMAD.MOV.U32 R23, RZ, RZ, RZ ;  /* 0x000000ffff177224 */ /* 0x000fe200078e00ff */
[----:B--2---:R-:W-:Y:S01]  /*0a50*/  I2FP.F32.U32 R22, R2 ;  /* 0x0000000200167245 */ /* 0x004fe20000201000 */
[----:B------:R-:W-:Y:S06]  /*0a60*/  BRA `(.L_x_7022) ;  /* 0x0000000400687947 */ /* 0x000fec0003800000 */
.L_x_7036:
        /* <DEDUP_REMOVED lines=20> */
.L_x_7038:
[----:B------:R-:W-:Y:S05]  /*0bb0*/  BSYNC.RECONVERGENT B0 ;  /* 0x0000000000007941 */ /* 0x000fea0003800200 */
.L_x_7037:
[----:B------:R-:W-:Y:S02]  /*0bc0*/  SHF.L.U32 R0, R0, 0x14, RZ ;  /* 0x0000001400007819 */ /* 0x000fe400000006ff */
[----:B------:R-:W-:-:S04]  /*0bd0*/  LEA R2, R2, 0x3b800000, 0x17 ;  /* 0x3b80000002027811 */ /* 0x000fc800078eb8ff */
[----:B------:R-:W-:Y:S01]  /*0be0*/  LOP3.LUT R22, R2, R0, R7, 0xfe, !PT ;  /* 0x0000000002167212 */ /* 0x000fe200078efe07 */
[----:B------:R-:W-:Y:S06]  /*0bf0*/  BRA `(.L_x_7022) ;  /* 0x0000000400047947 */ /* 0x000fec0003800000 */
.L_x_7035:
        /* <DEDUP_REMOVED lines=20> */
.L_x_7040:
[----:B------:R-:W-:Y:S05]  /*0d40*/  BSYNC.RECONVERGENT B0 ;  /* 0x0000000000007941 */ /* 0x000fea0003800200 */
.L_x_7039:
[----:B------:R-:W-:Y:S01]  /*0d50*/  IMAD.SHL.U32 R0, R0, 0x200000, RZ ;  /* 0x0020000000007824 */ /* 0x000fe200078e00ff */
[----:B------:R-:W-:-:S04]  /*0d60*/  LEA R2, R2, 0x37800000, 0x17 ;  /* 0x3780000002027811 */ /* 0x000fc800078eb8ff */
[----:B------:R-:W-:Y:S01]  /*0d70*/  LOP3.LUT R22, R2, R0, R7, 0xfe, !PT ;  /* 0x0000000002167212 */ /* 0x000fe200078efe07 */
[----:B------:R-:W-:Y:S06]  /*0d80*/  BRA `(.L_x_7022) ;  /* 0x0000000000a07947 */ /* 0x000fec0003800000 */
.L_x_7034:
[----:B------:R-:W-:-:S09]  /*0d90*/  UISETP.NE.AND UP0, UPT, UR4, 0x1c, UPT ;  /* 0x0000001c0400788c */ /* 0x000fd2000bf05270 */
[----:B------:R-:W-:Y:S05]  /*0da0*/  BRA.U !UP0, `(.L_x_7041) ;  /* 0x00000001088c7547 */ /* 0x000fea000b800000 */
[----:B------:R-:W-:-:S09]  /*0db0*/  UISETP.NE.AND UP0, UPT, UR4, 0x1d, UPT ;  /* 0x0000001d0400788c */ /* 0x000fd2000bf05270 */
[----:B------:R-:W-:Y:S05]  /*0dc0*/  BRA.U !UP0, `(.L_x_7042) ;  /* 0x0000000108747547 */ /* 0x000fea000b800000 */
[----:B------:R-:W-:-:S09]  /*0dd0*/  UISETP.NE.AND UP0, UPT, UR4, 0x2c, UPT ;  /* 0x0000002c0400788c */ /* 0x000fd2000bf05270 */
[----:B------:R-:W-:Y:S05]  /*0de0*/  BRA.U !UP0, `(.L_x_7043) ;  /* 0x0000000108487547 */ /* 0x000fea000b800000 */
.L_x_7021:
        /* <DEDUP_REMOVED lines=16> */
.L_x_7044:
[----:B------:R-:W-:Y:S01]  /*0ef0*/  CS2R R22, SRZ ;  /* 0x0000000000167805 */ /* 0x000fe2000001ff00 */
[----:B------:R-:W-:Y:S06]  /*0f00*/  BRA `(.L_x_7022) ;  /* 0x0000000000407947 */ /* 0x000fec0003800000 */
.L_x_7043:
[----:B------:R-:W2:Y:S01]  /*0f10*/  LDG.E.U8 R2, desc[UR36][R2.64] ;  /* 0x0000002402027981 */ /* 0x000ea2000c1e1100 */
[----:B------:R-:W-:Y:S01]  /*0f20*/  IMAD.MOV.U32 R23, RZ, RZ, RZ ;  /* 0x000000ffff177224 */ /* 0x000fe200078e00ff */
[----:B------:R-:W-:Y:S02]  /*0f30*/  MOV R22, 0x400000 ;  /* 0x0040000000167802 */ /* 0x000fe40000000f00 */
[----:B--2---:R-:W-:-:S13]  /*0f40*/  ISETP.NE.AND P0, PT, R2, RZ, PT ;  /* 0x000000ff0200720c */ /* 0x004fda0003f05270 */
[----:B------:R-:W-:Y:S05]  /*0f50*/  @!P0 BRA `(.L_x_7022) ;  /* 0x00000000002c8947 */ /* 0x000fea0003800000 */
[----:B------:R-:W-:-:S13]  /*0f60*/  ISETP.NE.AND P0, PT, R2, 0xff, PT ;  /* 0x000000ff0200780c */ /* 0x000fda0003f05270 */
[----:B------:R-:W-:Y:S02]  /*0f70*/  @!P0 IMAD.MOV.U32 R22, RZ, RZ, 0x7f800001 ;  /* 0x7f800001ff168424 */ /* 0x000fe400078e00ff */
[----:B------:R-:W-:Y:S01]  /*0f80*/  @P0 IMAD.SHL.U32 R22, R2, 0x800000, RZ ;  /* 0x0080000002160824 */ /* 0x000fe200078e00ff */
[----:B------:R-:W-:Y:S06]  /*0f90*/  BRA `(.L_x_7022) ;  /* 0x00000000001c7947 */ /* 0x000fec0003800000 */
.L_x_7042:
[----:B------:R-:W2:Y:S01]  /*0fa0*/  LDG.E.64 R2, desc[UR36][R2.64] ;  /* 0x0000002402027981 */ /* 0x000ea2000c1e1b00 */
[----:B------:R-:W-:Y:S01]  /*0fb0*/  HFMA2 R23, -RZ, RZ, 0, 0 ;  /* 0x00000000ff177431 */ /* 0x000fe200000001ff */
[----:B--2---:R0:W1:Y:S01]  /*0fc0*/  I2F.U64 R22, R2 ;  /* 0x0000000200167312 */ /* 0x0040620000301000 */
[----:B------:R-:W-:Y:S05]  /*0fd0*/  BRA `(.L_x_7022) ;  /* 0x00000000000c7947 */ /* 0x000fea0003800000 */
.L_x_7041:
[----:B------:R-:W2:Y:S01]  /*0fe0*/  LDG.E R2, desc[UR36][R2.64] ;  /* 0x0000002402027981 */ /* 0x000ea2000c1e1900 */
[----:B------:R-:W-:Y:S01]  /*0ff0*/  IMAD.MOV.U32 R23, RZ, RZ, RZ ;  /* 0x000000ffff177224 */ /* 0x000fe200078e00ff */
[----:B--2---:R-:W-:-:S07]  /*1000*/  I2FP.F32.U32 R22, R2 ;  /* 0x0000000200167245 */ /* 0x004fce0000201000 */
.L_x_7022:
[----:B------:R-:W-:Y:S05]  /*1010*/  BSYNC.RECONVERGENT B7 ;  /* 0x0000000000077941 */ /* 0x000fea0003800200 */
.L_x_7016:
[----:B------:R-:W-:-:S07]  /*1020*/  VIADD R27, R26, 0x80 ;  /* 0x000000801a1b7836 */ /* 0x000fce0000000000 */
.L_x_7015:
[----:B------:R-:W-:Y:S05]  /*1030*/  BSYNC.RECONVERGENT B6 ;  /* 0x0000000000067941 */ /* 0x000fea0003800200 */
.L_x_7014:
[----:B------:R-:W-:Y:S01]  /*1040*/  ISETP.GE.AND P0, PT, R27, R28, PT ;  /* 0x0000001c1b00720c */ /* 0x000fe20003f06270 */
[----:B------:R-:W-:Y:S01]  /*1050*/  BSSY.RECONVERGENT B6, `(.L_x_7045) ;  /* 0x00000fa000067945 */ /* 0x000fe20003800200 */
[----:B------:R-:W-:-:S11]  /*1060*/  CS2R R24, SRZ ;  /* 0x0000000000187805 */ /* 0x000fd6000001ff00 */
[----:B------:R-:W-:Y:S05]  /*1070*/  @P0 BRA `(.L_x_7046) ;  /* 0x0000000c00dc0947 */ /* 0x000fea0003800000 */
[----:B0-2-4-:R-:W0:Y:S01]  /*1080*/  LDC.64 R2, c[0x0][0x390] ;  /* 0x0000e400ff027b82 */ /* 0x015e220000000a00 */
[----:B------:R-:W2:Y:S01]  /*1090*/  LDCU UR5, c[0x0][0x3a0] ;  /* 0x00007400ff0577ac */ /* 0x000ea20008000800 */
[----:B------:R-:W-:Y:S01]  /*10a0*/  LEA R0, R29, R27, 0x9 ;  /* 0x0000001b1d007211 */ /* 0x000fe200078e48ff */
        /* <DEDUP_REMOVED lines=19> */
.L_x_7051:
[----:B------:R-:W2:Y:S01]  /*11e0*/  LDG.E.U8 R2, desc[UR36][R2.64] ;  /* 0x0000002402027981 */ /* 0x000ea2000c1e1100 */
[----:B------:R-:W-:Y:S02]  /*11f0*/  MOV R25, RZ ;  /* 0x000000ff00197202 */ /* 0x000fe40000000f00 */
[----:B--2---:R-:W-:Y:S01]  /*1200*/  I2FP.F32.U32 R24, R2 ;  /* 0x0000000200187245 */ /* 0x004fe20000201000 */
[----:B------:R-:W-:Y:S06]  /*1210*/  BRA `(.L_x_7053) ;  /* 0x0000000c006c7947 */ /* 0x000fec0003800000 */
.L_x_7050:
[----:B------:R-:W-:-:S09]  /*1220*/  UISETP.NE.AND UP0, UPT, UR4, 0x2, UPT ;  /* 0x000000020400788c */ /* 0x000fd2000bf05270 */
[----:B------:R-:W-:Y:S05]  /*1230*/  BRA.U !UP0, `(.L_x_7054) ;  /* 0x0000000108307547 */ /* 0x000fea000b800000 */
[----:B------:R-:W-:-:S09]  /*1240*/  UISETP.NE.AND UP0, UPT, UR4, 0x3, UPT ;  /* 0x000000030400788c */ /* 0x000fd2000bf05270 */
[----:B------:R-:W-:Y:S05]  /*1250*/  BRA.U !UP0, `(.L_x_7055) ;  /* 0x0000000108187547 */ /* 0x000fea000b800000 */
[----:B------:R-:W-:-:S09]  /*1260*/  UISETP.NE.AND UP0, UPT, UR4, 0x4, UPT ;  /* 0x000000040400788c */ /* 0x000fd2000bf05270 */
[----:B------:R-:W-:Y:S05]  /*1270*/  BRA.U UP0, `(.L_x_7052) ;  /* 0x0000000900f07547 */ /* 0x000fea000b800000 */
[----:B------:R-:W2:Y:S01]  /*1280*/  LDG.E.64 R2, desc[UR36][R2.64] ;  /* 0x0000002402027981 */ /* 0x000ea2000c1e1b00 */
[----:B------:R-:W-:Y:S01]  /*1290*/  IMAD.MOV.U32 R25, RZ, RZ, RZ ;  /* 0x000000ffff197224 */ /* 0x000fe200078e00ff */
[----:B--2---:R0:W2:Y:S01]  /*12a0*/  I2F.S64 R24, R2 ;  /* 0x0000000200187312 */ /* 0x0040a20000301400 */
[----:B------:R-:W-:Y:S05]  /*12b0*/  BRA `(.L_x_7053) ;  /* 0x0000000c00447947 */ /* 0x000fea0003800000 */
.L_x_7055:
[----:B------:R-:W2:Y:S01]  /*12c0*/  LDG.E R2, desc[UR36][R2.64] ;  /* 0x0000002402027981 */ /* 0x000ea2000c1e1900 */
[----:B------:R-:W-:Y:S01]  /*12d0*/  IMAD.MOV.U32 R25, RZ, RZ, RZ ;  /* 0x000000ffff197224 */ /* 0x000fe200078e00ff */
[----:B--2---:R-:W-:Y:S01]  /*12e0*/  I2FP.F32.S32 R24, R2 ;  /* 0x0000000200187245 */ /* 0x004fe20000201400 */
[----:B------:R-:W-:Y:S06]  /*12f0*/  BRA `(.L_x_7053) ;  /* 0x0000000c00347947 */ /* 0x000fec0003800000 */
.L_x_7054:
[----:B------:R-:W2:Y:S01]  /*1300*/  LDG.E.U16 R2, desc[UR36][R2.64] ;  /* 0x0000002402027981 */ /* 0x000ea2000c1e1500 */
[----:B------:R-:W-:Y:S01]  /*1310*/  HFMA2 R25, -RZ, RZ, 0, 0 ;  /* 0x00000000ff197431 */ /* 0x000fe200000001ff */
[----:B--2---:R0:W2:Y:S01]  /*1320*/  I2F.S16 R24, R2 ;  /* 0x0000000200187306 */ /* 0x0040a20000101400 */
[----:B------:R-:W-:Y:S05]  /*1330*/  BRA `(.L_x_7053) ;  /* 0x0000000c00247947 */ /* 0x000fea0003800000 */
.L_x_7049:
[----:B------:R-:W-:-:S09]  /*1340*/  UISETP.GT.AND UP0, UPT, UR4, 0x6, UPT ;  /* 0x000000060400788c */ /* 0x000fd2000bf04270 */
[----:B------:R-:W-:Y:S05]  /*1350*/  BRA.U UP0, `(.L_x_7056) ;  /* 0x00000001002c7547 */ /* 0x000fea000b800000 */
[----:B------:R-:W-:-:S09]  /*1360*/  UISETP.NE.AND UP0, UPT, UR4, 0x5, UPT ;  /* 0x000000050400788c */ /* 0x000fd2000bf05270 */
[----:B------:R-:W-:Y:S05]  /*1370*/  BRA.U !UP0, `(.L_x_7057) ;  /* 0x0000000108147547 */ /* 0x000fea000b800000 */
[----:B------:R-:W-:-:S09]  /*1380*/  UISETP.NE.AND UP0, UPT, UR4, 0x6, UPT ;  /* 0x000000060400788c */ /* 0x000fd2000bf05270 */
[----:B------:R-:W-:Y:S05]  /*1390*/  BRA.U UP0, `(.L_x_7052) ;  /* 0x0000000900a87547 */ /* 0x000fea000b800000 */
[----:B------:R0:W5:Y:S01]  /*13a0*/  LDG.E R24, desc[UR36][R2.64] ;  /* 0x0000002402187981 */ /* 0x000162000c1e1900 */
[----:B------:R-:W-:Y:S01]  /*13b0*/  IMAD.MOV.U32 R25, RZ, RZ, RZ ;  /* 0x000000ffff197224 */ /* 0x000fe200078e00ff */
[----:B------:R-:W-:Y:S06]  /*13c0*/  BRA `(.L_x_7053) ;  /* 0x0000000c00007947 */ /* 0x000fec0003800000 */
.L_x_7057:
[----:B------:R-:W2:Y:S01]  /*13d0*/  LDG.E.U16 R2, desc[UR36][R2.64] ;  /* 0x0000002402027981 */ /* 0x000ea2000c1e1500 */
[----:B------:R-:W-:Y:S02]  /*13e0*/  IMAD.MOV.U32 R25, RZ, RZ, RZ ;  /* 0x000000ffff197224 */ /* 0x000fe400078e00ff */
[----:B--2---:R-:W-:Y:S01]  /*13f0*/  HADD2.F32 R24, -RZ, R2.H0_H0 ;  /* 0x20000002ff187230 */ /* 0x004fe20000004100 */
[----:B------:R-:W-:Y:S06]  /*1400*/  BRA `(.L_x_7053) ;  /* 0x0000000800f07947 */ /* 0x000fec0003800000 */
.L_x_7056:
        /* <DEDUP_REMOVED lines=8> */
.L_x_7059:
[----:B------:R-:W2:Y:S02]  /*1490*/  LDG.E R2, desc[UR36][R2.64] ;  /* 0x0000002402027981 */ /* 0x000ea4000c1e1900 */
[--C-:B--2---:R-:W-:Y:S02]  /*14a0*/  HADD2.F32 R24, -RZ, R2.reuse.H0_H0 ;  /* 0x20000002ff187230 */ /* 0x104fe40000004100 */
[----:B------:R-:W-:Y:S01]  /*14b0*/  HADD2.F32 R25, -RZ, R2.H1_H1 ;  /* 0x30000002ff197230 */ /* 0x000fe20000004100 */
[----:B------:R-:W-:Y:S06]  /*14c0*/  BRA `(.L_x_7053) ;  /* 0x0000000800c07947 */ /* 0x000fec0003800000 */
.L_x_7058:
        /* <DEDUP_REMOVED lines=8> */
.L_x_7048:
        /* <DEDUP_REMOVED lines=13> */
.L_x_7062:
[----:B------:R-:W2:Y:S01]  /*1620*/  LDG.E.128 R4, desc[UR36][R2.64] ;  /* 0x0000002402047981 */ /* 0x000ea2000c1e1d00 */
[----:B------:R-:W-:Y:S01]  /*1630*/  UMOV UR4, 0xf0000000 ;  /* 0xf000000000047882 */ /* 0x000fe20000000000 */
[----:B------:R-:W-:Y:S01]  /*1640*/  UMOV UR5, 0x380fffff ;  /* 0x380fffff00057882 */ /* 0x000fe20000000000 */
[----:B--2---:R-:W0:Y:S01]  /*1650*/  F2F.F32.F64 R24, R4 ;  /* 0x0000000400187310 */ /* 0x004e220000301000 */
[----:B------:R-:W-:Y:S02]  /*1660*/  DSETP.GEU.AND P0, PT, |R4|, UR4, PT ;  /* 0x0000000404007e2a */ /* 0x000fe4000bf0e200 */
[----:B------:R-:W-:-:S05]  /*1670*/  DSETP.GEU.AND P1, PT, |R6|, UR4, PT ;  /* 0x0000000406007e2a */ /* 0x000fca000bf2e200 */
[----:B------:R-:W2:Y:S07]  /*1680*/  F2F.F32.F64 R25, R6 ;  /* 0x0000000600197310 */ /* 0x000eae0000301000 */
[----:B0-----:R-:W-:Y:S02]  /*1690*/  @!P0 FMUL R24, R24, 1.175494350822287508e-38 ;  /* 0x0080000018188820 */ /* 0x001fe40000400000 */
[----:B--2---:R-:W-:Y:S01]  /*16a0*/  @!P1 FMUL R25, R25, 1.175494350822287508e-38 ;  /* 0x0080000019199820 */ /* 0x004fe20000400000 */
[----:B------:R-:W-:Y:S06]  /*16b0*/  BRA `(.L_x_7053) ;  /* 0x0000000800447947 */ /* 0x000fec0003800000 */
.L_x_7061:
        /* <DEDUP_REMOVED lines=8> */
[----:B------:R-:W-:Y:S02]  /*1740*/  HFMA2 R25, -RZ, RZ, 0, 0 ;  /* 0x00000000ff197431 */ /* 0x000fe400000001ff */
[----:B--2---:R-:W-:-:S05]  /*1750*/  IMAD.SHL.U32 R24, R24, 0x1000000, RZ ;  /* 0x0100000018187824 */ /* 0x004fca00078e00ff */
[C---:B------:R-:W-:Y:S02]  /*1760*/  LOP3.LUT R0, R24.reuse, 0x7f000000, RZ, 0xc0, !PT ;  /* 0x7f00000018007812 */ /* 0x040fe400078ec0ff */
[----:B------:R-:W-:Y:S02]  /*1770*/  LOP3.LUT P0, RZ, R24, 0x7f000000, RZ, 0xc0, !PT ;  /* 0x7f00000018ff7812 */ /* 0x000fe4000780c0ff */
[----:B------:R-:W0:Y:S02]  /*1780*/  FLO.U32 R4, R0 ;  /* 0x0000000000047300 */ /* 0x000e2400000e0000 */
[----:B0-----:R-:W-:-:S05]  /*1790*/  IMAD.MOV R4, RZ, RZ, -R4 ;  /* 0x000000ffff047224 */ /* 0x001fca00078e0a04 */
[----:B------:R-:W-:-:S05]  /*17a0*/  VIADDMNMX.U32 R4, R4, R5, 0x4, !PT ;  /* 0x0000000404047446 */ /* 0x000fca0007800005 */
[----:B------:R-:W-:Y:S02]  /*17b0*/  VIADD R5, R4, 0xfffffffc ;  /* 0xfffffffc04057836 */ /* 0x000fe40000000000 */
[----:B------:R-:W-:-:S03]  /*17c0*/  VIADD R4, R0, 0x1000000 ;  /* 0x0100000000047836 */ /* 0x000fc60000000000 */
[----:B------:R-:W-:Y:S02]  /*17d0*/  SHF.L.U32 R6, R0, R5, RZ ;  /* 0x0000000500067219 */ /* 0x000fe400000006ff */
[----:B------:R-:W-:Y:S02]  /*17e0*/  SHF.L.U32 R5, R5, 0x17, RZ ;  /* 0x0000001705057819 */ /* 0x000fe400000006ff */
[----:B------:R-:W-:Y:S02]  /*17f0*/  SHF.R.S32.HI R4, RZ, 0x8, R4 ;  /* 0x00000008ff047819 */ /* 0x000fe40000011404 */
[----:B------:R-:W-:-:S05]  /*1800*/  LEA.HI R5, R6, -R5, RZ, 0x1c ;  /* 0x8000000506057211 */ /* 0x000fca00078fe0ff */
[----:B------:R-:W-:-:S05]  /*1810*/  VIADD R5, R5, 0x3c000000 ;  /* 0x3c00000005057836 */ /* 0x000fca0000000000 */
[----:B------:R-:W-:-:S04]  /*1820*/  LOP3.LUT R4, R5, 0x7f800000, R4, 0xf8, !PT ;  /* 0x7f80000005047812 */ /* 0x000fc800078ef804 */
[----:B------:R-:W-:-:S04]  /*1830*/  SEL R3, R4, RZ, P0 ;  /* 0x000000ff04037207 */ /* 0x000fc80000000000 */
[----:B------:R-:W-:Y:S01]  /*1840*/  LOP3.LUT R24, R3, 0x80000000, R24, 0xf8, !PT ;  /* 0x8000000003187812 */ /* 0x000fe200078ef818 */
[----:B------:R-:W-:Y:S06]  /*1850*/  BRA `(.L_x_7053) ;  /* 0x0000000400dc7947 */ /* 0x000fec0003800000 */
.L_x_7064:
[----:B------:R-:W2:Y:S01]  /*1860*/  LDG.E.U8 R2, desc[UR36][R2.64] ;  /* 0x0000002402027981 */ /* 0x000ea2000c1e1100 */
[----:B------:R-:W-:Y:S01]  /*1870*/  MOV R25, RZ ;  /* 0x000000ff00197202 */ /* 0x000fe20000000f00 */
        /* <DEDUP_REMOVED lines=11> */
.L_x_7063:
[----:B------:R-:W2:Y:S01]  /*1930*/  LDG.E.U16 R2, desc[UR36][R2.64] ;  /* 0x0000002402027981 */ /* 0x000ea2000c1e1500 */
[----:B------:R-:W-:Y:S02]  /*1940*/  IMAD.MOV.U32 R25, RZ, RZ, RZ ;  /* 0x000000ffff197224 */ /* 0x000fe400078e00ff */
[----:B--2---:R-:W-:Y:S01]  /*1950*/  IMAD.U32 R24, R2, 0x10000, RZ ;  /* 0x0001000002187824 */ /* 0x004fe200078e00ff */
[----:B------:R-:W-:Y:S06]  /*1960*/  BRA `(.L_x_7053) ;  /* 0x0000000400987947 */ /* 0x000fec0003800000 */
.L_x_7060:
        /* <DEDUP_REMOVED lines=12> */
.L_x_7067:
        /* <DEDUP_REMOVED lines=20> */
.L_x_7069:
[----:B------:R-:W-:Y:S05]  /*1b70*/  BSYNC.RECONVERGENT B0 ;  /* 0x0000000000007941 */ /* 0x000fea0003800200 */
.L_x_7068:
[----:B------:R-:W-:Y:S01]  /*1b80*/  IMAD.SHL.U32 R0, R0, 0x100000, RZ ;  /* 0x0010000000007824 */ /* 0x000fe200078e00ff */
[----:B------:R-:W-:-:S04]  /*1b90*/  LEA R2, R2, 0x3b800000, 0x17 ;  /* 0x3b80000002027811 */ /* 0x000fc800078eb8ff */
[----:B------:R-:W-:Y:S01]  /*1ba0*/  LOP3.LUT R24, R2, R0, R7, 0xfe, !PT ;  /* 0x0000000002187212 */ /* 0x000fe200078efe07 */
[----:B------:R-:W-:Y:S06]  /*1bb0*/  BRA `(.L_x_7053) ;  /* 0x0000000400047947 */ /* 0x000fec0003800000 */
.L_x_7066:
        /* <DEDUP_REMOVED lines=20> */
.L_x_7071:
[----:B------:R-:W-:Y:S05]  /*1d00*/  BSYNC.RECONVERGENT B0 ;  /* 0x0000000000007941 */ /* 0x000fea0003800200 */
.L_x_7070:
[----:B------:R-:W-:Y:S01]  /*1d10*/  IMAD.SHL.U32 R0, R0, 0x200000, RZ ;  /* 0x0020000000007824 */ /* 0x000fe200078e00ff */
[----:B------:R-:W-:-:S04]  /*1d20*/  LEA R2, R2, 0x37800000, 0x17 ;  /* 0x3780000002027811 */ /* 0x000fc800078eb8ff */
[----:B------:R-:W-:Y:S01]  /*1d30*/  LOP3.LUT R24, R2, R0, R7, 0xfe, !PT ;  /* 0x0000000002187212 */ /* 0x000fe200078efe07 */
[----:B------:R-:W-:Y:S06]  /*1d40*/  BRA `(.L_x_7053) ;  /* 0x0000000000a07947 */ /* 0x000fec0003800000 */
.L_x_7065:
[----:B------:R-:W-:-:S09]  /*1d50*/  UISETP.NE.AND UP0, UPT, UR4, 0x1c, UPT ;  /* 0x0000001c0400788c */ /* 0x000fd2000bf05270 */
[----:B------:R-:W-:Y:S05]  /*1d60*/  BRA.U !UP0, `(.L_x_7072) ;  /* 0x00000001088c7547 */ /* 0x000fea000b800000 */
[----:B------:R-:W-:-:S09]  /*1d70*/  UISETP.NE.AND UP0, UPT, UR4, 0x1d, UPT ;  /* 0x0000001d0400788c */ /* 0x000fd2000bf05270 */
[----:B------:R-:W-:Y:S05]  /*1d80*/  BRA.U !UP0, `(.L_x_7073) ;  /* 0x0000000108747547 */ /* 0x000fea000b800000 */
[----:B------:R-:W-:-:S09]  /*1d90*/  UISETP.NE.AND UP0, UPT, UR4, 0x2c, UPT ;  /* 0x0000002c0400788c */ /* 0x000fd2000bf05270 */
[----:B------:R-:W-:Y:S05]  /*1da0*/  BRA.U UP0, `(.L_x_7052) ;  /* 0x0000000100247547 */ /* 0x000fea000b800000 */
[----:B------:R-:W2:Y:S01]  /*1db0*/  LDG.E.U8 R2, desc[UR36][R2.64] ;  /* 0x0000002402027981 */ /* 0x000ea2000c1e1100 */
[----:B------:R-:W-:Y:S01]  /*1dc0*/  MOV R25, RZ ;  /* 0x000000ff00197202 */ /* 0x000fe20000000f00 */
[----:B------:R-:W-:Y:S01]  /*1dd0*/  IMAD.MOV.U32 R24, RZ, RZ, 0x400000 ;  /* 0x00400000ff187424 */ /* 0x000fe200078e00ff */
[----:B--2---:R-:W-:-:S13]  /*1de0*/  ISETP.NE.AND P0, PT, R2, RZ, PT ;  /* 0x000000ff0200720c */ /* 0x004fda0003f05270 */
[----:B------:R-:W-:Y:S05]  /*1df0*/  @!P0 BRA `(.L_x_7053) ;  /* 0x0000000000748947 */ /* 0x000fea0003800000 */
[----:B------:R-:W-:-:S13]  /*1e00*/  ISETP.NE.AND P0, PT, R2, 0xff, PT ;  /* 0x000000ff0200780c */ /* 0x000fda0003f05270 */
[----:B------:R-:W-:Y:S01]  /*1e10*/  @!P0 IMAD.MOV.U32 R24, RZ, RZ, 0x7f800001 ;  /* 0x7f800001ff188424 */ /* 0x000fe200078e00ff */
[----:B------:R-:W-:Y:S01]  /*1e20*/  @P0 SHF.L.U32 R24, R2, 0x17, RZ ;  /* 0x0000001702180819 */ /* 0x000fe200000006ff */
[----:B------:R-:W-:Y:S06]  /*1e30*/  BRA `(.L_x_7053) ;  /* 0x0000000000647947 */ /* 0x000fec0003800000 */
.L_x_7052:
[----:B------:R-:W-:Y:S01]  /*1e40*/  MOV R2, 0x0 ;  /* 0x0000000000027802 */ /* 0x000fe20000000f00 */
[----:B------:R-:W0:Y:S01]  /*1e50*/  LDCU.64 UR4, c[0x4][0x158] ;  /* 0x01002b00ff0477ac */ /* 0x000e220008000a00 */
[----:B------:R-:W-:Y:S02]  /*1e60*/  HFMA2 R13, -RZ, RZ, 0, 0 ;  /* 0x00000000ff0d7431 */ /* 0x000fe400000001ff */
[----:B------:R-:W-:Y:S01]  /*1e70*/  IMAD.MOV.U32 R8, RZ, RZ, 0x4e ;  /* 0x0000004eff087424 */ /* 0x000fe200078e00ff */
[----:B------:R-:W2:Y:S01]  /*1e80*/  LDCU.64 UR6, c[0x4][0x160] ;  /* 0x01002c00ff0677ac */ /* 0x000ea20008000a00 */
[----:B------:R-:W4:Y:S01]  /*1e90*/  LDC.64 R2, c[0x4][R2] ;  /* 0x0100000002027b82 */ /* 0x000f220000000a00 */
[----:B------:R-:W-:Y:S01]  /*1ea0*/  IMAD.MOV.U32 R12, RZ, RZ, 0x1 ;  /* 0x00000001ff0c7424 */ /* 0x000fe200078e00ff */
[----:B------:R-:W1:Y:S01]  /*1eb0*/  LDCU.64 UR8, c[0x4][0x18] ;  /* 0x01000300ff0877ac */ /* 0x000e620008000a00 */
[----:B0-----:R-:W-:Y:S02]  /*1ec0*/  IMAD.U32 R4, RZ, RZ, UR4 ;  /* 0x00000004ff047e24 */ /* 0x001fe4000f8e00ff */
[----:B------:R-:W-:Y:S01]  /*1ed0*/  IMAD.U32 R5, RZ, RZ, UR5 ;  /* 0x00000005ff057e24 */ /* 0x000fe2000f8e00ff */
[----:B--2---:R-:W-:Y:S01]  /*1ee0*/  MOV R6, UR6 ;  /* 0x0000000600067c02 */ /* 0x004fe20008000f00 */
[----:B------:R-:W-:-:S02]  /*1ef0*/  IMAD.U32 R7, RZ, RZ, UR7 ;  /* 0x00000007ff077e24 */ /* 0x000fc4000f8e00ff */
[----:B-1----:R-:W-:Y:S01]  /*1f00*/  IMAD.U32 R10, RZ, RZ, UR8 ;  /* 0x00000008ff0a7e24 */ /* 0x002fe2000f8e00ff */
[----:B------:R-:W-:-:S07]  /*1f10*/  MOV R11, UR9 ;  /* 0x00000009000b7c02 */ /* 0x000fce0008000f00 */
[----:B------:R-:W-:-:S07]  /*1f20*/  LEPC R20, `(.L_x_7074) ;  /* 0x000000001014794e */ /* 0x000fce0000000000 */
[----:B---345:R-:W-:Y:S05]  /*1f30*/  CALL.ABS.NOINC R2 ;  /* 0x0000000002007343 */ /* 0x038fea0003c00000 */
.L_x_7074:
[----:B------:R-:W-:Y:S01]  /*1f40*/  CS2R R24, SRZ ;  /* 0x0000000000187805 */ /* 0x000fe2000001ff00 */
[----:B------:R-:W-:Y:S06]  /*1f50*/  BRA `(.L_x_7053) ;  /* 0x00000000001c7947 */ /* 0x000fec0003800000 */
.L_x_7073:
[----:B------:R-:W2:Y:S01]  /*1f60*/  LDG.E.64 R2, desc[UR36][R2.64] ;  /* 0x0000002402027981 */ /* 0x000ea2000c1e1b00 */
[----:B------:R-:W-:Y:S01]  /*1f70*/  IMAD.MOV.U32 R25, RZ, RZ, RZ ;  /* 0x000000ffff197224 */ /* 0x000fe200078e00ff */
[----:B--2---:R0:W2:Y:S01]  /*1f80*/  I2F.U64 R24, R2 ;  /* 0x0000000200187312 */ /* 0x0040a20000301000 */
[----:B------:R-:W-:Y:S05]  /*1f90*/  BRA `(.L_x_7053) ;  /* 0x00000000000c7947 */ /* 0x000fea0003800000 */
.L_x_7072:
[----:B------:R-:W2:Y:S01]  /*1fa0*/  LDG.E R2, desc[UR36][R2.64] ;  /* 0x0000002402027981 */ /* 0x000ea2000c1e1900 */
[----:B------:R-:W-:Y:S01]  /*1fb0*/  IMAD.MOV.U32 R25, RZ, RZ, RZ ;  /* 0x000000ffff197224 */ /* 0x000fe200078e00ff */
[----:B--2---:R-:W-:-:S07]  /*1fc0*/  I2FP.F32.U32 R24, R2 ;  /* 0x0000000200187245 */ /* 0x004fce0000201000 */
.L_x_7053:
[----:B------:R-:W-:Y:S05]  /*1fd0*/  BSYNC.RECONVERGENT B7 ;  /* 0x0000000000077941 */ /* 0x000fea0003800200 */
.L_x_7047:
[----:B------:R-:W-:-:S07]  /*1fe0*/  IADD3 R27, PT, PT, R27, 0x80, RZ ;  /* 0x000000801b1b7810 */ /* 0x000fce0007ffe0ff */
.L_x_7046:
[----:B------:R-:W-:Y:S05]  /*1ff0*/  BSYNC.RECONVERGENT B6 ;  /* 0x0000000000067941 */ /* 0x000fea0003800200 */
.L_x_7045:
[----:B------:R-:W-:Y:S01]  /*2000*/  ISETP.GE.AND P0, PT, R27, R28, PT ;  /* 0x0000001c1b00720c */ /* 0x000fe20003f06270 */
[----:B------:R-:W-:Y:S01]  /*2010*/  BSSY.RECONVERGENT B6, `(.L_x_7075) ;  /* 0x00000fa000067945 */ /* 0x000fe20003800200 */
[----:B------:R-:W-:-:S11]  /*2020*/  CS2R R16, SRZ ;  /* 0x0000000000107805 */ /* 0x000fd6000001ff00 */
        /* <DEDUP_REMOVED lines=21> */
[----:B--2---:R0:W2:Y:S01]  /*2180*/  I2F.S16 R16, R2 ;  /* 0x0000000200107306 */ /* 0x0040a20000101400 */
[----:B------:R-:W-:Y:S05]  /*2190*/  BRA `(.L_x_7083) ;  /* 0x0000000c007c7947 */ /* 0x000fea0003800000 */
.L_x_7081:
[----:B------:R-:W2:Y:S01]  /*21a0*/  LDG.E.U8 R2, desc[UR36][R2.64] ;  /* 0x0000002402027981 */ /* 0x000ea2000c1e1100 */
[----:B------:R-:W-:Y:S01]  /*21b0*/  IMAD.MOV.U32 R17, RZ, RZ, RZ ;  /* 0x000000ffff117224 */ /* 0x000fe200078e00ff */
[----:B--2---:R-:W-:Y:S01]  /*21c0*/  I2FP.F32.U32 R16, R2 ;  /* 0x0000000200107245 */ /* 0x004fe20000201000 */
[----:B------:R-:W-:Y:S06]  /*21d0*/  BRA `(.L_x_7083) ;  /* 0x0000000c006c7947 */ /* 0x000fec0003800000 */
.L_x_7080:
        /* <DEDUP_REMOVED lines=10> */
.L_x_7085:
[----:B------:R-:W2:Y:S01]  /*2280*/  LDG.E R2, desc[UR36][R2.64] ;  /* 0x0000002402027981 */ /* 0x000ea2000c1e1900 */
[----:B------:R-:W-:Y:S01]  /*2290*/  HFMA2 R17, -RZ, RZ, 0, 0 ;  /* 0x00000000ff117431 */ /* 0x000fe200000001ff */
[----:B--2---:R-:W-:Y:S01]  /*22a0*/  I2FP.F32.S32 R16, R2 ;  /* 0x0000000200107245 */ /* 0x004fe20000201400 */
[----:B------:R-:W-:Y:S06]  /*22b0*/  BRA `(.L_x_7083) ;  /* 0x0000000c00347947 */ /* 0x000fec0003800000 */
.L_x_7084:
[----:B------:R-:W2:Y:S01]  /*22c0*/  LDG.E.U16 R2, desc[UR36][R2.64] ;  /* 0x0000002402027981 */ /* 0x000ea2000c1e1500 */
[----:B------:R-:W-:Y:S01]  /*22d0*/  IMAD.MOV.U32 R17, RZ, RZ, RZ ;  /* 0x000000ffff117224 */ /* 0x000fe200078e00ff */
[----:B--2---:R4:W0:Y:S01]  /*22e0*/  I2F.S16 R16, R2 ;  /* 0x0000000200107306 */ /* 0x0048220000101400 */
[----:B------:R-:W-:Y:S05]  /*22f0*/  BRA `(.L_x_7083) ;  /* 0x0000000c00247947 */ /* 0x000fea0003800000 */
.L_x_7079:
        /* <DEDUP_REMOVED lines=9> */
.L_x_7087:
[----:B------:R-:W2:Y:S01]  /*2390*/  LDG.E.U16 R2, desc[UR36][R2.64] ;  /* 0x0000002402027981 */ /* 0x000ea2000c1e1500 */
[----:B------:R-:W-:Y:S01]  /*23a0*/  MOV R17, RZ ;  /* 0x000000ff00117202 */ /* 0x000fe20000000f00 */
[----:B--2---:R-:W-:Y:S01]  /*23b0*/  HADD2.F32 R16, -RZ, R2.H0_H0 ;  /* 0x20000002ff107230 */ /* 0x004fe20000004100 */
[----:B------:R-:W-:Y:S06]  /*23c0*/  BRA `(.L_x_7083) ;  /* 0x0000000800f07947 */ /* 0x000fec0003800000 */
.L_x_7086:
        /* <DEDUP_REMOVED lines=8> */
.L_x_7089:
[----:B------:R-:W2:Y:S02]  /*2450*/  LDG.E R2, desc[UR36][R2.64] ;  /* 0x0000002402027981 */ /* 0x000ea4000c1e1900 */
[--C-:B--2---:R-:W-:Y:S02]  /*2460*/  HADD2.F32 R16, -RZ, R2.reuse.H0_H0 ;  /* 0x20000002ff107230 */ /* 0x104fe40000004100 */
[----:B------:R-:W-:Y:S01]  /*2470*/  HADD2.F32 R17, -RZ, R2.H1_H1 ;  /* 0x30000002ff117230 */ /* 0x000fe20000004100 */
[----:B------:R-:W-:Y:S06]  /*2480*/  BRA `(.L_x_7083) ;  /* 0x0000000800c07947 */ /* 0x000fec0003800000 */
.L_x_7088:
        /* <DEDUP_REMOVED lines=8> */
.L_x_7078:
        /* <DEDUP_REMOVED lines=13> */
.L_x_7092:
        /* <DEDUP_REMOVED lines=10> */
.L_x_7091:
        /* <DEDUP_REMOVED lines=8> */
[----:B------:R-:W-:Y:S01]  /*2700*/  IMAD.MOV.U32 R17, RZ, RZ, RZ ;  /* 0x000000ffff117224 */ /* 0x000fe200078e00ff */
[----:B--2---:R-:W-:-:S04]  /*2710*/  SHF.L.U32 R16, R16, 0x18, RZ ;  /* 0x0000001810107819 */ /* 0x004fc800000006ff */
[C---:B------:R-:W-:Y:S02]  /*2720*/  LOP3.LUT R0, R16.reuse, 0x7f000000, RZ, 0xc0, !PT ;  /* 0x7f00000010007812 */ /* 0x040fe400078ec0ff */
[----:B------:R-:W-:Y:S02]  /*2730*/  LOP3.LUT P0, RZ, R16, 0x7f000000, RZ, 0xc0, !PT ;  /* 0x7f00000010ff7812 */ /* 0x000fe4000780c0ff */
[----:B------:R-:W0:Y:S02]  /*2740*/  FLO.U32 R4, R0 ;  /* 0x0000000000047300 */ /* 0x000e2400000e0000 */
[----:B0-----:R-:W-:-:S05]  /*2750*/  IMAD.MOV R4, RZ, RZ, -R4 ;  /* 0x000000ffff047224 */ /* 0x001fca00078e0a04 */
[----:B------:R-:W-:-:S04]  /*2760*/  VIADDMNMX.U32 R4, R4, R5, 0x4, !PT ;  /* 0x0000000404047446 */ /* 0x000fc80007800005 */
[----:B------:R-:W-:Y:S01]  /*2770*/  IADD3 R5, PT, PT, R4, -0x4, RZ ;  /* 0xfffffffc04057810 */ /* 0x000fe20007ffe0ff */
[----:B------:R-:W-:-:S03]  /*2780*/  VIADD R4, R0, 0x1000000 ;  /* 0x0100000000047836 */ /* 0x000fc60000000000 */
[----:B------:R-:W-:Y:S01]  /*2790*/  SHF.L.U32 R6, R0, R5, RZ ;  /* 0x0000000500067219 */ /* 0x000fe200000006ff */
[----:B------:R-:W-:Y:S01]  /*27a0*/  IMAD.SHL.U32 R5, R5, 0x800000, RZ ;  /* 0x0080000005057824 */ /* 0x000fe200078e00ff */
[----:B------:R-:W-:-:S04]  /*27b0*/  SHF.R.S32.HI R4, RZ, 0x8, R4 ;  /* 0x00000008ff047819 */ /* 0x000fc80000011404 */
[----:B------:R-:W-:-:S04]  /*27c0*/  LEA.HI R5, R6, -R5, RZ, 0x1c ;  /* 0x8000000506057211 */ /* 0x000fc800078fe0ff */
[----:B------:R-:W-:-:S04]  /*27d0*/  IADD3 R5, PT, PT, R5, 0x3c000000, RZ ;  /* 0x3c00000005057810 */ /* 0x000fc80007ffe0ff */
[----:B------:R-:W-:-:S04]  /*27e0*/  LOP3.LUT R4, R5, 0x7f800000, R4, 0xf8, !PT ;  /* 0x7f80000005047812 */ /* 0x000fc800078ef804 */
[----:B------:R-:W-:-:S04]  /*27f0*/  SEL R3, R4, RZ, P0 ;  /* 0x000000ff04037207 */ /* 0x000fc80000000000 */
[----:B------:R-:W-:Y:S01]  /*2800*/  LOP3.LUT R16, R3, 0x80000000, R16, 0xf8, !PT ;  /* 0x8000000003107812 */ /* 0x000fe200078ef810 */
[----:B------:R-:W-:Y:S06]  /*2810*/  BRA `(.L_x_7083) ;  /* 0x0000000400dc7947 */ /* 0x000fec0003800000 */
.L_x_7094:
[----:B------:R-:W2:Y:S01]  /*2820*/  LDG.E.U8 R2, desc[UR36][R2.64] ;  /* 0x0000002402027981 */ /* 0x000ea2000c1e1100 */
[----:B------:R-:W-:Y:S02]  /*2830*/  IMAD.MOV.U32 R17, RZ, RZ, RZ ;  /* 0x000000ffff117224 */ /* 0x000fe400078e00ff */
        /* <DEDUP_REMOVED lines=11> */
.L_x_7093:
[----:B------:R-:W2:Y:S01]  /*28f0*/  LDG.E.U16 R2, desc[UR36][R2.64] ;  /* 0x0000002402027981 */ /* 0x000ea2000c1e1500 */
[----:B------:R-:W-:Y:S01]  /*2900*/  IMAD.MOV.U32 R17, RZ, RZ, RZ ;  /* 0x000000ffff117224 */ /* 0x000fe200078e00ff */
[----:B--2---:R-:W-:Y:S01]  /*2910*/  SHF.L.U32 R16, R2, 0x10, RZ ;  /* 0x0000001002107819 */ /* 0x004fe200000006ff */
[----:B------:R-:W-:Y:S06]  /*2920*/  BRA `(.L_x_7083) ;  /* 0x0000000400987947 */ /* 0x000fec0003800000 */
.L_x_7090:
        /* <DEDUP_REMOVED lines=12> */
.L_x_7097:
        /* <DEDUP_REMOVED lines=20> */
.L_x_7099:
[----:B------:R-:W-:Y:S05]  /*2b30*/  BSYNC.RECONVERGENT B0 ;  /* 0x0000000000007941 */ /* 0x000fea0003800200 */
.L_x_7098:
[----:B------:R-:W-:Y:S01]  /*2b40*/  IMAD.SHL.U32 R0, R0, 0x100000, RZ ;  /* 0x0010000000007824 */ /* 0x000fe200078e00ff */
[----:B------:R-:W-:-:S04]  /*2b50*/  LEA R2, R2, 0x3b800000, 0x17 ;  /* 0x3b80000002027811 */ /* 0x000fc800078eb8ff */
[----:B------:R-:W-:Y:S01]  /*2b60*/  LOP3.LUT R16, R2, R0, R7, 0xfe, !PT ;  /* 0x0000000002107212 */ /* 0x000fe200078efe07 */
[----:B------:R-:W-:Y:S06]  /*2b70*/  BRA `(.L_x_7083) ;  /* 0x0000000400047947 */ /* 0x000fec0003800000 */
.L_x_7096:
        /* <DEDUP_REMOVED lines=20> */
.L_x_7101:
[----:B------:R-:W-:Y:S05]  /*2cc0*/  BSYNC.RECONVERGENT B0 ;  /* 0x0000000000007941 */ /* 0x000fea0003800200 */
.L_x_7100:
[----:B------:R-:W-:Y:S02]  /*2cd0*/  SHF.L.U32 R0, R0, 0x15, RZ ;  /* 0x0000001500007819 */ /* 0x000fe400000006ff */
[----:B------:R-:W-:-:S04]  /*2ce0*/  LEA R2, R2, 0x37800000, 0x17 ;  /* 0x3780000002027811 */ /* 0x000fc800078eb8ff */
[----:B------:R-:W-:Y:S01]  /*2cf0*/  LOP3.LUT R16, R2, R0, R7, 0xfe, !PT ;  /* 0x0000000002107212 */ /* 0x000fe200078efe07 */
[----:B------:R-:W-:Y:S06]  /*2d00*/  BRA `(.L_x_7083) ;  /* 0x0000000000a07947 */ /* 0x000fec0003800000 */
.L_x_7095:
[----:B------:R-:W-:-:S09]  /*2d10*/  UISETP.NE.AND UP0, UPT, UR4, 0x1c, UPT ;  /* 0x0000001c0400788c */ /* 0x000fd2000bf05270 */
[----:B------:R-:W-:Y:S05]  /*2d20*/  BRA.U !UP0, `(.L_x_7102) ;  /* 0x00000001088c7547 */ /* 0x000fea000b800000 */
[----:B------:R-:W-:-:S09]  /*2d30*/  UISETP.NE.AND UP0, UPT, UR4, 0x1d, UPT ;  /* 0x0000001d0400788c */ /* 0x000fd2000bf05270 */
[----:B------:R-:W-:Y:S05]  /*2d40*/  BRA.U !UP0, `(.L_x_7103) ;  /* 0x0000000108747547 */ /* 0x000fea000b800000 */
[----:B------:R-:W-:-:S09]  /*2d50*/  UISETP.NE.AND UP0, UPT, UR4, 0x2c, UPT ;  /* 0x0000002c0400788c */ /* 0x000fd2000bf05270 */
[----:B------:R-:W-:Y:S05]  /*2d60*/  BRA.U UP0, `(.L_x_7082) ;  /* 0x0000000100247547 */ /* 0x000fea000b800000 */
[----:B------:R-:W2:Y:S01]  /*2d70*/  LDG.E.U8 R2, desc[UR36][R2.64] ;  /* 0x0000002402027981 */ /* 0x000ea2000c1e1100 */
[----:B------:R-:W-:Y:S02]  /*2d80*/  IMAD.MOV.U32 R17, RZ, RZ, RZ ;  /* 0x000000ffff117224 */ /* 0x000fe400078e00ff */
[----:B------:R-:W-:Y:S01]  /*2d90*/  IMAD.MOV.U32 R16, RZ, RZ, 0x400000 ;  /* 0x00400000ff107424 */ /* 0x000fe200078e00ff */
[----:B--2---:R-:W-:-:S13]  /*2da0*/  ISETP.NE.AND P0, PT, R2, RZ, PT ;  /* 0x000000ff0200720c */ /* 0x004fda0003f05270 */
[----:B------:R-:W-:Y:S05]  /*2db0*/  @!P0 BRA `(.L_x_7083) ;  /* 0x0000000000748947 */ /* 0x000fea0003800000 */
[----:B------:R-:W-:-:S13]  /*2dc0*/  ISETP.NE.AND P0, PT, R2, 0xff, PT ;  /* 0x000000ff0200780c */ /* 0x000fda0003f05270 */
[----:B------:R-:W-:Y:S01]  /*2dd0*/  @!P0 MOV R16, 0x7f800001 ;  /* 0x7f80000100108802 */ /* 0x000fe20000000f00 */
[----:B------:R-:W-:Y:S01]  /*2de0*/  @P0 IMAD.SHL.U32 R16, R2, 0x800000, RZ ;  /* 0x0080000002100824 */ /* 0x000fe200078e00ff */
[----:B------:R-:W-:Y:S06]  /*2df0*/  BRA `(.L_x_7083) ;  /* 0x0000000000647947 */ /* 0x000fec0003800000 */
.L_x_7082:
[----:B------:R-:W-:Y:S01]  /*2e00*/  MOV R2, 0x0 ;  /* 0x0000000000027802 */ /* 0x000fe20000000f00 */
[----:B------:R-:W0:Y:S01]  /*2e10*/  LDCU.64 UR4, c[0x4][0x158] ;  /* 0x01002b00ff0477ac */ /* 0x000e220008000a00 */
[----:B------:R-:W-:Y:S02]  /*2e20*/  HFMA2 R12, -RZ, RZ, 0, 5.9604644775390625e-08 ;  /* 0x00000001ff0c7431 */ /* 0x000fe400000001ff */
[----:B------:R-:W-:Y:S01]  /*2e30*/  IMAD.MOV.U32 R8, RZ, RZ, 0x4e ;  /* 0x0000004eff087424 */ /* 0x000fe200078e00ff */
[----:B------:R-:W2:Y:S01]  /*2e40*/  LDCU.64 UR6, c[0x4][0x160] ;  /* 0x01002c00ff0677ac */ /* 0x000ea20008000a00 */
[----:B------:R-:W4:Y:S01]  /*2e50*/  LDC.64 R2, c[0x4][R2] ;  /* 0x0100000002027b82 */ /* 0x000f220000000a00 */
[----:B------:R-:W-:Y:S01]  /*2e60*/  IMAD.MOV.U32 R13, RZ, RZ, RZ ;  /* 0x000000ffff0d7224 */ /* 0x000fe200078e00ff */
[----:B------:R-:W1:Y:S01]  /*2e70*/  LDCU.64 UR8, c[0x4][0x18] ;  /* 0x01000300ff0877ac */ /* 0x000e620008000a00 */
[----:B0-----:R-:W-:Y:S01]  /*2e80*/  IMAD.U32 R4, RZ, RZ, UR4 ;  /* 0x00000004ff047e24 */ /* 0x001fe2000f8e00ff */
[----:B------:R-:W-:Y:S01]  /*2e90*/  MOV R5, UR5 ;  /* 0x0000000500057c02 */ /* 0x000fe20008000f00 */
[----:B--2---:R-:W-:-:S02]  /*2ea0*/  IMAD.U32 R6, RZ, RZ, UR6 ;  /* 0x00000006ff067e24 */ /* 0x004fc4000f8e00ff */
[----:B------:R-:W-:Y:S01]  /*2eb0*/  IMAD.U32 R7, RZ, RZ, UR7 ;  /* 0x00000007ff077e24 */ /* 0x000fe2000f8e00ff */
[----:B-1----:R-:W-:Y:S01]  /*2ec0*/  MOV R10, UR8 ;  /* 0x00000008000a7c02 */ /* 0x002fe20008000f00 */
[----:B------:R-:W-:-:S07]  /*2ed0*/  IMAD.U32 R11, RZ, RZ, UR9 ;  /* 0x00000009ff0b7e24 */ /* 0x000fce000f8e00ff */
[----:B------:R-:W-:-:S07]  /*2ee0*/  LEPC R20, `(.L_x_7104) ;  /* 0x000000001014794e */ /* 0x000fce0000000000 */
[----:B---345:R-:W-:Y:S05]  /*2ef0*/  CALL.ABS.NOINC R2 ;  /* 0x0000000002007343 */ /* 0x038fea0003c00000 */
.L_x_7104:
[----:B------:R-:W-:Y:S01]  /*2f00*/  CS2R R16, SRZ ;  /* 0x0000000000107805 */ /* 0x000fe2000001ff00 */
[----:B------:R-:W-:Y:S06]  /*2f10*/  BRA `(.L_x_7083) ;  /* 0x00000000001c7947 */ /* 0x000fec0003800000 */
.L_x_7103:
[----:B------:R-:W2:Y:S01]  /*2f20*/  LDG.E.64 R2, desc[UR36][R2.64] ;  /* 0x0000002402027981 */ /* 0x000ea2000c1e1b00 */
[----:B------:R-:W-:Y:S01]  /*2f30*/  IMAD.MOV.U32 R17, RZ, RZ, RZ ;  /* 0x000000ffff117224 */ /* 0x000fe200078e00ff */
[----:B--2---:R0:W2:Y:S01]  /*2f40*/  I2F.U64 R16, R2 ;  /* 0x0000000200107312 */ /* 0x0040a20000301000 */
[----:B------:R-:W-:Y:S05]  /*2f50*/  BRA `(.L_x_7083) ;  /* 0x00000000000c7947 */ /* 0x000fea0003800000 */
.L_x_7102:
[----:B------:R-:W2:Y:S01]  /*2f60*/  LDG.E R2, desc[UR36][R2.64] ;  /* 0x0000002402027981 */ /* 0x000ea2000c1e1900 */
[----:B------:R-:W-:Y:S02]  /*2f70*/  MOV R17, RZ ;  /* 0x000000ff00117202 */ /* 0x000fe40000000f00 */
[----:B--2---:R-:W-:-:S07]  /*2f80*/  I2FP.F32.U32 R16, R2 ;  /* 0x0000000200107245 */ /* 0x004fce0000201000 */
.L_x_7083:
[----:B------:R-:W-:Y:S05]  /*2f90*/  BSYNC.RECONVERGENT B7 ;  /* 0x0000000000077941 */ /* 0x000fea0003800200 */
.L_x_7077:
[----:B------:R-:W-:-:S07]  /*2fa0*/  VIADD R27, R27, 0x80 ;  /* 0x000000801b1b7836 */ /* 0x000fce0000000000 */
.L_x_7076:
[----:B------:R-:W-:Y:S05]  /*2fb0*/  BSYNC.RECONVERGENT B6 ;  /* 0x0000000000067941 */ /* 0x000fea0003800200 */
.L_x_7075:
[----:B------:R-:W-:Y:S01]  /*2fc0*/  ISETP.GE.AND P0, PT, R27, R28, PT ;  /* 0x0000001c1b00720c */ /* 0x000fe20003f06270 */
[----:B------:R-:W-:Y:S01]  /*2fd0*/  BSSY.RECONVERGENT B6, `(.L_x_7105) ;  /* 0x00000e7000067945 */ /* 0x000fe20003800200 */
[----:B------:R-:W-:-:S11]  /*2fe0*/  CS2R R18, SRZ ;  /* 0x0000000000127805 */ /* 0x000fd6000001ff00 */
[----:B------:R-:W-:Y:S05]  /*2ff0*/  @P0 BRA `(.L_x_7106) ;  /* 0x0000000c00900947 */ /* 0x000fea0003800000 */
[----:B0-2-4-:R-:W0:Y:S01]  /*3000*/  LDC.64 R2, c[0x0][0x390] ;  /* 0x0000e400ff027b82 */ /* 0x015e220000000a00 */
[----:B------:R-:W2:Y:S01]  /*3010*/  LDCU UR5, c[0x0][0x3a0] ;  /* 0x00007400ff0577ac */ /* 0x000ea20008000800 */
[----:B------:R-:W-:Y:S01]  /*3020*/  IMAD R0, R29, 0x200, R27 ;  /* 0x000002001d007824 */ /* 0x000fe200078e021b */
[----:B------:R-:W-:-:S04]  /*3030*/  UPRMT UR4, UR38, 0x9910, URZ ;  /* 0x0000991026047896 */ /* 0x000fc800080000ff */
[----:B------:R-:W-:Y:S01]  /*3040*/  UISETP.GT.AND UP0, UPT, UR4, 0x9, UPT ;  /* 0x000000090400788c */ /* 0x000fe2000bf04270 */
[----:B--2---:R-:W-:-:S05]  /*3050*/  IMAD R5, R0, UR5, RZ ;  /* 0x0000000500057c24 */ /* 0x004fca000f8e02ff */
        /* <DEDUP_REMOVED lines=14> */
.L_x_7110:
[----:B------:R-:W2:Y:S02]  /*3140*/  LDG.E.U8 R2, desc[UR36][R2.64] ;  /* 0x0000002402027981 */ /* 0x000ea4000c1e1100 */
[----:B--2---:R-:W-:Y:S01]  /*3150*/  I2FP.F32.U32 R18, R2 ;  /* 0x0000000200127245 */ /* 0x004fe20000201000 */
[----:B------:R-:W-:Y:S06]  /*3160*/  BRA `(.L_x_7106) ;  /* 0x0000000c00347947 */ /* 0x000fec0003800000 */
.L_x_7109:
        /* <DEDUP_REMOVED lines=9> */
.L_x_7113:
[----:B------:R-:W2:Y:S02]  /*3200*/  LDG.E R2, desc[UR36][R2.64] ;  /* 0x0000002402027981 */ /* 0x000ea4000c1e1900 */
[----:B--2---:R-:W-:Y:S01]  /*3210*/  I2FP.F32.S32 R18, R2 ;  /* 0x0000000200127245 */ /* 0x004fe20000201400 */
[----:B------:R-:W-:Y:S06]  /*3220*/  BRA `(.L_x_7106) ;  /* 0x0000000c00047947 */ /* 0x000fec0003800000 */
.L_x_7112:
[----:B------:R-:W2:Y:S02]  /*3230*/  LDG.E.U16 R2, desc[UR36][R2.64] ;  /* 0x0000002402027981 */ /* 0x000ea4000c1e1500 */
[----:B--2---:R0:W2:Y:S01]  /*3240*/  I2F.S16 R18, R2 ;  /* 0x0000000200127306 */ /* 0x0040a20000101400 */
[----:B------:R-:W-:Y:S05]  /*3250*/  BRA `(.L_x_7106) ;  /* 0x0000000800f87947 */ /* 0x000fea0003800000 */
.L_x_7108:
        /* <DEDUP_REMOVED lines=8> */
.L_x_7115:
[----:B------:R-:W2:Y:S02]  /*32e0*/  LDG.E.U16 R2, desc[UR36][R2.64] ;  /* 0x0000002402027981 */ /* 0x000ea4000c1e1500 */
[----:B--2---:R-:W-:Y:S01]  /*32f0*/  HADD2.F32 R18, -RZ, R2.H0_H0 ;  /* 0x20000002ff127230 */ /* 0x004fe20000004100 */
[----:B------:R-:W-:Y:S06]  /*3300*/  BRA `(.L_x_7106) ;  /* 0x0000000800cc7947 */ /* 0x000fec0003800000 */
.L_x_7114:
        /* <DEDUP_REMOVED lines=8> */
.L_x_7117:
[----:B------:R-:W2:Y:S02]  /*3390*/  LDG.E R2, desc[UR36][R2.64] ;  /* 0x0000002402027981 */ /* 0x000ea4000c1e1900 */
[--C-:B--2---:R-:W-:Y:S02]  /*33a0*/  HADD2.F32 R18, -RZ, R2.reuse.H0_H0 ;  /* 0x20000002ff127230 */ /* 0x104fe40000004100 */
[----:B------:R-:W-:Y:S01]  /*33b0*/  HADD2.F32 R19, -RZ, R2.H1_H1 ;  /* 0x30000002ff137230 */ /* 0x000fe20000004100 */
[----:B------:R-:W-:Y:S06]  /*33c0*/  BRA `(.L_x_7106) ;  /* 0x00000008009c7947 */ /* 0x000fec0003800000 */
.L_x_7116:
[----:B------:R-:W2:Y:S01]  /*33d0*/  LDG.E.64 R2, desc[UR36][R2.64] ;  /* 0x0000002402027981 */ /* 0x000ea2000c1e1b00 */
[----:B------:R-:W-:Y:S01]  /*33e0*/  UMOV UR4, 0xf0000000 ;  /* 0xf000000000047882 */ /* 0x000fe20000000000 */
[----:B------:R-:W-:Y:S01]  /*33f0*/  UMOV UR5, 0x380fffff ;  /* 0x380fffff00057882 */ /* 0x000fe20000000000 */
[----:B--2---:R-:W0:Y:S01]  /*3400*/  F2F.F32.F64 R18, R2 ;  /* 0x0000000200127310 */ /* 0x004e220000301000 */
[----:B------:R-:W-:-:S14]  /*3410*/  DSETP.GEU.AND P0, PT, |R2|, UR4, PT ;  /* 0x0000000402007e2a */ /* 0x000fdc000bf0e200 */
[----:B0-----:R-:W-:Y:S01]  /*3420*/  @!P0 FMUL R18, R18, 1.175494350822287508e-38 ;  /* 0x0080000012128820 */ /* 0x001fe20000400000 */
[----:B------:R-:W-:Y:S06]  /*3430*/  BRA `(.L_x_7106) ;  /* 0x0000000800807947 */ /* 0x000fec0003800000 */
.L_x_7107:
        /* <DEDUP_REMOVED lines=12> */
.L_x_7120:
        /* <DEDUP_REMOVED lines=10> */
.L_x_7119:
        /* <DEDUP_REMOVED lines=25> */
.L_x_7122:
        /* <DEDUP_REMOVED lines=12> */
.L_x_7121:
[----:B------:R-:W2:Y:S02]  /*37f0*/  LDG.E.U16 R2, desc[UR36][R2.64] ;  /* 0x0000002402027981 */ /* 0x000ea4000c1e1500 */
[----:B--2---:R-:W-:Y:S01]  /*3800*/  IMAD.U32 R18, R2, 0x10000, RZ ;  /* 0x0001000002127824 */ /* 0x004fe200078e00ff */
[----:B------:R-:W-:Y:S06]  /*3810*/  BRA `(.L_x_7106) ;  /* 0x0000000400887947 */ /* 0x000fec0003800000 */
.L_x_7118:
        /* <DEDUP_REMOVED lines=11> */
.L_x_7125:
        /* <DEDUP_REMOVED lines=20> */
.L_x_7127:
[----:B------:R-:W-:Y:S05]  /*3a10*/  BSYNC.RECONVERGENT B0 ;  /* 0x0000000000007941 */ /* 0x000fea0003800200 */
.L_x_7126:
[----:B------:R-:W-:Y:S02]  /*3a20*/  SHF.L.U32 R0, R0, 0x14, RZ ;  /* 0x0000001400007819 */ /* 0x000fe400000006ff */
[----:B------:R-:W-:-:S04]  /*3a30*/  LEA R2, R2, 0x3b800000, 0x17 ;  /* 0x3b80000002027811 */ /* 0x000fc800078eb8ff */
[----:B------:R-:W-:Y:S01]  /*3a40*/  LOP3.LUT R18, R2, R0, R7, 0xfe, !PT ;  /* 0x0000000002127212 */ /* 0x000fe200078efe07 */
[----:B------:R-:W-:Y:S06]  /*3a50*/  BRA `(.L_x_7106) ;  /* 0x0000000000f87947 */ /* 0x000fec0003800000 */
.L_x_7124:
        /* <DEDUP_REMOVED lines=20> */
.L_x_7129:
[----:B------:R-:W-:Y:S05]  /*3ba0*/  BSYNC.RECONVERGENT B0 ;  /* 0x0000000000007941 */ /* 0x000fea0003800200 */
.L_x_7128:
[----:B------:R-:W-:Y:S01]  /*3bb0*/  IMAD.SHL.U32 R0, R0, 0x200000, RZ ;  /* 0x0020000000007824 */ /* 0x000fe200078e00ff */
[----:B------:R-:W-:-:S04]  /*3bc0*/  LEA R2, R2, 0x37800000, 0x17 ;  /* 0x3780000002027811 */ /* 0x000fc800078eb8ff */
[----:B------:R-:W-:Y:S01]  /*3bd0*/  LOP3.LUT R18, R2, R0, R7, 0xfe, !PT ;  /* 0x0000000002127212 */ /* 0x000fe200078efe07 */
[----:B------:R-:W-:Y:S06]  /*3be0*/  BRA `(.L_x_7106) ;  /* 0x0000000000947947 */ /* 0x000fec0003800000 */
.L_x_7123:
        /* <DEDUP_REMOVED lines=14> */
.L_x_7111:
[----:B------:R-:W-:Y:S01]  /*3cd0*/  MOV R2, 0x0 ;  /* 0x0000000000027802 */ /* 0x000fe20000000f00 */
[----:B------:R-:W0:Y:S01]  /*3ce0*/  LDCU.64 UR4, c[0x4][0x158] ;  /* 0x01002b00ff0477ac */ /* 0x000e220008000a00 */
[----:B------:R-:W-:Y:S02]  /*3cf0*/  HFMA2 R8, -RZ, RZ, 0, 4.64916229248046875e-06 ;  /* 0x0000004eff087431 */ /* 0x000fe400000001ff */
[----:B------:R-:W-:Y:S01]  /*3d00*/  IMAD.MOV.U32 R12, RZ, RZ, 0x1 ;  /* 0x00000001ff0c7424 */ /* 0x000fe200078e00ff */
[----:B------:R-:W2:Y:S01]  /*3d10*/  LDCU.64 UR6, c[0x4][0x160] ;  /* 0x01002c00ff0677ac */ /* 0x000ea20008000a00 */
[----:B------:R-:W4:Y:S01]  /*3d20*/  LDC.64 R2, c[0x4][R2] ;  /* 0x0100000002027b82 */ /* 0x000f220000000a00 */
[----:B------:R-:W-:Y:S01]  /*3d30*/  IMAD.MOV.U32 R13, RZ, RZ, RZ ;  /* 0x000000ffff0d7224 */ /* 0x000fe200078e00ff */
[----:B------:R-:W1:Y:S01]  /*3d40*/  LDCU.64 UR8, c[0x4][0x18] ;  /* 0x01000300ff0877ac */ /* 0x000e620008000a00 */
[----:B0-----:R-:W-:Y:S01]  /*3d50*/  MOV R4, UR4 ;  /* 0x0000000400047c02 */ /* 0x001fe20008000f00 */
[----:B------:R-:W-:-:S02]  /*3d60*/  IMAD.U32 R5, RZ, RZ, UR5 ;  /* 0x00000005ff057e24 */ /* 0x000fc4000f8e00ff */
[----:B--2---:R-:W-:Y:S01]  /*3d70*/  IMAD.U32 R6, RZ, RZ, UR6 ;  /* 0x00000006ff067e24 */ /* 0x004fe2000f8e00ff */
[----:B------:R-:W-:Y:S01]  /*3d80*/  MOV R7, UR7 ;  /* 0x0000000700077c02 */ /* 0x000fe20008000f00 */
[----:B-1----:R-:W-:Y:S02]  /*3d90*/  IMAD.U32 R10, RZ, RZ, UR8 ;  /* 0x00000008ff0a7e24 */ /* 0x002fe4000f8e00ff */
[----:B------:R-:W-:-:S07]  /*3da0*/  IMAD.U32 R11, RZ, RZ, UR9 ;  /* 0x00000009ff0b7e24 */ /* 0x000fce000f8e00ff */
[----:B------:R-:W-:-:S07]  /*3db0*/  LEPC R20, `(.L_x_7132) ;  /* 0x000000001014794e */ /* 0x000fce0000000000 */
[----:B---345:R-:W-:Y:S05]  /*3dc0*/  CALL.ABS.NOINC R2 ;  /* 0x0000000002007343 */ /* 0x038fea0003c00000 */
.L_x_7132:
[----:B------:R-:W-:Y:S01]  /*3dd0*/  MOV R18, RZ ;  /* 0x000000ff00127202 */ /* 0x000fe20000000f00 */
[----:B------:R-:W-:Y:S06]  /*3de0*/  BRA `(.L_x_7106) ;  /* 0x0000000000147947 */ /* 0x000fec0003800000 */
.L_x_7131:
[----:B------:R-:W2:Y:S02]  /*3df0*/  LDG.E.64 R2, desc[UR36][R2.64] ;  /* 0x0000002402027981 */ /* 0x000ea4000c1e1b00 */
[----:B--2---:R0:W2:Y:S01]  /*3e00*/  I2F.U64 R18, R2 ;  /* 0x0000000200127312 */ /* 0x0040a20000301000 */
[----:B------:R-:W-:Y:S05]  /*3e10*/  BRA `(.L_x_7106) ;  /* 0x0000000000087947 */ /* 0x000fea0003800000 */
.L_x_7130:
[----:B------:R-:W2:Y:S02]  /*3e20*/  LDG.E R2, desc[UR36][R2.64] ;  /* 0x0000002402027981 */ /* 0x000ea4000c1e1900 */
[----:B--2---:R-:W-:-:S07]  /*3e30*/  I2FP.F32.U32 R18, R2 ;  /* 0x0000000200127245 */ /* 0x004fce0000201000 */
.L_x_7106:
[----:B------:R-:W-:Y:S05]  /*3e40*/  BSYNC.RECONVERGENT B6 ;  /* 0x0000000000067941 */ /* 0x000fea0003800200 */
.L_x_7105:
[----:B------:R-:W-:Y:S01]  /*3e50*/  ISETP.GE.AND P0, PT, R26, R28, PT ;  /* 0x0000001c1a00720c */ /* 0x000fe20003f06270 */
[----:B------:R-:W-:Y:S01]  /*3e60*/  BSSY.RECONVERGENT B3, `(.L_x_7133) ;  /* 0x000025e000037945 */ /* 0x000fe20003800200 */
[----:B------:R-:W-:-:S11]  /*3e70*/  CS2R R4, SRZ ;  /* 0x0000000000047805 */ /* 0x000fd6000001ff00 */
[----:B------:R-:W-:Y:S05]  /*3e80*/  @P0 BRA `(.L_x_7134) ;  /* 0x00000024006c0947 */ /* 0x000fea0003800000 */
[C---:B01-3-5:R-:W-:Y:S01]  /*3e90*/  FSETP.NAN.FTZ.AND P1, PT, |R22|.reuse, |R22|, PT ;  /* 0x400000161600720b */ /* 0x06bfe20003f38200 */
[----:B------:R-:W-:Y:S01]  /*3ea0*/  BSSY.RECONVERGENT B2, `(.L_x_7135) ;  /* 0x000024e000027945 */ /* 0x000fe20003800200 */
[C---:B------:R-:W-:Y:S01]  /*3eb0*/  FSETP.NAN.FTZ.AND P0, PT, |R23|.reuse, |R23|, PT ;  /* 0x400000171700720b */ /* 0x040fe20003f18200 */
[----:B------:R-:W-:Y:S01]  /*3ec0*/  FADD.FTZ R4, |R22|, -RZ ;  /* 0x800000ff16047221 */ /* 0x000fe20000010200 */
[----:B--2---:R-:W-:-:S11]  /*3ed0*/  FADD.FTZ R3, |R23|, -RZ ;  /* 0x800000ff17037221 */ /* 0x004fd60000010200 */
        /* <DEDUP_REMOVED lines=17> */
.L_x_7136:
        /* <DEDUP_REMOVED lines=9> */
[----:B----4-:R-:W-:Y:S01]  /*4080*/  FMUL.FTZ R2, R22, 0.36787945032119750977 ;  /* 0x3ebc5ab216027820 */ /* 0x010fe20000410000 */
        /* <DEDUP_REMOVED lines=31> */
[----:B------:R-:W-:Y:S05]  /*4280*/  CALL.REL.NOINC `($__internal_15_$__cuda_sm3x_div_rn_ftz_f32_slowpath) ;  /* 0x000000d000587944 */ /* 0x000fea0003c00000 */
[----:B------:R-:W-:-:S07]  /*4290*/  MOV R3, R0 ;  /* 0x0000000000037202 */ /* 0x000fce0000000f00 */
.L_x_7142:
[----:B------:R-:W-:Y:S05]  /*42a0*/  BSYNC.RECONVERGENT B5 ;  /* 0x0000000000057941 */ /* 0x000fea0003800200 */
.L_x_7141:
[----:B------:R-:W-:Y:S02]  /*42b0*/  IMAD.MOV.U32 R9, RZ, RZ, 0x3b33710b ;  /* 0x3b33710bff097424 */ /* 0x000fe400078e00ff */
[----:B------:R-:W-:Y:S01]  /*42c0*/  FMUL.FTZ R0, R3, R3 ;  /* 0x0000000303007220 */ /* 0x000fe20000410000 */
[----:B------:R-:W-:Y:S02]  /*42d0*/  ISETP.GE.AND P0, PT, R22, RZ, PT ;  /* 0x000000ff1600720c */ /* 0x000fe40003f06270 */
[----:B------:R-:W-:Y:S01]  /*42e0*/  FSETP.NEU.FTZ.AND P1, PT, R7, RZ, PT ;  /* 0x000000ff0700720b */ /* 0x000fe20003f3d000 */
[----:B------:R-:W-:Y:S01]  /*42f0*/  FFMA.FTZ R9, R0, R9, -0.015681877732276916504 ;  /* 0xbc80774800097423 */ /* 0x000fe20000010009 */
[C---:B------:R-:W-:Y:S01]  /*4300*/  FSETP.NEU.FTZ.AND P3, PT, R4.reuse, |R23|, PT ;  /* 0x400000170400720b */ /* 0x040fe20003f7d000 */
[----:B------:R-:W-:Y:S02]  /*4310*/  FADD.FTZ R4, R4, |R23| ;  /* 0x4000001704047221 */ /* 0x000fe40000010000 */
        /* <DEDUP_REMOVED lines=8> */
[----:B------:R-:W-:Y:S02]  /*43a0*/  FFMA.FTZ R0, R0, R3, R3 ;  /* 0x0000000300007223 */ /* 0x000fe40000010003 */
[C---:B------:R-:W-:Y:S02]  /*43b0*/  FSEL R7, R9.reuse, 1.8663789033889770508, !P2 ;  /* 0x3feee58109077808 */ /* 0x040fe40005000000 */
[----:B------:R-:W-:-:S05]  /*43c0*/  FFMA.FTZ R3, R9, 1.6832555532455444336, -R0 ;  /* 0x3fd774eb09037823 */ /* 0x000fca0000010800 */
        /* <DEDUP_REMOVED lines=10> */
.L_x_7140:
[----:B------:R-:W-:Y:S02]  /*4470*/  FSETP.GT.FTZ.AND P1, PT, R7, 2.30584300921369395200e+18, PT ;  /* 0x5e0000000700780b */ /* 0x000fe40003f34000 */
[----:B------:R-:W-:-:S13]  /*4480*/  FSETP.GEU.FTZ.AND P0, PT, R0, 1.084202172485504434e-19, PT ;  /* 0x200000000000780b */ /* 0x000fda0003f1e000 */
[----:B------:R-:W-:Y:S05]  /*4490*/  @P0 BRA !P1, `(.L_x_7144) ;  /* 0x0000000000e80947 */ /* 0x000fea0004800000 */
[CC--:B----4-:R-:W-:Y:S01]  /*44a0*/  VIMNMX R2, PT, PT, R3.reuse, R4.reuse, !PT ;  /* 0x0000000403027248 */ /* 0x0d0fe20007fe0100 */
        /* <DEDUP_REMOVED lines=26> */
[----:B------:R-:W-:Y:S05]  /*4650*/  CALL.REL.NOINC `($__internal_15_$__cuda_sm3x_div_rn_ftz_f32_slowpath) ;  /* 0x000000cc00647944 */ /* 0x000fea0003c00000 */
[----:B------:R-:W-:-:S07]  /*4660*/  IMAD.MOV.U32 R3, RZ, RZ, R0 ;  /* 0x000000ffff037224 */ /* 0x000fce00078e0000 */
.L_x_7146:
[----:B------:R-:W-:Y:S05]  /*4670*/  BSYNC.RECONVERGENT B5 ;  /* 0x0000000000057941 */ /* 0x000fea0003800200 */
.L_x_7145:
[----:B------:R-:W-:Y:S01]  /*4680*/  MOV R9, 0x3b33710b ;  /* 0x3b33710b00097802 */ /* 0x000fe20000000f00 */
        /* <DEDUP_REMOVED lines=27> */
.L_x_7144:
[----:B------:R-:W0:Y:S01]  /*4840*/  MUFU.RCP R6, R7 ;  /* 0x0000000700067308 */ /* 0x000e220000001000 */
[----:B----4-:R-:W-:Y:S01]  /*4850*/  FMUL.FTZ R2, R0, R0 ;  /* 0x0000000000027220 */ /* 0x010fe20000410000 */
        /* <DEDUP_REMOVED lines=13> */
[----:B------:R-:W-:Y:S05]  /*4930*/  CALL.REL.NOINC `($__internal_15_$__cuda_sm3x_div_rn_ftz_f32_slowpath) ;  /* 0x000000c800ac7944 */ /* 0x000fea0003c00000 */
[----:B------:R-:W-:-:S07]  /*4940*/  IMAD.MOV.U32 R3, RZ, RZ, R0 ;  /* 0x000000ffff037224 */ /* 0x000fce00078e0000 */
.L_x_7148:
[----:B------:R-:W-:Y:S05]  /*4950*/  BSYNC.RECONVERGENT B5 ;  /* 0x0000000000057941 */ /* 0x000fea0003800200 */
.L_x_7147:
        /* <DEDUP_REMOVED lines=26> */
[----:B------:R-:W-:-:S07]  /*4b00*/  FSEL R0, R3, R2, P0 ;  /* 0x0000000203007208 */ /* 0x000fce0000000000 */
.L_x_7143:
[----:B------:R-:W-:Y:S05]  /*4b10*/  BSYNC.RECONVERGENT B4 ;  /* 0x0000000000047941 */ /* 0x000fea0003800200 */
.L_x_7139:
[----:B------:R-:W-:Y:S01]  /*4b20*/  ISETP.GE.AND P0, PT, R23, RZ, PT ;  /* 0x000000ff1700720c */ /* 0x000fe20003f06270 */
[----:B------:R-:W-:Y:S01]  /*4b30*/  FADD.FTZ R5, R5, 0.69314718246459960938 ;  /* 0x3f31721805057421 */ /* 0x000fe20000010000 */
[----:B------:R-:W-:-:S11]  /*4b40*/  FADD.FTZ R0, |R0|, -RZ ;  /* 0x800000ff00007221 */ /* 0x000fd60000010200 */
[----:B------:R-:W-:Y:S01]  /*4b50*/  @P0 FADD.FTZ R5, -R5, -RZ ;  /* 0x800000ff05050221 */ /* 0x000fe20000010100 */
[----:B------:R-:W-:Y:S06]  /*4b60*/  BRA `(.L_x_7137) ;  /* 0x0000001800047947 */ /* 0x000fec0003800000 */
.L_x_7138:
[----:B------:R-:W-:Y:S02]  /*4b70*/  FSETP.NEU.FTZ.AND P0, PT, R22, 1, PT ;  /* 0x3f8000001600780b */ /* 0x000fe40003f1d000 */
[----:B------:R-:W-:-:S04]  /*4b80*/  FSETP.NEU.FTZ.AND P1, PT, R23, RZ, PT ;  /* 0x000000ff1700720b */ /* 0x000fc80003f3d000 */
[----:B------:R-:W-:-:S13]  /*4b90*/  PLOP3.LUT P0, PT, P0, P1, PT, 0xf8, 0x8f ;  /* 0x00000000008f781c */ /* 0x000fda0000703f70 */
[----:B------:R-:W-:Y:S02]  /*4ba0*/  @!P0 IMAD.MOV.U32 R0, RZ, RZ, RZ ;  /* 0x000000ffff008224 */ /* 0x000fe400078e00ff */
        /* <DEDUP_REMOVED lines=16> */
[----:B----4-:R-:W-:Y:S02]  /*4cb0*/  VIMNMX R2, PT, PT, R10, R11, !PT ;  /* 0x0000000b0a027248 */ /* 0x010fe40007fe0100 */
        /* <DEDUP_REMOVED lines=44> */
[----:B-1----:R-:W-:-:S04]  /*4f80*/  @!P0 FADD.FTZ R5, -R9, R6 ;  /* 0x0000000609058221 */ /* 0x002fc80000010100 */
        /* <DEDUP_REMOVED lines=10> */
.L_x_7154:
[----:B------:R-:W-:Y:S05]  /*5030*/  BSYNC.RECONVERGENT B1 ;  /* 0x0000000000017941 */ /* 0x000fea0003800200 */
.L_x_7153:
        /* <DEDUP_REMOVED lines=8> */
.L_x_7156:
[----:B------:R-:W-:Y:S05]  /*50c0*/  BSYNC.RECONVERGENT B1 ;  /* 0x0000000000017941 */ /* 0x000fea0003800200 */
.L_x_7155:
        /* <DEDUP_REMOVED lines=34> */
.L_x_7152:
[----:B------:R-:W-:-:S13]  /*52f0*/  FSETP.GEU.FTZ.AND P0, PT, R4, 1, PT ;  /* 0x3f8000000400780b */ /* 0x000fda0003f1e000 */
[----:B------:R-:W-:-:S04]  /*5300*/  @!P0 FADD.FTZ R2, -R4, 1 ;  /* 0x3f80000004028421 */ /* 0x000fc80000010100 */
[----:B------:R-:W-:-:S06]  /*5310*/  @!P0 FMUL.FTZ R2, R9, R2 ;  /* 0x0000000209028220 */ /* 0x000fcc0000410000 */
[----:B------:R-:W2:Y:S08]  /*5320*/  @!P0 MUFU.SQRT R2, R2 ;  /* 0x0000000200028308 */ /* 0x000eb00000002000 */
[----:B--2---:R-:W1:Y:S02]  /*5330*/  @!P0 MUFU.RCP R8, R2 ;  /* 0x0000000200088308 */ /* 0x004e640000001000 */
[----:B-1----:R-:W-:Y:S01]  /*5340*/  @!P0 FMUL.FTZ R5, R8, |R23| ;  /* 0x4000001708058220 */ /* 0x002fe20000410000 */
        /* <DEDUP_REMOVED lines=34> */
.L_x_7150:
[----:B------:R-:W-:-:S06]  /*5570*/  FFMA.FTZ R2, R13, R13, -1 ;  /* 0xbf8000000d027423 */ /* 0x000fcc000001000d */
[----:B------:R-:W0:Y:S02]  /*5580*/  MUFU.SQRT R2, R2 ;  /* 0x0000000200027308 */ /* 0x000e240000002000 */
[----:B0-----:R-:W-:-:S06]  /*5590*/  FADD.FTZ R7, R13, R2 ;  /* 0x000000020d077221 */ /* 0x001fcc0000010000 */
[----:B------:R-:W0:Y:S02]  /*55a0*/  MUFU.LG2 R7, R7 ;  /* 0x0000000700077308 */ /* 0x000e240000000c00 */
[----:B0-----:R-:W-:-:S07]  /*55b0*/  FMUL.FTZ R5, R7, 0.69314718246459960938 ;  /* 0x3f31721807057820 */ /* 0x001fce0000410000 */
.L_x_7151:
[----:B------:R-:W-:Y:S05]  /*55c0*/  BSYNC.RECONVERGENT B0 ;  /* 0x0000000000007941 */ /* 0x000fea0003800200 */
.L_x_7149:
        /* <DEDUP_REMOVED lines=43> */
.L_x_7164:
[----:B------:R-:W-:Y:S05]  /*5880*/  BSYNC.RECONVERGENT B5 ;  /* 0x0000000000057941 */ /* 0x000fea0003800200 */
.L_x_7163:
[----:B------:R-:W-:-:S04]  /*5890*/  FADD.FTZ R2, R3, R2 ;  /* 0x0000000203027221 */ /* 0x000fc80000010000 */
[----:B------:R-:W-:-:S04]  /*58a0*/  FMUL.FTZ R2, R2, R13 ;  /* 0x0000000d02027220 */ /* 0x000fc80000410000 */
[----:B------:R3:W4:Y:S01]  /*58b0*/  MUFU.SQRT R7, R2 ;  /* 0x0000000200077308 */ /* 0x0007220000002000 */
[----:B------:R-:W-:Y:S05]  /*58c0*/  BRA `(.L_x_7161) ;  /* 0x00000000002c7947 */ /* 0x000fea0003800000 */
.L_x_7162:
        /* <DEDUP_REMOVED lines=11> */
.L_x_7161:
[----:B------:R-:W-:Y:S05]  /*5980*/  BSYNC.RECONVERGENT B1 ;  /* 0x0000000000017941 */ /* 0x000fea0003800200 */
.L_x_7159:
[----:B------:R-:W-:Y:S05]  /*5990*/  BSYNC.RELIABLE B0 ;  /* 0x0000000000007941 */ /* 0x000fea0003800100 */
.L_x_7158:
        /* <DEDUP_REMOVED lines=8> */
[----:B------:R-:W3:Y:S08]  /*5a20*/  MUFU.RCP R9, R8 ;  /* 0x0000000800097308 */ /* 0x000ef00000001000 */
[----:B------:R-:W0:Y:S01]  /*5a30*/  FCHK P0, R0, R8 ;  /* 0x0000000800007302 */ /* 0x000e220000000000 */
[----:B---3--:R-:W-:-:S04]  /*5a40*/  FFMA R2, -R8, R9, 1 ;  /* 0x3f80000008027423 */ /* 0x008fc80000000109 */
[----:B------:R-:W-:-:S04]  /*5a50*/  FFMA R9, R9, R2, R9 ;  /* 0x0000000209097223 */ /* 0x000fc80000000009 */
[----:B------:R-:W-:-:S04]  /*5a60*/  FFMA R2, R0, R9, RZ ;  /* 0x0000000900027223 */ /* 0x000fc800000000ff */
[----:B------:R-:W-:-:S04]  /*5a70*/  FFMA R3, -R8, R2, R0 ;  /* 0x0000000208037223 */ /* 0x000fc80000000100 */
[----:B------:R-:W-:Y:S01]  /*5a80*/  FFMA R2, R9, R3, R2 ;  /* 0x0000000309027223 */ /* 0x000fe20000000002 */
[----:B0-----:R-:W-:Y:S06]  /*5a90*/  @!P0 BRA `(.L_x_7167) ;  /* 0x0000000000108947 */ /* 0x001fec0003800000 */
[----:B------:R-:W-:Y:S01]  /*5aa0*/  IMAD.MOV.U32 R3, RZ, RZ, R8 ;  /* 0x000000ffff037224 */ /* 0x000fe200078e0008 */
[----:B------:R-:W-:-:S07]  /*5ab0*/  MOV R2, 0x5ad0 ;  /* 0x00005ad000027802 */ /* 0x000fce0000000f00 */
[----:B-1----:R-:W-:Y:S05]  /*5ac0*/  CALL.REL.NOINC `($__internal_15_$__cuda_sm3x_div_rn_ftz_f32_slowpath) ;  /* 0x000000b800487944 */ /* 0x002fea0003c00000 */
[----:B------:R-:W-:-:S07]  /*5ad0*/  MOV R2, R0 ;  /* 0x0000000000027202 */ /* 0x000fce0000000f00 */
.L_x_7167:
[----:B------:R-:W-:Y:S05]  /*5ae0*/  BSYNC.RECONVERGENT B5 ;  /* 0x0000000000057941 */ /* 0x000fea0003800200 */
.L_x_7166:
[----:B------:R-:W-:Y:S02]  /*5af0*/  IMAD.MOV.U32 R3, RZ, RZ, 0x3b33710b ;  /* 0x3b33710bff037424 */ /* 0x000fe400078e00ff */
[----:B------:R-:W-:Y:S01]  /*5b00*/  FMUL.FTZ R0, R2, R2 ;  /* 0x0000000202007220 */ /* 0x000fe20000410000 */
[----:B------:R-:W-:Y:S01]  /*5b10*/  IMAD.MOV.U32 R9, RZ, RZ, 0x3f6ee581 ;  /* 0x3f6ee581ff097424 */ /* 0x000fe200078e00ff */
        /* <DEDUP_REMOVED lines=25> */
.L_x_7165:
[----:B------:R-:W-:Y:S01]  /*5cb0*/  FADD.FTZ R4, -R4, -RZ ;  /* 0x800000ff04047221 */ /* 0x000fe20000010100 */
[C---:B--2-4-:R-:W-:Y:S01]  /*5cc0*/  FADD.FTZ R9, |R7|.reuse, -RZ ;  /* 0x800000ff07097221 */ /* 0x054fe20000010200 */
[----:B------:R-:W-:Y:S02]  /*5cd0*/  BSSY.RECONVERGENT B5, `(.L_x_7169) ;  /* 0x0000011000057945 */ /* 0x000fe40003800200 */
[----:B------:R-:W-:Y:S01]  /*5ce0*/  FADD.FTZ R0, |R4|, -RZ ;  /* 0x800000ff04007221 */ /* 0x000fe20000010200 */
[----:B------:R-:W-:-:S04]  /*5cf0*/  FSETP.GT.FTZ.AND P2, PT, |R7|, |R4|, PT ;  /* 0x400000040700720b */ /* 0x000fc80003f54200 */
[----:B------:R-:W-:Y:S02]  /*5d00*/  FSEL R8, R9, R0, P2 ;  /* 0x0000000009087208 */ /* 0x000fe40001000000 */
[----:B------:R-:W-:Y:S02]  /*5d10*/  FSEL R0, R0, R9, P2 ;  /* 0x0000000900007208 */ /* 0x000fe40001000000 */
[----:B0-----:R-:W3:Y:S08]  /*5d20*/  MUFU.RCP R3, R8 ;  /* 0x0000000800037308 */ /* 0x001ef00000001000 */
        /* <DEDUP_REMOVED lines=10> */
[----:B------:R-:W-:-:S07]  /*5dd0*/  IMAD.MOV.U32 R2, RZ, RZ, R0 ;  /* 0x000000ffff027224 */ /* 0x000fce00078e0000 */
.L_x_7170:
[----:B------:R-:W-:Y:S05]  /*5de0*/  BSYNC.RECONVERGENT B5 ;  /* 0x0000000000057941 */ /* 0x000fea0003800200 */
.L_x_7169:
[----:B------:R-:W-:Y:S01]  /*5df0*/  MOV R3, 0x3b33710b ;  /* 0x3b33710b00037802 */ /* 0x000fe20000000f00 */
[----:B------:R-:W-:Y:S01]  /*5e00*/  FMUL.FTZ R0, R2, R2 ;  /* 0x0000000202007220 */ /* 0x000fe20000410000 */
[----:B------:R-:W-:Y:S01]  /*5e10*/  IMAD.MOV.U32 R9, RZ, RZ, 0x3f6ee581 ;  /* 0x3f6ee581ff097424 */ /* 0x000fe200078e00ff */
        /* <DEDUP_REMOVED lines=25> */
.L_x_7160:
[----:B------:R-:W-:-:S13]  /*5fb0*/  ISETP.GE.AND P0, PT, R22, RZ, PT ;  /* 0x000000ff1600720c */ /* 0x000fda0003f06270 */
[----:B------:R-:W-:Y:S05]  /*5fc0*/  @!P0 BRA `(.L_x_7171) ;  /* 0x0000000000708947 */ /* 0x000fea0003800000 */
        /* <DEDUP_REMOVED lines=13> */
[----:B------:R-:W-:Y:S01]  /*60a0*/  LOP3.LUT R7, R7, 0x80000000, R2, 0xb8, !PT ;  /* 0x8000000007077812 */ /* 0x000fe200078eb802 */
[----:B------:R-:W-:-:S04]  /*60b0*/  IMAD.MOV.U32 R2, RZ, RZ, 0x3f6ee581 ;  /* 0x3f6ee581ff027424 */ /* 0x000fc800078e00ff */
        /* <DEDUP_REMOVED lines=13> */
.L_x_7171:
        /* <DEDUP_REMOVED lines=10> */
[----:B------:R-:W-:-:S05]  /*6230*/  FFMA.FTZ R7, R6, R7, R6 ;  /* 0x0000000706077223 */ /* 0x000fca0000010006 */
[----:B------:R-:W-:Y:S01]  /*6240*/  @P0 FSEL R9, R7, RZ, P1 ;  /* 0x000000ff07090208 */ /* 0x000fe20000800000 */
[----:B------:R-:W-:Y:S01]  /*6250*/  IMAD.MOV.U32 R7, RZ, RZ, 0x3d10ecef ;  /* 0x3d10ecefff077424 */ /* 0x000fe200078e00ff */
[----:B------:R-:W-:Y:S01]  /*6260*/  FSETP.GEU.FTZ.AND P1, PT, R2, -0.56000000238418579102, PT ;  /* 0xbf0f5c290200780b */ /* 0x000fe20003f3e000 */
[----:B------:R-:W-:Y:S01]  /*6270*/  IMAD.MOV.U32 R2, RZ, RZ, 0x3f6ee581 ;  /* 0x3f6ee581ff027424 */ /* 0x000fe200078e00ff */
        /* <DEDUP_REMOVED lines=13> */
.L_x_7168:
[----:B------:R-:W-:Y:S05]  /*6350*/  BSYNC.RECONVERGENT B4 ;  /* 0x0000000000047941 */ /* 0x000fea0003800200 */
.L_x_7157:
[----:B------:R-:W-:-:S13]  /*6360*/  ISETP.GE.AND P0, PT, R23, RZ, PT ;  /* 0x000000ff1700720c */ /* 0x000fda0003f06270 */
[----:B-1----:R-:W-:-:S07]  /*6370*/  @P0 FADD.FTZ R5, -R5, -RZ ;  /* 0x800000ff05050221 */ /* 0x002fce0000010100 */
.L_x_7137:
[----:B------:R-:W-:Y:S05]  /*6380*/  BSYNC.RECONVERGENT B2 ;  /* 0x0000000000027941 */ /* 0x000fea0003800200 */
.L_x_7135:
[----:B------:R-:W-:-:S04]  /*6390*/  FSETP.NAN.FTZ.AND P0, PT, |R0|, |R0|, PT ;  /* 0x400000000000720b */ /* 0x000fc80003f18200 */
[----:B------:R-:W-:-:S13]  /*63a0*/  FSETP.NAN.OR P1, PT, |R5|, |R5|, !P0 ;  /* 0x400000050500720b */ /* 0x000fda0004728600 */
[----:B------:R-:W-:-:S05]  /*63b0*/  @!P1 FADD.FTZ R5, |R5|, -RZ ;  /* 0x800000ff05059221 */ /* 0x000fca0000010200 */
[----:B------:R-:W-:Y:S01]  /*63c0*/  @P0 MOV R4, R5 ;  /* 0x0000000500040202 */ /* 0x000fe20000000f00 */
[----:B------:R-:W-:Y:S01]  /*63d0*/  @P0 IMAD.MOV.U32 R5, RZ, RZ, R0 ;  /* 0x000000ffff050224 */ /* 0x000fe200078e0000 */
[----:B------:R-:W-:Y:S06]  /*63e0*/  @P0 BRA `(.L_x_7134) ;  /* 0x0000000000140947 */ /* 0x000fec0003800000 */
[C---:B------:R-:W-:Y:S01]  /*63f0*/  FSETP.NAN.FTZ.AND P0, PT, |R5|.reuse, |R5|, PT ;  /* 0x400000050500720b */ /* 0x040fe20003f18200 */
[----:B----4-:R-:W-:Y:S01]  /*6400*/  FADD.FTZ R2, |R5|, -RZ ;  /* 0x800000ff05027221 */ /* 0x010fe20000010200 */
[----:B------:R-:W-:-:S11]  /*6410*/  IMAD.MOV.U32 R4, RZ, RZ, R5 ;  /* 0x000000ffff047224 */ /* 0x000fd600078e0005 */
[----:B------:R-:W-:Y:S02]  /*6420*/  @!P0 LOP3.LUT R5, R0, 0x80000000, R23, 0xb8, !PT ;  /* 0x8000000000058812 */ /* 0x000fe400078eb817 */
[----:B------:R-:W-:-:S07]  /*6430*/  @!P0 MOV R4, R2 ;  /* 0x0000000200048202 */ /* 0x000fce0000000f00 */
.L_x_7134:
[----:B------:R-:W-:Y:S05]  /*6440*/  BSYNC.RECONVERGENT B3 ;  /* 0x0000000000037941 */ /* 0x000fea0003800200 */
.L_x_7133:
[----:B------:R-:W-:Y:S01]  /*6450*/  VIADD R27, R26, 0x80 ;  /* 0x000000801a1b7836 */ /* 0x000fe20000000000 */
[----:B------:R-:W-:Y:S01]  /*6460*/  BSSY.RECONVERGENT B3, `(.L_x_7172) ;  /* 0x000026a000037945 */ /* 0x000fe20003800200 */
[----:B01-3-5:R-:W-:-:S03]  /*6470*/  CS2R R22, SRZ ;  /* 0x0000000000167805 */ /* 0x02bfc6000001ff00 */
[----:B------:R-:W-:-:S13]  /*6480*/  ISETP.GE.AND P0, PT, R27, R28, PT ;  /* 0x0000001c1b00720c */ /* 0x000fda0003f06270 */
[----:B------:R-:W-:Y:S05]  /*6490*/  @P0 BRA `(.L_x_7173) ;  /* 0x0000002400980947 */ /* 0x000fea0003800000 */
[C---:B--2---:R-:W-:Y:S01]  /*64a0*/  FSETP.NAN.FTZ.AND P1, PT, |R24|.reuse, |R24|, PT ;  /* 0x400000181800720b */ /* 0x044fe20003f38200 */
[----:B------:R-:W-:Y:S01]  /*64b0*/  BSSY.RECONVERGENT B2, `(.L_x_7174) ;  /* 0x0000259000027945 */ /* 0x000fe20003800200 */
[C---:B------:R-:W-:Y:S01]  /*64c0*/  FSETP.NAN.FTZ.AND P0, PT, |R25|.reuse, |R25|, PT ;  /* 0x400000191900720b */ /* 0x040fe20003f18200 */
[----:B------:R-:W-:Y:S01]  /*64d0*/  FADD.FTZ R8, |R24|, -RZ ;  /* 0x800000ff18087221 */ /* 0x000fe20000010200 */
[----:B------:R-:W-:-:S11]  /*64e0*/  FADD.FTZ R3, |R25|, -RZ ;  /* 0x800000ff19037221 */ /* 0x000fd60000010200 */
        /* <DEDUP_REMOVED lines=17> */
.L_x_7175:
        /* <DEDUP_REMOVED lines=18> */
[-C--:B----4-:R-:W-:Y:S02]  /*6720*/  VIMNMX R2, PT, PT, R11, R12.reuse, !PT ;  /* 0x0000000c0b027248 */ /* 0x090fe40007fe0100 */
        /* <DEDUP_REMOVED lines=50> */
.L_x_7185:
[----:B------:R-:W-:-:S04]  /*6a50*/  FADD.FTZ R2, -R7, R6 ;  /* 0x0000000607027221 */ /* 0x000fc80000010100 */
[----:B------:R-:W-:-:S07]  /*6a60*/  FMUL.FTZ R2, R2, 0.5 ;  /* 0x3f00000002027820 */ /* 0x000fce0000410000 */
.L_x_7186:
[----:B------:R-:W-:Y:S05]  /*6a70*/  BSYNC.RECONVERGENT B1 ;  /* 0x0000000000017941 */ /* 0x000fea0003800200 */
.L_x_7184:
        /* <DEDUP_REMOVED lines=11> */
.L_x_7188:
[----:B------:R-:W-:-:S04]  /*6b30*/  FADD.FTZ R10, R9, -R10 ;  /* 0x8000000a090a7221 */ /* 0x000fc80000010000 */
[----:B------:R-:W-:-:S07]  /*6b40*/  FMUL.FTZ R13, R10, 0.5 ;  /* 0x3f0000000a0d7820 */ /* 0x000fce0000410000 */
.L_x_7189:
[----:B------:R-:W-:Y:S05]  /*6b50*/  BSYNC.RECONVERGENT B1 ;  /* 0x0000000000017941 */ /* 0x000fea0003800200 */
.L_x_7187:
        /* <DEDUP_REMOVED lines=35> */
.L_x_7183:
        /* <DEDUP_REMOVED lines=35> */
.L_x_7190:
[----:B------:R-:W-:-:S04]  /*6fc0*/  FADD.FTZ R2, -R8, 1 ;  /* 0x3f80000008027421 */ /* 0x000fc80000010100 */
[----:B------:R-:W-:-:S06]  /*6fd0*/  FMUL.FTZ R2, R7, R2 ;  /* 0x0000000207027220 */ /* 0x000fcc0000410000 */
[----:B------:R-:W0:Y:S08]  /*6fe0*/  MUFU.SQRT R2, R2 ;  /* 0x0000000200027308 */ /* 0x000e300000002000 */
[----:B0-----:R-:W0:Y:S02]  /*6ff0*/  MUFU.RCP R10, R2 ;  /* 0x00000002000a7308 */ /* 0x001e240000001000 */
[----:B0-----:R-:W-:Y:S01]  /*7000*/  FMUL.FTZ R23, R10, |R25| ;  /* 0x400000190a177220 */ /* 0x001fe20000410000 */
[----:B------:R-:W-:Y:S06]  /*7010*/  BRA `(.L_x_7181) ;  /* 0x0000000000047947 */ /* 0x000fec0003800000 */
.L_x_7182:
[----:B------:R0:W1:Y:S02]  /*7020*/  MUFU.SQRT R23, R3 ;  /* 0x0000000300177308 */ /* 0x0000640000002000 */
.L_x_7181:
[----:B------:R-:W-:Y:S05]  /*7030*/  BSYNC.RECONVERGENT B0 ;  /* 0x0000000000007941 */ /* 0x000fea0003800200 */
.L_x_7180:
        /* <DEDUP_REMOVED lines=23> */
[----:B------:R-:W-:Y:S02]  /*71b0*/  @P0 FSEL R9, R6, RZ, P1 ;  /* 0x000000ff06090208 */ /* 0x000fe40000800000 */
        /* <DEDUP_REMOVED lines=16> */
.L_x_7195:
        /* <DEDUP_REMOVED lines=28> */
.L_x_7194:
        /* <DEDUP_REMOVED lines=11> */
[----:B------:R-:W-:-:S03]  /*7530*/  @P1 FMUL.FTZ R2, R25, R25 ;  /* 0x0000001919021220 */ /* 0x000fc60000410000 */
[----:B0-----:R-:W0:Y:S02]  /*7540*/  @P1 MUFU.RCP R3, R6 ;  /* 0x0000000600031308 */ /* 0x001e240000001000 */
        /* <DEDUP_REMOVED lines=10> */
.L_x_7201:
[----:B------:R-:W-:-:S04]  /*75f0*/  FADD.FTZ R0, -R0, R9 ;  /* 0x0000000900007221 */ /* 0x000fc80000010100 */
[----:B------:R-:W-:-:S07]  /*7600*/  FMUL.FTZ R3, R0, 0.5 ;  /* 0x3f00000000037820 */ /* 0x000fce0000410000 */
.L_x_7202:
[----:B------:R-:W-:Y:S05]  /*7610*/  BSYNC.RECONVERGENT B5 ;  /* 0x0000000000057941 */ /* 0x000fea0003800200 */
.L_x_7200:
[----:B------:R-:W-:Y:S01]  /*7620*/  FADD.FTZ R2, R3, R2 ;  /* 0x0000000203027221 */ /* 0x000fe20000010000 */
[----:B------:R-:W-:-:S04]  /*7630*/  FADD.FTZ R11, R8, R11 ;  /* 0x0000000b080b7221 */ /* 0x000fc80000010000 */
[----:B------:R-:W-:-:S04]  /*7640*/  FMUL.FTZ R2, R2, R11 ;  /* 0x0000000b02027220 */ /* 0x000fc80000410000 */
[----:B------:R0:W2:Y:S01]  /*7650*/  MUFU.SQRT R7, R2 ;  /* 0x0000000200077308 */ /* 0x0000a20000002000 */
[----:B------:R-:W-:Y:S05]  /*7660*/  BRA `(.L_x_7203) ;  /* 0x0000000000487947 */ /* 0x000fea0003800000 */
.L_x_7199:
        /* <DEDUP_REMOVED lines=12> */
.L_x_7198:
[----:B------:R-:W-:Y:S01]  /*7730*/  FADD.FTZ R0, R11, 1 ;  /* 0x3f8000000b007421 */ /* 0x000fe20000010000 */
[----:B0-----:R-:W-:Y:S01]  /*7740*/  MUFU.SQRT R3, R3 ;  /* 0x0000000300037308 */ /* 0x001fe20000002000 */
[----:B------:R-:W-:Y:S02]  /*7750*/  MOV R8, 0x3f800000 ;  /* 0x3f80000000087802 */ /* 0x000fe40000000f00 */
[----:B------:R-:W-:-:S06]  /*7760*/  FMUL.FTZ R0, R0, 0.5 ;  /* 0x3f00000000007820 */ /* 0x000fcc0000410000 */
[----:B------:R-:W0:Y:S02]  /*7770*/  MUFU.SQRT R0, R0 ;  /* 0x0000000000007308 */ /* 0x000e240000002000 */
[----:B0-----:R-:W-:-:S07]  /*7780*/  FMUL.FTZ R7, R3, R0 ;  /* 0x0000000003077220 */ /* 0x001fce0000410000 */
.L_x_7203:
[----:B------:R-:W-:Y:S05]  /*7790*/  BSYNC.RECONVERGENT B1 ;  /* 0x0000000000017941 */ /* 0x000fea0003800200 */
.L_x_7197:
[----:B------:R-:W-:Y:S05]  /*77a0*/  BRA `(.L_x_7204) ;  /* 0x0000000000087947 */ /* 0x000fea0003800000 */
.L_x_7193:
[----:B------:R-:W-:Y:S01]  /*77b0*/  FMUL.FTZ R7, R11, 16777216 ;  /* 0x4b8000000b077820 */ /* 0x000fe20000410000 */
[----:B------:R-:W-:-:S07]  /*77c0*/  FMUL.FTZ R8, R8, 16777216 ;  /* 0x4b80000008087820 */ /* 0x000fce0000410000 */
.L_x_7204:
[----:B------:R-:W-:Y:S05]  /*77d0*/  BSYNC.RELIABLE B0 ;  /* 0x0000000000007941 */ /* 0x000fea0003800100 */
.L_x_7192:
        /* <DEDUP_REMOVED lines=19> */
[----:B-1----:R-:W-:Y:S05]  /*7910*/  CALL.REL.NOINC `($__internal_15_$__cuda_sm3x_div_rn_ftz_f32_slowpath) ;  /* 0x0000009800b47944 */ /* 0x002fea0003c00000 */
[----:B------:R-:W-:-:S07]  /*7920*/  IMAD.MOV.U32 R2, RZ, RZ, R0 ;  /* 0x000000ffff027224 */ /* 0x000fce00078e0000 */
.L_x_7207:
[----:B------:R-:W-:Y:S05]  /*7930*/  BSYNC.RECONVERGENT B5 ;  /* 0x0000000000057941 */ /* 0x000fea0003800200 */
.L_x_7206:
        /* <DEDUP_REMOVED lines=17> */
[----:B------:R-:W-:Y:S02]  /*7a50*/  FSEL R9, R0, 1.8663789033889770508, P2 ;  /* 0x3feee58100097808 */ /* 0x000fe40001000000 */
        /* <DEDUP_REMOVED lines=11> */
.L_x_7205:
        /* <DEDUP_REMOVED lines=18> */
.L_x_7209:
[----:B------:R-:W-:Y:S05]  /*7c30*/  BSYNC.RECONVERGENT B5 ;  /* 0x0000000000057941 */ /* 0x000fea0003800200 */
.L_x_7208:
        /* <DEDUP_REMOVED lines=28> */
.L_x_7196:
[----:B------:R-:W-:Y:S05]  /*7e00*/  BSYNC.RECONVERGENT B4 ;  /* 0x0000000000047941 */ /* 0x000fea0003800200 */
.L_x_7191:
[----:B------:R-:W-:-:S13]  /*7e10*/  ISETP.GE.AND P0, PT, R25, RZ, PT ;  /* 0x000000ff1900720c */ /* 0x000fda0003f06270 */
[----:B-1----:R-:W-:Y:S01]  /*7e20*/  @P0 FADD.FTZ R23, -R23, -RZ ;  /* 0x800000ff17170221 */ /* 0x002fe20000010100 */
[----:B------:R-:W-:Y:S06]  /*7e30*/  BRA `(.L_x_7176) ;  /* 0x0000000c00007947 */ /* 0x000fec0003800000 */
.L_x_7179:
[----:B------:R-:W-:Y:S01]  /*7e40*/  FADD.FTZ R0, -R24, 6.1232342629258392722e-17 ;  /* 0x248d313218007421 */ /* 0x000fe20000010100 */
[----:B------:R-:W-:-:S03]  /*7e50*/  FADD.FTZ R23, -R25, -RZ ;  /* 0x800000ff19177221 */ /* 0x000fc60000010100 */
[----:B------:R-:W-:Y:S01]  /*7e60*/  FADD.FTZ R0, R0, 1.5707963705062866211 ;  /* 0x3fc90fdb00007421 */ /* 0x000fe20000010000 */
[----:B------:R-:W-:Y:S06]  /*7e70*/  BRA `(.L_x_7176) ;  /* 0x0000000800f07947 */ /* 0x000fec0003800000 */
.L_x_7178:
[----:B------:R-:W-:Y:S02]  /*7e80*/  IMAD.MOV.U32 R0, RZ, RZ, RZ ;  /* 0x000000ffff007224 */ /* 0x000fe400078e00ff */
[----:B------:R-:W-:Y:S01]  /*7e90*/  FADD.FTZ R23, -R25, -RZ ;  /* 0x800000ff19177221 */ /* 0x000fe20000010100 */
[----:B------:R-:W-:Y:S06]  /*7ea0*/  BRA `(.L_x_7176) ;  /* 0x0000000800e47947 */ /* 0x000fec0003800000 */
.L_x_7177:
        /* <DEDUP_REMOVED lines=25> */
[----:B------:R-:W-:Y:S05]  /*8040*/  CALL.REL.NOINC `($__internal_15_$__cuda_sm3x_div_rn_ftz_f32_slowpath) ;  /* 0x0000009000e87944 */ /* 0x000fea0003c00000 */
[----:B------:R-:W-:-:S07]  /*8050*/  MOV R3, R0 ;  /* 0x0000000000037202 */ /* 0x000fce0000000f00 */
.L_x_7214:
[----:B------:R-:W-:Y:S05]  /*8060*/  BSYNC.RECONVERGENT B5 ;  /* 0x0000000000057941 */ /* 0x000fea0003800200 */
.L_x_7213:
[----:B------:R-:W-:Y:S02]  /*8070*/  IMAD.MOV.U32 R9, RZ, RZ, 0x3b33710b ;  /* 0x3b33710bff097424 */ /* 0x000fe400078e00ff */
[----:B------:R-:W-:Y:S01]  /*8080*/  FMUL.FTZ R0, R3, R3 ;  /* 0x0000000303007220 */ /* 0x000fe20000410000 */
[----:B------:R-:W-:Y:S01]  /*8090*/  HFMA2 R2, -RZ, RZ, 1.857421875, -1409 ;  /* 0x3f6ee581ff027431 */ /* 0x000fe200000001ff */
[----:B------:R-:W-:Y:S02]  /*80a0*/  ISETP.GE.AND P0, PT, R24, RZ, PT ;  /* 0x000000ff1800720c */ /* 0x000fe40003f06270 */
[----:B------:R-:W-:Y:S01]  /*80b0*/  FFMA.FTZ R9, R0, R9, -0.015681877732276916504 ;  /* 0xbc80774800097423 */ /* 0x000fe20000010009 */
[C---:B------:R-:W-:Y:S01]  /*80c0*/  FSETP.NEU.FTZ.AND P3, PT, R8.reuse, |R25|, PT ;  /* 0x400000190800720b */ /* 0x040fe20003f7d000 */
[----:B------:R-:W-:Y:S01]  /*80d0*/  FADD.FTZ R8, R8, |R25| ;  /* 0x4000001908087221 */ /* 0x000fe20000010000 */
[----:B------:R-:W-:Y:S01]  /*80e0*/  FSETP.NEU.FTZ.AND P1, PT, R7, RZ, PT ;  /* 0x000000ff0700720b */ /* 0x000fe20003f3d000 */
[----:B------:R-:W-:Y:S01]  /*80f0*/  FFMA.FTZ R9, R0, R9, 0.042200751602649688721 ;  /* 0x3d2cdab200097423 */ /* 0x000fe20000010009 */
[----:B------:R-:W-:-:S03]  /*8100*/  FSEL R7, R2, 1.8663789033889770508, !P2 ;  /* 0x3feee58102077808 */ /* 0x000fc60005000000 */
        /* <DEDUP_REMOVED lines=19> */
.L_x_7212:
[CC--:B----4-:R-:W-:Y:S01]  /*8240*/  VIMNMX R2, PT, PT, R3.reuse, R8.reuse, !PT ;  /* 0x0000000803027248 */ /* 0x0d0fe20007fe0100 */
[----:B------:R-:W-:Y:S01]  /*8250*/  MUFU.RCP R14, R7 ;  /* 0x00000007000e7308 */ /* 0x000fe20000001000 */
[----:B------:R-:W-:Y:S01]  /*8260*/  VIMNMX R0, PT, PT, R3, R8, PT ;  /* 0x0000000803007248 */ /* 0x000fe20003fe0100 */
[----:B------:R-:W-:Y:S01]  /*8270*/  BSSY.RECONVERGENT B5, `(.L_x_7216) ;  /* 0x000001b000057945 */ /* 0x000fe20003800200 */
[----:B------:R-:W-:Y:S02]  /*8280*/  LOP3.LUT R6, R2, 0xfe000000, RZ, 0xc0, !PT ;  /* 0xfe00000002067812 */ /* 0x000fe400078ec0ff */
[----:B------:R-:W-:Y:S02]  /*8290*/  FSETP.NEU.FTZ.AND P0, PT, R0, RZ, PT ;  /* 0x000000ff0000720b */ /* 0x000fe40003f1d000 */
[----:B------:R-:W-:Y:S02]  /*82a0*/  LOP3.LUT R9, R6, 0x7e800000, RZ, 0x3c, !PT ;  /* 0x7e80000006097812 */ /* 0x000fe400078e3cff */
[----:B------:R-:W-:-:S03]  /*82b0*/  FSEL R12, R8, R3, !P2 ;  /* 0x00000003080c7208 */ /* 0x000fc60005000000 */
        /* <DEDUP_REMOVED lines=21> */
[----:B------:R-:W-:Y:S05]  /*8410*/  CALL.REL.NOINC `($__internal_15_$__cuda_sm3x_div_rn_ftz_f32_slowpath) ;  /* 0x0000008c00f47944 */ /* 0x000fea0003c00000 */
.L_x_7217:
[----:B------:R-:W-:Y:S05]  /*8420*/  BSYNC.RECONVERGENT B5 ;  /* 0x0000000000057941 */ /* 0x000fea0003800200 */
.L_x_7216:
        /* <DEDUP_REMOVED lines=29> */
.L_x_7211:
[----:B------:R-:W-:Y:S01]  /*8600*/  FMUL.FTZ R0, R24, 0.36787945032119750977 ;  /* 0x3ebc5ab218007820 */ /* 0x000fe20000410000 */
[----:B----4-:R-:W-:Y:S01]  /*8610*/  FMUL.FTZ R2, R25, 0.36787945032119750977 ;  /* 0x3ebc5ab219027820 */ /* 0x010fe20000410000 */
[----:B------:R-:W-:Y:S01]  /*8620*/  MUFU.RCP R14, R7 ;  /* 0x00000007000e7308 */ /* 0x000fe20000001000 */
[----:B------:R-:W-:Y:S01]  /*8630*/  FSEL R12, R8, R3, !P2 ;  /* 0x00000003080c7208 */ /* 0x000fe20005000000 */
[----:B------:R-:W-:Y:S01]  /*8640*/  FADD.FTZ R0, |R0|, -RZ ;  /* 0x800000ff00007221 */ /* 0x000fe20000010200 */
[----:B------:R-:W-:Y:S01]  /*8650*/  FADD.FTZ R9, |R2|, -RZ ;  /* 0x800000ff02097221 */ /* 0x000fe20000010200 */
[----:B------:R-:W-:Y:S01]  /*8660*/  IMAD.MOV.U32 R23, RZ, RZ, 0x3f800000 ;  /* 0x3f800000ff177424 */ /* 0x000fe200078e00ff */
[----:B------:R-:W-:Y:S03]  /*8670*/  BSSY.RECONVERGENT B5, `(.L_x_7218) ;  /* 0x000001c000057945 */ /* 0x000fe60003800200 */
        /* <DEDUP_REMOVED lines=26> */
[----:B------:R-:W-:Y:S05]  /*8820*/  CALL.REL.NOINC `($__internal_15_$__cuda_sm3x_div_rn_ftz_f32_slowpath) ;  /* 0x0000008800f07944 */ /* 0x000fea0003c00000 */
.L_x_7219:
[----:B------:R-:W-:Y:S05]  /*8830*/  BSYNC.RECONVERGENT B5 ;  /* 0x0000000000057941 */ /* 0x000fea0003800200 */
.L_x_7218:
        /* <DEDUP_REMOVED lines=27> */
.L_x_7215:
[----:B------:R-:W-:Y:S05]  /*89f0*/  BSYNC.RECONVERGENT B4 ;  /* 0x0000000000047941 */ /* 0x000fea0003800200 */
.L_x_7210:
[----:B------:R-:W-:Y:S01]  /*8a00*/  ISETP.GE.AND P0, PT, R25, RZ, PT ;  /* 0x000000ff1900720c */ /* 0x000fe20003f06270 */
[----:B------:R-:W-:Y:S01]  /*8a10*/  FADD.FTZ R23, R23, 0.69314718246459960938 ;  /* 0x3f31721817177421 */ /* 0x000fe20000010000 */
[----:B------:R-:W-:-:S11]  /*8a20*/  FADD.FTZ R0, |R0|, -RZ ;  /* 0x800000ff00007221 */ /* 0x000fd60000010200 */
[----:B------:R-:W-:-:S07]  /*8a30*/  @P0 FADD.FTZ R23, -R23, -RZ ;  /* 0x800000ff17170221 */ /* 0x000fce0000010100 */
.L_x_7176:
[----:B------:R-:W-:Y:S05]  /*8a40*/  BSYNC.RECONVERGENT B2 ;  /* 0x0000000000027941 */ /* 0x000fea0003800200 */
.L_x_7174:
[----:B------:R-:W-:-:S04]  /*8a50*/  FSETP.NAN.FTZ.AND P0, PT, |R0|, |R0|, PT ;  /* 0x400000000000720b */ /* 0x000fc80003f18200 */
[----:B------:R-:W-:-:S13]  /*8a60*/  FSETP.NAN.OR P1, PT, |R23|, |R23|, !P0 ;  /* 0x400000171700720b */ /* 0x000fda0004728600 */
[----:B------:R-:W-:-:S04]  /*8a70*/  @!P1 FADD.FTZ R23, |R23|, -RZ ;  /* 0x800000ff17179221 */ /* 0x000fc80000010200 */
[----:B------:R-:W-:Y:S01]  /*8a80*/  @P0 IMAD.MOV.U32 R22, RZ, RZ, R23 ;  /* 0x000000ffff160224 */ /* 0x000fe200078e0017 */
[----:B------:R-:W-:Y:S01]  /*8a90*/  @P0 MOV R23, R0 ;  /* 0x0000000000170202 */ /* 0x000fe20000000f00 */
[----:B------:R-:W-:Y:S06]  /*8aa0*/  @P0 BRA `(.L_x_7173) ;  /* 0x0000000000140947 */ /* 0x000fec0003800000 */
[C---:B------:R-:W-:Y:S01]  /*8ab0*/  FSETP.NAN.FTZ.AND P0, PT, |R23|.reuse, |R23|, PT ;  /* 0x400000171700720b */ /* 0x040fe20003f18200 */
[----:B----4-:R-:W-:Y:S01]  /*8ac0*/  FADD.FTZ R2, |R23|, -RZ ;  /* 0x800000ff17027221 */ /* 0x010fe20000010200 */
[----:B------:R-:W-:-:S11]  /*8ad0*/  IMAD.MOV.U32 R22, RZ, RZ, R23 ;  /* 0x000000ffff167224 */ /* 0x000fd600078e0017 */
[----:B------:R-:W-:Y:S01]  /*8ae0*/  @!P0 LOP3.LUT R23, R0, 0x80000000, R25, 0xb8, !PT ;  /* 0x8000000000178812 */ /* 0x000fe200078eb819 */
[----:B------:R-:W-:-:S07]  /*8af0*/  @!P0 IMAD.MOV.U32 R22, RZ, RZ, R2 ;  /* 0x000000ffff168224 */ /* 0x000fce00078e0002 */
.L_x_7173:
[----:B------:R-:W-:Y:S05]  /*8b00*/  BSYNC.RECONVERGENT B3 ;  /* 0x0000000000037941 */ /* 0x000fea0003800200 */
.L_x_7172:
[----:B--2---:R-:W-:Y:S01]  /*8b10*/  IADD3 R3, PT, PT, R26, 0x100, RZ ;  /* 0x000001001a037810 */ /* 0x004fe20007ffe0ff */
[----:B------:R-:W-:Y:S01]  /*8b20*/  BSSY.RECONVERGENT B3, `(.L_x_7220) ;  /* 0x000026a000037945 */ /* 0x000fe20003800200 */
[----:B------:R-:W-:Y:S02]  /*8b30*/  CS2R R24, SRZ ;  /* 0x0000000000187805 */ /* 0x000fe4000001ff00 */
[----:B------:R-:W-:-:S13]  /*8b40*/  ISETP.GE.AND P0, PT, R3, R28, PT ;  /* 0x0000001c0300720c */ /* 0x000fda0003f06270 */
[----:B------:R-:W-:Y:S05]  /*8b50*/  @P0 BRA `(.L_x_7221) ;  /* 0x0000002400980947 */ /* 0x000fea0003800000 */
[C---:B------:R-:W-:Y:S01]  /*8b60*/  FSETP.NAN.FTZ.AND P1, PT, |R16|.reuse, |R16|, PT ;  /* 0x400000101000720b */ /* 0x040fe20003f38200 */
        /* <DEDUP_REMOVED lines=21> */
.L_x_7223:
        /* <DEDUP_REMOVED lines=69> */
.L_x_7233:
[----:B------:R-:W-:-:S04]  /*9110*/  FADD.FTZ R2, -R7, R6 ;  /* 0x0000000607027221 */ /* 0x000fc80000010100 */
[----:B------:R-:W-:-:S07]  /*9120*/  FMUL.FTZ R2, R2, 0.5 ;  /* 0x3f00000002027820 */ /* 0x000fce0000410000 */
.L_x_7234:
[----:B------:R-:W-:Y:S05]  /*9130*/  BSYNC.RECONVERGENT B1 ;  /* 0x0000000000017941 */ /* 0x000fea0003800200 */
.L_x_7232:
        /* <DEDUP_REMOVED lines=11> */
.L_x_7236:
[----:B------:R-:W-:-:S04]  /*91f0*/  FADD.FTZ R10, R9, -R10 ;  /* 0x8000000a090a7221 */ /* 0x000fc80000010000 */
[----:B------:R-:W-:-:S07]  /*9200*/  FMUL.FTZ R13, R10, 0.5 ;  /* 0x3f0000000a0d7820 */ /* 0x000fce0000410000 */
.L_x_7237:
[----:B------:R-:W-:Y:S05]  /*9210*/  BSYNC.RECONVERGENT B1 ;  /* 0x0000000000017941 */ /* 0x000fea0003800200 */
.L_x_7235:
[----:B------:R-:W-:Y:S01]  /*9220*/  FADD.FTZ R2, R13, R2 ;  /* 0x000000020d027221 */ /* 0x000fe20000010000 */
[----:B------:R-:W-:Y:S01]  /*9230*/  FADD.FTZ R13, R11, 1 ;  /* 0x3f8000000b0d7421 */ /* 0x000fe20000010000 */
[----:B------:R-:W-:Y:S02]  /*9240*/  IMAD.MOV.U32 R15, RZ, RZ, 0x3e800000 ;  /* 0x3e800000ff0f7424 */ /* 0x000fe400078e00ff */
        /* <DEDUP_REMOVED lines=32> */
.L_x_7231:
[----:B------:R-:W-:-:S13]  /*9450*/  FSETP.GEU.FTZ.AND P0, PT, R8, 1, PT ;  /* 0x3f8000000800780b */ /* 0x000fda0003f1e000 */
[----:B------:R-:W-:Y:S05]  /*9460*/  @!P0 BRA `(.L_x_7238) ;  /* 0x0000000000848947 */ /* 0x000fea0003800000 */
[----:B------:R-:W-:Y:S01]  /*9470*/  FMUL.FTZ R12, R7, R0 ;  /* 0x00000000070c7220 */ /* 0x000fe20000410000 */
[----:B------:R-:W-:Y:S02]  /*9480*/  IMAD.MOV.U32 R15, RZ, RZ, 0x3e800000 ;  /* 0x3e800000ff0f7424 */ /* 0x000fe400078e00ff */
[----:B------:R-:W-:Y:S01]  /*9490*/  HFMA2 R21, -RZ, RZ, 1.3056640625, -1.8671875 ;  /* 0x3d39bf78ff157431 */ /* 0x000fe200000001ff */
        /* <DEDUP_REMOVED lines=30> */
.L_x_7238:
[----:B------:R-:W-:-:S04]  /*9680*/  FADD.FTZ R2, -R8, 1 ;  /* 0x3f80000008027421 */ /* 0x000fc80000010100 */
[----:B------:R-:W-:-:S06]  /*9690*/  FMUL.FTZ R2, R7, R2 ;  /* 0x0000000207027220 */ /* 0x000fcc0000410000 */
[----:B------:R-:W0:Y:S08]  /*96a0*/  MUFU.SQRT R2, R2 ;  /* 0x0000000200027308 */ /* 0x000e300000002000 */
[----:B0-----:R-:W0:Y:S02]  /*96b0*/  MUFU.RCP R10, R2 ;  /* 0x00000002000a7308 */ /* 0x001e240000001000 */
[----:B0-----:R-:W-:Y:S01]  /*96c0*/  FMUL.FTZ R25, R10, |R17| ;  /* 0x400000110a197220 */ /* 0x001fe20000410000 */
[----:B------:R-:W-:Y:S06]  /*96d0*/  BRA `(.L_x_7229) ;  /* 0x0000000000047947 */ /* 0x000fec0003800000 */
.L_x_7230:
[----:B------:R0:W1:Y:S02]  /*96e0*/  MUFU.SQRT R25, R3 ;  /* 0x0000000300197308 */ /* 0x0000640000002000 */
.L_x_7229:
[----:B------:R-:W-:Y:S05]  /*96f0*/  BSYNC.RECONVERGENT B0 ;  /* 0x0000000000007941 */ /* 0x000fea0003800200 */
.L_x_7228:
        /* <DEDUP_REMOVED lines=40> */
.L_x_7243:
        /* <DEDUP_REMOVED lines=28> */
.L_x_7242:
        /* <DEDUP_REMOVED lines=23> */
.L_x_7249:
[----:B------:R-:W-:-:S04]  /*9cb0*/  FADD.FTZ R0, -R0, R9 ;  /* 0x0000000900007221 */ /* 0x000fc80000010100 */
[----:B------:R-:W-:-:S07]  /*9cc0*/  FMUL.FTZ R3, R0, 0.5 ;  /* 0x3f00000000037820 */ /* 0x000fce0000410000 */
.L_x_7250:
[----:B------:R-:W-:Y:S05]  /*9cd0*/  BSYNC.RECONVERGENT B5 ;  /* 0x0000000000057941 */ /* 0x000fea0003800200 */
.L_x_7248:
[----:B------:R-:W-:Y:S01]  /*9ce0*/  FADD.FTZ R2, R3, R2 ;  /* 0x0000000203027221 */ /* 0x000fe20000010000 */
[----:B------:R-:W-:-:S04]  /*9cf0*/  FADD.FTZ R11, R8, R11 ;  /* 0x0000000b080b7221 */ /* 0x000fc80000010000 */
[----:B------:R-:W-:-:S04]  /*9d00*/  FMUL.FTZ R2, R2, R11 ;  /* 0x0000000b02027220 */ /* 0x000fc80000410000 */
[----:B------:R0:W2:Y:S01]  /*9d10*/  MUFU.SQRT R7, R2 ;  /* 0x0000000200077308 */ /* 0x0000a20000002000 */
[----:B------:R-:W-:Y:S05]  /*9d20*/  BRA `(.L_x_7251) ;  /* 0x0000000000487947 */ /* 0x000fea0003800000 */
.L_x_7247:
        /* <DEDUP_REMOVED lines=12> */
.L_x_7246:
[----:B------:R-:W-:Y:S01]  /*9df0*/  FADD.FTZ R0, R11, 1 ;  /* 0x3f8000000b007421 */ /* 0x000fe20000010000 */
[----:B0-----:R-:W-:Y:S01]  /*9e00*/  MUFU.SQRT R3, R3 ;  /* 0x0000000300037308 */ /* 0x001fe20000002000 */
[----:B------:R-:W-:Y:S02]  /*9e10*/  IMAD.MOV.U32 R8, RZ, RZ, 0x3f800000 ;  /* 0x3f800000ff087424 */ /* 0x000fe400078e00ff */
[----:B------:R-:W-:-:S06]  /*9e20*/  FMUL.FTZ R0, R0, 0.5 ;  /* 0x3f00000000007820 */ /* 0x000fcc0000410000 */
[----:B------:R-:W0:Y:S02]  /*9e30*/  MUFU.SQRT R0, R0 ;  /* 0x0000000000007308 */ /* 0x000e240000002000 */
[----:B0-----:R-:W-:-:S07]  /*9e40*/  FMUL.FTZ R7, R3, R0 ;  /* 0x0000000003077220 */ /* 0x001fce0000410000 */
.L_x_7251:
[----:B------:R-:W-:Y:S05]  /*9e50*/  BSYNC.RECONVERGENT B1 ;  /* 0x0000000000017941 */ /* 0x000fea0003800200 */
.L_x_7245:
[----:B------:R-:W-:Y:S05]  /*9e60*/  BRA `(.L_x_7252) ;  /* 0x0000000000087947 */ /* 0x000fea0003800000 */
.L_x_7241:
[----:B------:R-:W-:Y:S01]  /*9e70*/  FMUL.FTZ R7, R11, 16777216 ;  /* 0x4b8000000b077820 */ /* 0x000fe20000410000 */
[----:B------:R-:W-:-:S07]  /*9e80*/  FMUL.FTZ R8, R8, 16777216 ;  /* 0x4b80000008087820 */ /* 0x000fce0000410000 */
.L_x_7252:
[----:B------:R-:W-:Y:S05]  /*9e90*/  BSYNC.RELIABLE B0 ;  /* 0x0000000000007941 */ /* 0x000fea0003800100 */
.L_x_7240:
        /* <DEDUP_REMOVED lines=19> */
[----:B-1----:R-:W-:Y:S05]  /*9fd0*/  CALL.REL.NOINC `($__internal_15_$__cuda_sm3x_div_rn_ftz_f32_slowpath) ;  /* 0x0000007400047944 */ /* 0x002fea0003c00000 */
[----:B------:R-:W-:-:S07]  /*9fe0*/  IMAD.MOV.U32 R2, RZ, RZ, R0 ;  /* 0x000000ffff027224 */ /* 0x000fce00078e0000 */
.L_x_7255:
[----:B------:R-:W-:Y:S05]  /*9ff0*/  BSYNC.RECONVERGENT B5 ;  /* 0x0000000000057941 */ /* 0x000fea0003800200 */
.L_x_7254:
        /* <DEDUP_REMOVED lines=29> */
.L_x_7253:
        /* <DEDUP_REMOVED lines=18> */
.L_x_7257:
[----:B------:R-:W-:Y:S05]  /*a2f0*/  BSYNC.RECONVERGENT B5 ;  /* 0x0000000000057941 */ /* 0x000fea0003800200 */
.L_x_7256:
        /* <DEDUP_REMOVED lines=28> */
.L_x_7244:
[----:B------:R-:W-:Y:S05]  /*a4c0*/  BSYNC.RECONVERGENT B4 ;  /* 0x0000000000047941 */ /* 0x000fea0003800200 */
.L_x_7239:
[----:B------:R-:W-:-:S13]  /*a4d0*/  ISETP.GE.AND P0, PT, R17, RZ, PT ;  /* 0x000000ff1100720c */ /* 0x000fda0003f06270 */
[----:B-1----:R-:W-:Y:S01]  /*a4e0*/  @P0 FADD.FTZ R25, -R25, -RZ ;  /* 0x800000ff19190221 */ /* 0x002fe20000010100 */
[----:B------:R-:W-:Y:S06]  /*a4f0*/  BRA `(.L_x_7224) ;  /* 0x0000000c00007947 */ /* 0x000fec0003800000 */
.L_x_7227:
[----:B------:R-:W-:Y:S01]  /*a500*/  FADD.FTZ R0, -R16, 6.1232342629258392722e-17 ;  /* 0x248d313210007421 */ /* 0x000fe20000010100 */
[----:B------:R-:W-:-:S03]  /*a510*/  FADD.FTZ R25, -R17, -RZ ;  /* 0x800000ff11197221 */ /* 0x000fc60000010100 */
[----:B------:R-:W-:Y:S01]  /*a520*/  FADD.FTZ R0, R0, 1.5707963705062866211 ;  /* 0x3fc90fdb00007421 */ /* 0x000fe20000010000 */
[----:B------:R-:W-:Y:S06]  /*a530*/  BRA `(.L_x_7224) ;  /* 0x0000000800f07947 */ /* 0x000fec0003800000 */
.L_x_7226:
[----:B------:R-:W-:Y:S01]  /*a540*/  MOV R0, RZ ;  /* 0x000000ff00007202 */ /* 0x000fe20000000f00 */
[----:B------:R-:W-:Y:S01]  /*a550*/  FADD.FTZ R25, -R17, -RZ ;  /* 0x800000ff11197221 */ /* 0x000fe20000010100 */
[----:B------:R-:W-:Y:S06]  /*a560*/  BRA `(.L_x_7224) ;  /* 0x0000000800e47947 */ /* 0x000fec0003800000 */
.L_x_7225:
        /* <DEDUP_REMOVED lines=26> */
[----:B------:R-:W-:-:S07]  /*a710*/  IMAD.MOV.U32 R3, RZ, RZ, R0 ;  /* 0x000000ffff037224 */ /* 0x000fce00078e0000 */
.L_x_7262:
[----:B------:R-:W-:Y:S05]  /*a720*/  BSYNC.RECONVERGENT B5 ;  /* 0x0000000000057941 */ /* 0x000fea0003800200 */
.L_x_7261:
[----:B------:R-:W-:Y:S02]  /*a730*/  HFMA2 R9, -RZ, RZ, 0.89990234375, 10328 ;  /* 0x3b33710bff097431 */ /* 0x000fe400000001ff */
[----:B------:R-:W-:Y:S01]  /*a740*/  FMUL.FTZ R0, R3, R3 ;  /* 0x0000000303007220 */ /* 0x000fe20000410000 */
[----:B------:R-:W-:Y:S01]  /*a750*/  ISETP.GE.AND P0, PT, R16, RZ, PT ;  /* 0x000000ff1000720c */ /* 0x000fe20003f06270 */
[----:B------:R-:W-:Y:S01]  /*a760*/  IMAD.MOV.U32 R2, RZ, RZ, 0x3f6ee581 ;  /* 0x3f6ee581ff027424 */ /* 0x000fe200078e00ff */
[C---:B------:R-:W-:Y:S01]  /*a770*/  FSETP.NEU.FTZ.AND P3, PT, R8.reuse, |R17|, PT ;  /* 0x400000110800720b */ /* 0x040fe20003f7d000 */
[----:B------:R-:W-:Y:S01]  /*a780*/  FADD.FTZ R8, R8, |R17| ;  /* 0x4000001108087221 */ /* 0x000fe20000010000 */
[----:B------:R-:W-:Y:S02]  /*a790*/  FSETP.NEU.FTZ.AND P1, PT, R7, RZ, PT ;  /* 0x000000ff0700720b */ /* 0x000fe40003f3d000 */
[----:B------:R-:W-:Y:S01]  /*a7a0*/  FSEL R7, R2, 1.8663789033889770508, !P2 ;  /* 0x3feee58102077808 */ /* 0x000fe20005000000 */
        /* <DEDUP_REMOVED lines=21> */
.L_x_7260:
        /* <DEDUP_REMOVED lines=27> */
[----:B------:R-:W-:Y:S01]  /*aab0*/  MOV R2, 0xaae0 ;  /* 0x0000aae000027802 */ /* 0x000fe20000000f00 */
[----:B------:R-:W-:-:S07]  /*aac0*/  IMAD.MOV.U32 R3, RZ, RZ, R7 ;  /* 0x000000ffff037224 */ /* 0x000fce00078e0007 */
[----:B------:R-:W-:Y:S05]  /*aad0*/  CALL.REL.NOINC `($__internal_15_$__cuda_sm3x_div_rn_ftz_f32_slowpath) ;  /* 0x0000006800447944 */ /* 0x000fea0003c00000 */
.L_x_7265:
[----:B------:R-:W-:Y:S05]  /*aae0*/  BSYNC.RECONVERGENT B5 ;  /* 0x0000000000057941 */ /* 0x000fea0003800200 */
.L_x_7264:
        /* <DEDUP_REMOVED lines=16> */
[----:B------:R-:W-:Y:S02]  /*abf0*/  FSEL R7, R2, 1.8663789033889770508, !P2 ;  /* 0x3feee58102077808 */ /* 0x000fe40005000000 */
[----:B------:R-:W-:-:S05]  /*ac00*/  FFMA.FTZ R3, R9, 0.93318945169448852539, -R0 ;  /* 0x3f6ee58109037823 */ /* 0x000fca0000010800 */
        /* <DEDUP_REMOVED lines=11> */
.L_x_7259:
        /* <DEDUP_REMOVED lines=32> */
[----:B------:R-:W-:Y:S02]  /*aec0*/  MOV R3, R7 ;  /* 0x0000000700037202 */ /* 0x000fe40000000f00 */
[----:B------:R-:W-:-:S07]  /*aed0*/  MOV R2, 0xaef0 ;  /* 0x0000aef000027802 */ /* 0x000fce0000000f00 */
[----:B------:R-:W-:Y:S05]  /*aee0*/  CALL.REL.NOINC `($__internal_15_$__cuda_sm3x_div_rn_ftz_f32_slowpath) ;  /* 0x0000006400407944 */ /* 0x000fea0003c00000 */
.L_x_7267:
[----:B------:R-:W-:Y:S05]  /*aef0*/  BSYNC.RECONVERGENT B5 ;  /* 0x0000000000057941 */ /* 0x000fea0003800200 */
.L_x_7266:
[----:B------:R-:W-:Y:S02]  /*af00*/  IMAD.MOV.U32 R3, RZ, RZ, 0x3b33710b ;  /* 0x3b33710bff037424 */ /* 0x000fe400078e00ff */
[----:B------:R-:W-:Y:S01]  /*af10*/  FMUL.FTZ R2, R0, R0 ;  /* 0x0000000000027220 */ /* 0x000fe20000410000 */
[----:B------:R-:W-:Y:S01]  /*af20*/  IMAD.MOV.U32 R9, RZ, RZ, 0x3f6ee581 ;  /* 0x3f6ee581ff097424 */ /* 0x000fe200078e00ff */
[----:B------:R-:W-:Y:S02]  /*af30*/  ISETP.GE.AND P0, PT, R16, RZ, PT ;  /* 0x000000ff1000720c */ /* 0x000fe40003f06270 */
[C---:B------:R-:W-:Y:S01]  /*af40*/  FFMA.FTZ R3, R2.reuse, R3, -0.015681877732276916504 ;  /* 0xbc80774802037423 */ /* 0x040fe20000010003 */
[----:B------:R-:W-:Y:S02]  /*af50*/  FSETP.NEU.FTZ.AND P1, PT, R7, RZ, PT ;  /* 0x000000ff0700720b */ /* 0x000fe40003f3d000 */
[----:B------:R-:W-:Y:S01]  /*af60*/  FSEL R7, R9, 1.8663789033889770508, !P2 ;  /* 0x3feee58109077808 */ /* 0x000fe20005000000 */
[----:B------:R-:W-:Y:S01]  /*af70*/  FFMA.FTZ R3, R2, R3, 0.042200751602649688721 ;  /* 0x3d2cdab202037423 */ /* 0x000fe20000010003 */
[----:B------:R-:W-:-:S03]  /*af80*/  FSETP.NEU.FTZ.AND P3, PT, R8, |R17|, PT ;  /* 0x400000110800720b */ /* 0x000fc60003f7d000 */
        /* <DEDUP_REMOVED lines=17> */
[----:B------:R-:W-:-:S07]  /*b0a0*/  FSEL R0, R3, R2, P0 ;  /* 0x0000000203007208 */ /* 0x000fce0000000000 */
.L_x_7263:
[----:B------:R-:W-:Y:S05]  /*b0b0*/  BSYNC.RECONVERGENT B4 ;  /* 0x0000000000047941 */ /* 0x000fea0003800200 */
.L_x_7258:
[----:B------:R-:W-:Y:S01]  /*b0c0*/  ISETP.GE.AND P0, PT, R17, RZ, PT ;  /* 0x000000ff1100720c */ /* 0x000fe20003f06270 */
[----:B------:R-:W-:Y:S01]  /*b0d0*/  FADD.FTZ R25, R25, 0.69314718246459960938 ;  /* 0x3f31721819197421 */ /* 0x000fe20000010000 */
[----:B------:R-:W-:-:S11]  /*b0e0*/  FADD.FTZ R0, |R0|, -RZ ;  /* 0x800000ff00007221 */ /* 0x000fd60000010200 */
[----:B------:R-:W-:-:S07]  /*b0f0*/  @P0 FADD.FTZ R25, -R25, -RZ ;  /* 0x800000ff19190221 */ /* 0x000fce0000010100 */
.L_x_7224:
[----:B------:R-:W-:Y:S05]  /*b100*/  BSYNC.RECONVERGENT B2 ;  /* 0x0000000000027941 */ /* 0x000fea0003800200 */
.L_x_7222:
        /* <DEDUP_REMOVED lines=9> */
[----:B------:R-:W-:Y:S02]  /*b1a0*/  @!P0 LOP3.LUT R25, R0, 0x80000000, R17, 0xb8, !PT ;  /* 0x8000000000198812 */ /* 0x000fe400078eb811 */
[----:B------:R-:W-:-:S07]  /*b1b0*/  @!P0 MOV R24, R2 ;  /* 0x0000000200188202 */ /* 0x000fce0000000f00 */
.L_x_7221:
[----:B------:R-:W-:Y:S05]  /*b1c0*/  BSYNC.RECONVERGENT B3 ;  /* 0x0000000000037941 */ /* 0x000fea0003800200 */
.L_x_7220:
[----:B------:R-:W-:Y:S01]  /*b1d0*/  VIADD R3, R26, 0x180 ;  /* 0x000001801a037836 */ /* 0x000fe20000000000 */
[----:B------:R-:W-:Y:S01]  /*b1e0*/  BSSY.RECONVERGENT B3, `(.L_x_7268) ;  /* 0x0000268000037945 */ /* 0x000fe20003800200 */
[----:B------:R-:W-:-:S03]  /*b1f0*/  CS2R R16, SRZ ;  /* 0x0000000000107805 */ /* 0x000fc6000001ff00 */
        /* <DEDUP_REMOVED lines=24> */
.L_x_7271:
        /* <DEDUP_REMOVED lines=69> */
.L_x_7281:
[----:B------:R-:W-:-:S04]  /*b7d0*/  FADD.FTZ R2, -R7, R6 ;  /* 0x0000000607027221 */ /* 0x000fc80000010100 */
[----:B------:R-:W-:-:S07]  /*b7e0*/  FMUL.FTZ R2, R2, 0.5 ;  /* 0x3f00000002027820 */ /* 0x000fce0000410000 */
.L_x_7282:
[----:B------:R-:W-:Y:S05]  /*b7f0*/  BSYNC.RECONVERGENT B1 ;  /* 0x0000000000017941 */ /* 0x000fea0003800200 */
.L_x_7280:
        /* <DEDUP_REMOVED lines=11> */
.L_x_7284:
[----:B------:R-:W-:-:S04]  /*b8b0*/  FADD.FTZ R13, R9, -R10 ;  /* 0x8000000a090d7221 */ /* 0x000fc80000010000 */
[----:B------:R-:W-:-:S07]  /*b8c0*/  FMUL.FTZ R13, R13, 0.5 ;  /* 0x3f0000000d0d7820 */ /* 0x000fce0000410000 */
.L_x_7285:
[----:B------:R-:W-:Y:S05]  /*b8d0*/  BSYNC.RECONVERGENT B1 ;  /* 0x0000000000017941 */ /* 0x000fea0003800200 */
.L_x_7283:
        /* <DEDUP_REMOVED lines=35> */
.L_x_7279:
        /* <DEDUP_REMOVED lines=35> */
.L_x_7286:
[----:B------:R-:W-:-:S04]  /*bd40*/  FADD.FTZ R2, -R8, 1 ;  /* 0x3f80000008027421 */ /* 0x000fc80000010100 */
[----:B------:R-:W-:-:S06]  /*bd50*/  FMUL.FTZ R2, R7, R2 ;  /* 0x0000000207027220 */ /* 0x000fcc0000410000 */
[----:B------:R-:W0:Y:S08]  /*bd60*/  MUFU.SQRT R2, R2 ;  /* 0x0000000200027308 */ /* 0x000e300000002000 */
[----:B0-----:R-:W0:Y:S02]  /*bd70*/  MUFU.RCP R10, R2 ;  /* 0x00000002000a7308 */ /* 0x001e240000001000 */
[----:B0-----:R-:W-:Y:S01]  /*bd80*/  FMUL.FTZ R17, R10, |R19| ;  /* 0x400000130a117220 */ /* 0x001fe20000410000 */
[----:B------:R-:W-:Y:S06]  /*bd90*/  BRA `(.L_x_7277) ;  /* 0x0000000000047947 */ /* 0x000fec0003800000 */
.L_x_7278:
[----:B------:R0:W1:Y:S02]  /*bda0*/  MUFU.SQRT R17, R3 ;  /* 0x0000000300117308 */ /* 0x0000640000002000 */
.L_x_7277:
[----:B------:R-:W-:Y:S05]  /*bdb0*/  BSYNC.RECONVERGENT B0 ;  /* 0x0000000000007941 */ /* 0x000fea0003800200 */
.L_x_7276:
        /* <DEDUP_REMOVED lines=22> */
[----:B------:R-:W-:-:S04]  /*bf20*/  HFMA2 R7, -RZ, RZ, 1.265625, -5052 ;  /* 0x3d10ecefff077431 */ /* 0x000fc800000001ff */
        /* <DEDUP_REMOVED lines=17> */
.L_x_7291:
        /* <DEDUP_REMOVED lines=14> */
[----:B------:R-:W-:-:S04]  /*c120*/  HFMA2 R2, -RZ, RZ, 1.9599609375, 20144 ;  /* 0x3fd774ebff027431 */ /* 0x000fc800000001ff */
        /* <DEDUP_REMOVED lines=13> */
.L_x_7290:
        /* <DEDUP_REMOVED lines=23> */
.L_x_7297:
[----:B------:R-:W-:-:S04]  /*c370*/  FADD.FTZ R0, -R0, R9 ;  /* 0x0000000900007221 */ /* 0x000fc80000010100 */
[----:B------:R-:W-:-:S07]  /*c380*/  FMUL.FTZ R3, R0, 0.5 ;  /* 0x3f00000000037820 */ /* 0x000fce0000410000 */
.L_x_7298:
[----:B------:R-:W-:Y:S05]  /*c390*/  BSYNC.RECONVERGENT B5 ;  /* 0x0000000000057941 */ /* 0x000fea0003800200 */
.L_x_7296:
[----:B------:R-:W-:Y:S01]  /*c3a0*/  FADD.FTZ R2, R3, R2 ;  /* 0x0000000203027221 */ /* 0x000fe20000010000 */
[----:B------:R-:W-:-:S04]  /*c3b0*/  FADD.FTZ R11, R8, R11 ;  /* 0x0000000b080b7221 */ /* 0x000fc80000010000 */
[----:B------:R-:W-:-:S04]  /*c3c0*/  FMUL.FTZ R2, R2, R11 ;  /* 0x0000000b02027220 */ /* 0x000fc80000410000 */
[----:B------:R0:W2:Y:S01]  /*c3d0*/  MUFU.SQRT R7, R2 ;  /* 0x0000000200077308 */ /* 0x0000a20000002000 */
[----:B------:R-:W-:Y:S05]  /*c3e0*/  BRA `(.L_x_7299) ;  /* 0x0000000000487947 */ /* 0x000fea0003800000 */
.L_x_7295:
        /* <DEDUP_REMOVED lines=12> */
.L_x_7294:
[----:B------:R-:W-:Y:S01]  /*c4b0*/  FADD.FTZ R0, R11, 1 ;  /* 0x3f8000000b007421 */ /* 0x000fe20000010000 */
[----:B0-----:R-:W-:Y:S01]  /*c4c0*/  MUFU.SQRT R3, R3 ;  /* 0x0000000300037308 */ /* 0x001fe20000002000 */
[----:B------:R-:W-:Y:S02]  /*c4d0*/  IMAD.MOV.U32 R8, RZ, RZ, 0x3f800000 ;  /* 0x3f800000ff087424 */ /* 0x000fe400078e00ff */
[----:B------:R-:W-:-:S06]  /*c4e0*/  FMUL.FTZ R0, R0, 0.5 ;  /* 0x3f00000000007820 */ /* 0x000fcc0000410000 */
[----:B------:R-:W0:Y:S02]  /*c4f0*/  MUFU.SQRT R0, R0 ;  /* 0x0000000000007308 */ /* 0x000e240000002000 */
[----:B0-----:R-:W-:-:S07]  /*c500*/  FMUL.FTZ R7, R3, R0 ;  /* 0x0000000003077220 */ /* 0x001fce0000410000 */
.L_x_7299:
[----:B------:R-:W-:Y:S05]  /*c510*/  BSYNC.RECONVERGENT B1 ;  /* 0x0000000000017941 */ /* 0x000fea0003800200 */
.L_x_7293:
[----:B------:R-:W-:Y:S05]  /*c520*/  BRA `(.L_x_7300) ;  /* 0x0000000000087947 */ /* 0x000fea0003800000 */
.L_x_7289:
[----:B------:R-:W-:Y:S01]  /*c530*/  FMUL.FTZ R7, R11, 16777216 ;  /* 0x4b8000000b077820 */ /* 0x000fe20000410000 */
[----:B------:R-:W-:-:S07]  /*c540*/  FMUL.FTZ R8, R8, 16777216 ;  /* 0x4b80000008087820 */ /* 0x000fce0000410000 */
.L_x_7300:
[----:B------:R-:W-:Y:S05]  /*c550*/  BSYNC.RELIABLE B0 ;  /* 0x0000000000007941 */ /* 0x000fea0003800100 */
.L_x_7288:
        /* <DEDUP_REMOVED lines=21> */
.L_x_7303:
[----:B------:R-:W-:Y:S05]  /*c6b0*/  BSYNC.RECONVERGENT B5 ;  /* 0x0000000000057941 */ /* 0x000fea0003800200 */
.L_x_7302:
        /* <DEDUP_REMOVED lines=29> */
.L_x_7301:
        /* <DEDUP_REMOVED lines=18> */
.L_x_7305:
[----:B------:R-:W-:Y:S05]  /*c9b0*/  BSYNC.RECONVERGENT B5 ;  /* 0x0000000000057941 */ /* 0x000fea0003800200 */
.L_x_7304:
        /* <DEDUP_REMOVED lines=28> */
.L_x_7292:
[----:B------:R-:W-:Y:S05]  /*cb80*/  BSYNC.RECONVERGENT B4 ;  /* 0x0000000000047941 */ /* 0x000fea0003800200 */
.L_x_7287:
[----:B------:R-:W-:-:S13]  /*cb90*/  ISETP.GE.AND P0, PT, R19, RZ, PT ;  /* 0x000000ff1300720c */ /* 0x000fda0003f06270 */
[----:B-1----:R-:W-:Y:S01]  /*cba0*/  @P0 FADD.FTZ R17, -R17, -RZ ;  /* 0x800000ff11110221 */ /* 0x002fe20000010100 */
[----:B------:R-:W-:Y:S06]  /*cbb0*/  BRA `(.L_x_7272) ;  /* 0x0000000800f87947 */ /* 0x000fec0003800000 */
.L_x_7275:
[----:B------:R-:W-:Y:S01]  /*cbc0*/  FADD.FTZ R0, -R18, 6.1232342629258392722e-17 ;  /* 0x248d313212007421 */ /* 0x000fe20000010100 */
[----:B------:R-:W-:-:S03]  /*cbd0*/  FADD.FTZ R17, -R19, -RZ ;  /* 0x800000ff13117221 */ /* 0x000fc60000010100 */
[----:B------:R-:W-:Y:S01]  /*cbe0*/  FADD.FTZ R0, R0, 1.5707963705062866211 ;  /* 0x3fc90fdb00007421 */ /* 0x000fe20000010000 */
[----:B------:R-:W-:Y:S06]  /*cbf0*/  BRA `(.L_x_7272) ;  /* 0x0000000800e87947 */ /* 0x000fec0003800000 */
.L_x_7274:
[----:B------:R-:W-:Y:S02]  /*cc00*/  HFMA2 R0, -RZ, RZ, 0, 0 ;  /* 0x00000000ff007431 */ /* 0x000fe400000001ff */
[----:B------:R-:W-:Y:S01]  /*cc10*/  FADD.FTZ R17, -R19, -RZ ;  /* 0x800000ff13117221 */ /* 0x000fe20000010100 */
[----:B------:R-:W-:Y:S06]  /*cc20*/  BRA `(.L_x_7272) ;  /* 0x0000000800dc7947 */ /* 0x000fec0003800000 */
.L_x_7273:
        /* <DEDUP_REMOVED lines=27> */
.L_x_7310:
[----:B------:R-:W-:Y:S05]  /*cde0*/  BSYNC.RECONVERGENT B5 ;  /* 0x0000000000057941 */ /* 0x000fea0003800200 */
.L_x_7309:
[----:B------:R-:W-:Y:S02]  /*cdf0*/  IMAD.MOV.U32 R9, RZ, RZ, 0x3b33710b ;  /* 0x3b33710bff097424 */ /* 0x000fe400078e00ff */
[----:B------:R-:W-:Y:S01]  /*ce00*/  FMUL.FTZ R0, R3, R3 ;  /* 0x0000000303007220 */ /* 0x000fe20000410000 */
[----:B------:R-:W-:Y:S01]  /*ce10*/  ISETP.GE.AND P0, PT, R18, RZ, PT ;  /* 0x000000ff1200720c */ /* 0x000fe20003f06270 */
[----:B------:R-:W-:Y:S01]  /*ce20*/  IMAD.MOV.U32 R2, RZ, RZ, 0x3f6ee581 ;  /* 0x3f6ee581ff027424 */ /* 0x000fe200078e00ff */
[----:B------:R-:W-:Y:S01]  /*ce30*/  FSETP.NEU.FTZ.AND P3, PT, R8, |R19|, PT ;  /* 0x400000130800720b */ /* 0x000fe20003f7d000 */
[----:B------:R-:W-:Y:S01]  /*ce40*/  FFMA.FTZ R9, R0, R9, -0.015681877732276916504 ;  /* 0xbc80774800097423 */ /* 0x000fe20000010009 */
[----:B------:R-:W-:Y:S01]  /*ce50*/  FSETP.NEU.FTZ.AND P1, PT, R7, RZ, PT ;  /* 0x000000ff0700720b */ /* 0x000fe20003f3d000 */
[----:B------:R-:W-:Y:S01]  /*ce60*/  FADD.FTZ R8, R8, |R19| ;  /* 0x4000001308087221 */ /* 0x000fe20000010000 */
[----:B------:R-:W-:Y:S01]  /*ce70*/  FSEL R7, R2, 1.8663789033889770508, !P2 ;  /* 0x3feee58102077808 */ /* 0x000fe20005000000 */
        /* <DEDUP_REMOVED lines=20> */
.L_x_7308:
[CC--:B----4-:R-:W-:Y:S01]  /*cfc0*/  VIMNMX R2, PT, PT, R3.reuse, R8.reuse, !PT ;  /* 0x0000000803027248 */ /* 0x0d0fe20007fe0100 */
        /* <DEDUP_REMOVED lines=27> */
[----:B------:R-:W-:-:S07]  /*d180*/  MOV R3, R0 ;  /* 0x0000000000037202 */ /* 0x000fce0000000f00 */
.L_x_7313:
[----:B------:R-:W-:Y:S05]  /*d190*/  BSYNC.RECONVERGENT B5 ;  /* 0x0000000000057941 */ /* 0x000fea0003800200 */
.L_x_7312:
[----:B------:R-:W-:Y:S02]  /*d1a0*/  IMAD.MOV.U32 R9, RZ, RZ, 0x3b33710b ;  /* 0x3b33710bff097424 */ /* 0x000fe400078e00ff */
[----:B------:R-:W-:Y:S01]  /*d1b0*/  FMUL.FTZ R0, R3, R3 ;  /* 0x0000000303007220 */ /* 0x000fe20000410000 */
[----:B------:R-:W-:Y:S01]  /*d1c0*/  ISETP.GE.AND P0, PT, R18, RZ, PT ;  /* 0x000000ff1200720c */ /* 0x000fe20003f06270 */
[----:B------:R-:W-:Y:S01]  /*d1d0*/  IMAD.MOV.U32 R2, RZ, RZ, 0x3f6ee581 ;  /* 0x3f6ee581ff027424 */ /* 0x000fe200078e00ff */
[----:B------:R-:W-:Y:S01]  /*d1e0*/  FSETP.NEU.FTZ.AND P3, PT, R8, |R19|, PT ;  /* 0x400000130800720b */ /* 0x000fe20003f7d000 */
[----:B------:R-:W-:Y:S01]  /*d1f0*/  FFMA.FTZ R9, R0, R9, -0.015681877732276916504 ;  /* 0xbc80774800097423 */ /* 0x000fe20000010009 */
[----:B------:R-:W-:Y:S02]  /*d200*/  FSETP.NEU.FTZ.AND P1, PT, R7, RZ, PT ;  /* 0x000000ff0700720b */ /* 0x000fe40003f3d000 */
        /* <DEDUP_REMOVED lines=22> */
.L_x_7307:
[----:B----4-:R-:W-:Y:S01]  /*d370*/  FMUL.FTZ R2, R18, 0.36787945032119750977 ;  /* 0x3ebc5ab212027820 */ /* 0x010fe20000410000 */
        /* <DEDUP_REMOVED lines=31> */
[----:B------:R-:W-:Y:S05]  /*d570*/  CALL.REL.NOINC `($__internal_15_$__cuda_sm3x_div_rn_ftz_f32_slowpath) ;  /* 0x0000003c009c7944 */ /* 0x000fea0003c00000 */
[----:B------:R-:W-:-:S07]  /*d580*/  IMAD.MOV.U32 R2, RZ, RZ, R0 ;  /* 0x000000ffff027224 */ /* 0x000fce00078e0000 */
.L_x_7315:
[----:B------:R-:W-:Y:S05]  /*d590*/  BSYNC.RECONVERGENT B5 ;  /* 0x0000000000057941 */ /* 0x000fea0003800200 */
.L_x_7314:
[----:B------:R-:W-:Y:S02]  /*d5a0*/  HFMA2 R3, -RZ, RZ, 0.89990234375, 10328 ;  /* 0x3b33710bff037431 */ /* 0x000fe400000001ff */
[----:B------:R-:W-:Y:S01]  /*d5b0*/  FMUL.FTZ R0, R2, R2 ;  /* 0x0000000202007220 */ /* 0x000fe20000410000 */
[----:B------:R-:W-:Y:S01]  /*d5c0*/  IMAD.MOV.U32 R9, RZ, RZ, 0x3f6ee581 ;  /* 0x3f6ee581ff097424 */ /* 0x000fe200078e00ff */
[----:B------:R-:W-:Y:S02]  /*d5d0*/  ISETP.GE.AND P0, PT, R18, RZ, PT ;  /* 0x000000ff1200720c */ /* 0x000fe40003f06270 */
[----:B------:R-:W-:Y:S02]  /*d5e0*/  FSETP.NEU.FTZ.AND P3, PT, R8, |R19|, PT ;  /* 0x400000130800720b */ /* 0x000fe40003f7d000 */
        /* <DEDUP_REMOVED lines=22> */
.L_x_7311:
[----:B------:R-:W-:Y:S05]  /*d750*/  BSYNC.RECONVERGENT B4 ;  /* 0x0000000000047941 */ /* 0x000fea0003800200 */
.L_x_7306:
[----:B------:R-:W-:Y:S01]  /*d760*/  ISETP.GE.AND P0, PT, R19, RZ, PT ;  /* 0x000000ff1300720c */ /* 0x000fe20003f06270 */
[----:B------:R-:W-:Y:S01]  /*d770*/  FADD.FTZ R17, R17, 0.69314718246459960938 ;  /* 0x3f31721811117421 */ /* 0x000fe20000010000 */
[----:B------:R-:W-:-:S11]  /*d780*/  FADD.FTZ R0, |R0|, -RZ ;  /* 0x800000ff00007221 */ /* 0x000fd60000010200 */
[----:B------:R-:W-:-:S07]  /*d790*/  @P0 FADD.FTZ R17, -R17, -RZ ;  /* 0x800000ff11110221 */ /* 0x000fce0000010100 */
.L_x_7272:
[----:B------:R-:W-:Y:S05]  /*d7a0*/  BSYNC.RECONVERGENT B2 ;  /* 0x0000000000027941 */ /* 0x000fea0003800200 */
.L_x_7270:
        /* <DEDUP_REMOVED lines=11> */
.L_x_7269:
[----:B------:R-:W-:Y:S05]  /*d860*/  BSYNC.RECONVERGENT B3 ;  /* 0x0000000000037941 */ /* 0x000fea0003800200 */
.L_x_7268:
[----:B------:R-:W0:Y:S01]  /*d870*/  LDC.U8 R18, c[0x0][0x3a4] ;  /* 0x0000e900ff127b82 */ /* 0x000e220000000000 */
[----:B------:R-:W-:Y:S01]  /*d880*/  ISETP.GE.AND P0, PT, R26, R28, PT ;  /* 0x0000001c1a00720c */ /* 0x000fe20003f06270 */
[----:B------:R-:W-:Y:S04]  /*d890*/  BSSY.RECONVERGENT B7, `(.L_x_7316) ;  /* 0x00002cf000077945 */ /* 0x000fe80003800200 */
[----:B------:R-:W-:Y:S08]  /*d8a0*/  BSSY.RELIABLE B6, `(.L_x_7317) ;  /* 0x00001e8000067945 */ /* 0x000ff00003800100 */
[----:B------:R-:W-:Y:S05]  /*d8b0*/  @P0 BRA `(.L_x_7318) ;  /* 0x0000001c008c0947 */ /* 0x000fea0003800000 */
[----:B------:R-:W1:Y:S01]  /*d8c0*/  LDCU UR4, c[0x0][0x3a8] ;  /* 0x00007500ff0477ac */ /* 0x000e620008000800 */
[----:B----4-:R-:W2:Y:S01]  /*d8d0*/  LDC.64 R2, c[0x0][0x388] ;  /* 0x0000e200ff027b82 */ /* 0x010ea20000000a00 */
[----:B------:R-:W-:Y:S01]  /*d8e0*/  IMAD R0, R29, 0x200, R26 ;  /* 0x000002001d007824 */ /* 0x000fe200078e021a */
[----:B0-----:R-:W-:-:S03]  /*d8f0*/  PRMT R6, R18, 0x9910, RZ ;  /* 0x0000991012067816 */ /* 0x001fc600000000ff */
[----:B-1----:R-:W-:Y:S01]  /*d900*/  IMAD R7, R0, UR4, RZ ;  /* 0x0000000400077c24 */ /* 0x002fe2000f8e02ff */
[----:B------:R-:W-:-:S04]  /*d910*/  MOV R0, R6 ;  /* 0x0000000600007202 */ /* 0x000fc80000000f00 */
        /* <DEDUP_REMOVED lines=13> */
[----:B------:R-:W-:Y:S01]  /*d9f0*/  MOV R26, R27 ;  /* 0x0000001b001a7202 */ /* 0x000fe20000000f00 */
[----:B0-----:R0:W-:Y:S01]  /*da00*/  STG.E.U8 desc[UR36][R2.64], R5 ;  /* 0x0000000502007986 */ /* 0x0011e2000c101124 */
[----:B------:R-:W-:Y:S05]  /*da10*/  BRA `(.L_x_7324) ;  /* 0x0000000c00947947 */ /* 0x000fea0003800000 */
.L_x_7322:
[----:B------:R-:W0:Y:S01]  /*da20*/  F2I.S64.TRUNC R4, R4 ;  /* 0x0000000400047311 */ /* 0x000e22000020d900 */
[----:B------:R-:W-:Y:S01]  /*da30*/  MOV R26, R27 ;  /* 0x0000001b001a7202 */ /* 0x000fe20000000f00 */
[----:B0-----:R-:W-:-:S05]  /*da40*/  IMAD.MOV.U32 R7, RZ, RZ, R4 ;  /* 0x000000ffff077224 */ /* 0x001fca00078e0004 */
[----:B------:R0:W-:Y:S01]  /*da50*/  STG.E.U8 desc[UR36][R2.64], R7 ;  /* 0x0000000702007986 */ /* 0x0001e2000c101124 */
[----:B------:R-:W-:Y:S05]  /*da60*/  BRA `(.L_x_7324) ;  /* 0x0000000c00807947 */ /* 0x000fea0003800000 */
.L_x_7321:
        /* <DEDUP_REMOVED lines=10> */
.L_x_7326:
[----:B------:R-:W0:Y:S01]  /*db10*/  F2I.FTZ.TRUNC.NTZ R5, R4 ;  /* 0x0000000400057305 */ /* 0x000e22000021f100 */
[----:B------:R-:W-:Y:S01]  /*db20*/  MOV R26, R27 ;  /* 0x0000001b001a7202 */ /* 0x000fe20000000f00 */
[----:B0-----:R0:W-:Y:S01]  /*db30*/  STG.E desc[UR36][R2.64], R5 ;  /* 0x0000000502007986 */ /* 0x0011e2000c101924 */
[----:B------:R-:W-:Y:S05]  /*db40*/  BRA `(.L_x_7324) ;  /* 0x0000000c00487947 */ /* 0x000fea0003800000 */
.L_x_7325:
[----:B------:R-:W0:Y:S01]  /*db50*/  F2I.FTZ.TRUNC.NTZ R5, R4 ;  /* 0x0000000400057305 */ /* 0x000e22000021f100 */
[----:B------:R-:W-:Y:S01]  /*db60*/  IMAD.MOV.U32 R26, RZ, RZ, R27 ;  /* 0x000000ffff1a7224 */ /* 0x000fe200078e001b */
[----:B0-----:R0:W-:Y:S01]  /*db70*/  STG.E.U16 desc[UR36][R2.64], R5 ;  /* 0x0000000502007986 */ /* 0x0011e2000c101524 */
[----:B------:R-:W-:Y:S05]  /*db80*/  BRA `(.L_x_7324) ;  /* 0x0000000c00387947 */ /* 0x000fea0003800000 */
.L_x_7320:
[----:B------:R-:W-:-:S13]  /*db90*/  ISETP.GT.AND P0, PT, R0, 0x6, PT ;  /* 0x000000060000780c */ /* 0x000fda0003f04270 */
[----:B------:R-:W-:Y:S05]  /*dba0*/  @P0 BRA `(.L_x_7327) ;  /* 0x00000000002c0947 */ /* 0x000fea0003800000 */
[----:B------:R-:W-:-:S13]  /*dbb0*/  ISETP.NE.AND P0, PT, R0, 0x5, PT ;  /* 0x000000050000780c */ /* 0x000fda0003f05270 */
[----:B------:R-:W-:Y:S05]  /*dbc0*/  @!P0 BRA `(.L_x_7328) ;  /* 0x0000000000148947 */ /* 0x000fea0003800000 */
[----:B------:R-:W-:-:S13]  /*dbd0*/  ISETP.NE.AND P0, PT, R0, 0x6, PT ;  /* 0x000000060000780c */ /* 0x000fda0003f05270 */
[----:B------:R-:W-:Y:S05]  /*dbe0*/  @P0 BRA `(.L_x_7323) ;  /* 0x00000008007c0947 */ /* 0x000fea0003800000 */
[----:B------:R0:W-:Y:S01]  /*dbf0*/  STG.E desc[UR36][R2.64], R4 ;  /* 0x0000000402007986 */ /* 0x0001e2000c101924 */
[----:B------:R-:W-:Y:S01]  /*dc00*/  MOV R26, R27 ;  /* 0x0000001b001a7202 */ /* 0x000fe20000000f00 */
[----:B------:R-:W-:Y:S06]  /*dc10*/  BRA `(.L_x_7324) ;  /* 0x0000000c00147947 */ /* 0x000fec0003800000 */
.L_x_7328:
[----:B------:R-:W-:Y:S01]  /*dc20*/  F2FP.F16.F32.PACK_AB R4, RZ, R4 ;  /* 0x00000004ff04723e */ /* 0x000fe200000000ff */
[----:B------:R-:W-:-:S04]  /*dc30*/  IMAD.MOV.U32 R26, RZ, RZ, R27 ;  /* 0x000000ffff1a7224 */ /* 0x000fc800078e001b */
[----:B------:R0:W-:Y:S01]  /*dc40*/  STG.E.U16 desc[UR36][R2.64], R4 ;  /* 0x0000000402007986 */ /* 0x0001e2000c101524 */
[----:B------:R-:W-:Y:S05]  /*dc50*/  BRA `(.L_x_7324) ;  /* 0x0000000c00047947 */ /* 0x000fea0003800000 */
.L_x_7327:
[----:B------:R-:W-:-:S13]  /*dc60*/  ISETP.NE.AND P0, PT, R0, 0x7, PT ;  /* 0x000000070000780c */ /* 0x000fda0003f05270 */
[----:B------:R-:W-:Y:S05]  /*dc70*/  @!P0 BRA `(.L_x_7329) ;  /* 0x00000000002c8947 */ /* 0x000fea0003800000 */
[----:B------:R-:W-:-:S13]  /*dc80*/  ISETP.NE.AND P0, PT, R0, 0x8, PT ;  /* 0x000000080000780c */ /* 0x000fda0003f05270 */
[----:B------:R-:W-:Y:S05]  /*dc90*/  @!P0 BRA `(.L_x_7330) ;  /* 0x0000000000148947 */ /* 0x000fea0003800000 */
[----:B------:R-:W-:-:S13]  /*dca0*/  ISETP.NE.AND P0, PT, R0, 0x9, PT ;  /* 0x000000090000780c */ /* 0x000fda0003f05270 */
[----:B------:R-:W-:Y:S05]  /*dcb0*/  @P0 BRA `(.L_x_7323) ;  /* 0x0000000800480947 */ /* 0x000fea0003800000 */
[----:B------:R0:W-:Y:S01]  /*dcc0*/  STG.E.64 desc[UR36][R2.64], R4 ;  /* 0x0000000402007986 */ /* 0x0001e2000c101b24 */
[----:B------:R-:W-:Y:S01]  /*dcd0*/  MOV R26, R27 ;  /* 0x0000001b001a7202 */ /* 0x000fe20000000f00 */
[----:B------:R-:W-:Y:S06]  /*dce0*/  BRA `(.L_x_7324) ;  /* 0x0000000800e07947 */ /* 0x000fec0003800000 */
.L_x_7330:
[----:B------:R-:W-:Y:S01]  /*dcf0*/  F2FP.F16.F32.PACK_AB R5, R5, R4 ;  /* 0x000000040505723e */ /* 0x000fe200000000ff */
[----:B------:R-:W-:-:S04]  /*dd00*/  IMAD.MOV.U32 R26, RZ, RZ, R27 ;  /* 0x000000ffff1a7224 */ /* 0x000fc800078e001b */
[----:B------:R0:W-:Y:S01]  /*dd10*/  STG.E desc[UR36][R2.64], R5 ;  /* 0x0000000502007986 */ /* 0x0001e2000c101924 */
[----:B------:R-:W-:Y:S05]  /*dd20*/  BRA `(.L_x_7324) ;  /* 0x0000000800d07947 */ /* 0x000fea0003800000 */
.L_x_7329:
[----:B------:R-:W-:Y:S01]  /*dd30*/  FMUL.FTZ R4, R4, 1 ;  /* 0x3f80000004047820 */ /* 0x000fe20000410000 */
[----:B------:R-:W-:-:S05]  /*dd40*/  MOV R26, R27 ;  /* 0x0000001b001a7202 */ /* 0x000fca0000000f00 */
[----:B------:R-:W0:Y:S02]  /*dd50*/  F2F.F64.F32 R4, R4 ;  /* 0x0000000400047310 */ /* 0x000e240000201800 */
[----:B0-----:R0:W-:Y:S01]  /*dd60*/  STG.E.64 desc[UR36][R2.64], R4 ;  /* 0x0000000402007986 */ /* 0x0011e2000c101b24 */
[----:B------:R-:W-:Y:S05]  /*dd70*/  BRA `(.L_x_7324) ;  /* 0x0000000800bc7947 */ /* 0x000fea0003800000 */
.L_x_7319:
        /* <DEDUP_REMOVED lines=9> */
[----:B------:R-:W-:Y:S01]  /*de10*/  IMAD.MOV.U32 R26, RZ, RZ, R27 ;  /* 0x000000ffff1a7224 */ /* 0x000fe200078e001b */
[----:B------:R-:W-:-:S04]  /*de20*/  FSETP.NEU.FTZ.AND P1, PT, R5, RZ, PT ;  /* 0x000000ff0500720b */ /* 0x000fc80003f3d000 */
[----:B------:R-:W-:-:S04]  /*de30*/  PLOP3.LUT P0, PT, P0, P1, PT, 0xf8, 0x8f ;  /* 0x00000000008f781c */ /* 0x000fc80000703f70 */
[----:B------:R-:W-:-:S05]  /*de40*/  SEL R5, RZ, 0x1, !P0 ;  /* 0x00000001ff057807 */ /* 0x000fca0004000000 */
[----:B------:R0:W-:Y:S01]  /*de50*/  STG.E.U8 desc[UR36][R2.64], R5 ;  /* 0x0000000502007986 */ /* 0x0001e2000c101124 */
[----:B------:R-:W-:Y:S05]  /*de60*/  BRA `(.L_x_7324) ;  /* 0x0000000800807947 */ /* 0x000fea0003800000 */
.L_x_7333:
[----:B------:R-:W-:Y:S01]  /*de70*/  FMUL.FTZ R8, R4, 1 ;  /* 0x3f80000004087820 */ /* 0x000fe20000410000 */
[----:B------:R-:W-:Y:S01]  /*de80*/  FMUL.FTZ R10, R5, 1 ;  /* 0x3f800000050a7820 */ /* 0x000fe20000410000 */
[----:B------:R-:W-:-:S04]  /*de90*/  MOV R26, R27 ;  /* 0x0000001b001a7202 */ /* 0x000fc80000000f00 */
[----:B------:R-:W-:Y:S08]  /*dea0*/  F2F.F64.F32 R8, R8 ;  /* 0x0000000800087310 */ /* 0x000ff00000201800 */
[----:B------:R-:W0:Y:S02]  /*deb0*/  F2F.F64.F32 R10, R10 ;  /* 0x0000000a000a7310 */ /* 0x000e240000201800 */
[----:B0-----:R0:W-:Y:S01]  /*dec0*/  STG.E.128 desc[UR36][R2.64], R8 ;  /* 0x0000000802007986 */ /* 0x0011e2000c101d24 */
[----:B------:R-:W-:Y:S05]  /*ded0*/  BRA `(.L_x_7324) ;  /* 0x0000000800647947 */ /* 0x000fea0003800000 */
.L_x_7332:
        /* <DEDUP_REMOVED lines=18> */
.L_x_7337:
[----:B------:R-:W-:Y:S05]  /*e000*/  BSYNC.RECONVERGENT B0 ;  /* 0x0000000000007941 */ /* 0x000fea0003800200 */
.L_x_7336:
[----:B------:R-:W-:Y:S02]  /*e010*/  LOP3.LUT R7, R0, 0x80, R7, 0xf8, !PT ;  /* 0x0000008000077812 */ /* 0x000fe400078ef807 */
[----:B------:R-:W-:-:S03]  /*e020*/  MOV R26, R27 ;  /* 0x0000001b001a7202 */ /* 0x000fc60000000f00 */
[----:B------:R0:W-:Y:S01]  /*e030*/  STG.E.U8 desc[UR36][R2.64], R7 ;  /* 0x0000000702007986 */ /* 0x0001e2000c101124 */
[----:B------:R-:W-:Y:S05]  /*e040*/  BRA `(.L_x_7324) ;  /* 0x0000000800087947 */ /* 0x000fea0003800000 */
.L_x_7335:
        /* <DEDUP_REMOVED lines=14> */
.L_x_7339:
[----:B------:R-:W-:Y:S05]  /*e130*/  BSYNC.RECONVERGENT B0 ;  /* 0x0000000000007941 */ /* 0x000fea0003800200 */
.L_x_7338:
[----:B------:R-:W-:Y:S02]  /*e140*/  LOP3.LUT R5, R0, 0x80, R7, 0xf8, !PT ;  /* 0x0000008000057812 */ /* 0x000fe400078ef807 */
[----:B------:R-:W-:-:S03]  /*e150*/  MOV R26, R27 ;  /* 0x0000001b001a7202 */ /* 0x000fc60000000f00 */
[----:B------:R0:W-:Y:S01]  /*e160*/  STG.E.U8 desc[UR36][R2.64], R5 ;  /* 0x0000000502007986 */ /* 0x0001e2000c101124 */
[----:B------:R-:W-:Y:S05]  /*e170*/  BRA `(.L_x_7324) ;  /* 0x0000000400bc7947 */ /* 0x000fea0003800000 */
.L_x_7334:
[----:B------:R-:W-:Y:S01]  /*e180*/  F2FP.BF16.F32.PACK_AB R4, RZ, R4 ;  /* 0x00000004ff04723e */ /* 0x000fe200000010ff */
[----:B------:R-:W-:-:S04]  /*e190*/  IMAD.MOV.U32 R26, RZ, RZ, R27 ;  /* 0x000000ffff1a7224 */ /* 0x000fc800078e001b */
[----:B------:R0:W-:Y:S01]  /*e1a0*/  STG.E.U16 desc[UR36][R2.64], R4 ;  /* 0x0000000402007986 */ /* 0x0001e2000c101524 */
[----:B------:R-:W-:Y:S05]  /*e1b0*/  BRA `(.L_x_7324) ;  /* 0x0000000400ac7947 */ /* 0x000fea0003800000 */
.L_x_7331:
        /* <DEDUP_REMOVED lines=9> */
[----:B------:R-:W-:Y:S01]  /*e250*/  MOV R26, R27 ;  /* 0x0000001b001a7202 */ /* 0x000fe20000000f00 */
[----:B0-----:R1:W-:Y:S01]  /*e260*/  STG.E.U16 desc[UR36][R2.64], R5 ;  /* 0x0000000502007986 */ /* 0x0013e2000c101524 */
[----:B------:R-:W-:Y:S05]  /*e270*/  BRA `(.L_x_7324) ;  /* 0x00000004007c7947 */ /* 0x000fea0003800000 */
.L_x_7342:
        /* <DEDUP_REMOVED lines=12> */
.L_x_7345:
[----:B------:R-:W-:-:S04]  /*e340*/  SHF.R.U32.HI R0, RZ, 0x14, R4 ;  /* 0x00000014ff007819 */ /* 0x000fc80000011604 */
[----:B------:R-:W-:-:S04]  /*e350*/  LOP3.LUT R5, R0, 0x1, RZ, 0xc0, !PT ;  /* 0x0000000100057812 */ /* 0x000fc800078ec0ff */
[----:B------:R-:W-:-:S04]  /*e360*/  IADD3 R0, PT, PT, R4, 0x487ffff, R5 ;  /* 0x0487ffff04007810 */ /* 0x000fc80007ffe005 */
[----:B------:R-:W-:-:S04]  /*e370*/  SHF.R.U32.HI R0, RZ, 0x14, R0 ;  /* 0x00000014ff007819 */ /* 0x000fc80000011600 */
[----:B------:R-:W-:-:S07]  /*e380*/  LOP3.LUT R5, R0, 0xff, RZ, 0xc0, !PT ;  /* 0x000000ff00057812 */ /* 0x000fce00078ec0ff */
.L_x_7346:
[----:B------:R-:W-:-:S04]  /*e390*/  SHF.R.U32.HI R4, RZ, 0x18, R4 ;  /* 0x00000018ff047819 */ /* 0x000fc80000011604 */
[----:B------:R-:W-:-:S04]  /*e3a0*/  LOP3.LUT R5, R5, 0x80, R4, 0xf8, !PT ;  /* 0x0000008005057812 */ /* 0x000fc800078ef804 */
[----:B------:R-:W-:-:S07]  /*e3b0*/  PRMT R0, R5, 0x7610, R0 ;  /* 0x0000761005007816 */ /* 0x000fce0000000000 */
.L_x_7344:
[----:B------:R-:W-:Y:S05]  /*e3c0*/  BSYNC.RECONVERGENT B0 ;  /* 0x0000000000007941 */ /* 0x000fea0003800200 */
.L_x_7343:
[----:B------:R2:W-:Y:S01]  /*e3d0*/  STG.E.U8 desc[UR36][R2.64], R0 ;  /* 0x0000000002007986 */ /* 0x0005e2000c101124 */
[----:B------:R-:W-:Y:S01]  /*e3e0*/  MOV R26, R27 ;  /* 0x0000001b001a7202 */ /* 0x000fe20000000f00 */
[----:B------:R-:W-:Y:S06]  /*e3f0*/  BRA `(.L_x_7324) ;  /* 0x00000004001c7947 */ /* 0x000fec0003800000 */
.L_x_7341:
        /* <DEDUP_REMOVED lines=12> */
.L_x_7349:
[----:B------:R-:W-:-:S04]  /*e4c0*/  SHF.R.U32.HI R0, RZ, 0x15, R4 ;  /* 0x00000015ff007819 */ /* 0x000fc80000011604 */
[----:B------:R-:W-:-:S04]  /*e4d0*/  LOP3.LUT R5, R0, 0x1, RZ, 0xc0, !PT ;  /* 0x0000000100057812 */ /* 0x000fc800078ec0ff */
[----:B------:R-:W-:-:S04]  /*e4e0*/  IADD3 R0, PT, PT, R4, 0x88fffff, R5 ;  /* 0x088fffff04007810 */ /* 0x000fc80007ffe005 */
[----:B------:R-:W-:-:S04]  /*e4f0*/  SHF.R.U32.HI R0, RZ, 0x15, R0 ;  /* 0x00000015ff007819 */ /* 0x000fc80000011600 */
[----:B------:R-:W-:-:S07]  /*e500*/  LOP3.LUT R5, R0, 0xff, RZ, 0xc0, !PT ;  /* 0x000000ff00057812 */ /* 0x000fce00078ec0ff */
.L_x_7350:
[----:B------:R-:W-:-:S04]  /*e510*/  SHF.R.U32.HI R4, RZ, 0x18, R4 ;  /* 0x00000018ff047819 */ /* 0x000fc80000011604 */
[----:B------:R-:W-:-:S04]  /*e520*/  LOP3.LUT R5, R5, 0x80, R4, 0xf8, !PT ;  /* 0x0000008005057812 */ /* 0x000fc800078ef804 */
[----:B------:R-:W-:-:S07]  /*e530*/  PRMT R0, R5, 0x7610, R0 ;  /* 0x0000761005007816 */ /* 0x000fce0000000000 */
.L_x_7348:
[----:B------:R-:W-:Y:S05]  /*e540*/  BSYNC.RECONVERGENT B0 ;  /* 0x0000000000007941 */ /* 0x000fea0003800200 */
.L_x_7347:
[----:B------:R0:W-:Y:S01]  /*e550*/  STG.E.U8 desc[UR36][R2.64], R0 ;  /* 0x0000000002007986 */ /* 0x0001e2000c101124 */
[----:B------:R-:W-:Y:S01]  /*e560*/  MOV R26, R27 ;  /* 0x0000001b001a7202 */ /* 0x000fe20000000f00 */
[----:B------:R-:W-:Y:S06]  /*e570*/  BRA `(.L_x_7324) ;  /* 0x0000000000bc7947 */ /* 0x000fec0003800000 */
.L_x_7340:
[----:B------:R-:W-:-:S13]  /*e580*/  ISETP.NE.AND P0, PT, R0, 0x1c, PT ;  /* 0x0000001c0000780c */ /* 0x000fda0003f05270 */
[----:B------:R-:W-:Y:S05]  /*e590*/  @!P0 BRA `(.L_x_7351) ;  /* 0x0000000000a88947 */ /* 0x000fea0003800000 */
[----:B------:R-:W-:-:S13]  /*e5a0*/  ISETP.NE.AND P0, PT, R0, 0x1d, PT ;  /* 0x0000001d0000780c */ /* 0x000fda0003f05270 */
[----:B------:R-:W-:Y:S05]  /*e5b0*/  @!P0 BRA `(.L_x_7352) ;  /* 0x0000000000908947 */ /* 0x000fea0003800000 */
[----:B------:R-:W-:-:S13]  /*e5c0*/  ISETP.NE.AND P0, PT, R0, 0x2c, PT ;  /* 0x0000002c0000780c */ /* 0x000fda0003f05270 */
[----:B------:R-:W-:Y:S05]  /*e5d0*/  @!P0 BRA `(.L_x_7353) ;  /* 0x0000000000488947 */ /* 0x000fea0003800000 */
.L_x_7323:
        /* <DEDUP_REMOVED lines=10> */
[----:B-1----:R-:W-:Y:S01]  /*e680*/  IMAD.U32 R6, RZ, RZ, UR8 ;  /* 0x00000008ff067e24 */ /* 0x002fe2000f8e00ff */
[----:B------:R-:W-:Y:S01]  /*e690*/  MOV R7, UR9 ;  /* 0x0000000900077c02 */ /* 0x000fe20008000f00 */
[----:B---3--:R-:W-:Y:S01]  /*e6a0*/  IMAD.U32 R10, RZ, RZ, UR4 ;  /* 0x00000004ff0a7e24 */ /* 0x008fe2000f8e00ff */
[----:B------:R-:W-:-:S07]  /*e6b0*/  MOV R11, UR5 ;  /* 0x00000005000b7c02 */ /* 0x000fce0008000f00 */
[----:B------:R-:W-:-:S07]  /*e6c0*/  LEPC R20, `(.L_x_7354) ;  /* 0x000000001014794e */ /* 0x000fce0000000000 */
[----:B--2---:R-:W-:Y:S05]  /*e6d0*/  CALL.ABS.NOINC R2 ;  /* 0x0000000002007343 */ /* 0x004fea0003c00000 */
.L_x_7354:
[----:B------:R-:W-:Y:S01]  /*e6e0*/  MOV R26, R27 ;  /* 0x0000001b001a7202 */ /* 0x000fe20000000f00 */
[----:B------:R-:W-:Y:S06]  /*e6f0*/  BRA `(.L_x_7324) ;  /* 0x00000000005c7947 */ /* 0x000fec0003800000 */
.L_x_7353:
        /* <DEDUP_REMOVED lines=16> */
.L_x_7352:
[----:B------:R-:W0:Y:S01]  /*e800*/  F2I.U64.TRUNC R4, R4 ;  /* 0x0000000400047311 */ /* 0x000e22000020d800 */
[----:B------:R-:W-:Y:S01]  /*e810*/  MOV R26, R27 ;  /* 0x0000001b001a7202 */ /* 0x000fe20000000f00 */
[----:B0-----:R4:W-:Y:S01]  /*e820*/  STG.E.64 desc[UR36][R2.64], R4 ;  /* 0x0000000402007986 */ /* 0x0019e2000c101b24 */
[----:B------:R-:W-:Y:S05]  /*e830*/  BRA `(.L_x_7324) ;  /* 0x00000000000c7947 */ /* 0x000fea0003800000 */
.L_x_7351:
[----:B------:R-:W0:Y:S01]  /*e840*/  F2I.FTZ.U32.TRUNC.NTZ R5, R4 ;  /* 0x0000000400057305 */ /* 0x000e22000021f000 */
[----:B------:R-:W-:Y:S01]  /*e850*/  IMAD.MOV.U32 R26, RZ, RZ, R27 ;  /* 0x000000ffff1a7224 */ /* 0x000fe200078e001b */
[----:B0-----:R3:W-:Y:S06]  /*e860*/  STG.E desc[UR36][R2.64], R5 ;  /* 0x0000000502007986 */ /* 0x0017ec000c101924 */
.L_x_7324:
[----:B------:R-:W-:-:S13]  /*e870*/  ISETP.GE.AND P0, PT, R26, R28, PT ;  /* 0x0000001c1a00720c */ /* 0x000fda0003f06270 */
[----:B------:R-:W-:Y:S05]  /*e880*/  @P0 BREAK.RELIABLE B6 ;  /* 0x0000000000060942 */ /* 0x000fea0003800100 */
[----:B------:R-:W-:Y:S05]  /*e890*/  @P0 BRA `(.L_x_7355) ;  /* 0x0000001c00380947 */ /* 0x000fea0003800000 */
[----:B------:R-:W5:Y:S01]  /*e8a0*/  LDCU UR4, c[0x0][0x3a8] ;  /* 0x00007500ff0477ac */ /* 0x000f620008000800 */
[----:B01234-:R-:W0:Y:S01]  /*e8b0*/  LDC.64 R2, c[0x0][0x388] ;  /* 0x0000e200ff027b82 */ /* 0x01fe220000000a00 */
[----:B------:R-:W-:Y:S02]  /*e8c0*/  LEA R0, R29, R26, 0x9 ;  /* 0x0000001a1d007211 */ /* 0x000fe400078e48ff */
[----:B------:R-:W-:-:S03]  /*e8d0*/  PRMT R4, R18, 0x9910, RZ ;  /* 0x0000991012047816 */ /* 0x000fc600000000ff */
[----:B-----5:R-:W-:Y:S02]  /*e8e0*/  IMAD R5, R0, UR4, RZ ;  /* 0x0000000400057c24 */ /* 0x020fe4000f8e02ff */
[----:B------:R-:W-:-:S05]  /*e8f0*/  IMAD.MOV.U32 R0, RZ, RZ, R4 ;  /* 0x000000ffff007224 */ /* 0x000fca00078e0004 */
[----:B------:R-:W-:Y:S02]  /*e900*/  ISETP.GT.AND P1, PT, R0, 0x9, PT ;  /* 0x000000090000780c */ /* 0x000fe40003f24270 */
[----:B0-----:R-:W-:-:S04]  /*e910*/  IADD3 R2, P0, PT, R5, R2, RZ ;  /* 0x0000000205027210 */ /* 0x001fc80007f1e0ff */
[----:B------:R-:W-:-:S07]  /*e920*/  IADD3.X R3, PT, PT, RZ, R3, RZ, P0, !PT ;  /* 0x00000003ff037210 */ /* 0x000fce00007fe4ff */
        /* <DEDUP_REMOVED lines=12> */
.L_x_7359:
[----:B------:R-:W0:Y:S02]  /*e9f0*/  F2I.S64.TRUNC R22, R22 ;  /* 0x0000001600167311 */ /* 0x000e24000020d900 */
[----:B0-----:R-:W-:-:S05]  /*ea00*/  IMAD.MOV.U32 R5, RZ, RZ, R22 ;  /* 0x000000ffff057224 */ /* 0x001fca00078e0016 */
[----:B------:R0:W-:Y:S01]  /*ea10*/  STG.E.U8 desc[UR36][R2.64], R5 ;  /* 0x0000000502007986 */ /* 0x0001e2000c101124 */
[----:B------:R-:W-:Y:S05]  /*ea20*/  BRA `(.L_x_7361) ;  /* 0x0000000c002c7947 */ /* 0x000fea0003800000 */
.L_x_7358:
        /* <DEDUP_REMOVED lines=9> */
.L_x_7363:
[----:B------:R-:W0:Y:S02]  /*eac0*/  F2I.FTZ.TRUNC.NTZ R5, R22 ;  /* 0x0000001600057305 */ /* 0x000e24000021f100 */
[----:B0-----:R0:W-:Y:S01]  /*ead0*/  STG.E desc[UR36][R2.64], R5 ;  /* 0x0000000502007986 */ /* 0x0011e2000c101924 */
[----:B------:R-:W-:Y:S05]  /*eae0*/  BRA `(.L_x_7361) ;  /* 0x0000000800fc7947 */ /* 0x000fea0003800000 */
.L_x_7362:
[----:B------:R-:W0:Y:S02]  /*eaf0*/  F2I.FTZ.TRUNC.NTZ R5, R22 ;  /* 0x0000001600057305 */ /* 0x000e24000021f100 */
[----:B0-----:R0:W-:Y:S01]  /*eb00*/  STG.E.U16 desc[UR36][R2.64], R5 ;  /* 0x0000000502007986 */ /* 0x0011e2000c101524 */
[----:B------:R-:W-:Y:S05]  /*eb10*/  BRA `(.L_x_7361) ;  /* 0x0000000800f07947 */ /* 0x000fea0003800000 */
.L_x_7357:
        /* <DEDUP_REMOVED lines=8> */
.L_x_7365:
[----:B------:R-:W-:-:S05]  /*eba0*/  F2FP.F16.F32.PACK_AB R22, RZ, R22 ;  /* 0x00000016ff16723e */ /* 0x000fca00000000ff */
[----:B------:R0:W-:Y:S01]  /*ebb0*/  STG.E.U16 desc[UR36][R2.64], R22 ;  /* 0x0000001602007986 */ /* 0x0001e2000c101524 */
[----:B------:R-:W-:Y:S05]  /*ebc0*/  BRA `(.L_x_7361) ;  /* 0x0000000800c47947 */ /* 0x000fea0003800000 */
.L_x_7364:
[----:B------:R-:W-:-:S13]  /*ebd0*/  ISETP.NE.AND P0, PT, R0, 0x7, PT ;  /* 0x000000070000780c */ /* 0x000fda0003f05270 */
[----:B------:R-:W-:Y:S05]  /*ebe0*/  @!P0 BRA `(.L_x_7366) ;  /* 0x0000000000248947 */ /* 0x000fea0003800000 */
[----:B------:R-:W-:-:S13]  /*ebf0*/  ISETP.NE.AND P0, PT, R0, 0x8, PT ;  /* 0x000000080000780c */ /* 0x000fda0003f05270 */
[----:B------:R-:W-:Y:S05]  /*ec00*/  @!P0 BRA `(.L_x_7367) ;  /* 0x0000000000108947 */ /* 0x000fea0003800000 */
[----:B------:R-:W-:-:S13]  /*ec10*/  ISETP.NE.AND P0, PT, R0, 0x9, PT ;  /* 0x000000090000780c */ /* 0x000fda0003f05270 */
[----:B------:R-:W-:Y:S05]  /*ec20*/  @P0 BRA `(.L_x_7360) ;  /* 0x0000000400d40947 */ /* 0x000fea0003800000 */
[----:B------:R2:W-:Y:S01]  /*ec30*/  STG.E.64 desc[UR36][R2.64], R22 ;  /* 0x0000001602007986 */ /* 0x0005e2000c101b24 */
[----:B------:R-:W-:Y:S05]  /*ec40*/  BRA `(.L_x_7361) ;  /* 0x0000000800a47947 */ /* 0x000fea0003800000 */
.L_x_7367:
[----:B------:R-:W-:-:S05]  /*ec50*/  F2FP.F16.F32.PACK_AB R5, R23, R22 ;  /* 0x000000161705723e */ /* 0x000fca00000000ff */
[----:B------:R3:W-:Y:S01]  /*ec60*/  STG.E desc[UR36][R2.64], R5 ;  /* 0x0000000502007986 */ /* 0x0007e2000c101924 */
[----:B------:R-:W-:Y:S05]  /*ec70*/  BRA `(.L_x_7361) ;  /* 0x0000000800987947 */ /* 0x000fea0003800000 */
.L_x_7366:
[----:B------:R-:W-:-:S06]  /*ec80*/  FMUL.FTZ R4, R22, 1 ;  /* 0x3f80000016047820 */ /* 0x000fcc0000410000 */
[----:B------:R-:W0:Y:S02]  /*ec90*/  F2F.F64.F32 R4, R4 ;  /* 0x0000000400047310 */ /* 0x000e240000201800 */
[----:B0-----:R4:W-:Y:S01]  /*eca0*/  STG.E.64 desc[UR36][R2.64], R4 ;  /* 0x0000000402007986 */ /* 0x0019e2000c101b24 */
[----:B------:R-:W-:Y:S05]  /*ecb0*/  BRA `(.L_x_7361) ;  /* 0x0000000800887947 */ /* 0x000fea0003800000 */
.L_x_7356:
        /* <DEDUP_REMOVED lines=13> */
.L_x_7371:
        /* <DEDUP_REMOVED lines=16> */
.L_x_7374:
[----:B------:R-:W-:-:S04]  /*ee90*/  SHF.R.U32.HI R22, RZ, 0x18, R22 ;  /* 0x00000018ff167819 */ /* 0x000fc80000011616 */
[----:B------:R-:W-:-:S04]  /*eea0*/  LOP3.LUT R5, R5, 0x80, R22, 0xf8, !PT ;  /* 0x0000008005057812 */ /* 0x000fc800078ef816 */
[----:B------:R-:W-:-:S07]  /*eeb0*/  PRMT R0, R5, 0x7610, R0 ;  /* 0x0000761005007816 */ /* 0x000fce0000000000 */
.L_x_7373:
[----:B------:R-:W-:Y:S05]  /*eec0*/  BSYNC.RECONVERGENT B0 ;  /* 0x0000000000007941 */ /* 0x000fea0003800200 */
.L_x_7372:
[----:B------:R0:W-:Y:S01]  /*eed0*/  STG.E.U8 desc[UR36][R2.64], R0 ;  /* 0x0000000002007986 */ /* 0x0001e2000c101124 */
[----:B------:R-:W-:Y:S05]  /*eee0*/  BRA `(.L_x_7361) ;  /* 0x0000000400fc7947 */ /* 0x000fea0003800000 */
.L_x_7370:
        /* <DEDUP_REMOVED lines=16> */
.L_x_7377:
[----:B------:R-:W-:-:S04]  /*eff0*/  SHF.R.U32.HI R22, RZ, 0x18, R22 ;  /* 0x00000018ff167819 */ /* 0x000fc80000011616 */
[----:B------:R-:W-:-:S04]  /*f000*/  LOP3.LUT R5, R5, 0x80, R22, 0xf8, !PT ;  /* 0x0000008005057812 */ /* 0x000fc800078ef816 */
[----:B------:R-:W-:-:S07]  /*f010*/  PRMT R0, R5, 0x7610, R0 ;  /* 0x0000761005007816 */ /* 0x000fce0000000000 */
.L_x_7376:
[----:B------:R-:W-:Y:S05]  /*f020*/  BSYNC.RECONVERGENT B0 ;  /* 0x0000000000007941 */ /* 0x000fea0003800200 */
.L_x_7375:
[----:B------:R0:W-:Y:S01]  /*f030*/  STG.E.U8 desc[UR36][R2.64], R0 ;  /* 0x0000000002007986 */ /* 0x0001e2000c101124 */
[----:B------:R-:W-:Y:S05]  /*f040*/  BRA `(.L_x_7361) ;  /* 0x0000000400a47947 */ /* 0x000fea0003800000 */
.L_x_7369:
        /* <DEDUP_REMOVED lines=21> */
.L_x_7379:
[----:B------:R-:W0:Y:S02]  /*f1a0*/  F2I.U64.TRUNC R22, R22 ;  /* 0x0000001600167311 */ /* 0x000e24000020d800 */
[----:B0-----:R0:W-:Y:S01]  /*f1b0*/  STG.E.64 desc[UR36][R2.64], R22 ;  /* 0x0000001602007986 */ /* 0x0011e2000c101b24 */
[----:B------:R-:W-:Y:S05]  /*f1c0*/  BRA `(.L_x_7361) ;  /* 0x0000000400447947 */ /* 0x000fea0003800000 */
.L_x_7378:
[----:B------:R-:W0:Y:S02]  /*f1d0*/  F2I.FTZ.U32.TRUNC.NTZ R5, R22 ;  /* 0x0000001600057305 */ /* 0x000e24000021f000 */
[----:B0-----:R0:W-:Y:S01]  /*f1e0*/  STG.E desc[UR36][R2.64], R5 ;  /* 0x0000000502007986 */ /* 0x0011e2000c101924 */
[----:B------:R-:W-:Y:S05]  /*f1f0*/  BRA `(.L_x_7361) ;  /* 0x0000000400387947 */ /* 0x000fea0003800000 */
.L_x_7368:
[----:B------:R-:W-:-:S13]  /*f200*/  ISETP.GT.AND P0, PT, R0, 0xe, PT ;  /* 0x0000000e0000780c */ /* 0x000fda0003f04270 */
[----:B------:R-:W-:Y:S05]  /*f210*/  @P0 BRA `(.L_x_7380) ;  /* 0x0000000000400947 */ /* 0x000fea0003800000 */
[----:B------:R-:W-:-:S13]  /*f220*/  ISETP.NE.AND P0, PT, R0, 0xa, PT ;  /* 0x0000000a0000780c */ /* 0x000fda0003f05270 */
[----:B------:R-:W-:Y:S05]  /*f230*/  @!P0 BRA `(.L_x_7381) ;  /* 0x0000000000208947 */ /* 0x000fea0003800000 */
[----:B------:R-:W-:-:S13]  /*f240*/  ISETP.NE.AND P0, PT, R0, 0xb, PT ;  /* 0x0000000b0000780c */ /* 0x000fda0003f05270 */
[----:B------:R-:W-:Y:S05]  /*f250*/  @P0 BRA `(.L_x_7360) ;  /* 0x0000000000480947 */ /* 0x000fea0003800000 */
[----:B------:R-:W-:Y:S02]  /*f260*/  FSETP.NEU.FTZ.AND P0, PT, R22, RZ, PT ;  /* 0x000000ff1600720b */ /* 0x000fe40003f1d000 */
[----:B------:R-:W-:-:S04]  /*f270*/  FSETP.NEU.FTZ.AND P1, PT, R23, RZ, PT ;  /* 0x000000ff1700720b */ /* 0x000fc80003f3d000 */
[----:B------:R-:W-:-:S04]  /*f280*/  PLOP3.LUT P0, PT, P0, P1, PT, 0xf8, 0x8f ;  /* 0x00000000008f781c */ /* 0x000fc80000703f70 */
[----:B------:R-:W-:-:S05]  /*f290*/  SEL R5, RZ, 0x1, !P0 ;  /* 0x00000001ff057807 */ /* 0x000fca0004000000 */
[----:B------:R0:W-:Y:S01]  /*f2a0*/  STG.E.U8 desc[UR36][R2.64], R5 ;  /* 0x0000000502007986 */ /* 0x0001e2000c101124 */
[----:B------:R-:W-:Y:S05]  /*f2b0*/  BRA `(.L_x_7361) ;  /* 0x0000000400087947 */ /* 0x000fea0003800000 */
.L_x_7381:
[----:B------:R-:W-:Y:S01]  /*f2c0*/  FMUL.FTZ R4, R22, 1 ;  /* 0x3f80000016047820 */ /* 0x000fe20000410000 */
[----:B------:R-:W-:-:S05]  /*f2d0*/  FMUL.FTZ R6, R23, 1 ;  /* 0x3f80000017067820 */ /* 0x000fca0000410000 */
[----:B------:R-:W-:Y:S08]  /*f2e0*/  F2F.F64.F32 R4, R4 ;  /* 0x0000000400047310 */ /* 0x000ff00000201800 */
[----:B------:R-:W0:Y:S02]  /*f2f0*/  F2F.F64.F32 R6, R6 ;  /* 0x0000000600067310 */ /* 0x000e240000201800 */
[----:B0-----:R0:W-:Y:S01]  /*f300*/  STG.E.128 desc[UR36][R2.64], R4 ;  /* 0x0000000402007986 */ /* 0x0011e2000c101d24 */
[----:B------:R-:W-:Y:S05]  /*f310*/  BRA `(.L_x_7361) ;  /* 0x0000000000f07947 */ /* 0x000fea0003800000 */
.L_x_7380:
[----:B------:R-:W-:-:S13]  /*f320*/  ISETP.NE.AND P0, PT, R0, 0xf, PT ;  /* 0x0000000f0000780c */ /* 0x000fda0003f05270 */
[----:B------:R-:W-:Y:S05]  /*f330*/  @!P0 BRA `(.L_x_7382) ;  /* 0x0000000000e08947 */ /* 0x000fea0003800000 */
[----:B------:R-:W-:-:S13]  /*f340*/  ISETP.NE.AND P0, PT, R0, 0x17, PT ;  /* 0x000000170000780c */ /* 0x000fda0003f05270 */
[----:B------:R-:W-:Y:S05]  /*f350*/  @!P0 BRA `(.L_x_7383) ;  /* 0x00000000008c8947 */ /* 0x000fea0003800000 */
[----:B------:R-:W-:-:S13]  /*f360*/  ISETP.NE.AND P0, PT, R0, 0x18, PT ;  /* 0x000000180000780c */ /* 0x000fda0003f05270 */
[----:B------:R-:W-:Y:S05]  /*f370*/  @!P0 BRA `(.L_x_7384) ;  /* 0x0000000000448947 */ /* 0x000fea0003800000 */
.L_x_7360:
[----:B------:R-:W-:Y:S01]  /*f380*/  MOV R2, 0x0 ;  /* 0x0000000000027802 */ /* 0x000fe20000000f00 */
[----:B------:R-:W0:Y:S01]  /*f390*/  LDCU.64 UR4, c[0x4][0x158] ;  /* 0x01002b00ff0477ac */ /* 0x000e220008000a00 */
[----:B------:R-:W-:Y:S02]  /*f3a0*/  HFMA2 R8, -RZ, RZ, 0, 6.020069122314453125e-06 ;  /* 0x00000065ff087431 */ /* 0x000fe400000001ff */
        /* <DEDUP_REMOVED lines=13> */
.L_x_7385:
[----:B------:R-:W-:Y:S05]  /*f480*/  BRA `(.L_x_7361) ;  /* 0x0000000000947947 */ /* 0x000fea0003800000 */
.L_x_7384:
        /* <DEDUP_REMOVED lines=12> */
.L_x_7387:
[----:B------:R-:W-:Y:S05]  /*f550*/  BSYNC.RECONVERGENT B0 ;  /* 0x0000000000007941 */ /* 0x000fea0003800200 */
.L_x_7386:
[----:B------:R-:W-:-:S05]  /*f560*/  LOP3.LUT R5, R0, 0x80, R7, 0xf8, !PT ;  /* 0x0000008000057812 */ /* 0x000fca00078ef807 */
[----:B------:R0:W-:Y:S01]  /*f570*/  STG.E.U8 desc[UR36][R2.64], R5 ;  /* 0x0000000502007986 */ /* 0x0001e2000c101124 */
[----:B------:R-:W-:Y:S05]  /*f580*/  BRA `(.L_x_7361) ;  /* 0x0000000000547947 */ /* 0x000fea0003800000 */
.L_x_7383:
        /* <DEDUP_REMOVED lines=11> */
.L_x_7389:
[----:B------:R-:W-:Y:S01]  /*f640*/  HFMA2 R0, -RZ, RZ, 0, 7.569789886474609375e-06 ;  /* 0x0000007fff007431 */ /* 0x000fe200000001ff */
[----:B------:R-:W-:-:S04]  /*f650*/  ISETP.GT.U32.AND P0, PT, R4, 0x7f800000, PT ;  /* 0x7f8000000400780c */ /* 0x000fc80003f04070 */
[----:B------:R-:W-:-:S09]  /*f660*/  SEL R0, R0, 0x7c, P0 ;  /* 0x0000007c00007807 */ /* 0x000fd20000000000 */
.L_x_7390:
[----:B------:R-:W-:Y:S05]  /*f670*/  BSYNC.RECONVERGENT B0 ;  /* 0x0000000000007941 */ /* 0x000fea0003800200 */
.L_x_7388:
[----:B------:R-:W-:-:S04]  /*f680*/  SHF.R.U32.HI R5, RZ, 0x18, R22 ;  /* 0x00000018ff057819 */ /* 0x000fc80000011616 */
[----:B------:R-:W-:-:S05]  /*f690*/  LOP3.LUT R5, R0, 0x80, R5, 0xf8, !PT ;  /* 0x0000008000057812 */ /* 0x000fca00078ef805 */
[----:B------:R0:W-:Y:S01]  /*f6a0*/  STG.E.U8 desc[UR36][R2.64], R5 ;  /* 0x0000000502007986 */ /* 0x0001e2000c101124 */
[----:B------:R-:W-:Y:S05]  /*f6b0*/  BRA `(.L_x_7361) ;  /* 0x0000000000087947 */ /* 0x000fea0003800000 */
.L_x_7382:
[----:B------:R-:W-:-:S05]  /*f6c0*/  F2FP.BF16.F32.PACK_AB R22, RZ, R22 ;  /* 0x00000016ff16723e */ /* 0x000fca00000010ff */
[----:B------:R0:W-:Y:S02]  /*f6d0*/  STG.E.U16 desc[UR36][R2.64], R22 ;  /* 0x0000001602007986 */ /* 0x0001e4000c101524 */
.L_x_7361:
[----:B------:R-:W-:-:S07]  /*f6e0*/  VIADD R26, R26, 0x80 ;  /* 0x000000801a1a7836 */ /* 0x000fce0000000000 */
.L_x_7318:
[----:B------:R-:W-:-:S13]  /*f6f0*/  ISETP.GE.AND P0, PT, R26, R28, PT ;  /* 0x0000001c1a00720c */ /* 0x000fda0003f06270 */
[----:B------:R-:W-:Y:S05]  /*f700*/  @P0 BREAK.RELIABLE B6 ;  /* 0x0000000000060942 */ /* 0x000fea0003800100 */
[----:B------:R-:W-:Y:S05]  /*f710*/  @P0 BRA `(.L_x_7355) ;  /* 0x0000000c00980947 */ /* 0x000fea0003800000 */
[----:B------:R-:W-:Y:S05]  /*f720*/  BSYNC.RELIABLE B6 ;  /* 0x0000000000067941 */ /* 0x000fea0003800100 */
.L_x_7317:
        /* <DEDUP_REMOVED lines=21> */
.L_x_7394:
[----:B------:R-:W0:Y:S02]  /*f880*/  F2I.S64.TRUNC R24, R24 ;  /* 0x0000001800187311 */ /* 0x000e24000020d900 */
[----:B0-----:R-:W-:-:S05]  /*f890*/  IMAD.MOV.U32 R5, RZ, RZ, R24 ;  /* 0x000000ffff057224 */ /* 0x001fca00078e0018 */
[----:B------:R0:W-:Y:S01]  /*f8a0*/  STG.E.U8 desc[UR36][R2.64], R5 ;  /* 0x0000000502007986 */ /* 0x0001e2000c101124 */
[----:B------:R-:W-:Y:S05]  /*f8b0*/  BRA `(.L_x_7396) ;  /* 0x0000000c002c7947 */ /* 0x000fea0003800000 */
.L_x_7393:
        /* <DEDUP_REMOVED lines=9> */
.L_x_7398:
[----:B------:R-:W0:Y:S02]  /*f950*/  F2I.FTZ.TRUNC.NTZ R5, R24 ;  /* 0x0000001800057305 */ /* 0x000e24000021f100 */
[----:B0-----:R0:W-:Y:S01]  /*f960*/  STG.E desc[UR36][R2.64], R5 ;  /* 0x0000000502007986 */ /* 0x0011e2000c101924 */
[----:B------:R-:W-:Y:S05]  /*f970*/  BRA `(.L_x_7396) ;  /* 0x0000000800fc7947 */ /* 0x000fea0003800000 */
.L_x_7397:
[----:B------:R-:W0:Y:S02]  /*f980*/  F2I.FTZ.TRUNC.NTZ R5, R24 ;  /* 0x0000001800057305 */ /* 0x000e24000021f100 */
[----:B0-----:R0:W-:Y:S01]  /*f990*/  STG.E.U16 desc[UR36][R2.64], R5 ;  /* 0x0000000502007986 */ /* 0x0011e2000c101524 */
[----:B------:R-:W-:Y:S05]  /*f9a0*/  BRA `(.L_x_7396) ;  /* 0x0000000800f07947 */ /* 0x000fea0003800000 */
.L_x_7392:
        /* <DEDUP_REMOVED lines=8> */
.L_x_7400:
[----:B------:R-:W-:-:S05]  /*fa30*/  F2FP.F16.F32.PACK_AB R24, RZ, R24 ;  /* 0x00000018ff18723e */ /* 0x000fca00000000ff */
[----:B------:R0:W-:Y:S01]  /*fa40*/  STG.E.U16 desc[UR36][R2.64], R24 ;  /* 0x0000001802007986 */ /* 0x0001e2000c101524 */
[----:B------:R-:W-:Y:S05]  /*fa50*/  BRA `(.L_x_7396) ;  /* 0x0000000800c47947 */ /* 0x000fea0003800000 */
.L_x_7399:
        /* <DEDUP_REMOVED lines=8> */
.L_x_7402:
[----:B------:R-:W-:-:S05]  /*fae0*/  F2FP.F16.F32.PACK_AB R5, R25, R24 ;  /* 0x000000181905723e */ /* 0x000fca00000000ff */
[----:B------:R0:W-:Y:S01]  /*faf0*/  STG.E desc[UR36][R2.64], R5 ;  /* 0x0000000502007986 */ /* 0x0001e2000c101924 */
[----:B------:R-:W-:Y:S05]  /*fb00*/  BRA `(.L_x_7396) ;  /* 0x0000000800987947 */ /* 0x000fea0003800000 */
.L_x_7401:
[----:B------:R-:W-:-:S06]  /*fb10*/  FMUL.FTZ R4, R24, 1 ;  /* 0x3f80000018047820 */ /* 0x000fcc0000410000 */
[----:B------:R-:W0:Y:S02]  /*fb20*/  F2F.F64.F32 R4, R4 ;  /* 0x0000000400047310 */ /* 0x000e240000201800 */
[----:B0-----:R0:W-:Y:S01]  /*fb30*/  STG.E.64 desc[UR36][R2.64], R4 ;  /* 0x0000000402007986 */ /* 0x0011e2000c101b24 */
[----:B------:R-:W-:Y:S05]  /*fb40*/  BRA `(.L_x_7396) ;  /* 0x0000000800887947 */ /* 0x000fea0003800000 */
.L_x_7391:
        /* <DEDUP_REMOVED lines=13> */
.L_x_7406:
        /* <DEDUP_REMOVED lines=16> */
.L_x_7409:
[----:B------:R-:W-:-:S04]  /*fd20*/  SHF.R.U32.HI R24, RZ, 0x18, R24 ;  /* 0x00000018ff187819 */ /* 0x000fc80000011618 */
[----:B------:R-:W-:-:S04]  /*fd30*/  LOP3.LUT R5, R5, 0x80, R24, 0xf8, !PT ;  /* 0x0000008005057812 */ /* 0x000fc800078ef818 */
[----:B------:R-:W-:-:S07]  /*fd40*/  PRMT R0, R5, 0x7610, R0 ;  /* 0x0000761005007816 */ /* 0x000fce0000000000 */
.L_x_7408:
[----:B------:R-:W-:Y:S05]  /*fd50*/  BSYNC.RECONVERGENT B0 ;  /* 0x0000000000007941 */ /* 0x000fea0003800200 */
.L_x_7407:
[----:B------:R0:W-:Y:S01]  /*fd60*/  STG.E.U8 desc[UR36][R2.64], R0 ;  /* 0x0000000002007986 */ /* 0x0001e2000c101124 */
[----:B------:R-:W-:Y:S05]  /*fd70*/  BRA `(.L_x_7396) ;  /* 0x0000000400fc7947 */ /* 0x000fea0003800000 */
.L_x_7405:
        /* <DEDUP_REMOVED lines=16> */
.L_x_7412:
[----:B------:R-:W-:-:S04]  /*fe80*/  SHF.R.U32.HI R24, RZ, 0x18, R24 ;  /* 0x00000018ff187819 */ /* 0x000fc80000011618 */
[----:B------:R-:W-:-:S04]  /*fe90*/  LOP3.LUT R5, R5, 0x80, R24, 0xf8, !PT ;  /* 0x0000008005057812 */ /* 0x000fc800078ef818 */
[----:B------:R-:W-:-:S07]  /*fea0*/  PRMT R0, R5, 0x7610, R0 ;  /* 0x0000761005007816 */ /* 0x000fce0000000000 */
.L_x_7411:
[----:B------:R-:W-:Y:S05]  /*feb0*/  BSYNC.RECONVERGENT B0 ;  /* 0x0000000000007941 */ /* 0x000fea0003800200 */
.L_x_7410:
[----:B------:R3:W-:Y:S01]  /*fec0*/  STG.E.U8 desc[UR36][R2.64], R0 ;  /* 0x0000000002007986 */ /* 0x0007e2000c101124 */
[----:B------:R-:W-:Y:S05]  /*fed0*/  BRA `(.L_x_7396) ;  /* 0x0000000400a47947 */ /* 0x000fea0003800000 */
.L_x_7404:
        /* <DEDUP_REMOVED lines=21> */
.L_x_7414:
[----:B------:R-:W0:Y:S02]  /*10030*/  F2I.U64.TRUNC R24, R24 ;  /* 0x0000001800187311 */ /* 0x000e24000020d800 */
[----:B0-----:R1:W-:Y:S01]  /*10040*/  STG.E.64 desc[UR36][R2.64], R24 ;  /* 0x0000001802007986 */ /* 0x0013e2000c101b24 */
[----:B------:R-:W-:Y:S05]  /*10050*/  BRA `(.L_x_7396) ;  /* 0x0000000400447947 */ /* 0x000fea0003800000 */
.L_x_7413:
[----:B------:R-:W0:Y:S02]  /*10060*/  F2I.FTZ.U32.TRUNC.NTZ R5, R24 ;  /* 0x0000001800057305 */ /* 0x000e24000021f000 */
[----:B0-----:R2:W-:Y:S01]  /*10070*/  STG.E desc[UR36][R2.64], R5 ;  /* 0x0000000502007986 */ /* 0x0015e2000c101924 */
[----:B------:R-:W-:Y:S05]  /*10080*/  BRA `(.L_x_7396) ;  /* 0x0000000400387947 */ /* 0x000fea0003800000 */
.L_x_7403:
        /* <DEDUP_REMOVED lines=12> */
.L_x_7416:
[----:B------:R-:W-:Y:S01]  /*10150*/  FMUL.FTZ R4, R24, 1 ;  /* 0x3f80000018047820 */ /* 0x000fe20000410000 */
[----:B------:R-:W-:-:S05]  /*10160*/  FMUL.FTZ R6, R25, 1 ;  /* 0x3f80000019067820 */ /* 0x000fca0000410000 */
[----:B------:R-:W-:Y:S08]  /*10170*/  F2F.F64.F32 R4, R4 ;  /* 0x0000000400047310 */ /* 0x000ff00000201800 */
[----:B------:R-:W0:Y:S02]  /*10180*/  F2F.F64.F32 R6, R6 ;  /* 0x0000000600067310 */ /* 0x000e240000201800 */
[----:B0-----:R0:W-:Y:S01]  /*10190*/  STG.E.128 desc[UR36][R2.64], R4 ;  /* 0x0000000402007986 */ /* 0x0011e2000c101d24 */
[----:B------:R-:W-:Y:S05]  /*101a0*/  BRA `(.L_x_7396) ;  /* 0x0000000000f07947 */ /* 0x000fea0003800000 */
.L_x_7415:
[----:B------:R-:W-:-:S13]  /*101b0*/  ISETP.NE.AND P0, PT, R0, 0xf, PT ;  /* 0x0000000f0000780c */ /* 0x000fda0003f05270 */
[----:B------:R-:W-:Y:S05]  /*101c0*/  @!P0 BRA `(.L_x_7417) ;  /* 0x0000000000e08947 */ /* 0x000fea0003800000 */
[----:B------:R-:W-:-:S13]  /*101d0*/  ISETP.NE.AND P0, PT, R0, 0x17, PT ;  /* 0x000000170000780c */ /* 0x000fda0003f05270 */
[----:B------:R-:W-:Y:S05]  /*101e0*/  @!P0 BRA `(.L_x_7418) ;  /* 0x00000000008c8947 */ /* 0x000fea0003800000 */
[----:B------:R-:W-:-:S13]  /*101f0*/  ISETP.NE.AND P0, PT, R0, 0x18, PT ;  /* 0x000000180000780c */ /* 0x000fda0003f05270 */
[----:B------:R-:W-:Y:S05]  /*10200*/  @!P0 BRA `(.L_x_7419) ;  /* 0x0000000000448947 */ /* 0x000fea0003800000 */
.L_x_7395:
        /* <DEDUP_REMOVED lines=16> */
.L_x_7420:
[----:B------:R-:W-:Y:S05]  /*10310*/  BRA `(.L_x_7396) ;  /* 0x0000000000947947 */ /* 0x000fea0003800000 */
.L_x_7419:
        /* <DEDUP_REMOVED lines=12> */
.L_x_7422:
[----:B------:R-:W-:Y:S05]  /*103e0*/  BSYNC.RECONVERGENT B0 ;  /* 0x0000000000007941 */ /* 0x000fea0003800200 */
.L_x_7421:
[----:B------:R-:W-:-:S05]  /*103f0*/  LOP3.LUT R5, R0, 0x80, R7, 0xf8, !PT ;  /* 0x0000008000057812 */ /* 0x000fca00078ef807 */
[----:B------:R0:W-:Y:S01]  /*10400*/  STG.E.U8 desc[UR36][R2.64], R5 ;  /* 0x0000000502007986 */ /* 0x0001e2000c101124 */
[----:B------:R-:W-:Y:S05]  /*10410*/  BRA `(.L_x_7396) ;  /* 0x0000000000547947 */ /* 0x000fea0003800000 */
.L_x_7418:
        /* <DEDUP_REMOVED lines=11> */
.L_x_7424:
[----:B------:R-:W-:Y:S01]  /*104d0*/  HFMA2 R0, -RZ, RZ, 0, 7.569789886474609375e-06 ;  /* 0x0000007fff007431 */ /* 0x000fe200000001ff */
[----:B------:R-:W-:-:S04]  /*104e0*/  ISETP.GT.U32.AND P0, PT, R4, 0x7f800000, PT ;  /* 0x7f8000000400780c */ /* 0x000fc80003f04070 */
[----:B------:R-:W-:-:S09]  /*104f0*/  SEL R0, R0, 0x7c, P0 ;  /* 0x0000007c00007807 */ /* 0x000fd20000000000 */
.L_x_7425:
[----:B------:R-:W-:Y:S05]  /*10500*/  BSYNC.RECONVERGENT B0 ;  /* 0x0000000000007941 */ /* 0x000fea0003800200 */
.L_x_7423:
[----:B------:R-:W-:-:S04]  /*10510*/  SHF.R.U32.HI R5, RZ, 0x18, R24 ;  /* 0x00000018ff057819 */ /* 0x000fc80000011618 */
[----:B------:R-:W-:-:S05]  /*10520*/  LOP3.LUT R5, R0, 0x80, R5, 0xf8, !PT ;  /* 0x0000008000057812 */ /* 0x000fca00078ef805 */
[----:B------:R0:W-:Y:S01]  /*10530*/  STG.E.U8 desc[UR36][R2.64], R5 ;  /* 0x0000000502007986 */ /* 0x0001e2000c101124 */
[----:B------:R-:W-:Y:S05]  /*10540*/  BRA `(.L_x_7396) ;  /* 0x0000000000087947 */ /* 0x000fea0003800000 */
.L_x_7417:
[----:B------:R-:W-:-:S05]  /*10550*/  F2FP.BF16.F32.PACK_AB R24, RZ, R24 ;  /* 0x00000018ff18723e */ /* 0x000fca00000010ff */
[----:B------:R0:W-:Y:S02]  /*10560*/  STG.E.U16 desc[UR36][R2.64], R24 ;  /* 0x0000001802007986 */ /* 0x0001e4000c101524 */
.L_x_7396:
[----:B------:R-:W-:-:S07]  /*10570*/  VIADD R26, R26, 0x80 ;  /* 0x000000801a1a7836 */ /* 0x000fce0000000000 */
.L_x_7355:
[----:B------:R-:W-:Y:S05]  /*10580*/  BSYNC.RECONVERGENT B7 ;  /* 0x0000000000077941 */ /* 0x000fea0003800200 */
.L_x_7316:
[----:B------:R-:W-:-:S13]  /*10590*/  ISETP.GE.AND P0, PT, R26, R28, PT ;  /* 0x0000001c1a00720c */ /* 0x000fda0003f06270 */
[----:B------:R-:W-:Y:S05]  /*105a0*/  @P0 EXIT ;  /* 0x000000000000094d */ /* 0x000fea0003800000 */
[----:B01234-:R-:W0:Y:S01]  /*105b0*/  LDC.64 R2, c[0x0][0x388] ;  /* 0x0000e200ff027b82 */ /* 0x01fe220000000a00 */
        /* <DEDUP_REMOVED lines=17> */
[----:B0-----:R-:W-:Y:S01]  /*106d0*/  STG.E.U8 desc[UR36][R2.64], R5 ;  /* 0x0000000502007986 */ /* 0x001fe2000c101124 */
[----:B------:R-:W-:Y:S05]  /*106e0*/  EXIT ;  /* 0x000000000000794d */ /* 0x000fea0003800000 */
.L_x_7429:
[----:B------:R-:W0:Y:S02]  /*106f0*/  F2I.S64.TRUNC R16, R16 ;  /* 0x0000001000107311 */ /* 0x000e24000020d900 */
[----:B0-----:R-:W-:-:S05]  /*10700*/  MOV R5, R16 ;  /* 0x0000001000057202 */ /* 0x001fca0000000f00 */
[----:B------:R-:W-:Y:S01]  /*10710*/  STG.E.U8 desc[UR36][R2.64], R5 ;  /* 0x0000000502007986 */ /* 0x000fe2000c101124 */
[----:B------:R-:W-:Y:S05]  /*10720*/  EXIT ;  /* 0x000000000000794d */ /* 0x000fea0003800000 */
.L_x_7428:
[----:B------:R-:W-:-:S13]  /*10730*/  ISETP.NE.AND P0, PT, R0, 0x2, PT ;  /* 0x000000020000780c */ /* 0x000fda0003f05270 */
[----:B------:R-:W-:Y:S05]  /*10740*/  @!P0 BRA `(.L_x_7431) ;  /* 0x0000000000288947 */ /* 0x000fea0003800000 */
[----:B------:R-:W-:-:S13]  /*10750*/  ISETP.NE.AND P0, PT, R0, 0x3, PT ;  /* 0x000000030000780c */ /* 0x000fda0003f05270 */
[----:B------:R-:W-:Y:S05]  /*10760*/  @!P0 BRA `(.L_x_7432) ;  /* 0x0000000000148947 */ /* 0x000fea0003800000 */
[----:B------:R-:W-:-:S13]  /*10770*/  ISETP.NE.AND P0, PT, R0, 0x4, PT ;  /* 0x000000040000780c */ /* 0x000fda0003f05270 */
[----:B------:R-:W-:Y:S05]  /*10780*/  @P0 BRA `(.L_x_7430) ;  /* 0x00000008003c0947 */ /* 0x000fea0003800000 */
[----:B------:R-:W0:Y:S02]  /*10790*/  F2I.S64.TRUNC R16, R16 ;  /* 0x0000001000107311 */ /* 0x000e24000020d900 */
[----:B0-----:R-:W-:Y:S01]  /*107a0*/  STG.E.64 desc[UR36][R2.64], R16 ;  /* 0x0000001002007986 */ /* 0x001fe2000c101b24 */
[----:B------:R-:W-:Y:S05]  /*107b0*/  EXIT ;  /* 0x000000000000794d */ /* 0x000fea0003800000 */
.L_x_7432:
[----:B------:R-:W0:Y:S02]  /*107c0*/  F2I.FTZ.TRUNC.NTZ R5, R16 ;  /* 0x0000001000057305 */ /* 0x000e24000021f100 */
[----:B0-----:R-:W-:Y:S01]  /*107d0*/  STG.E desc[UR36][R2.64], R5 ;  /* 0x0000000502007986 */ /* 0x001fe2000c101924 */
[----:B------:R-:W-:Y:S05]  /*107e0*/  EXIT ;  /* 0x000000000000794d */ /* 0x000fea0003800000 */
.L_x_7431:
[----:B------:R-:W0:Y:S02]  /*107f0*/  F2I.FTZ.TRUNC.NTZ R5, R16 ;  /* 0x0000001000057305 */ /* 0x000e24000021f100 */
[----:B0-----:R-:W-:Y:S01]  /*10800*/  STG.E.U16 desc[UR36][R2.64], R5 ;  /* 0x0000000502007986 */ /* 0x001fe2000c101524 */
[----:B------:R-:W-:Y:S05]  /*10810*/  EXIT ;  /* 0x000000000000794d */ /* 0x000fea0003800000 */
.L_x_7427:
[----:B------:R-:W-:-:S13]  /*10820*/  ISETP.GT.AND P0, PT, R0, 0x6, PT ;  /* 0x000000060000780c */ /* 0x000fda0003f04270 */
[----:B------:R-:W-:Y:S05]  /*10830*/  @P0 BRA `(.L_x_7433) ;  /* 0x0000000000240947 */ /* 0x000fea0003800000 */
[----:B------:R-:W-:-:S13]  /*10840*/  ISETP.NE.AND P0, PT, R0, 0x5, PT ;  /* 0x000000050000780c */ /* 0x000fda0003f05270 */
[----:B------:R-:W-:Y:S05]  /*10850*/  @!P0 BRA `(.L_x_7434) ;  /* 0x0000000000108947 */ /* 0x000fea0003800000 */
[----:B------:R-:W-:-:S13]  /*10860*/  ISETP.NE.AND P0, PT, R0, 0x6, PT ;  /* 0x000000060000780c */ /* 0x000fda0003f05270 */
[----:B------:R-:W-:Y:S05]  /*10870*/  @P0 BRA `(.L_x_7430) ;  /* 0x0000000800000947 */ /* 0x000fea0003800000 */
[----:B------:R-:W-:Y:S01]  /*10880*/  STG.E desc[UR36][R2.64], R16 ;  /* 0x0000001002007986 */ /* 0x000fe2000c101924 */
[----:B------:R-:W-:Y:S05]  /*10890*/  EXIT ;  /* 0x000000000000794d */ /* 0x000fea0003800000 */
.L_x_7434:
[----:B------:R-:W-:-:S05]  /*108a0*/  F2FP.F16.F32.PACK_AB R16, RZ, R16 ;  /* 0x00000010ff10723e */ /* 0x000fca00000000ff */
[----:B------:R-:W-:Y:S01]  /*108b0*/  STG.E.U16 desc[UR36][R2.64], R16 ;  /* 0x0000001002007986 */ /* 0x000fe2000c101524 */
[----:B------:R-:W-:Y:S05]  /*108c0*/  EXIT ;  /* 0x000000000000794d */ /* 0x000fea0003800000 */
.L_x_7433:
[----:B------:R-:W-:-:S13]  /*108d0*/  ISETP.NE.AND P0, PT, R0, 0x7, PT ;  /* 0x000000070000780c */ /* 0x000fda0003f05270 */
[----:B------:R-:W-:Y:S05]  /*108e0*/  @!P0 BRA `(.L_x_7435) ;  /* 0x0000000000248947 */ /* 0x000fea0003800000 */
[----:B------:R-:W-:-:S13]  /*108f0*/  ISETP.NE.AND P0, PT, R0, 0x8, PT ;  /* 0x000000080000780c */ /* 0x000fda0003f05270 */
[----:B------:R-:W-:Y:S05]  /*10900*/  @!P0 BRA `(.L_x_7436) ;  /* 0x0000000000108947 */ /* 0x000fea0003800000 */
[----:B------:R-:W-:-:S13]  /*10910*/  ISETP.NE.AND P0, PT, R0, 0x9, PT ;  /* 0x000000090000780c */ /* 0x000fda0003f05270 */
[----:B------:R-:W-:Y:S05]  /*10920*/  @P0 BRA `(.L_x_7430) ;  /* 0x0000000400d40947 */ /* 0x000fea0003800000 */
[----:B------:R-:W-:Y:S01]  /*10930*/  STG.E.64 desc[UR36][R2.64], R16 ;  /* 0x0000001002007986 */ /* 0x000fe2000c101b24 */
[----:B------:R-:W-:Y:S05]  /*10940*/  EXIT ;  /* 0x000000000000794d */ /* 0x000fea0003800000 */
.L_x_7436:
[----:B------:R-:W-:-:S05]  /*10950*/  F2FP.F16.F32.PACK_AB R5, R17, R16 ;  /* 0x000000101105723e */ /* 0x000fca00000000ff */
[----:B------:R-:W-:Y:S01]  /*10960*/  STG.E desc[UR36][R2.64], R5 ;  /* 0x0000000502007986 */ /* 0x000fe2000c101924 */
[----:B------:R-:W-:Y:S05]  /*10970*/  EXIT ;  /* 0x000000000000794d */ /* 0x000fea0003800000 */
.L_x_7435:
[----:B------:R-:W-:-:S06]  /*10980*/  FMUL.FTZ R4, R16, 1 ;  /* 0x3f80000010047820 */ /* 0x000fcc0000410000 */
[----:B------:R-:W0:Y:S02]  /*10990*/  F2F.F64.F32 R4, R4 ;  /* 0x0000000400047310 */ /* 0x000e240000201800 */
[----:B0-----:R-:W-:Y:S01]  /*109a0*/  STG.E.64 desc[UR36][R2.64], R4 ;  /* 0x0000000402007986 */ /* 0x001fe2000c101b24 */
[----:B------:R-:W-:Y:S05]  /*109b0*/  EXIT ;  /* 0x000000000000794d */ /* 0x000fea0003800000 */
.L_x_7426:
        /* <DEDUP_REMOVED lines=11> */
[----:B0-----:R-:W-:Y:S01]  /*10a70*/  STG.E.U16 desc[UR36][R2.64], R5 ;  /* 0x0000000502007986 */ /* 0x001fe2000c101524 */
[----:B------:R-:W-:Y:S05]  /*10a80*/  EXIT ;  /* 0x000000000000794d */ /* 0x000fea0003800000 */
.L_x_7440:
        /* <DEDUP_REMOVED lines=16> */
.L_x_7443:
[----:B------:R-:W-:-:S04]  /*10b90*/  SHF.R.U32.HI R16, RZ, 0x18, R16 ;  /* 0x00000018ff107819 */ /* 0x000fc80000011610 */
[----:B------:R-:W-:-:S04]  /*10ba0*/  LOP3.LUT R5, R5, 0x80, R16, 0xf8, !PT ;  /* 0x0000008005057812 */ /* 0x000fc800078ef810 */
[----:B------:R-:W-:-:S07]  /*10bb0*/  PRMT R0, R5, 0x7610, R0 ;  /* 0x0000761005007816 */ /* 0x000fce0000000000 */
.L_x_7442:
[----:B------:R-:W-:Y:S05]  /*10bc0*/  BSYNC.RECONVERGENT B0 ;  /* 0x0000000000007941 */ /* 0x000fea0003800200 */
.L_x_7441:
[----:B------:R-:W-:Y:S01]  /*10bd0*/  STG.E.U8 desc[UR36][R2.64], R0 ;  /* 0x0000000002007986 */ /* 0x000fe2000c101124 */
[----:B------:R-:W-:Y:S05]  /*10be0*/  EXIT ;  /* 0x000000000000794d */ /* 0x000fea0003800000 */
.L_x_7439:
        /* <DEDUP_REMOVED lines=16> */
.L_x_7446:
[----:B------:R-:W-:-:S04]  /*10cf0*/  SHF.R.U32.HI R16, RZ, 0x18, R16 ;  /* 0x00000018ff107819 */ /* 0x000fc80000011610 */
[----:B------:R-:W-:-:S04]  /*10d00*/  LOP3.LUT R5, R5, 0x80, R16, 0xf8, !PT ;  /* 0x0000008005057812 */ /* 0x000fc800078ef810 */
[----:B------:R-:W-:-:S07]  /*10d10*/  PRMT R0, R5, 0x7610, R0 ;  /* 0x0000761005007816 */ /* 0x000fce0000000000 */
.L_x_7445:
[----:B------:R-:W-:Y:S05]  /*10d20*/  BSYNC.RECONVERGENT B0 ;  /* 0x0000000000007941 */ /* 0x000fea0003800200 */
.L_x_7444:
[----:B------:R-:W-:Y:S01]  /*10d30*/  STG.E.U8 desc[UR36][R2.64], R0 ;  /* 0x0000000002007986 */ /* 0x000fe2000c101124 */
[----:B------:R-:W-:Y:S05]  /*10d40*/  EXIT ;  /* 0x000000000000794d */ /* 0x000fea0003800000 */
.L_x_7438:
        /* <DEDUP_REMOVED lines=21> */
.L_x_7448:
[----:B------:R-:W0:Y:S02]  /*10ea0*/  F2I.U64.TRUNC R16, R16 ;  /* 0x0000001000107311 */ /* 0x000e24000020d800 */
[----:B0-----:R-:W-:Y:S01]  /*10eb0*/  STG.E.64 desc[UR36][R2.64], R16 ;  /* 0x0000001002007986 */ /* 0x001fe2000c101b24 */
[----:B------:R-:W-:Y:S05]  /*10ec0*/  EXIT ;  /* 0x000000000000794d */ /* 0x000fea0003800000 */
.L_x_7447:
[----:B------:R-:W0:Y:S02]  /*10ed0*/  F2I.FTZ.U32.TRUNC.NTZ R5, R16 ;  /* 0x0000001000057305 */ /* 0x000e24000021f000 */
[----:B0-----:R-:W-:Y:S01]  /*10ee0*/  STG.E desc[UR36][R2.64], R5 ;  /* 0x0000000502007986 */ /* 0x001fe2000c101924 */
[----:B------:R-:W-:Y:S05]  /*10ef0*/  EXIT ;  /* 0x000000000000794d */ /* 0x000fea0003800000 */
.L_x_7437:
        /* <DEDUP_REMOVED lines=10> */
[----:B------:R-:W-:Y:S01]  /*10fa0*/  STG.E.U8 desc[UR36][R2.64], R5 ;  /* 0x0000000502007986 */ /* 0x000fe2000c101124 */
[----:B------:R-:W-:Y:S05]  /*10fb0*/  EXIT ;  /* 0x000000000000794d */ /* 0x000fea0003800000 */
.L_x_7450:
[----:B------:R-:W-:Y:S01]  /*10fc0*/  FMUL.FTZ R4, R16, 1 ;  /* 0x3f80000010047820 */ /* 0x000fe20000410000 */
[----:B------:R-:W-:-:S05]  /*10fd0*/  FMUL.FTZ R6, R17, 1 ;  /* 0x3f80000011067820 */ /* 0x000fca0000410000 */
[----:B------:R-:W-:Y:S08]  /*10fe0*/  F2F.F64.F32 R4, R4 ;  /* 0x0000000400047310 */ /* 0x000ff00000201800 */
[----:B------:R-:W0:Y:S02]  /*10ff0*/  F2F.F64.F32 R6, R6 ;  /* 0x0000000600067310 */ /* 0x000e240000201800 */
[----:B0-----:R-:W-:Y:S01]  /*11000*/  STG.E.128 desc[UR36][R2.64], R4 ;  /* 0x0000000402007986 */ /* 0x001fe2000c101d24 */
[----:B------:R-:W-:Y:S05]  /*11010*/  EXIT ;  /* 0x000000000000794d */ /* 0x000fea0003800000 */
.L_x_7449:
[----:B------:R-:W-:-:S13]  /*11020*/  ISETP.NE.AND P0, PT, R0, 0xf, PT ;  /* 0x0000000f0000780c */ /* 0x000fda0003f05270 */
[----:B------:R-:W-:Y:S05]  /*11030*/  @!P0 BRA `(.L_x_7451) ;  /* 0x0000000000e08947 */ /* 0x000fea0003800000 */
[----:B------:R-:W-:-:S13]  /*11040*/  ISETP.NE.AND P0, PT, R0, 0x17, PT ;  /* 0x000000170000780c */ /* 0x000fda0003f05270 */
[----:B------:R-:W-:Y:S05]  /*11050*/  @!P0 BRA `(.L_x_7452) ;  /* 0x00000000008c8947 */ /* 0x000fea0003800000 */
[----:B------:R-:W-:-:S13]  /*11060*/  ISETP.NE.AND P0, PT, R0, 0x18, PT ;  /* 0x000000180000780c */ /* 0x000fda0003f05270 */
[----:B------:R-:W-:Y:S05]  /*11070*/  @!P0 BRA `(.L_x_7453) ;  /* 0x0000000000448947 */ /* 0x000fea0003800000 */
.L_x_7430:
        /* <DEDUP_REMOVED lines=16> */
.L_x_7454:
[----:B------:R-:W-:Y:S05]  /*11180*/  EXIT ;  /* 0x000000000000794d */ /* 0x000fea0003800000 */
.L_x_7453:
[----:B------:R-:W-:Y:S01]  /*11190*/  LOP3.LUT R4, R16, 0x7fffffff, RZ, 0xc0, !PT ;  /* 0x7fffffff10047812 */ /* 0x000fe200078ec0ff */
[----:B------:R-:W-:Y:S01]  /*111a0*/  BSSY.RECONVERGENT B0, `(.L_x_7455) ;  /* 0x000000b000007945 */ /* 0x000fe20003800200 */
[----:B------:R-:W-:Y:S02]  /*111b0*/  SHF.R.U32.HI R7, RZ, 0x18, R16 ;  /* 0x00000018ff077819 */ /* 0x000fe40000011610 */
[----:B------:R-:W-:Y:S02]  /*111c0*/  ISETP.GT.U32.AND P0, PT, R4, 0x43efffff, PT ;  /* 0x43efffff0400780c */ /* 0x000fe40003f04070 */
[----:B------:R-:W-:-:S11]  /*111d0*/  MOV R0, 0x7f ;  /* 0x0000007f00007802 */ /* 0x000fd60000000f00 */
[----:B------:R-:W-:Y:S05]  /*111e0*/  @P0 BRA `(.L_x_7456) ;  /* 0x0000000000180947 */ /* 0x000fea0003800000 */
[----:B------:R-:W-:-:S13]  /*111f0*/  ISETP.GE.U32.AND P0, PT, R4, 0x3c800000, PT ;  /* 0x3c8000000400780c */ /* 0x000fda0003f06070 */
[----:B------:R-:W-:-:S04]  /*11200*/  @P0 SHF.R.U32.HI R0, RZ, 0x14, R16 ;  /* 0x00000014ff000819 */ /* 0x000fc80000011610 */
[----:B------:R-:W-:-:S04]  /*11210*/  @P0 LOP3.LUT R5, R0, 0x1, RZ, 0xc0, !PT ;  /* 0x0000000100050812 */ /* 0x000fc800078ec0ff */
[----:B------:R-:W-:-:S04]  /*11220*/  @P0 IADD3 R0, PT, PT, R16, 0x407ffff, R5 ;  /* 0x0407ffff10000810 */ /* 0x000fc80007ffe005 */
[----:B------:R-:W-:Y:S01]  /*11230*/  @P0 SHF.R.U32.HI R0, RZ, 0x14, R0 ;  /* 0x00000014ff000819 */ /* 0x000fe20000011600 */
[----:B------:R-:W-:-:S07]  /*11240*/  @!P0 FADD.FTZ R0, R4, 16384 ;  /* 0x4680000004008421 */ /* 0x000fce0000010000 */
.L_x_7456:
[----:B------:R-:W-:Y:S05]  /*11250*/  BSYNC.RECONVERGENT B0 ;  /* 0x0000000000007941 */ /* 0x000fea0003800200 */
.L_x_7455:
[----:B------:R-:W-:-:S05]  /*11260*/  LOP3.LUT R5, R0, 0x80, R7, 0xf8, !PT ;  /* 0x0000008000057812 */ /* 0x000fca00078ef807 */
[----:B------:R-:W-:Y:S01]  /*11270*/  STG.E.U8 desc[UR36][R2.64], R5 ;  /* 0x0000000502007986 */ /* 0x000fe2000c101124 */
[----:B------:R-:W-:Y:S05]  /*11280*/  EXIT ;  /* 0x000000000000794d */ /* 0x000fea0003800000 */
.L_x_7452:
        /* <DEDUP_REMOVED lines=11> */
.L_x_7458:
[----:B------:R-:W-:Y:S01]  /*11340*/  IMAD.MOV.U32 R0, RZ, RZ, 0x7f ;  /* 0x0000007fff007424 */ /* 0x000fe200078e00ff */
[----:B------:R-:W-:-:S04]  /*11350*/  ISETP.GT.U32.AND P0, PT, R4, 0x7f800000, PT ;  /* 0x7f8000000400780c */ /* 0x000fc80003f04070 */
[----:B------:R-:W-:-:S09]  /*11360*/  SEL R0, R0, 0x7c, P0 ;  /* 0x0000007c00007807 */ /* 0x000fd20000000000 */
.L_x_7459:
[----:B------:R-:W-:Y:S05]  /*11370*/  BSYNC.RECONVERGENT B0 ;  /* 0x0000000000007941 */ /* 0x000fea0003800200 */
.L_x_7457:
[----:B------:R-:W-:-:S04]  /*11380*/  SHF.R.U32.HI R5, RZ, 0x18, R16 ;  /* 0x00000018ff057819 */ /* 0x000fc80000011610 */
[----:B------:R-:W-:-:S05]  /*11390*/  LOP3.LUT R5, R0, 0x80, R5, 0xf8, !PT ;  /* 0x0000008000057812 */ /* 0x000fca00078ef805 */
[----:B------:R-:W-:Y:S01]  /*113a0*/  STG.E.U8 desc[UR36][R2.64], R5 ;  /* 0x0000000502007986 */ /* 0x000fe2000c101124 */
[----:B------:R-:W-:Y:S05]  /*113b0*/  EXIT ;  /* 0x000000000000794d */ /* 0x000fea0003800000 */
.L_x_7451:
[----:B------:R-:W-:-:S05]  /*113c0*/  F2FP.BF16.F32.PACK_AB R16, RZ, R16 ;  /* 0x00000010ff10723e */ /* 0x000fca00000010ff */
[----:B------:R-:W-:Y:S01]  /*113d0*/  STG.E.U16 desc[UR36][R2.64], R16 ;  /* 0x0000001002007986 */ /* 0x000fe2000c101524 */
[----:B------:R-:W-:Y:S05]  /*113e0*/  EXIT ;  /* 0x000000000000794d */ /* 0x000fea0003800000 */
        .weak           $__internal_15_$__cuda_sm3x_div_rn_ftz_f32_slowpath
        .type           $__internal_15_$__cuda_sm3x_div_rn_ftz_f32_slowpath,@function
        .size           $__internal_15_$__cuda_sm3x_div_rn_ftz_f32_slowpath,(.L_x_17850 - $__internal_15_$__cuda_sm3x_div_rn_ftz_f32_slowpath)
$__internal_15_$__cuda_sm3x_div_rn_ftz_f32_slowpath:
        /* <DEDUP_REMOVED lines=32> */
.L_x_7462:
[----:B------:R-:W-:Y:S05]  /*115f0*/  BSYNC.RELIABLE B1 ;  /* 0x0000000000017941 */ /* 0x000fea0003800100 */
.L_x_7461:
[----:B------:R-:W-:Y:S01]  /*11600*/  IADD3 R12, PT, PT, R6, -0x7f, RZ ;  /* 0xffffff81060c7810 */ /* 0x000fe20007ffe0ff */
[----:B------:R-:W-:Y:S01]  /*11610*/  VIADD R11, R10, 0xffffff81 ;  /* 0xffffff810a0b7836 */ /* 0x000fe20000000000 */
[----:B------:R-:W-:Y:S03]  /*11620*/  BSSY.RECONVERGENT B1, `(.L_x_7467) ;  /* 0x000001a000017945 */ /* 0x000fe60003800200 */
        /* <DEDUP_REMOVED lines=9> */
[----:B------:R-:W-:-:S04]  /*116c0*/  FFMA R0, R3, R10, R0 ;  /* 0x0000000a03007223 */ /* 0x000fc80000000000 */
[----:B------:R-:W-:Y:S01]  /*116d0*/  FFMA.FTZ R0, R6, R0, R10 ;  /* 0x0000000006007223 */ /* 0x000fe2000001000a */
[----:B------:R-:W-:-:S04]  /*116e0*/  IADD3 R6, PT, PT, R11, -R12, RZ ;  /* 0x8000000c0b067210 */ /* 0x000fc80007ffe0ff */
        /* <DEDUP_REMOVED lines=12> */
.L_x_7468:
[----:B------:R-:W-:-:S07]  /*117b0*/  IMAD R0, R6, 0x800000, R0 ;  /* 0x0080000006007824 */ /* 0x000fce00078e0200 */
.L_x_7469:
[----:B------:R-:W-:Y:S05]  /*117c0*/  BSYNC.RECONVERGENT B1 ;  /* 0x0000000000017941 */ /* 0x000fea0003800200 */
.L_x_7467:
[----:B------:R-:W-:Y:S05]  /*117d0*/  BRA `(.L_x_7470) ;  /* 0x0000000000207947 */ /* 0x000fea0003800000 */
.L_x_7466:
[----:B------:R-:W-:-:S04]  /*117e0*/  LOP3.LUT R0, R3, 0x80000000, R0, 0x48, !PT ;  /* 0x8000000003007812 */ /* 0x000fc800078e4800 */
[----:B------:R-:W-:Y:S01]  /*117f0*/  LOP3.LUT R0, R0, 0x7f800000, RZ, 0xfc, !PT ;  /* 0x7f80000000007812 */ /* 0x000fe200078efcff */
[----:B------:R-:W-:Y:S06]  /*11800*/  BRA `(.L_x_7470) ;  /* 0x0000000000147947 */ /* 0x000fec0003800000 */
.L_x_7465:
[----:B------:R-:W-:Y:S01]  /*11810*/  LOP3.LUT R0, R3, 0x80000000, R0, 0x48, !PT ;  /* 0x8000000003007812 */ /* 0x000fe200078e4800 */
[----:B------:R-:W-:Y:S06]  /*11820*/  BRA `(.L_x_7470) ;  /* 0x00000000000c7947 */ /* 0x000fec0003800000 */
.L_x_7464:
[----:B------:R-:W0:Y:S01]  /*11830*/  MUFU.RSQ R0, -QNAN ;  /* 0xffc0000000007908 */ /* 0x000e220000001400 */
[----:B------:R-:W-:Y:S05]  /*11840*/  BRA `(.L_x_7470) ;  /* 0x0000000000047947 */ /* 0x000fea0003800000 */
.L_x_7463:
[----:B------:R-:W-:-:S07]  /*11850*/  FADD.FTZ R0, R0, R3 ;  /* 0x0000000300007221 */ /* 0x000fce0000010000 */
.L_x_7470:
[----:B------:R-:W-:Y:S05]  /*11860*/  BSYNC.RECONVERGENT B0 ;  /* 0x0000000000007941 */ /* 0x000fea0003800200 */
.L_x_7460:
[----:B------:R-:W-:-:S04]  /*11870*/  HFMA2 R3, -RZ, RZ, 0, 0 ;  /* 0x00000000ff037431 */ /* 0x000fc800000001ff */
[----:B0-----:R-:W-:Y:S05]  /*11880*/  RET.REL.NODEC R2 `(_ZN2at6native27unrolled_elementwise_kernelIZZZNS0_17acosh_kernel_cudaERNS_18TensorIteratorBaseEENKUlvE_clEvENKUlvE0_clEvEUlN3c107complexIfEEE_St5arrayIPcLm2EELi4E23TrivialOffsetCalculatorILi1EjESE_NS0_6memory12LoadWithCastILi1EEENSF_13StoreWithCastILi1EEEEEviT_T0_T2_T3_T4_T5_) ;  /* 0xfffffee402dc7950 */ /* 0x001fea0003c3ffff */
.L_x_7471:
        /* <DEDUP_REMOVED lines=15> */
.L_x_17850:


//--------------------- .text._ZN2at6native18elementwise_kernelILi128ELi2EZNS0_22gpu_kernel_impl_nocastIZZZNS0_17acosh_kernel_cudaERNS_18TensorIteratorBaseEENKUlvE_clEvENKUlvE0_clEvEUlN3c107complexIfEEE_EEvS4_RKT_EUliE_EEviT1_ --------------------------
	.section	.text._ZN2at6native18elementwise_kernelILi128ELi2EZNS0_22gpu_kernel_impl_nocastIZZZNS0_17acosh_kernel_cudaERNS_18TensorIteratorBaseEENKUlvE_clEvENKUlvE0_clEvEUlN3c107complexIfEEE_EEvS4_RKT_EUliE_EEviT1_,"ax",@progbits
	.align	128
        .global         _ZN2at6native18elementwise_kernelILi128ELi2EZNS0_22gpu_kernel_impl_nocastIZZZNS0_17acosh_kernel_cudaERNS_18TensorIteratorBaseEENKUlvE_clEvENKUlvE0_clEvEUlN3c107complexIfEEE_EEvS4_RKT_EUliE_EEviT1_
        .type           _ZN2at6native18elementwise_kernelILi128ELi2EZNS0_22gpu_kernel_impl_nocastIZZZNS0_17acosh_kernel_cudaERNS_18TensorIteratorBaseEENKUlvE_clEvENKUlvE0_clEvEUlN3c107complexIfEEE_EEvS4_RKT_EUliE_EEviT1_,@function
        .size           _ZN2at6native18elementwise_kernelILi128ELi2EZNS0_22gpu_kernel_impl_nocastIZZZNS0_17acosh_kernel_cudaERNS_18TensorIteratorBaseEENKUlvE_clEvENKUlvE0_clEvEUlN3c107complexIfEEE_EEvS4_RKT_EUliE_EEviT1_,(.L_x_17851 - _ZN2at6native18elementwise_kernelILi128ELi2EZNS0_22gpu_kernel_impl_nocastIZZZNS0_17acosh_kernel_cudaERNS_18TensorIteratorBaseEENKUlvE_clEvENKUlvE0_clEvEUlN3c107complexIfEEE_EEvS4_RKT_EUliE_EEviT1_)
        .other          _ZN2at6native18elementwise_kernelILi128ELi2EZNS0_22gpu_kernel_impl_nocastIZZZNS0_17acosh_kernel_cudaERNS_18TensorIteratorBaseEENKUlvE_clEvENKUlvE0_clEvEUlN3c107complexIfEEE_EEvS4_RKT_EUliE_EEviT1_,@"STO_CUDA_ENTRY STV_DEFAULT"
_ZN2at6native18elementwise_kernelILi128ELi2EZNS0_22gpu_kernel_impl_nocastIZZZNS0_17acosh_kernel_cudaERNS_18TensorIteratorBaseEENKUlvE_clEvENKUlvE0_clEvEUlN3c107complexIfEEE_EEvS4_RKT_EUliE_EEviT1_:
.text._ZN2at6native18elementwise_kernelILi128ELi2EZNS0_22gpu_kernel_impl_nocastIZZZNS0_17acosh_kernel_cudaERNS_18TensorIteratorBaseEENKUlvE_clEvENKUlvE0_clEvEUlN3c107complexIfEEE_EEvS4_RKT_EUliE_EEviT1_:
        /* <DEDUP_REMOVED lines=316> */
.L_x_7474:
[----:B------:R-:W0:Y:S02]  /*13c0*/  LDCU.64 UR4, c[0x0][0x588] ;  /* 0x0000b100ff0477ac */ /* 0x000e240008000a00 */
[----:B0-----:R-:W-:-:S04]  /*13d0*/  IADD3 R16, P0, PT, R0, UR4, RZ ;  /* 0x0000000400107c10 */ /* 0x001fc8000ff1e0ff */
[----:B------:R-:W-:-:S06]  /*13e0*/  IADD3.X R17, PT, PT, RZ, UR5, RZ, P0, !PT ;  /* 0x00000005ff117c10 */ /* 0x000fcc00087fe4ff */
[----:B------:R-:W2:Y:S01]  /*13f0*/  LDG.E.64 R16, desc[UR6][R16.64] ;  /* 0x0000000610107981 */ /* 0x000ea2000c1e1b00 */
[----:B------:R-:W-:Y:S01]  /*1400*/  BSSY.RECONVERGENT B0, `(.L_x_7475) ;  /* 0x000024c000007945 */ /* 0x000fe20003800200 */
[C---:B--2---:R-:W-:Y:S01]  /*1410*/  FSETP.NAN.FTZ.AND P1, PT, |R16|.reuse, |R16|, PT ;  /* 0x400000101000720b */ /* 0x044fe20003f38200 */
        /* <DEDUP_REMOVED lines=20> */
.L_x_7476:
        /* <DEDUP_REMOVED lines=11> */
[----:B------:R-:W-:Y:S01]  /*1610*/  MUFU.RCP R14, R13 ;  /* 0x0000000d000e7308 */ /* 0x000fe20000001000 */
        /* <DEDUP_REMOVED lines=29> */
[----:B------:R-:W-:Y:S05]  /*17f0*/  CALL.REL.NOINC `($__internal_16_$__cuda_sm3x_div_rn_ftz_f32_slowpath) ;  /* 0x0000005800f47944 */ /* 0x000fea0003c00000 */
.L_x_7482:
[----:B------:R-:W-:Y:S05]  /*1800*/  BSYNC.RECONVERGENT B5 ;  /* 0x0000000000057941 */ /* 0x000fea0003800200 */
.L_x_7481:
        /* <DEDUP_REMOVED lines=28> */
.L_x_7480:
        /* <DEDUP_REMOVED lines=30> */
[----:B------:R-:W-:Y:S05]  /*1bb0*/  CALL.REL.NOINC `($__internal_16_$__cuda_sm3x_div_rn_ftz_f32_slowpath) ;  /* 0x0000005800047944 */ /* 0x000fea0003c00000 */
[----:B------:R-:W-:-:S07]  /*1bc0*/  MOV R2, R0 ;  /* 0x0000000000027202 */ /* 0x000fce0000000f00 */
.L_x_7486:
[----:B------:R-:W-:Y:S05]  /*1bd0*/  BSYNC.RECONVERGENT B5 ;  /* 0x0000000000057941 */ /* 0x000fea0003800200 */
.L_x_7485:
        /* <DEDUP_REMOVED lines=28> */
.L_x_7484:
        /* <DEDUP_REMOVED lines=15> */
[----:B------:R-:W-:Y:S05]  /*1e90*/  CALL.REL.NOINC `($__internal_16_$__cuda_sm3x_div_rn_ftz_f32_slowpath) ;  /* 0x00000054004c7944 */ /* 0x000fea0003c00000 */
.L_x_7488:
[----:B------:R-:W-:Y:S05]  /*1ea0*/  BSYNC.RECONVERGENT B5 ;  /* 0x0000000000057941 */ /* 0x000fea0003800200 */
.L_x_7487:
        /* <DEDUP_REMOVED lines=27> */
.L_x_7483:
[----:B------:R-:W-:Y:S05]  /*2060*/  BSYNC.RECONVERGENT B4 ;  /* 0x0000000000047941 */ /* 0x000fea0003800200 */
.L_x_7479:
[----:B------:R-:W-:Y:S01]  /*2070*/  ISETP.GE.AND P0, PT, R17, RZ, PT ;  /* 0x000000ff1100720c */ /* 0x000fe20003f06270 */
[----:B------:R-:W-:Y:S01]  /*2080*/  FADD.FTZ R2, R11, 0.69314718246459960938 ;  /* 0x3f3172180b027421 */ /* 0x000fe20000010000 */
[----:B------:R-:W-:-:S11]  /*2090*/  FADD.FTZ R0, |R0|, -RZ ;  /* 0x800000ff00007221 */ /* 0x000fd60000010200 */
[----:B------:R-:W-:Y:S01]  /*20a0*/  @P0 FADD.FTZ R2, -R2, -RZ ;  /* 0x800000ff02020221 */ /* 0x000fe20000010100 */
[----:B------:R-:W-:Y:S06]  /*20b0*/  BRA `(.L_x_7477) ;  /* 0x0000001800007947 */ /* 0x000fec0003800000 */
.L_x_7478:
        /* <DEDUP_REMOVED lines=76> */
.L_x_7494:
[----:B------:R-:W-:Y:S05]  /*2580*/  BSYNC.RECONVERGENT B3 ;  /* 0x0000000000037941 */ /* 0x000fea0003800200 */
.L_x_7493:
        /* <DEDUP_REMOVED lines=8> */
.L_x_7496:
[----:B------:R-:W-:Y:S05]  /*2610*/  BSYNC.RECONVERGENT B3 ;  /* 0x0000000000037941 */ /* 0x000fea0003800200 */
.L_x_7495:
        /* <DEDUP_REMOVED lines=34> */
.L_x_7492:
        /* <DEDUP_REMOVED lines=40> */
.L_x_7490:
[----:B------:R-:W-:-:S06]  /*2ac0*/  FFMA.FTZ R4, R19, R19, -1 ;  /* 0xbf80000013047423 */ /* 0x000fcc0000010013 */
[----:B------:R-:W0:Y:S02]  /*2ad0*/  MUFU.SQRT R4, R4 ;  /* 0x0000000400047308 */ /* 0x000e240000002000 */
[----:B0-----:R-:W-:-:S06]  /*2ae0*/  FADD.FTZ R12, R19, R4 ;  /* 0x00000004130c7221 */ /* 0x001fcc0000010000 */
[----:B------:R-:W0:Y:S02]  /*2af0*/  MUFU.LG2 R12, R12 ;  /* 0x0000000c000c7308 */ /* 0x000e240000000c00 */
[----:B0-----:R-:W-:-:S07]  /*2b00*/  FMUL.FTZ R11, R12, 0.69314718246459960938 ;  /* 0x3f3172180c0b7820 */ /* 0x001fce0000410000 */
.L_x_7491:
[----:B------:R-:W-:Y:S05]  /*2b10*/  BSYNC.RECONVERGENT B2 ;  /* 0x0000000000027941 */ /* 0x000fea0003800200 */
.L_x_7489:
        /* <DEDUP_REMOVED lines=43> */
.L_x_7504:
[----:B------:R-:W-:Y:S05]  /*2dd0*/  BSYNC.RECONVERGENT B5 ;  /* 0x0000000000057941 */ /* 0x000fea0003800200 */
.L_x_7503:
[----:B------:R-:W-:-:S04]  /*2de0*/  FADD.FTZ R0, R3, R0 ;  /* 0x0000000003007221 */ /* 0x000fc80000010000 */
[----:B------:R-:W-:-:S04]  /*2df0*/  FMUL.FTZ R0, R0, R19 ;  /* 0x0000001300007220 */ /* 0x000fc80000410000 */
[----:B------:R0:W2:Y:S01]  /*2e00*/  MUFU.SQRT R13, R0 ;  /* 0x00000000000d7308 */ /* 0x0000a20000002000 */
[----:B------:R-:W-:Y:S05]  /*2e10*/  BRA `(.L_x_7501) ;  /* 0x00000000002c7947 */ /* 0x000fea0003800000 */
.L_x_7502:
        /* <DEDUP_REMOVED lines=11> */
.L_x_7501:
[----:B------:R-:W-:Y:S05]  /*2ed0*/  BSYNC.RECONVERGENT B3 ;  /* 0x0000000000037941 */ /* 0x000fea0003800200 */
.L_x_7499:
[----:B------:R-:W-:Y:S05]  /*2ee0*/  BSYNC.RELIABLE B2 ;  /* 0x0000000000027941 */ /* 0x000fea0003800100 */
.L_x_7498:
        /* <DEDUP_REMOVED lines=18> */
[----:B-1-3--:R-:W-:Y:S05]  /*3010*/  CALL.REL.NOINC `($__internal_16_$__cuda_sm3x_div_rn_ftz_f32_slowpath) ;  /* 0x0000004000ec7944 */ /* 0x00afea0003c00000 */
.L_x_7507:
[----:B------:R-:W-:Y:S05]  /*3020*/  BSYNC.RECONVERGENT B5 ;  /* 0x0000000000057941 */ /* 0x000fea0003800200 */
.L_x_7506:
        /* <DEDUP_REMOVED lines=28> */
.L_x_7505:
        /* <DEDUP_REMOVED lines=18> */
.L_x_7510:
[----:B------:R-:W-:Y:S05]  /*3310*/  BSYNC.RECONVERGENT B5 ;  /* 0x0000000000057941 */ /* 0x000fea0003800200 */
.L_x_7509:
        /* <DEDUP_REMOVED lines=28> */
.L_x_7500:
        /* <DEDUP_REMOVED lines=30> */
.L_x_7511:
[----:B0-----:R-:W-:Y:S02]  /*36c0*/  HFMA2 R3, -RZ, RZ, 1.75, 0 ;  /* 0x3f000000ff037431 */ /* 0x001fe400000001ff */
[----:B------:R-:W-:-:S05]  /*36d0*/  FADD.FTZ R0, -R4, -RZ ;  /* 0x800000ff04007221 */ /* 0x000fca0000010100 */
[C---:B------:R-:W-:Y:S02]  /*36e0*/  FSETP.GT.FTZ.AND P0, PT, |R0|.reuse, 0.56000000238418579102, PT ;  /* 0x3f0f5c290000780b */ /* 0x040fe40003f14200 */
[C---:B------:R-:W-:Y:S01]  /*36f0*/  FSETP.NEU.FTZ.AND P1, PT, |R0|.reuse, 1, PT ;  /* 0x3f8000000000780b */ /* 0x040fe20003f3d200 */
[----:B------:R-:W-:-:S04]  /*3700*/  FFMA.FTZ R2, |R0|, -R3, 0.5 ;  /* 0x3f00000000027423 */ /* 0x000fc80000010a03 */
[----:B------:R-:W0:Y:S02]  /*3710*/  MUFU.RSQ R3, R2 ;  /* 0x0000000200037308 */ /* 0x000e240000001400 */
[----:B0-----:R-:W-:Y:S01]  /*3720*/  FMUL.FTZ R5, R2, R3 ;  /* 0x0000000302057220 */ /* 0x001fe20000410000 */
[----:B------:R-:W-:Y:S01]  /*3730*/  FMUL.FTZ R10, R3, -0.5 ;  /* 0xbf000000030a7820 */ /* 0x000fe20000410000 */
[----:B------:R-:W-:Y:S01]  /*3740*/  FADD.FTZ R3, |R0|, -RZ ;  /* 0x800000ff00037221 */ /* 0x000fe20000010200 */
[----:B------:R-:W-:Y:S02]  /*3750*/  HFMA2 R2, -RZ, RZ, 1.857421875, -1409 ;  /* 0x3f6ee581ff027431 */ /* 0x000fe400000001ff */
        /* <DEDUP_REMOVED lines=18> */
.L_x_7508:
[----:B------:R-:W-:Y:S05]  /*3880*/  BSYNC.RECONVERGENT B4 ;  /* 0x0000000000047941 */ /* 0x000fea0003800200 */
.L_x_7497:
[----:B------:R-:W-:-:S13]  /*3890*/  ISETP.GE.AND P0, PT, R17, RZ, PT ;  /* 0x000000ff1100720c */ /* 0x000fda0003f06270 */
[----:B-1----:R-:W-:-:S05]  /*38a0*/  @P0 FADD.FTZ R11, -R11, -RZ ;  /* 0x800000ff0b0b0221 */ /* 0x002fca0000010100 */
[----:B------:R-:W-:-:S07]  /*38b0*/  MOV R2, R11 ;  /* 0x0000000b00027202 */ /* 0x000fce0000000f00 */
.L_x_7477:
[----:B------:R-:W-:Y:S05]  /*38c0*/  BSYNC.RECONVERGENT B0 ;  /* 0x0000000000007941 */ /* 0x000fea0003800200 */
.L_x_7475:
        /* <DEDUP_REMOVED lines=11> */
.L_x_7513:
[----:B------:R-:W-:Y:S05]  /*3980*/  BSYNC.RECONVERGENT B0 ;  /* 0x0000000000007941 */ /* 0x000fea0003800200 */
.L_x_7512:
[----:B------:R-:W0:Y:S01]  /*3990*/  LDCU.64 UR4, c[0x0][0x580] ;  /* 0x0000b000ff0477ac */ /* 0x000e220008000a00 */
[----:B------:R-:W-:Y:S02]  /*39a0*/  IADD3 R7, PT, PT, R7, 0x80, RZ ;  /* 0x0000008007077810 */ /* 0x000fe40007ffe0ff */
[----:B0-----:R-:W-:-:S04]  /*39b0*/  IADD3 R4, P0, PT, R9, UR4, RZ ;  /* 0x0000000409047c10 */ /* 0x001fc8000ff1e0ff */
[----:B------:R-:W-:-:S05]  /*39c0*/  IADD3.X R5, PT, PT, RZ, UR5, RZ, P0, !PT ;  /* 0x00000005ff057c10 */ /* 0x000fca00087fe4ff */
[----:B------:R0:W-:Y:S04]  /*39d0*/  STG.E.64 desc[UR6][R4.64], R2 ;  /* 0x0000000204007986 */ /* 0x0001e8000c101b06 */
.L_x_7473:
[----:B------:R-:W-:Y:S05]  /*39e0*/  BSYNC.RECONVERGENT B1 ;  /* 0x0000000000017941 */ /* 0x000fea0003800200 */
.L_x_7472:
[----:B------:R-:W-:Y:S05]  /*39f0*/  WARPSYNC.ALL ;  /* 0x0000000000007948 */ /* 0x000fea0003800000 */
[----:B------:R-:W1:Y:S02]  /*3a00*/  LDCU UR4, c[0x0][0x380] ;  /* 0x00007000ff0477ac */ /* 0x000e640008000800 */
[----:B-1----:R-:W-:-:S13]  /*3a10*/  ISETP.GE.AND P0, PT, R7, UR4, PT ;  /* 0x0000000407007c0c */ /* 0x002fda000bf06270 */
[----:B------:R-:W-:Y:S05]  /*3a20*/  @P0 EXIT ;  /* 0x000000000000094d */ /* 0x000fea0003800000 */
[----:B------:R-:W1:Y:S01]  /*3a30*/  LDCU UR4, c[0x0][0x388] ;  /* 0x00007100ff0477ac */ /* 0x000e620008000800 */
[----:B------:R-:W-:Y:S01]  /*3a40*/  HFMA2 R0, -RZ, RZ, 0, 0 ;  /* 0x00000000ff007431 */ /* 0x000fe200000001ff */
[----:B0-----:R-:W-:Y:S01]  /*3a50*/  MOV R3, RZ ;  /* 0x000000ff00037202 */ /* 0x001fe20000000f00 */
[----:B-1----:R-:W-:-:S09]  /*3a60*/  UISETP.NE.AND UP0, UPT, UR4, URZ, UPT ;  /* 0x000000ff0400728c */ /* 0x002fd2000bf05270 */
[----:B------:R-:W-:Y:S05]  /*3a70*/  BRA.U !UP0, `(.L_x_7514) ;  /* 0x0000001108a87547 */ /* 0x000fea000b800000 */
        /* <DEDUP_REMOVED lines=288> */
[----:B------:R-:W4:Y:S02]  /*4c80*/  @P0 LDC.64 R12, c[0x0][0x578] ;  /* 0x00015e00ff0c0b82 */ /* 0x000f240000000a00 */
[----:B------:R-:W-:Y:S02]  /*4c90*/  IMAD R4, R4, UR8, R5 ;  /* 0x0000000804047c24 */ /* 0x000fe4000f8e0205 */
[----:B--2---:R-:W-:-:S05]  /*4ca0*/  @P0 IMAD.HI.U32 R2, R7, R8, R6 ;  /* 0x0000000807020227 */ /* 0x004fca00078e0006 */
[----:B------:R-:W-:Y:S01]  /*4cb0*/  @P0 SHF.R.U32.HI R2, RZ, R9, R2 ;  /* 0x00000009ff020219 */ /* 0x000fe20000011602 */
[C---:B-1----:R-:W-:Y:S02]  /*4cc0*/  IMAD R3, R4.reuse, UR4, R3 ;  /* 0x0000000404037c24 */ /* 0x042fe4000f8e0203 */
[----:B------:R-:W-:Y:S01]  /*4cd0*/  IMAD R0, R4, UR5, R0 ;  /* 0x0000000504007c24 */ /* 0x000fe2000f8e0200 */
[----:B------:R-:W-:-:S05]  /*4ce0*/  @P0 IADD3 R6, PT, PT, -R2, RZ, RZ ;  /* 0x000000ff02060210 */ /* 0x000fca0007ffe1ff */
[----:B0-----:R-:W-:-:S04]  /*4cf0*/  @P0 IMAD R6, R11, R6, R7 ;  /* 0x000000060b060224 */ /* 0x001fc800078e0207 */
[C---:B----4-:R-:W-:Y:S02]  /*4d00*/  @P0 IMAD R3, R6.reuse, R12, R3 ;  /* 0x0000000c06030224 */ /* 0x050fe400078e0203 */
[----:B------:R-:W-:-:S07]  /*4d10*/  @P0 IMAD R0, R6, R13, R0 ;  /* 0x0000000d06000224 */ /* 0x000fce00078e0200 */
.L_x_7514:
[----:B------:R-:W0:Y:S02]  /*4d20*/  LDCU.128 UR8, c[0x0][0x580] ;  /* 0x0000b000ff0877ac */ /* 0x000e240008000c00 */
[----:B0-----:R-:W-:-:S04]  /*4d30*/  IADD3 R8, P0, PT, R0, UR10, RZ ;  /* 0x0000000a00087c10 */ /* 0x001fc8000ff1e0ff */
[----:B------:R-:W-:-:S06]  /*4d40*/  IADD3.X R9, PT, PT, RZ, UR11, RZ, P0, !PT ;  /* 0x0000000bff097c10 */ /* 0x000fcc00087fe4ff */
[----:B------:R-:W2:Y:S01]  /*4d50*/  LDG.E.64 R8, desc[UR6][R8.64] ;  /* 0x0000000608087981 */ /* 0x000ea2000c1e1b00 */
[----:B------:R-:W-:Y:S01]  /*4d60*/  IADD3 R6, P1, PT, R3, UR8, RZ ;  /* 0x0000000803067c10 */ /* 0x000fe2000ff3e0ff */
[----:B------:R-:W-:Y:S03]  /*4d70*/  BSSY.RECONVERGENT B0, `(.L_x_7515) ;  /* 0x0000256000007945 */ /* 0x000fe60003800200 */
[----:B------:R-:W-:Y:S02]  /*4d80*/  IADD3.X R7, PT, PT, RZ, UR9, RZ, P1, !PT ;  /* 0x00000009ff077c10 */ /* 0x000fe40008ffe4ff */
        /* <DEDUP_REMOVED lines=21> */
.L_x_7516:
        /* <DEDUP_REMOVED lines=21> */
[----:B---3--:R-:W-:Y:S01]  /*5030*/  VIMNMX R15, PT, PT, R11, R14, PT ;  /* 0x0000000e0b0f7248 */ /* 0x008fe20003fe0100 */
        /* <DEDUP_REMOVED lines=47> */
.L_x_7526:
[----:B------:R-:W-:-:S04]  /*5330*/  FADD.FTZ R4, -R0, R13 ;  /* 0x0000000d00047221 */ /* 0x000fc80000010100 */
[----:B------:R-:W-:-:S07]  /*5340*/  FMUL.FTZ R4, R4, 0.5 ;  /* 0x3f00000004047820 */ /* 0x000fce0000410000 */
.L_x_7527:
[----:B------:R-:W-:Y:S05]  /*5350*/  BSYNC.RECONVERGENT B2 ;  /* 0x0000000000027941 */ /* 0x000fea0003800200 */
.L_x_7525:
        /* <DEDUP_REMOVED lines=11> */
.L_x_7529:
[----:B------:R-:W-:-:S04]  /*5410*/  FADD.FTZ R11, R2, -R11 ;  /* 0x8000000b020b7221 */ /* 0x000fc80000010000 */
[----:B------:R-:W-:-:S07]  /*5420*/  FMUL.FTZ R11, R11, 0.5 ;  /* 0x3f0000000b0b7820 */ /* 0x000fce0000410000 */
.L_x_7530:
[----:B------:R-:W-:Y:S05]  /*5430*/  BSYNC.RECONVERGENT B2 ;  /* 0x0000000000027941 */ /* 0x000fea0003800200 */
.L_x_7528:
        /* <DEDUP_REMOVED lines=35> */
.L_x_7524:
        /* <DEDUP_REMOVED lines=35> */
.L_x_7531:
[----:B------:R-:W-:-:S04]  /*58a0*/  FADD.FTZ R11, -R16, 1 ;  /* 0x3f800000100b7421 */ /* 0x000fc80000010100 */
[----:B------:R-:W-:-:S06]  /*58b0*/  FMUL.FTZ R4, R0, R11 ;  /* 0x0000000b00047220 */ /* 0x000fcc0000410000 */
[----:B------:R-:W0:Y:S08]  /*58c0*/  MUFU.SQRT R4, R4 ;  /* 0x0000000400047308 */ /* 0x000e300000002000 */
[----:B0-----:R-:W0:Y:S02]  /*58d0*/  MUFU.RCP R10, R4 ;  /* 0x00000004000a7308 */ /* 0x001e240000001000 */
[----:B0-----:R-:W-:Y:S01]  /*58e0*/  FMUL.FTZ R11, |R9|, R10 ;  /* 0x0000000a090b7220 */ /* 0x001fe20000410200 */
[----:B------:R-:W-:Y:S06]  /*58f0*/  BRA `(.L_x_7522) ;  /* 0x0000000000047947 */ /* 0x000fec0003800000 */
.L_x_7523:
[----:B------:R0:W1:Y:S02]  /*5900*/  MUFU.SQRT R11, R3 ;  /* 0x00000003000b7308 */ /* 0x0000640000002000 */
.L_x_7522:
[----:B------:R-:W-:Y:S05]  /*5910*/  BSYNC.RECONVERGENT B1 ;  /* 0x0000000000017941 */ /* 0x000fea0003800200 */
.L_x_7521:
        /* <DEDUP_REMOVED lines=40> */
.L_x_7536:
        /* <DEDUP_REMOVED lines=28> */
.L_x_7535:
        /* <DEDUP_REMOVED lines=23> */
.L_x_7542:
[----:B------:R-:W-:-:S04]  /*5ed0*/  FADD.FTZ R2, -R5, R2 ;  /* 0x0000000205027221 */ /* 0x000fc80000010100 */
[----:B0-----:R-:W-:-:S07]  /*5ee0*/  FMUL.FTZ R3, R2, 0.5 ;  /* 0x3f00000002037820 */ /* 0x001fce0000410000 */
.L_x_7543:
[----:B------:R-:W-:Y:S05]  /*5ef0*/  BSYNC.RECONVERGENT B4 ;  /* 0x0000000000047941 */ /* 0x000fea0003800200 */
.L_x_7541:
[----:B------:R-:W-:Y:S01]  /*5f00*/  FADD.FTZ R0, R3, R0 ;  /* 0x0000000003007221 */ /* 0x000fe20000010000 */
[----:B------:R-:W-:-:S04]  /*5f10*/  FADD.FTZ R15, R16, R15 ;  /* 0x0000000f100f7221 */ /* 0x000fc80000010000 */
[----:B------:R-:W-:-:S04]  /*5f20*/  FMUL.FTZ R0, R0, R15 ;  /* 0x0000000f00007220 */ /* 0x000fc80000410000 */
[----:B------:R0:W2:Y:S01]  /*5f30*/  MUFU.SQRT R10, R0 ;  /* 0x00000000000a7308 */ /* 0x0000a20000002000 */
[----:B------:R-:W-:Y:S05]  /*5f40*/  BRA `(.L_x_7544) ;  /* 0x0000000000487947 */ /* 0x000fea0003800000 */
.L_x_7540:
        /* <DEDUP_REMOVED lines=12> */
.L_x_7539:
[----:B------:R-:W-:Y:S01]  /*6010*/  FADD.FTZ R0, R15, 1 ;  /* 0x3f8000000f007421 */ /* 0x000fe20000010000 */
[----:B0-----:R-:W-:Y:S01]  /*6020*/  MUFU.SQRT R3, R3 ;  /* 0x0000000300037308 */ /* 0x001fe20000002000 */
[----:B------:R-:W-:Y:S02]  /*6030*/  HFMA2 R16, -RZ, RZ, 1.875, 0 ;  /* 0x3f800000ff107431 */ /* 0x000fe400000001ff */
[----:B------:R-:W-:-:S06]  /*6040*/  FMUL.FTZ R0, R0, 0.5 ;  /* 0x3f00000000007820 */ /* 0x000fcc0000410000 */
[----:B------:R-:W0:Y:S02]  /*6050*/  MUFU.SQRT R0, R0 ;  /* 0x0000000000007308 */ /* 0x000e240000002000 */
[----:B0-----:R-:W-:-:S07]  /*6060*/  FMUL.FTZ R10, R3, R0 ;  /* 0x00000000030a7220 */ /* 0x001fce0000410000 */
.L_x_7544:
[----:B------:R-:W-:Y:S05]  /*6070*/  BSYNC.RECONVERGENT B3 ;  /* 0x0000000000037941 */ /* 0x000fea0003800200 */
.L_x_7538:
[----:B------:R-:W-:Y:S05]  /*6080*/  BRA `(.L_x_7545) ;  /* 0x0000000000087947 */ /* 0x000fea0003800000 */
.L_x_7534:
[----:B------:R-:W-:Y:S01]  /*6090*/  FMUL.FTZ R10, R15, 16777216 ;  /* 0x4b8000000f0a7820 */ /* 0x000fe20000410000 */
[----:B------:R-:W-:-:S07]  /*60a0*/  FMUL.FTZ R16, R16, 16777216 ;  /* 0x4b80000010107820 */ /* 0x000fce0000410000 */
.L_x_7545:
[----:B------:R-:W-:Y:S05]  /*60b0*/  BSYNC.RELIABLE B2 ;  /* 0x0000000000027941 */ /* 0x000fea0003800100 */
.L_x_7533:
        /* <DEDUP_REMOVED lines=19> */
[----:B-1----:R-:W-:Y:S05]  /*61f0*/  CALL.REL.NOINC `($__internal_16_$__cuda_sm3x_div_rn_ftz_f32_slowpath) ;  /* 0x0000001000747944 */ /* 0x002fea0003c00000 */
.L_x_7548:
[----:B------:R-:W-:Y:S05]  /*6200*/  BSYNC.RECONVERGENT B4 ;  /* 0x0000000000047941 */ /* 0x000fea0003800200 */
.L_x_7547:
        /* <DEDUP_REMOVED lines=29> */
.L_x_7546:
        /* <DEDUP_REMOVED lines=17> */
.L_x_7550:
[----:B------:R-:W-:Y:S05]  /*64f0*/  BSYNC.RECONVERGENT B4 ;  /* 0x0000000000047941 */ /* 0x000fea0003800200 */
.L_x_7549:
        /* <DEDUP_REMOVED lines=28> */
.L_x_7537:
[----:B------:R-:W-:Y:S05]  /*66c0*/  BSYNC.RECONVERGENT B1 ;  /* 0x0000000000017941 */ /* 0x000fea0003800200 */
.L_x_7532:
[----:B------:R-:W-:-:S13]  /*66d0*/  ISETP.GE.AND P0, PT, R9, RZ, PT ;  /* 0x000000ff0900720c */ /* 0x000fda0003f06270 */
[----:B-1----:R-:W-:-:S05]  /*66e0*/  @P0 FADD.FTZ R11, -R11, -RZ ;  /* 0x800000ff0b0b0221 */ /* 0x002fca0000010100 */
[----:B------:R-:W-:Y:S01]  /*66f0*/  MOV R2, R11 ;  /* 0x0000000b00027202 */ /* 0x000fe20000000f00 */
[----:B------:R-:W-:Y:S06]  /*6700*/  BRA `(.L_x_7517) ;  /* 0x0000000800f07947 */ /* 0x000fec0003800000 */
.L_x_7520:
[----:B------:R-:W-:Y:S01]  /*6710*/  FADD.FTZ R0, -R8, 6.1232342629258392722e-17 ;  /* 0x248d313208007421 */ /* 0x000fe20000010100 */
[----:B------:R-:W-:-:S03]  /*6720*/  FADD.FTZ R2, -R9, -RZ ;  /* 0x800000ff09027221 */ /* 0x000fc60000010100 */
[----:B------:R-:W-:Y:S01]  /*6730*/  FADD.FTZ R0, R0, 1.5707963705062866211 ;  /* 0x3fc90fdb00007421 */ /* 0x000fe20000010000 */
[----:B------:R-:W-:Y:S06]  /*6740*/  BRA `(.L_x_7517) ;  /* 0x0000000800e07947 */ /* 0x000fec0003800000 */
.L_x_7519:
[----:B------:R-:W-:Y:S02]  /*6750*/  HFMA2 R0, -RZ, RZ, 0, 0 ;  /* 0x00000000ff007431 */ /* 0x000fe400000001ff */
[----:B------:R-:W-:Y:S01]  /*6760*/  FADD.FTZ R2, -R9, -RZ ;  /* 0x800000ff09027221 */ /* 0x000fe20000010100 */
[----:B------:R-:W-:Y:S06]  /*6770*/  BRA `(.L_x_7517) ;  /* 0x0000000800d47947 */ /* 0x000fec0003800000 */
.L_x_7518:
        /* <DEDUP_REMOVED lines=25> */
[----:B---3--:R-:W-:Y:S05]  /*6910*/  CALL.REL.NOINC `($__internal_16_$__cuda_sm3x_div_rn_ftz_f32_slowpath) ;  /* 0x0000000800ac7944 */ /* 0x008fea0003c00000 */
.L_x_7555:
[----:B------:R-:W-:Y:S05]  /*6920*/  BSYNC.RECONVERGENT B4 ;  /* 0x0000000000047941 */ /* 0x000fea0003800200 */
.L_x_7554:
        /* <DEDUP_REMOVED lines=29> */
.L_x_7553:
[CC--:B------:R-:W-:Y:S01]  /*6b00*/  VIMNMX R0, PT, PT, R3.reuse, R16.reuse, !PT ;  /* 0x0000001003007248 */ /* 0x0c0fe20007fe0100 */
[----:B------:R-:W-:Y:S01]  /*6b10*/  MUFU.RCP R11, R10 ;  /* 0x0000000a000b7308 */ /* 0x000fe20000001000 */
[----:B------:R-:W-:Y:S01]  /*6b20*/  VIMNMX R3, PT, PT, R3, R16, PT ;  /* 0x0000001003037248 */ /* 0x000fe20003fe0100 */
[----:B------:R-:W-:Y:S01]  /*6b30*/  BSSY.RECONVERGENT B4, `(.L_x_7557) ;  /* 0x000001a000047945 */ /* 0x000fe20003800200 */
[----:B------:R-:W-:Y:S02]  /*6b40*/  LOP3.LUT R2, R0, 0xfe000000, RZ, 0xc0, !PT ;  /* 0xfe00000000027812 */ /* 0x000fe400078ec0ff */
[----:B------:R-:W-:Y:S02]  /*6b50*/  FSETP.NEU.FTZ.AND P0, PT, R3, RZ, PT ;  /* 0x000000ff0300720b */ /* 0x000fe40003f1d000 */
[C---:B------:R-:W-:Y:S02]  /*6b60*/  LOP3.LUT R4, R2.reuse, 0x7e800000, RZ, 0x3c, !PT ;  /* 0x7e80000002047812 */ /* 0x040fe400078e3cff */
[----:B------:R-:W-:-:S03]  /*6b70*/  LOP3.LUT R2, R2, 0x800000, RZ, 0xfc, !PT ;  /* 0x0080000002027812 */ /* 0x000fc600078efcff */
        /* <DEDUP_REMOVED lines=19> */
[----:B---3--:R-:W-:Y:S05]  /*6cb0*/  CALL.REL.NOINC `($__internal_16_$__cuda_sm3x_div_rn_ftz_f32_slowpath) ;  /* 0x0000000400c47944 */ /* 0x008fea0003c00000 */
[----:B------:R-:W-:-:S07]  /*6cc0*/  MOV R2, R0 ;  /* 0x0000000000027202 */ /* 0x000fce0000000f00 */
.L_x_7558:
[----:B------:R-:W-:Y:S05]  /*6cd0*/  BSYNC.RECONVERGENT B4 ;  /* 0x0000000000047941 */ /* 0x000fea0003800200 */
.L_x_7557:
        /* <DEDUP_REMOVED lines=29> */
.L_x_7552:
        /* <DEDUP_REMOVED lines=32> */
[----:B---3--:R-:W-:Y:S05]  /*70b0*/  CALL.REL.NOINC `($__internal_16_$__cuda_sm3x_div_rn_ftz_f32_slowpath) ;  /* 0x0000000000c47944 */ /* 0x008fea0003c00000 */
.L_x_7560:
[----:B------:R-:W-:Y:S05]  /*70c0*/  BSYNC.RECONVERGENT B4 ;  /* 0x0000000000047941 */ /* 0x000fea0003800200 */
.L_x_7559:
        /* <DEDUP_REMOVED lines=27> */
.L_x_7556:
[----:B------:R-:W-:Y:S05]  /*7280*/  BSYNC.RECONVERGENT B1 ;  /* 0x0000000000017941 */ /* 0x000fea0003800200 */
.L_x_7551:
[----:B------:R-:W-:Y:S01]  /*7290*/  ISETP.GE.AND P0, PT, R9, RZ, PT ;  /* 0x000000ff0900720c */ /* 0x000fe20003f06270 */
[----:B------:R-:W-:Y:S01]  /*72a0*/  FADD.FTZ R2, R11, 0.69314718246459960938 ;  /* 0x3f3172180b027421 */ /* 0x000fe20000010000 */
[----:B------:R-:W-:-:S11]  /*72b0*/  FADD.FTZ R0, |R0|, -RZ ;  /* 0x800000ff00007221 */ /* 0x000fd60000010200 */
[----:B------:R-:W-:-:S07]  /*72c0*/  @P0 FADD.FTZ R2, -R2, -RZ ;  /* 0x800000ff02020221 */ /* 0x000fce0000010100 */
.L_x_7517:
[----:B------:R-:W-:Y:S05]  /*72d0*/  BSYNC.RECONVERGENT B0 ;  /* 0x0000000000007941 */ /* 0x000fea0003800200 */
.L_x_7515:
        /* <DEDUP_REMOVED lines=12> */
.L_x_7562:
[----:B------:R-:W-:Y:S05]  /*73a0*/  BSYNC.RECONVERGENT B0 ;  /* 0x0000000000007941 */ /* 0x000fea0003800200 */
.L_x_7561:
[----:B------:R-:W-:Y:S01]  /*73b0*/  STG.E.64 desc[UR6][R6.64], R2 ;  /* 0x0000000206007986 */ /* 0x000fe2000c101b06 */
[----:B------:R-:W-:Y:S05]  /*73c0*/  EXIT ;  /* 0x000000000000794d */ /* 0x000fea0003800000 */
        .weak           $__internal_16_$__cuda_sm3x_div_rn_ftz_f32_slowpath
        .type           $__internal_16_$__cuda_sm3x_div_rn_ftz_f32_slowpath,@function
        .size           $__internal_16_$__cuda_sm3x_div_rn_ftz_f32_slowpath,(.L_x_17851 - $__internal_16_$__cuda_sm3x_div_rn_ftz_f32_slowpath)
$__internal_16_$__cuda_sm3x_div_rn_ftz_f32_slowpath:
        /* <DEDUP_REMOVED lines=32> */
.L_x_7565:
[----:B------:R-:W-:Y:S05]  /*75d0*/  BSYNC.RELIABLE B3 ;  /* 0x0000000000037941 */ /* 0x000fea0003800100 */
.L_x_7564:
        /* <DEDUP_REMOVED lines=27> */
.L_x_7571:
[----:B------:R-:W-:-:S07]  /*7790*/  LEA R0, R3, R0, 0x17 ;  /* 0x0000000003007211 */ /* 0x000fce00078eb8ff */
.L_x_7572:
[----:B------:R-:W-:Y:S05]  /*77a0*/  BSYNC.RECONVERGENT B3 ;  /* 0x0000000000037941 */ /* 0x000fea0003800200 */
.L_x_7570:
[----:B------:R-:W-:Y:S05]  /*77b0*/  BRA `(.L_x_7573) ;  /* 0x0000000000207947 */ /* 0x000fea0003800000 */
.L_x_7569:
[----:B------:R-:W-:-:S04]  /*77c0*/  LOP3.LUT R0, R12, 0x80000000, R19, 0x48, !PT ;  /* 0x800000000c007812 */ /* 0x000fc800078e4813 */
[----:B------:R-:W-:Y:S01]  /*77d0*/  LOP3.LUT R0, R0, 0x7f800000, RZ, 0xfc, !PT ;  /* 0x7f80000000007812 */ /* 0x000fe200078efcff */
[----:B------:R-:W-:Y:S06]  /*77e0*/  BRA `(.L_x_7573) ;  /* 0x0000000000147947 */ /* 0x000fec0003800000 */
.L_x_7568:
[----:B------:R-:W-:Y:S01]  /*77f0*/  LOP3.LUT R0, R12, 0x80000000, R19, 0x48, !PT ;  /* 0x800000000c007812 */ /* 0x000fe200078e4813 */
[----:B------:R-:W-:Y:S06]  /*7800*/  BRA `(.L_x_7573) ;  /* 0x00000000000c7947 */ /* 0x000fec0003800000 */
.L_x_7567:
[----:B------:R-:W0:Y:S01]  /*7810*/  MUFU.RSQ R0, -QNAN ;  /* 0xffc0000000007908 */ /* 0x000e220000001400 */
[----:B------:R-:W-:Y:S05]  /*7820*/  BRA `(.L_x_7573) ;  /* 0x0000000000047947 */ /* 0x000fea0003800000 */
.L_x_7566:
[----:B------:R-:W-:-:S07]  /*7830*/  FADD.FTZ R0, R19, R12 ;  /* 0x0000000c13007221 */ /* 0x000fce0000010000 */
.L_x_7573:
[----:B------:R-:W-:Y:S05]  /*7840*/  BSYNC.RECONVERGENT B2 ;  /* 0x0000000000027941 */ /* 0x000fea0003800200 */
.L_x_7563:
[----:B------:R-:W-:-:S04]  /*7850*/  HFMA2 R3, -RZ, RZ, 0, 0 ;  /* 0x00000000ff037431 */ /* 0x000fc800000001ff */
[----:B0-----:R-:W-:Y:S05]  /*7860*/  RET.REL.NODEC R2 `(_ZN2at6native18elementwise_kernelILi128ELi2EZNS0_22gpu_kernel_impl_nocastIZZZNS0_17acosh_kernel_cudaERNS_18TensorIteratorBaseEENKUlvE_clEvENKUlvE0_clEvEUlN3c107complexIfEEE_EEvS4_RKT_EUliE_EEviT1_) ;  /* 0xffffff8402e47950 */ /* 0x001fea0003c3ffff */
.L_x_7574:
        /* <DEDUP_REMOVED lines=9> */
.L_x_17851:


//--------------------- .text._ZN2at6native27unrolled_elementwise_kernelIZZZNS0_17acosh_kernel_cudaERNS_18TensorIteratorBaseEENKUlvE_clEvENKUlvE0_clEvEUlN3c107complexIfEEE_St5arrayIPcLm2EELi4E23TrivialOffsetCalculatorILi1EjESE_NS0_6memory15LoadWithoutCastENSF_16StoreWithoutCastEEEviT_T0_T2_T3_T4_T5_ --------------------------
	.section	.text._ZN2at6native27unrolled_elementwise_kernelIZZZNS0_17acosh_kernel_cudaERNS_18TensorIteratorBaseEENKUlvE_clEvENKUlvE0_clEvEUlN3c107complexIfEEE_St5arrayIPcLm2EELi4E23TrivialOffsetCalculatorILi1EjESE_NS0_6memory15LoadWithoutCastENSF_16StoreWithoutCastEEEviT_T0_T2_T3_T4_T5_,"ax",@progbits
	.align	128
        .global         _ZN2at6native27unrolled_elementwise_kernelIZZZNS0_17acosh_kernel_cudaERNS_18TensorIteratorBaseEENKUlvE_clEvENKUlvE0_clEvEUlN3c107complexIfEEE_St5arrayIPcLm2EELi4E23TrivialOffsetCalculatorILi1EjESE_NS0_6memory15LoadWithoutCastENSF_16StoreWithoutCastEEEviT_T0_T2_T3_T4_T5_
        .type           _ZN2at6native27unrolled_elementwise_kernelIZZZNS0_17acosh_kernel_cudaERNS_18TensorIteratorBaseEENKUlvE_clEvENKUlvE0_clEvEUlN3c107complexIfEEE_St5arrayIPcLm2EELi4E23TrivialOffsetCalculatorILi1EjESE_NS0_6memory15LoadWithoutCastENSF_16StoreWithoutCastEEEviT_T0_T2_T3_T4_T5_,@function
        .size           _ZN2at6native27unrolled_elementwise_kernelIZZZNS0_17acosh_kernel_cudaERNS_18TensorIteratorBaseEENKUlvE_clEvENKUlvE0_clEvEUlN3c107complexIfEEE_St5arrayIPcLm2EELi4E23TrivialOffsetCalculatorILi1EjESE_NS0_6memory15LoadWithoutCastENSF_16StoreWithoutCastEEEviT_T0_T2_T3_T4_T5_,(.L_x_17852 - _ZN2at6native27unrolled_elementwise_kernelIZZZNS0_17acosh_kernel_cudaERNS_18TensorIteratorBaseEENKUlvE_clEvENKUlvE0_clEvEUlN3c107complexIfEEE_St5arrayIPcLm2EELi4E23TrivialOffsetCalculatorILi1EjESE_NS0_6memory15LoadWithoutCastENSF_16StoreWithoutCastEEEviT_T0_T2_T3_T4_T5_)
        .other          _ZN2at6native27unrolled_elementwise_kernelIZZZNS0_17acosh_kernel_cudaERNS_18TensorIteratorBaseEENKUlvE_clEvENKUlvE0_clEvEUlN3c107complexIfEEE_St5arrayIPcLm2EELi4E23TrivialOffsetCalculatorILi1EjESE_NS0_6memory15LoadWithoutCastENSF_16StoreWithoutCastEEEviT_T0_T2_T3_T4_T5_,@"STO_CUDA_ENTRY STV_DEFAULT"
_ZN2at6native27unrolled_elementwise_kernelIZZZNS0_17acosh_kernel_cudaERNS_18TensorIteratorBaseEENKUlvE_clEvENKUlvE0_clEvEUlN3c107complexIfEEE_St5arrayIPcLm2EELi4E23TrivialOffsetCalculatorILi1EjESE_NS0_6memory15LoadWithoutCastENSF_16StoreWithoutCastEEEviT_T0_T2_T3_T4_T5_:
.text._ZN2at6native27unrolled_elementwise_kernelIZZZNS0_17acosh_kernel_cudaERNS_18TensorIteratorBaseEENKUlvE_clEvENKUlvE0_clEvEUlN3c107complexIfEEE_St5arrayIPcLm2EELi4E23TrivialOffsetCalculatorILi1EjESE_NS0_6memory15LoadWithoutCastENSF_16StoreWithoutCastEEEviT_T0_T2_T3_T4_T5_:
[----:B------:R-:W-:Y:S01]  /*0000*/  LDC R1, c[0x0][0x37c] ;  /* 0x0000df00ff017b82 */ /* 0x000fe20000000800 */
[----:B------:R-:W0:Y:S07]  /*0010*/  S2R R3, SR_CTAID.X ;  /* 0x0000000000037919 */ /* 0x000e2e0000002500 */
[----:B------:R-:W0:Y:S01]  /*0020*/  LDC R4, c[0x0][0x380] ;  /* 0x0000e000ff047b82 */ /* 0x000e220000000800 */
[----:B------:R-:W1:Y:S01]  /*0030*/  LDCU.64 UR4, c[0x0][0x358] ;  /* 0x00006b00ff0477ac */ /* 0x000e620008000a00 */
[----:B------:R-:W-:Y:S01]  /*0040*/  CS2R R20, SRZ ;  /* 0x0000000000147805 */ /* 0x000fe2000001ff00 */
[----:B------:R-:W2:Y:S01]  /*0050*/  S2R R15, SR_TID.X ;  /* 0x00000000000f7919 */ /* 0x000ea20000002100 */
[----:B0-----:R-:W-:Y:S01]  /*0060*/  IMAD R4, R3, -0x200, R4 ;  /* 0xfffffe0003047824 */ /* 0x001fe200078e0204 */
[----:B--2---:R-:W-:-:S04]  /*0070*/  MOV R5, R15 ;  /* 0x0000000f00057202 */ /* 0x004fc80000000f00 */
[----:B------:R-:W-:-:S13]  /*0080*/  ISETP.GE.AND P0, PT, R15, R4, PT ;  /* 0x000000040f00720c */ /* 0x000fda0003f06270 */
[----:B------:R-:W-:Y:S01]  /*0090*/  @!P0 IADD3 R15, PT, PT, R5, 0x80, RZ ;  /* 0x00000080050f8810 */ /* 0x000fe20007ffe0ff */
[----:B------:R-:W0:Y:S01]  /*00a0*/  @!P0 LDC.64 R6, c[0x0][0x390] ;  /* 0x0000e400ff068b82 */ /* 0x000e220000000a00 */
[----:B------:R-:W-:Y:S02]  /*00b0*/  @!P0 LEA R17, R3, R5, 0x9 ;  /* 0x0000000503118211 */ /* 0x000fe400078e48ff */
[----:B------:R-:W-:-:S13]  /*00c0*/  ISETP.GE.AND P1, PT, R15, R4, PT ;  /* 0x000000040f00720c */ /* 0x000fda0003f26270 */
[----:B------:R-:W-:Y:S01]  /*00d0*/  @!P1 LEA R19, R3, R15, 0x9 ;  /* 0x0000000f03139211 */ /* 0x000fe200078e48ff */
[----:B------:R-:W2:Y:S01]  /*00e0*/  @!P1 LDC.64 R10, c[0x0][0x390] ;  /* 0x0000e400ff0a9b82 */ /* 0x000ea20000000a00 */
[----:B------:R-:W-:-:S04]  /*00f0*/  @!P1 IADD3 R15, PT, PT, R15, 0x80, RZ ;  /* 0x000000800f0f9810 */ /* 0x000fc80007ffe0ff */
[----:B------:R-:W-:Y:S01]  /*0100*/  ISETP.GE.AND P3, PT, R15, R4, PT ;  /* 0x000000040f00720c */ /* 0x000fe20003f66270 */
[----:B0-----:R-:W-:Y:S01]  /*0110*/  @!P0 IMAD.WIDE.U32 R6, R17, 0x8, R6 ;  /* 0x0000000811068825 */ /* 0x001fe200078e0006 */
[----:B------:R-:W-:-:S04]  /*0120*/  CS2R R16, SRZ ;  /* 0x0000000000107805 */ /* 0x000fc8000001ff00 */
[----:B-1----:R0:W5:Y:S07]  /*0130*/  @!P0 LDG.E.64 R20, desc[UR4][R6.64] ;  /* 0x0000000406148981 */ /* 0x00216e000c1e1b00 */
[----:B------:R-:W-:Y:S01]  /*0140*/  @!P3 LEA R23, R3, R15, 0x9 ;  /* 0x0000000f0317b211 */ /* 0x000fe200078e48ff */
[----:B------:R-:W1:Y:S01]  /*0150*/  @!P3 LDC.64 R12, c[0x0][0x390] ;  /* 0x0000e400ff0cbb82 */ /* 0x000e620000000a00 */
[----:B------:R-:W-:-:S04]  /*0160*/  @!P3 IADD3 R15, PT, PT, R15, 0x80, RZ ;  /* 0x000000800f0fb810 */ /* 0x000fc80007ffe0ff */
[----:B------:R-:W-:Y:S01]  /*0170*/  ISETP.GE.AND P2, PT, R15, R4, PT ;  /* 0x000000040f00720c */ /* 0x000fe20003f46270 */
[----:B--2---:R-:W-:-:S12]  /*0180*/  @!P1 IMAD.WIDE.U32 R10, R19, 0x8, R10 ;  /* 0x00000008130a9825 */ /* 0x004fd800078e000a */
[----:B------:R-:W2:Y:S01]  /*0190*/  @!P2 LDC.64 R8, c[0x0][0x390] ;  /* 0x0000e400ff08ab82 */ /* 0x000ea20000000a00 */
[----:B------:R-:W-:Y:S01]  /*01a0*/  @!P2 LEA R15, R3, R15, 0x9 ;  /* 0x0000000f030fa211 */ /* 0x000fe200078e48ff */
[----:B-1----:R-:W-:Y:S01]  /*01b0*/  @!P3 IMAD.WIDE.U32 R22, R23, 0x8, R12 ;  /* 0x000000081716b825 */ /* 0x002fe200078e000c */
[----:B------:R-:W-:-:S06]  /*01c0*/  CS2R R12, SRZ ;  /* 0x00000000000c7805 */ /* 0x000fcc000001ff00 */
[----:B------:R0:W5:Y:S01]  /*01d0*/  @!P1 LDG.E.64 R12, desc[UR4][R10.64] ;  /* 0x000000040a0c9981 */ /* 0x000162000c1e1b00 */
[----:B--2---:R-:W-:Y:S01]  /*01e0*/  @!P2 IMAD.WIDE.U32 R8, R15, 0x8, R8 ;  /* 0x000000080f08a825 */ /* 0x004fe200078e0008 */
[----:B------:R-:W-:-:S04]  /*01f0*/  CS2R R14, SRZ ;  /* 0x00000000000e7805 */ /* 0x000fc8000001ff00 */
[----:B------:R0:W5:Y:S04]  /*0200*/  @!P2 LDG.E.64 R16, desc[UR4][R8.64] ;  /* 0x000000040810a981 */ /* 0x000168000c1e1b00 */
[----:B------:R0:W5:Y:S01]  /*0210*/  @!P3 LDG.E.64 R14, desc[UR4][R22.64] ;  /* 0x00000004160eb981 */ /* 0x000162000c1e1b00 */
[----:B------:R-:W-:Y:S01]  /*0220*/  ISETP.GE.AND P0, PT, R5, R4, PT ;  /* 0x000000040500720c */ /* 0x000fe20003f06270 */
[----:B------:R-:W-:Y:S01]  /*0230*/  BSSY.RECONVERGENT B3, `(.L_x_7575) ;  /* 0x000025a000037945 */ /* 0x000fe20003800200 */
[----:B------:R-:W-:-:S11]  /*0240*/  CS2R R18, SRZ ;  /* 0x0000000000127805 */ /* 0x000fd6000001ff00 */
[----:B0-----:R-:W-:Y:S05]  /*0250*/  @P0 BRA `(.L_x_7576) ;  /* 0x00000024005c0947 */ /* 0x001fea0003800000 */
[C---:B-----5:R-:W-:Y:S01]  /*0260*/  FSETP.NAN.FTZ.AND P1, PT, |R20|.reuse, |R20|, PT ;  /* 0x400000141400720b */ /* 0x060fe20003f38200 */
        /* <DEDUP_REMOVED lines=21> */
.L_x_7578:
        /* <DEDUP_REMOVED lines=41> */
[----:B------:R-:W-:Y:S05]  /*0650*/  CALL.REL.NOINC `($__internal_17_$__cuda_sm3x_div_rn_ftz_f32_slowpath) ;  /* 0x0000009400bc7944 */ /* 0x000fea0003c00000 */
.L_x_7584:
[----:B------:R-:W-:Y:S05]  /*0660*/  BSYNC.RECONVERGENT B5 ;  /* 0x0000000000057941 */ /* 0x000fea0003800200 */
.L_x_7583:
[----:B------:R-:W-:Y:S01]  /*0670*/  MOV R7, 0x3b33710b ;  /* 0x3b33710b00077802 */ /* 0x000fe20000000f00 */
[----:B------:R-:W-:Y:S01]  /*0680*/  FMUL.FTZ R2, R0, R0 ;  /* 0x0000000000027220 */ /* 0x000fe20000410000 */
[----:B------:R-:W-:Y:S01]  /*0690*/  HFMA2 R9, -RZ, RZ, 1.857421875, -1409 ;  /* 0x3f6ee581ff097431 */ /* 0x000fe200000001ff */
[----:B------:R-:W-:Y:S02]  /*06a0*/  ISETP.GE.AND P0, PT, R20, RZ, PT ;  /* 0x000000ff1400720c */ /* 0x000fe40003f06270 */
        /* <DEDUP_REMOVED lines=24> */
.L_x_7582:
        /* <DEDUP_REMOVED lines=30> */
[----:B------:R-:W-:Y:S05]  /*0a10*/  CALL.REL.NOINC `($__internal_17_$__cuda_sm3x_div_rn_ftz_f32_slowpath) ;  /* 0x0000009000cc7944 */ /* 0x000fea0003c00000 */
[----:B------:R-:W-:-:S07]  /*0a20*/  MOV R2, R0 ;  /* 0x0000000000027202 */ /* 0x000fce0000000f00 */
.L_x_7588:
[----:B------:R-:W-:Y:S05]  /*0a30*/  BSYNC.RECONVERGENT B5 ;  /* 0x0000000000057941 */ /* 0x000fea0003800200 */
.L_x_7587:
        /* <DEDUP_REMOVED lines=28> */
.L_x_7586:
        /* <DEDUP_REMOVED lines=15> */
[----:B------:R-:W-:Y:S05]  /*0cf0*/  CALL.REL.NOINC `($__internal_17_$__cuda_sm3x_div_rn_ftz_f32_slowpath) ;  /* 0x0000009000147944 */ /* 0x000fea0003c00000 */
.L_x_7590:
[----:B------:R-:W-:Y:S05]  /*0d00*/  BSYNC.RECONVERGENT B5 ;  /* 0x0000000000057941 */ /* 0x000fea0003800200 */
.L_x_7589:
        /* <DEDUP_REMOVED lines=27> */
.L_x_7585:
[----:B------:R-:W-:Y:S05]  /*0ec0*/  BSYNC.RECONVERGENT B4 ;  /* 0x0000000000047941 */ /* 0x000fea0003800200 */
.L_x_7581:
[----:B------:R-:W-:Y:S01]  /*0ed0*/  ISETP.GE.AND P0, PT, R21, RZ, PT ;  /* 0x000000ff1500720c */ /* 0x000fe20003f06270 */
[----:B------:R-:W-:Y:S01]  /*0ee0*/  FADD.FTZ R19, R19, 0.69314718246459960938 ;  /* 0x3f31721813137421 */ /* 0x000fe20000010000 */
[----:B------:R-:W-:-:S11]  /*0ef0*/  FADD.FTZ R0, |R0|, -RZ ;  /* 0x800000ff00007221 */ /* 0x000fd60000010200 */
[----:B------:R-:W-:Y:S01]  /*0f00*/  @P0 FADD.FTZ R19, -R19, -RZ ;  /* 0x800000ff13130221 */ /* 0x000fe20000010100 */
[----:B------:R-:W-:Y:S06]  /*0f10*/  BRA `(.L_x_7579) ;  /* 0x0000001400fc7947 */ /* 0x000fec0003800000 */
.L_x_7580:
        /* <DEDUP_REMOVED lines=73> */
[----:B------:R-:W-:-:S04]  /*13b0*/  @!P0 FMUL.FTZ R8, |R21|, 0.5 ;  /* 0x3f00000015088820 */ /* 0x000fc80000410200 */
[----:B------:R-:W1:Y:S02]  /*13c0*/  @P0 MUFU.RCP R19, R19 ;  /* 0x0000001300130308 */ /* 0x000e640000001000 */
[----:B-1----:R-:W-:-:S07]  /*13d0*/  @P0 FMUL.FTZ.D2 R8, R10, R19 ;  /* 0x000000130a080220 */ /* 0x002fce0000310000 */
.L_x_7596:
[----:B------:R-:W-:Y:S05]  /*13e0*/  BSYNC.RECONVERGENT B1 ;  /* 0x0000000000017941 */ /* 0x000fea0003800200 */
.L_x_7595:
[----:B------:R-:W-:Y:S04]  /*13f0*/  BSSY.RECONVERGENT B1, `(.L_x_7597) ;  /* 0x0000008000017945 */ /* 0x000fe80003800200 */
[----:B------:R-:W-:Y:S05]  /*1400*/  @!P1 BRA `(.L_x_7598) ;  /* 0x0000000000189947 */ /* 0x000fea0003800000 */
[----:B------:R-:W-:-:S13]  /*1410*/  FSETP.NEU.FTZ.AND P0, PT, R22, RZ, PT ;  /* 0x000000ff1600720b */ /* 0x000fda0003f1d000 */
[----:B------:R-:W-:Y:S01]  /*1420*/  @P0 FADD.FTZ R10, R11, R22 ;  /* 0x000000160b0a0221 */ /* 0x000fe20000010000 */
[C---:B-1----:R-:W-:Y:S01]  /*1430*/  @P0 FMUL.FTZ R19, R21.reuse, R21 ;  /* 0x0000001515130220 */ /* 0x042fe20000410000 */
[----:B------:R-:W-:-:S04]  /*1440*/  @!P0 FMUL.FTZ R23, |R21|, 0.5 ;  /* 0x3f00000015178820 */ /* 0x000fc80000410200 */
[----:B------:R-:W1:Y:S02]  /*1450*/  @P0 MUFU.RCP R10, R10 ;  /* 0x0000000a000a0308 */ /* 0x000e640000001000 */
[----:B-1----:R-:W-:-:S07]  /*1460*/  @P0 FMUL.FTZ.D2 R23, R19, R10 ;  /* 0x0000000a13170220 */ /* 0x002fce0000310000 */
.L_x_7598:
[----:B------:R-:W-:Y:S05]  /*1470*/  BSYNC.RECONVERGENT B1 ;  /* 0x0000000000017941 */ /* 0x000fea0003800200 */
.L_x_7597:
[----:B------:R-:W-:Y:S01]  /*1480*/  FADD.FTZ R23, R23, R8 ;  /* 0x0000000817177221 */ /* 0x000fe20000010000 */
[----:B------:R-:W-:-:S03]  /*1490*/  MOV R27, 0x3d39bf78 ;  /* 0x3d39bf78001b7802 */ /* 0x000fc60000000f00 */
[----:B------:R-:W-:-:S04]  /*14a0*/  FMUL.FTZ R10, R23, R2 ;  /* 0x00000002170a7220 */ /* 0x000fc80000410000 */
[----:B------:R-:W2:Y:S02]  /*14b0*/  MUFU.SQRT R2, R10 ;  /* 0x0000000a00027308 */ /* 0x000ea40000002000 */
[----:B--2---:R-:W-:Y:S01]  /*14c0*/  FADD.FTZ R2, R23, R2 ;  /* 0x0000000217027221 */ /* 0x004fe20000010000 */
[----:B------:R-:W-:-:S03]  /*14d0*/  HFMA2 R23, -RZ, RZ, 1.875, 0 ;  /* 0x3f800000ff177431 */ /* 0x000fc600000001ff */
[C---:B------:R-:W-:Y:S01]  /*14e0*/  FADD.FTZ.RZ R8, R2.reuse, 1 ;  /* 0x3f80000002087421 */ /* 0x040fe2000001c000 */
[----:B------:R-:W-:-:S04]  /*14f0*/  ISETP.GE.U32.AND P0, PT, R2, 0x7f800000, PT ;  /* 0x7f8000000200780c */ /* 0x000fc80003f06070 */
[----:B------:R-:W-:-:S04]  /*1500*/  IADD3 R8, PT, PT, R8, -0x3f400000, RZ ;  /* 0xc0c0000008087810 */ /* 0x000fc80007ffe0ff */
[----:B-1----:R-:W-:-:S04]  /*1510*/  LOP3.LUT R19, R8, 0xff800000, RZ, 0xc0, !PT ;  /* 0xff80000008137812 */ /* 0x002fc800078ec0ff */
        /* <DEDUP_REMOVED lines=24> */
.L_x_7594:
        /* <DEDUP_REMOVED lines=40> */
.L_x_7592:
[----:B------:R-:W-:-:S06]  /*1920*/  FFMA.FTZ R2, R25, R25, -1 ;  /* 0xbf80000019027423 */ /* 0x000fcc0000010019 */
[----:B------:R-:W0:Y:S02]  /*1930*/  MUFU.SQRT R2, R2 ;  /* 0x0000000200027308 */ /* 0x000e240000002000 */
[----:B0-----:R-:W-:-:S06]  /*1940*/  FADD.FTZ R8, R25, R2 ;  /* 0x0000000219087221 */ /* 0x001fcc0000010000 */
[----:B------:R-:W0:Y:S02]  /*1950*/  MUFU.LG2 R8, R8 ;  /* 0x0000000800087308 */ /* 0x000e240000000c00 */
[----:B0-----:R-:W-:-:S07]  /*1960*/  FMUL.FTZ R19, R8, 0.69314718246459960938 ;  /* 0x3f31721808137820 */ /* 0x001fce0000410000 */
.L_x_7593:
[----:B------:R-:W-:Y:S05]  /*1970*/  BSYNC.RECONVERGENT B0 ;  /* 0x0000000000007941 */ /* 0x000fea0003800200 */
.L_x_7591:
        /* <DEDUP_REMOVED lines=32> */
[----:B------:R-:W-:Y:S01]  /*1b80*/  @!P1 FMUL.FTZ R2, |R21|, 0.5 ;  /* 0x3f00000015029820 */ /* 0x000fe20000410200 */
[----:B------:R-:W0:Y:S02]  /*1b90*/  @P1 MUFU.RCP R8, R9 ;  /* 0x0000000900081308 */ /* 0x000e240000001000 */
        /* <DEDUP_REMOVED lines=9> */
.L_x_7606:
[----:B------:R-:W-:Y:S05]  /*1c30*/  BSYNC.RECONVERGENT B5 ;  /* 0x0000000000057941 */ /* 0x000fea0003800200 */
.L_x_7605:
[----:B------:R-:W-:-:S04]  /*1c40*/  FADD.FTZ R2, R7, R2 ;  /* 0x0000000207027221 */ /* 0x000fc80000010000 */
[----:B------:R-:W-:-:S04]  /*1c50*/  FMUL.FTZ R2, R2, R25 ;  /* 0x0000001902027220 */ /* 0x000fc80000410000 */
[----:B------:R0:W2:Y:S01]  /*1c60*/  MUFU.SQRT R23, R2 ;  /* 0x0000000200177308 */ /* 0x0000a20000002000 */
[----:B------:R-:W-:Y:S05]  /*1c70*/  BRA `(.L_x_7603) ;  /* 0x00000000002c7947 */ /* 0x000fea0003800000 */
.L_x_7604:
        /* <DEDUP_REMOVED lines=11> */
.L_x_7603:
[----:B------:R-:W-:Y:S05]  /*1d30*/  BSYNC.RECONVERGENT B1 ;  /* 0x0000000000017941 */ /* 0x000fea0003800200 */
.L_x_7601:
[----:B------:R-:W-:Y:S05]  /*1d40*/  BSYNC.RELIABLE B0 ;  /* 0x0000000000007941 */ /* 0x000fea0003800100 */
.L_x_7600:
        /* <DEDUP_REMOVED lines=18> */
[----:B-1-3--:R-:W-:Y:S05]  /*1e70*/  CALL.REL.NOINC `($__internal_17_$__cuda_sm3x_div_rn_ftz_f32_slowpath) ;  /* 0x0000007c00b47944 */ /* 0x00afea0003c00000 */
.L_x_7609:
[----:B------:R-:W-:Y:S05]  /*1e80*/  BSYNC.RECONVERGENT B5 ;  /* 0x0000000000057941 */ /* 0x000fea0003800200 */
.L_x_7608:
        /* <DEDUP_REMOVED lines=28> */
.L_x_7607:
[----:B------:R-:W-:Y:S01]  /*2050*/  FADD.FTZ R18, -R18, -RZ ;  /* 0x800000ff12127221 */ /* 0x000fe20000010100 */
[C---:B0-2-4-:R-:W-:Y:S01]  /*2060*/  FADD.FTZ R2, |R23|.reuse, -RZ ;  /* 0x800000ff17027221 */ /* 0x055fe20000010200 */
        /* <DEDUP_REMOVED lines=16> */
.L_x_7612:
[----:B------:R-:W-:Y:S05]  /*2170*/  BSYNC.RECONVERGENT B5 ;  /* 0x0000000000057941 */ /* 0x000fea0003800200 */
.L_x_7611:
        /* <DEDUP_REMOVED lines=28> */
.L_x_7602:
        /* <DEDUP_REMOVED lines=30> */
.L_x_7613:
        /* <DEDUP_REMOVED lines=28> */
.L_x_7610:
[----:B------:R-:W-:Y:S05]  /*26e0*/  BSYNC.RECONVERGENT B4 ;  /* 0x0000000000047941 */ /* 0x000fea0003800200 */
.L_x_7599:
[----:B------:R-:W-:-:S13]  /*26f0*/  ISETP.GE.AND P0, PT, R21, RZ, PT ;  /* 0x000000ff1500720c */ /* 0x000fda0003f06270 */
[----:B-1----:R-:W-:-:S07]  /*2700*/  @P0 FADD.FTZ R19, -R19, -RZ ;  /* 0x800000ff13130221 */ /* 0x002fce0000010100 */
.L_x_7579:
[----:B------:R-:W-:Y:S05]  /*2710*/  BSYNC.RECONVERGENT B2 ;  /* 0x0000000000027941 */ /* 0x000fea0003800200 */
.L_x_7577:
[----:B------:R-:W-:-:S04]  /*2720*/  FSETP.NAN.FTZ.AND P0, PT, |R0|, |R0|, PT ;  /* 0x400000000000720b */ /* 0x000fc80003f18200 */
[----:B------:R-:W-:-:S13]  /*2730*/  FSETP.NAN.OR P1, PT, |R19|, |R19|, !P0 ;  /* 0x400000131300720b */ /* 0x000fda0004728600 */
[----:B------:R-:W-:-:S05]  /*2740*/  @!P1 FADD.FTZ R19, |R19|, -RZ ;  /* 0x800000ff13139221 */ /* 0x000fca0000010200 */
[----:B------:R-:W-:Y:S02]  /*2750*/  @P0 MOV R18, R19 ;  /* 0x0000001300120202 */ /* 0x000fe40000000f00 */
[----:B------:R-:W-:Y:S01]  /*2760*/  @P0 MOV R19, R0 ;  /* 0x0000000000130202 */ /* 0x000fe20000000f00 */
[----:B------:R-:W-:Y:S06]  /*2770*/  @P0 BRA `(.L_x_7576) ;  /* 0x0000000000140947 */ /* 0x000fec0003800000 */
[CC--:B------:R-:W-:Y:S01]  /*2780*/  FSETP.NAN.FTZ.AND P0, PT, |R19|.reuse, |R19|.reuse, PT ;  /* 0x400000131300720b */ /* 0x0c0fe20003f18200 */
[----:B------:R-:W-:Y:S01]  /*2790*/  FADD.FTZ R2, |R19|, -RZ ;  /* 0x800000ff13027221 */ /* 0x000fe20000010200 */
[----:B------:R-:W-:-:S11]  /*27a0*/  MOV R18, R19 ;  /* 0x0000001300127202 */ /* 0x000fd60000000f00 */
[----:B------:R-:W-:Y:S02]  /*27b0*/  @!P0 LOP3.LUT R19, R0, 0x80000000, R21, 0xb8, !PT ;  /* 0x8000000000138812 */ /* 0x000fe400078eb815 */
[----:B------:R-:W-:-:S07]  /*27c0*/  @!P0 MOV R18, R2 ;  /* 0x0000000200128202 */ /* 0x000fce0000000f00 */
.L_x_7576:
[----:B------:R-:W-:Y:S05]  /*27d0*/  BSYNC.RECONVERGENT B3 ;  /* 0x0000000000037941 */ /* 0x000fea0003800200 */
.L_x_7575:
[----:B------:R-:W-:Y:S05]  /*27e0*/  WARPSYNC.ALL ;  /* 0x0000000000007948 */ /* 0x000fea0003800000 */
[----:B------:R-:W-:Y:S01]  /*27f0*/  IADD3 R23, PT, PT, R5, 0x80, RZ ;  /* 0x0000008005177810 */ /* 0x000fe20007ffe0ff */
[----:B------:R-:W-:Y:S01]  /*2800*/  BSSY.RECONVERGENT B3, `(.L_x_7614) ;  /* 0x0000264000037945 */ /* 0x000fe20003800200 */
[----:B-----5:R-:W-:Y:S02]  /*2810*/  CS2R R20, SRZ ;  /* 0x0000000000147805 */ /* 0x020fe4000001ff00 */
        /* <DEDUP_REMOVED lines=24> */
.L_x_7617:
        /* <DEDUP_REMOVED lines=16> */
[C---:B------:R-:W-:Y:S02]  /*2aa0*/  VIMNMX R10, PT, PT, R11.reuse, R10, PT ;  /* 0x0000000a0b0a7248 */ /* 0x040fe40003fe0100 */
        /* <DEDUP_REMOVED lines=12> */
[----:B------:R-:W-:Y:S01]  /*2b70*/  FSETP.NEU.FTZ.AND P1, PT, R10, +INF , PT ;  /* 0x7f8000000a00780b */ /* 0x000fe20003f3d000 */
[-C--:B------:R-:W-:Y:S01]  /*2b80*/  FMUL.FTZ R21, R11, R25.reuse ;  /* 0x000000190b157220 */ /* 0x080fe20000410000 */
[----:B------:R-:W-:-:S03]  /*2b90*/  FMUL.FTZ R25, R2, R25 ;  /* 0x0000001902197220 */ /* 0x000fc60000410000 */
[----:B------:R-:W-:Y:S01]  /*2ba0*/  FMUL.FTZ R26, R21, R21 ;  /* 0x00000015151a7220 */ /* 0x000fe20000410000 */
[----:B------:R-:W0:Y:S01]  /*2bb0*/  MUFU.SQRT R24, R24 ;  /* 0x0000001800187308 */ /* 0x000e220000002000 */
[----:B------:R-:W-:Y:S02]  /*2bc0*/  LOP3.LUT R21, R8, 0x800000, RZ, 0xfc, !PT ;  /* 0x0080000008157812 */ /* 0x000fe400078efcff */
[----:B------:R-:W-:Y:S01]  /*2bd0*/  FFMA.FTZ R26, R25, R25, R26 ;  /* 0x00000019191a7223 */ /* 0x000fe2000001001a */
[----:B------:R-:W-:-:S05]  /*2be0*/  LOP3.LUT R25, R20, 0x800000, RZ, 0xfc, !PT ;  /* 0x0080000014197812 */ /* 0x000fca00078efcff */
        /* <DEDUP_REMOVED lines=32> */
.L_x_7627:
[----:B------:R-:W-:-:S04]  /*2df0*/  FADD.FTZ R2, -R9, R6 ;  /* 0x0000000609027221 */ /* 0x000fc80000010100 */
[----:B------:R-:W-:-:S07]  /*2e00*/  FMUL.FTZ R2, R2, 0.5 ;  /* 0x3f00000002027820 */ /* 0x000fce0000410000 */
.L_x_7628:
[----:B------:R-:W-:Y:S05]  /*2e10*/  BSYNC.RECONVERGENT B1 ;  /* 0x0000000000017941 */ /* 0x000fea0003800200 */
.L_x_7626:
        /* <DEDUP_REMOVED lines=11> */
.L_x_7630:
[----:B------:R-:W-:-:S04]  /*2ed0*/  FADD.FTZ R21, R11, -R8 ;  /* 0x800000080b157221 */ /* 0x000fc80000010000 */
[----:B------:R-:W-:-:S07]  /*2ee0*/  FMUL.FTZ R21, R21, 0.5 ;  /* 0x3f00000015157820 */ /* 0x000fce0000410000 */
.L_x_7631:
[----:B------:R-:W-:Y:S05]  /*2ef0*/  BSYNC.RECONVERGENT B1 ;  /* 0x0000000000017941 */ /* 0x000fea0003800200 */
.L_x_7629:
        /* <DEDUP_REMOVED lines=35> */
.L_x_7625:
        /* <DEDUP_REMOVED lines=35> */
.L_x_7632:
[----:B------:R-:W-:-:S04]  /*3360*/  FADD.FTZ R2, -R22, 1 ;  /* 0x3f80000016027421 */ /* 0x000fc80000010100 */
[----:B------:R-:W-:-:S06]  /*3370*/  FMUL.FTZ R2, R9, R2 ;  /* 0x0000000209027220 */ /* 0x000fcc0000410000 */
[----:B------:R-:W0:Y:S08]  /*3380*/  MUFU.SQRT R2, R2 ;  /* 0x0000000200027308 */ /* 0x000e300000002000 */
[----:B0-----:R-:W0:Y:S02]  /*3390*/  MUFU.RCP R8, R2 ;  /* 0x0000000200087308 */ /* 0x001e240000001000 */
[----:B0-----:R-:W-:Y:S01]  /*33a0*/  FMUL.FTZ R21, R8, |R13| ;  /* 0x4000000d08157220 */ /* 0x001fe20000410000 */
[----:B------:R-:W-:Y:S06]  /*33b0*/  BRA `(.L_x_7623) ;  /* 0x0000000000047947 */ /* 0x000fec0003800000 */
.L_x_7624:
[----:B------:R0:W1:Y:S02]  /*33c0*/  MUFU.SQRT R21, R7 ;  /* 0x0000000700157308 */ /* 0x0000640000002000 */
.L_x_7623:
[----:B------:R-:W-:Y:S05]  /*33d0*/  BSYNC.RECONVERGENT B0 ;  /* 0x0000000000007941 */ /* 0x000fea0003800200 */
.L_x_7622:
        /* <DEDUP_REMOVED lines=40> */
.L_x_7637:
        /* <DEDUP_REMOVED lines=28> */
.L_x_7636:
        /* <DEDUP_REMOVED lines=23> */
.L_x_7643:
[----:B------:R-:W-:-:S04]  /*3990*/  FADD.FTZ R0, -R0, R11 ;  /* 0x0000000b00007221 */ /* 0x000fc80000010100 */
[----:B------:R-:W-:-:S07]  /*39a0*/  FMUL.FTZ R7, R0, 0.5 ;  /* 0x3f00000000077820 */ /* 0x000fce0000410000 */
.L_x_7644:
[----:B------:R-:W-:Y:S05]  /*39b0*/  BSYNC.RECONVERGENT B5 ;  /* 0x0000000000057941 */ /* 0x000fea0003800200 */
.L_x_7642:
[----:B------:R-:W-:Y:S01]  /*39c0*/  FADD.FTZ R2, R7, R2 ;  /* 0x0000000207027221 */ /* 0x000fe20000010000 */
[----:B------:R-:W-:-:S04]  /*39d0*/  FADD.FTZ R25, R22, R25 ;  /* 0x0000001916197221 */ /* 0x000fc80000010000 */
[----:B------:R-:W-:-:S04]  /*39e0*/  FMUL.FTZ R2, R2, R25 ;  /* 0x0000001902027220 */ /* 0x000fc80000410000 */
[----:B------:R0:W2:Y:S01]  /*39f0*/  MUFU.SQRT R20, R2 ;  /* 0x0000000200147308 */ /* 0x0000a20000002000 */
[----:B------:R-:W-:Y:S05]  /*3a00*/  BRA `(.L_x_7645) ;  /* 0x0000000000487947 */ /* 0x000fea0003800000 */
.L_x_7641:
        /* <DEDUP_REMOVED lines=12> */
.L_x_7640:
[----:B------:R-:W-:Y:S01]  /*3ad0*/  FADD.FTZ R0, R25, 1 ;  /* 0x3f80000019007421 */ /* 0x000fe20000010000 */
[----:B0-----:R-:W-:Y:S01]  /*3ae0*/  MUFU.SQRT R7, R7 ;  /* 0x0000000700077308 */ /* 0x001fe20000002000 */
[----:B------:R-:W-:Y:S02]  /*3af0*/  HFMA2 R22, -RZ, RZ, 1.875, 0 ;  /* 0x3f800000ff167431 */ /* 0x000fe400000001ff */
[----:B------:R-:W-:-:S06]  /*3b00*/  FMUL.FTZ R0, R0, 0.5 ;  /* 0x3f00000000007820 */ /* 0x000fcc0000410000 */
[----:B------:R-:W0:Y:S02]  /*3b10*/  MUFU.SQRT R0, R0 ;  /* 0x0000000000007308 */ /* 0x000e240000002000 */
[----:B0-----:R-:W-:-:S07]  /*3b20*/  FMUL.FTZ R20, R7, R0 ;  /* 0x0000000007147220 */ /* 0x001fce0000410000 */
.L_x_7645:
[----:B------:R-:W-:Y:S05]  /*3b30*/  BSYNC.RECONVERGENT B1 ;  /* 0x0000000000017941 */ /* 0x000fea0003800200 */
.L_x_7639:
[----:B------:R-:W-:Y:S05]  /*3b40*/  BRA `(.L_x_7646) ;  /* 0x0000000000087947 */ /* 0x000fea0003800000 */
.L_x_7635:
[----:B------:R-:W-:Y:S01]  /*3b50*/  FMUL.FTZ R20, R25, 16777216 ;  /* 0x4b80000019147820 */ /* 0x000fe20000410000 */
[----:B------:R-:W-:-:S07]  /*3b60*/  FMUL.FTZ R22, R22, 16777216 ;  /* 0x4b80000016167820 */ /* 0x000fce0000410000 */
.L_x_7646:
[----:B------:R-:W-:Y:S05]  /*3b70*/  BSYNC.RELIABLE B0 ;  /* 0x0000000000007941 */ /* 0x000fea0003800100 */
.L_x_7634:
        /* <DEDUP_REMOVED lines=19> */
[----:B-1----:R-:W-:Y:S05]  /*3cb0*/  CALL.REL.NOINC `($__internal_17_$__cuda_sm3x_div_rn_ftz_f32_slowpath) ;  /* 0x0000006000247944 */ /* 0x002fea0003c00000 */
.L_x_7649:
[----:B------:R-:W-:Y:S05]  /*3cc0*/  BSYNC.RECONVERGENT B5 ;  /* 0x0000000000057941 */ /* 0x000fea0003800200 */
.L_x_7648:
        /* <DEDUP_REMOVED lines=29> */
.L_x_7647:
[----:B------:R-:W-:Y:S01]  /*3ea0*/  FADD.FTZ R25, |R22|, -RZ ;  /* 0x800000ff16197221 */ /* 0x000fe20000010200 */
[C---:B0-2---:R-:W-:Y:S01]  /*3eb0*/  FADD.FTZ R2, |R20|.reuse, -RZ ;  /* 0x800000ff14027221 */ /* 0x045fe20000010200 */
        /* <DEDUP_REMOVED lines=15> */
.L_x_7651:
[----:B------:R-:W-:Y:S05]  /*3fb0*/  BSYNC.RECONVERGENT B5 ;  /* 0x0000000000057941 */ /* 0x000fea0003800200 */
.L_x_7650:
        /* <DEDUP_REMOVED lines=28> */
.L_x_7638:
[----:B------:R-:W-:Y:S05]  /*4180*/  BSYNC.RECONVERGENT B4 ;  /* 0x0000000000047941 */ /* 0x000fea0003800200 */
.L_x_7633:
[----:B------:R-:W-:-:S13]  /*4190*/  ISETP.GE.AND P0, PT, R13, RZ, PT ;  /* 0x000000ff0d00720c */ /* 0x000fda0003f06270 */
[----:B-1----:R-:W-:Y:S01]  /*41a0*/  @P0 FADD.FTZ R21, -R21, -RZ ;  /* 0x800000ff15150221 */ /* 0x002fe20000010100 */
[----:B------:R-:W-:Y:S06]  /*41b0*/  BRA `(.L_x_7618) ;  /* 0x0000000800f07947 */ /* 0x000fec0003800000 */
.L_x_7621:
[----:B------:R-:W-:Y:S01]  /*41c0*/  FADD.FTZ R0, -R12, 6.1232342629258392722e-17 ;  /* 0x248d31320c007421 */ /* 0x000fe20000010100 */
[----:B------:R-:W-:-:S03]  /*41d0*/  FADD.FTZ R21, -R13, -RZ ;  /* 0x800000ff0d157221 */ /* 0x000fc60000010100 */
[----:B------:R-:W-:Y:S01]  /*41e0*/  FADD.FTZ R0, R0, 1.5707963705062866211 ;  /* 0x3fc90fdb00007421 */ /* 0x000fe20000010000 */
[----:B------:R-:W-:Y:S06]  /*41f0*/  BRA `(.L_x_7618) ;  /* 0x0000000800e07947 */ /* 0x000fec0003800000 */
.L_x_7620:
[----:B------:R-:W-:Y:S02]  /*4200*/  HFMA2 R0, -RZ, RZ, 0, 0 ;  /* 0x00000000ff007431 */ /* 0x000fe400000001ff */
[----:B------:R-:W-:Y:S01]  /*4210*/  FADD.FTZ R21, -R13, -RZ ;  /* 0x800000ff0d157221 */ /* 0x000fe20000010100 */
[----:B------:R-:W-:Y:S06]  /*4220*/  BRA `(.L_x_7618) ;  /* 0x0000000800d47947 */ /* 0x000fec0003800000 */
.L_x_7619:
        /* <DEDUP_REMOVED lines=25> */
[----:B---3--:R-:W-:Y:S05]  /*43c0*/  CALL.REL.NOINC `($__internal_17_$__cuda_sm3x_div_rn_ftz_f32_slowpath) ;  /* 0x0000005800607944 */ /* 0x008fea0003c00000 */
.L_x_7656:
[----:B------:R-:W-:Y:S05]  /*43d0*/  BSYNC.RECONVERGENT B5 ;  /* 0x0000000000057941 */ /* 0x000fea0003800200 */
.L_x_7655:
[----:B------:R-:W-:Y:S02]  /*43e0*/  HFMA2 R7, -RZ, RZ, 0.89990234375, 10328 ;  /* 0x3b33710bff077431 */ /* 0x000fe400000001ff */
[----:B------:R-:W-:Y:S01]  /*43f0*/  FMUL.FTZ R2, R0, R0 ;  /* 0x0000000000027220 */ /* 0x000fe20000410000 */
[----:B------:R-:W-:Y:S02]  /*4400*/  MOV R9, 0x3fd774eb ;  /* 0x3fd774eb00097802 */ /* 0x000fe40000000f00 */
[----:B------:R-:W-:Y:S02]  /*4410*/  ISETP.GE.AND P0, PT, R12, RZ, PT ;  /* 0x000000ff0c00720c */ /* 0x000fe40003f06270 */
        /* <DEDUP_REMOVED lines=25> */
.L_x_7654:
[CC--:B------:R-:W-:Y:S01]  /*45b0*/  VIMNMX R0, PT, PT, R7.reuse, R22.reuse, !PT ;  /* 0x0000001607007248 */ /* 0x0c0fe20007fe0100 */
[----:B------:R-:W-:Y:S01]  /*45c0*/  MUFU.RCP R11, R20 ;  /* 0x00000014000b7308 */ /* 0x000fe20000001000 */
[----:B------:R-:W-:Y:S01]  /*45d0*/  VIMNMX R7, PT, PT, R7, R22, PT ;  /* 0x0000001607077248 */ /* 0x000fe20003fe0100 */
[----:B------:R-:W-:Y:S01]  /*45e0*/  BSSY.RECONVERGENT B5, `(.L_x_7658) ;  /* 0x000001a000057945 */ /* 0x000fe20003800200 */
[----:B------:R-:W-:Y:S02]  /*45f0*/  LOP3.LUT R2, R0, 0xfe000000, RZ, 0xc0, !PT ;  /* 0xfe00000000027812 */ /* 0x000fe400078ec0ff */
[----:B------:R-:W-:Y:S02]  /*4600*/  FSETP.NEU.FTZ.AND P0, PT, R7, RZ, PT ;  /* 0x000000ff0700720b */ /* 0x000fe40003f1d000 */
[C---:B---3--:R-:W-:Y:S02]  /*4610*/  LOP3.LUT R6, R2.reuse, 0x7e800000, RZ, 0x3c, !PT ;  /* 0x7e80000002067812 */ /* 0x048fe400078e3cff */
        /* <DEDUP_REMOVED lines=22> */
.L_x_7659:
[----:B------:R-:W-:Y:S05]  /*4780*/  BSYNC.RECONVERGENT B5 ;  /* 0x0000000000057941 */ /* 0x000fea0003800200 */
.L_x_7658:
        /* <DEDUP_REMOVED lines=29> */
.L_x_7653:
        /* <DEDUP_REMOVED lines=9> */
[----:B---3--:R-:W-:Y:S02]  /*49f0*/  LOP3.LUT R6, R2, 0xfe000000, RZ, 0xc0, !PT ;  /* 0xfe00000002067812 */ /* 0x008fe400078ec0ff */
        /* <DEDUP_REMOVED lines=23> */
.L_x_7661:
[----:B------:R-:W-:Y:S05]  /*4b70*/  BSYNC.RECONVERGENT B5 ;  /* 0x0000000000057941 */ /* 0x000fea0003800200 */
.L_x_7660:
        /* <DEDUP_REMOVED lines=27> */
.L_x_7657:
[----:B------:R-:W-:Y:S05]  /*4d30*/  BSYNC.RECONVERGENT B4 ;  /* 0x0000000000047941 */ /* 0x000fea0003800200 */
.L_x_7652:
[----:B------:R-:W-:Y:S01]  /*4d40*/  ISETP.GE.AND P0, PT, R13, RZ, PT ;  /* 0x000000ff0d00720c */ /* 0x000fe20003f06270 */
[----:B------:R-:W-:Y:S01]  /*4d50*/  FADD.FTZ R21, R21, 0.69314718246459960938 ;  /* 0x3f31721815157421 */ /* 0x000fe20000010000 */
[----:B------:R-:W-:-:S11]  /*4d60*/  FADD.FTZ R0, |R0|, -RZ ;  /* 0x800000ff00007221 */ /* 0x000fd60000010200 */
[----:B------:R-:W-:-:S07]  /*4d70*/  @P0 FADD.FTZ R21, -R21, -RZ ;  /* 0x800000ff15150221 */ /* 0x000fce0000010100 */
.L_x_7618:
[----:B------:R-:W-:Y:S05]  /*4d80*/  BSYNC.RECONVERGENT B2 ;  /* 0x0000000000027941 */ /* 0x000fea0003800200 */
.L_x_7616:
        /* <DEDUP_REMOVED lines=11> */
.L_x_7615:
[----:B------:R-:W-:Y:S05]  /*4e40*/  BSYNC.RECONVERGENT B3 ;  /* 0x0000000000037941 */ /* 0x000fea0003800200 */
.L_x_7614:
[----:B------:R-:W-:Y:S05]  /*4e50*/  WARPSYNC.ALL ;  /* 0x0000000000007948 */ /* 0x000fea0003800000 */
[----:B------:R-:W-:Y:S01]  /*4e60*/  IADD3 R7, PT, PT, R5, 0x100, RZ ;  /* 0x0000010005077810 */ /* 0x000fe20007ffe0ff */
        /* <DEDUP_REMOVED lines=26> */
.L_x_7665:
        /* <DEDUP_REMOVED lines=69> */
.L_x_7675:
[----:B------:R-:W-:-:S04]  /*5460*/  FADD.FTZ R2, -R9, R6 ;  /* 0x0000000609027221 */ /* 0x000fc80000010100 */
[----:B------:R-:W-:-:S07]  /*5470*/  FMUL.FTZ R2, R2, 0.5 ;  /* 0x3f00000002027820 */ /* 0x000fce0000410000 */
.L_x_7676:
[----:B------:R-:W-:Y:S05]  /*5480*/  BSYNC.RECONVERGENT B1 ;  /* 0x0000000000017941 */ /* 0x000fea0003800200 */
.L_x_7674:
        /* <DEDUP_REMOVED lines=11> */
.L_x_7678:
[----:B------:R-:W-:-:S04]  /*5540*/  FADD.FTZ R13, R11, -R8 ;  /* 0x800000080b0d7221 */ /* 0x000fc80000010000 */
[----:B------:R-:W-:-:S07]  /*5550*/  FMUL.FTZ R13, R13, 0.5 ;  /* 0x3f0000000d0d7820 */ /* 0x000fce0000410000 */
.L_x_7679:
[----:B------:R-:W-:Y:S05]  /*5560*/  BSYNC.RECONVERGENT B1 ;  /* 0x0000000000017941 */ /* 0x000fea0003800200 */
.L_x_7677:
        /* <DEDUP_REMOVED lines=35> */
.L_x_7673:
        /* <DEDUP_REMOVED lines=35> */
.L_x_7680:
[----:B------:R-:W-:-:S04]  /*59d0*/  FADD.FTZ R2, -R22, 1 ;  /* 0x3f80000016027421 */ /* 0x000fc80000010100 */
[----:B------:R-:W-:-:S06]  /*59e0*/  FMUL.FTZ R2, R9, R2 ;  /* 0x0000000209027220 */ /* 0x000fcc0000410000 */
[----:B------:R-:W0:Y:S08]  /*59f0*/  MUFU.SQRT R2, R2 ;  /* 0x0000000200027308 */ /* 0x000e300000002000 */
[----:B0-----:R-:W0:Y:S02]  /*5a00*/  MUFU.RCP R8, R2 ;  /* 0x0000000200087308 */ /* 0x001e240000001000 */
[----:B0-----:R-:W-:Y:S01]  /*5a10*/  FMUL.FTZ R13, R8, |R15| ;  /* 0x4000000f080d7220 */ /* 0x001fe20000410000 */
[----:B------:R-:W-:Y:S06]  /*5a20*/  BRA `(.L_x_7671) ;  /* 0x0000000000047947 */ /* 0x000fec0003800000 */
.L_x_7672:
[----:B------:R0:W1:Y:S02]  /*5a30*/  MUFU.SQRT R13, R7 ;  /* 0x00000007000d7308 */ /* 0x0000640000002000 */
.L_x_7671:
[----:B------:R-:W-:Y:S05]  /*5a40*/  BSYNC.RECONVERGENT B0 ;  /* 0x0000000000007941 */ /* 0x000fea0003800200 */
.L_x_7670:
        /* <DEDUP_REMOVED lines=40> */
.L_x_7685:
        /* <DEDUP_REMOVED lines=28> */
.L_x_7684:
        /* <DEDUP_REMOVED lines=23> */
.L_x_7691:
[----:B------:R-:W-:-:S04]  /*6000*/  FADD.FTZ R0, -R0, R11 ;  /* 0x0000000b00007221 */ /* 0x000fc80000010100 */
[----:B------:R-:W-:-:S07]  /*6010*/  FMUL.FTZ R7, R0, 0.5 ;  /* 0x3f00000000077820 */ /* 0x000fce0000410000 */
.L_x_7692:
[----:B------:R-:W-:Y:S05]  /*6020*/  BSYNC.RECONVERGENT B5 ;  /* 0x0000000000057941 */ /* 0x000fea0003800200 */
.L_x_7690:
[----:B------:R-:W-:Y:S01]  /*6030*/  FADD.FTZ R2, R7, R2 ;  /* 0x0000000207027221 */ /* 0x000fe20000010000 */
[----:B------:R-:W-:-:S04]  /*6040*/  FADD.FTZ R25, R22, R25 ;  /* 0x0000001916197221 */ /* 0x000fc80000010000 */
[----:B------:R-:W-:-:S04]  /*6050*/  FMUL.FTZ R2, R2, R25 ;  /* 0x0000001902027220 */ /* 0x000fc80000410000 */
[----:B------:R0:W2:Y:S01]  /*6060*/  MUFU.SQRT R12, R2 ;  /* 0x00000002000c7308 */ /* 0x0000a20000002000 */
[----:B------:R-:W-:Y:S05]  /*6070*/  BRA `(.L_x_7693) ;  /* 0x0000000000487947 */ /* 0x000fea0003800000 */
.L_x_7689:
        /* <DEDUP_REMOVED lines=12> */
.L_x_7688:
[----:B------:R-:W-:Y:S01]  /*6140*/  FADD.FTZ R0, R25, 1 ;  /* 0x3f80000019007421 */ /* 0x000fe20000010000 */
[----:B0-----:R-:W-:Y:S01]  /*6150*/  MUFU.SQRT R7, R7 ;  /* 0x0000000700077308 */ /* 0x001fe20000002000 */
[----:B------:R-:W-:Y:S02]  /*6160*/  HFMA2 R22, -RZ, RZ, 1.875, 0 ;  /* 0x3f800000ff167431 */ /* 0x000fe400000001ff */
[----:B------:R-:W-:-:S06]  /*6170*/  FMUL.FTZ R0, R0, 0.5 ;  /* 0x3f00000000007820 */ /* 0x000fcc0000410000 */
[----:B------:R-:W0:Y:S02]  /*6180*/  MUFU.SQRT R0, R0 ;  /* 0x0000000000007308 */ /* 0x000e240000002000 */
[----:B0-----:R-:W-:-:S07]  /*6190*/  FMUL.FTZ R12, R7, R0 ;  /* 0x00000000070c7220 */ /* 0x001fce0000410000 */
.L_x_7693:
[----:B------:R-:W-:Y:S05]  /*61a0*/  BSYNC.RECONVERGENT B1 ;  /* 0x0000000000017941 */ /* 0x000fea0003800200 */
.L_x_7687:
[----:B------:R-:W-:Y:S05]  /*61b0*/  BRA `(.L_x_7694) ;  /* 0x0000000000087947 */ /* 0x000fea0003800000 */
.L_x_7683:
[----:B------:R-:W-:Y:S01]  /*61c0*/  FMUL.FTZ R12, R25, 16777216 ;  /* 0x4b800000190c7820 */ /* 0x000fe20000410000 */
[----:B------:R-:W-:-:S07]  /*61d0*/  FMUL.FTZ R22, R22, 16777216 ;  /* 0x4b80000016167820 */ /* 0x000fce0000410000 */
.L_x_7694:
[----:B------:R-:W-:Y:S05]  /*61e0*/  BSYNC.RELIABLE B0 ;  /* 0x0000000000007941 */ /* 0x000fea0003800100 */
.L_x_7682:
        /* <DEDUP_REMOVED lines=20> */
.L_x_7697:
[----:B------:R-:W-:Y:S05]  /*6330*/  BSYNC.RECONVERGENT B5 ;  /* 0x0000000000057941 */ /* 0x000fea0003800200 */
.L_x_7696:
        /* <DEDUP_REMOVED lines=29> */
.L_x_7695:
        /* <DEDUP_REMOVED lines=17> */
.L_x_7699:
[----:B------:R-:W-:Y:S05]  /*6620*/  BSYNC.RECONVERGENT B5 ;  /* 0x0000000000057941 */ /* 0x000fea0003800200 */
.L_x_7698:
        /* <DEDUP_REMOVED lines=28> */
.L_x_7686:
[----:B------:R-:W-:Y:S05]  /*67f0*/  BSYNC.RECONVERGENT B4 ;  /* 0x0000000000047941 */ /* 0x000fea0003800200 */
.L_x_7681:
[----:B------:R-:W-:-:S13]  /*6800*/  ISETP.GE.AND P0, PT, R15, RZ, PT ;  /* 0x000000ff0f00720c */ /* 0x000fda0003f06270 */
[----:B-1----:R-:W-:Y:S01]  /*6810*/  @P0 FADD.FTZ R13, -R13, -RZ ;  /* 0x800000ff0d0d0221 */ /* 0x002fe20000010100 */
[----:B------:R-:W-:Y:S06]  /*6820*/  BRA `(.L_x_7666) ;  /* 0x0000000800f07947 */ /* 0x000fec0003800000 */
.L_x_7669:
[----:B------:R-:W-:Y:S01]  /*6830*/  FADD.FTZ R0, -R14, 6.1232342629258392722e-17 ;  /* 0x248d31320e007421 */ /* 0x000fe20000010100 */
[----:B------:R-:W-:-:S03]  /*6840*/  FADD.FTZ R13, -R15, -RZ ;  /* 0x800000ff0f0d7221 */ /* 0x000fc60000010100 */
[----:B------:R-:W-:Y:S01]  /*6850*/  FADD.FTZ R0, R0, 1.5707963705062866211 ;  /* 0x3fc90fdb00007421 */ /* 0x000fe20000010000 */
[----:B------:R-:W-:Y:S06]  /*6860*/  BRA `(.L_x_7666) ;  /* 0x0000000800e07947 */ /* 0x000fec0003800000 */
.L_x_7668:
[----:B------:R-:W-:Y:S02]  /*6870*/  HFMA2 R0, -RZ, RZ, 0, 0 ;  /* 0x00000000ff007431 */ /* 0x000fe400000001ff */
[----:B------:R-:W-:Y:S01]  /*6880*/  FADD.FTZ R13, -R15, -RZ ;  /* 0x800000ff0f0d7221 */ /* 0x000fe20000010100 */
[----:B------:R-:W-:Y:S06]  /*6890*/  BRA `(.L_x_7666) ;  /* 0x0000000800d47947 */ /* 0x000fec0003800000 */
.L_x_7667:
        /* <DEDUP_REMOVED lines=26> */
.L_x_7704:
[----:B------:R-:W-:Y:S05]  /*6a40*/  BSYNC.RECONVERGENT B5 ;  /* 0x0000000000057941 */ /* 0x000fea0003800200 */
.L_x_7703:
        /* <DEDUP_REMOVED lines=29> */
.L_x_7702:
        /* <DEDUP_REMOVED lines=29> */
.L_x_7707:
[----:B------:R-:W-:Y:S05]  /*6df0*/  BSYNC.RECONVERGENT B5 ;  /* 0x0000000000057941 */ /* 0x000fea0003800200 */
.L_x_7706:
        /* <DEDUP_REMOVED lines=29> */
.L_x_7701:
        /* <DEDUP_REMOVED lines=33> */
.L_x_7709:
[----:B------:R-:W-:Y:S05]  /*71e0*/  BSYNC.RECONVERGENT B5 ;  /* 0x0000000000057941 */ /* 0x000fea0003800200 */
.L_x_7708:
        /* <DEDUP_REMOVED lines=27> */
.L_x_7705:
[----:B------:R-:W-:Y:S05]  /*73a0*/  BSYNC.RECONVERGENT B4 ;  /* 0x0000000000047941 */ /* 0x000fea0003800200 */
.L_x_7700:
[----:B------:R-:W-:Y:S01]  /*73b0*/  ISETP.GE.AND P0, PT, R15, RZ, PT ;  /* 0x000000ff0f00720c */ /* 0x000fe20003f06270 */
[----:B------:R-:W-:Y:S01]  /*73c0*/  FADD.FTZ R13, R13, 0.69314718246459960938 ;  /* 0x3f3172180d0d7421 */ /* 0x000fe20000010000 */
[----:B------:R-:W-:-:S11]  /*73d0*/  FADD.FTZ R0, |R0|, -RZ ;  /* 0x800000ff00007221 */ /* 0x000fd60000010200 */
[----:B------:R-:W-:-:S07]  /*73e0*/  @P0 FADD.FTZ R13, -R13, -RZ ;  /* 0x800000ff0d0d0221 */ /* 0x000fce0000010100 */
.L_x_7666:
[----:B------:R-:W-:Y:S05]  /*73f0*/  BSYNC.RECONVERGENT B2 ;  /* 0x0000000000027941 */ /* 0x000fea0003800200 */
.L_x_7664:
        /* <DEDUP_REMOVED lines=11> */
.L_x_7663:
[----:B------:R-:W-:Y:S05]  /*74b0*/  BSYNC.RECONVERGENT B3 ;  /* 0x0000000000037941 */ /* 0x000fea0003800200 */
.L_x_7662:
        /* <DEDUP_REMOVED lines=28> */
.L_x_7713:
        /* <DEDUP_REMOVED lines=69> */
.L_x_7723:
[----:B------:R-:W-:-:S04]  /*7ad0*/  FADD.FTZ R2, -R9, R6 ;  /* 0x0000000609027221 */ /* 0x000fc80000010100 */
[----:B------:R-:W-:-:S07]  /*7ae0*/  FMUL.FTZ R2, R2, 0.5 ;  /* 0x3f00000002027820 */ /* 0x000fce0000410000 */
.L_x_7724:
[----:B------:R-:W-:Y:S05]  /*7af0*/  BSYNC.RECONVERGENT B1 ;  /* 0x0000000000017941 */ /* 0x000fea0003800200 */
.L_x_7722:
        /* <DEDUP_REMOVED lines=11> */
.L_x_7726:
[----:B------:R-:W-:-:S04]  /*7bb0*/  FADD.FTZ R15, R11, -R8 ;  /* 0x800000080b0f7221 */ /* 0x000fc80000010000 */
[----:B------:R-:W-:-:S07]  /*7bc0*/  FMUL.FTZ R15, R15, 0.5 ;  /* 0x3f0000000f0f7820 */ /* 0x000fce0000410000 */
.L_x_7727:
[----:B------:R-:W-:Y:S05]  /*7bd0*/  BSYNC.RECONVERGENT B1 ;  /* 0x0000000000017941 */ /* 0x000fea0003800200 */
.L_x_7725:
        /* <DEDUP_REMOVED lines=35> */
.L_x_7721:
        /* <DEDUP_REMOVED lines=35> */
.L_x_7728:
[----:B------:R-:W-:-:S04]  /*8040*/  FADD.FTZ R2, -R22, 1 ;  /* 0x3f80000016027421 */ /* 0x000fc80000010100 */
[----:B------:R-:W-:-:S06]  /*8050*/  FMUL.FTZ R2, R9, R2 ;  /* 0x0000000209027220 */ /* 0x000fcc0000410000 */
[----:B------:R-:W0:Y:S08]  /*8060*/  MUFU.SQRT R2, R2 ;  /* 0x0000000200027308 */ /* 0x000e300000002000 */
[----:B0-----:R-:W0:Y:S02]  /*8070*/  MUFU.RCP R8, R2 ;  /* 0x0000000200087308 */ /* 0x001e240000001000 */
[----:B0-----:R-:W-:Y:S01]  /*8080*/  FMUL.FTZ R15, R8, |R17| ;  /* 0x40000011080f7220 */ /* 0x001fe20000410000 */
[----:B------:R-:W-:Y:S06]  /*8090*/  BRA `(.L_x_7719) ;  /* 0x0000000000047947 */ /* 0x000fec0003800000 */
.L_x_7720:
[----:B------:R0:W1:Y:S02]  /*80a0*/  MUFU.SQRT R15, R7 ;  /* 0x00000007000f7308 */ /* 0x0000640000002000 */
.L_x_7719:
[----:B------:R-:W-:Y:S05]  /*80b0*/  BSYNC.RECONVERGENT B0 ;  /* 0x0000000000007941 */ /* 0x000fea0003800200 */
.L_x_7718:
        /* <DEDUP_REMOVED lines=40> */
.L_x_7733:
        /* <DEDUP_REMOVED lines=28> */
.L_x_7732:
        /* <DEDUP_REMOVED lines=23> */
.L_x_7739:
[----:B------:R-:W-:-:S04]  /*8670*/  FADD.FTZ R0, -R0, R11 ;  /* 0x0000000b00007221 */ /* 0x000fc80000010100 */
[----:B------:R-:W-:-:S07]  /*8680*/  FMUL.FTZ R7, R0, 0.5 ;  /* 0x3f00000000077820 */ /* 0x000fce0000410000 */
.L_x_7740:
[----:B------:R-:W-:Y:S05]  /*8690*/  BSYNC.RECONVERGENT B5 ;  /* 0x0000000000057941 */ /* 0x000fea0003800200 */
.L_x_7738:
[----:B------:R-:W-:Y:S01]  /*86a0*/  FADD.FTZ R2, R7, R2 ;  /* 0x0000000207027221 */ /* 0x000fe20000010000 */
[----:B------:R-:W-:-:S04]  /*86b0*/  FADD.FTZ R25, R22, R25 ;  /* 0x0000001916197221 */ /* 0x000fc80000010000 */
[----:B------:R-:W-:-:S04]  /*86c0*/  FMUL.FTZ R2, R2, R25 ;  /* 0x0000001902027220 */ /* 0x000fc80000410000 */
[----:B------:R0:W2:Y:S01]  /*86d0*/  MUFU.SQRT R14, R2 ;  /* 0x00000002000e7308 */ /* 0x0000a20000002000 */
[----:B------:R-:W-:Y:S05]  /*86e0*/  BRA `(.L_x_7741) ;  /* 0x0000000000487947 */ /* 0x000fea0003800000 */
.L_x_7737:
        /* <DEDUP_REMOVED lines=12> */
.L_x_7736:
[----:B------:R-:W-:Y:S01]  /*87b0*/  FADD.FTZ R0, R25, 1 ;  /* 0x3f80000019007421 */ /* 0x000fe20000010000 */
[----:B0-----:R-:W-:Y:S01]  /*87c0*/  MUFU.SQRT R7, R7 ;  /* 0x0000000700077308 */ /* 0x001fe20000002000 */
[----:B------:R-:W-:Y:S02]  /*87d0*/  HFMA2 R22, -RZ, RZ, 1.875, 0 ;  /* 0x3f800000ff167431 */ /* 0x000fe400000001ff */
[----:B------:R-:W-:-:S06]  /*87e0*/  FMUL.FTZ R0, R0, 0.5 ;  /* 0x3f00000000007820 */ /* 0x000fcc0000410000 */
[----:B------:R-:W0:Y:S02]  /*87f0*/  MUFU.SQRT R0, R0 ;  /* 0x0000000000007308 */ /* 0x000e240000002000 */
[----:B0-----:R-:W-:-:S07]  /*8800*/  FMUL.FTZ R14, R7, R0 ;  /* 0x00000000070e7220 */ /* 0x001fce0000410000 */
.L_x_7741:
[----:B------:R-:W-:Y:S05]  /*8810*/  BSYNC.RECONVERGENT B1 ;  /* 0x0000000000017941 */ /* 0x000fea0003800200 */
.L_x_7735:
[----:B------:R-:W-:Y:S05]  /*8820*/  BRA `(.L_x_7742) ;  /* 0x0000000000087947 */ /* 0x000fea0003800000 */
.L_x_7731:
[----:B------:R-:W-:Y:S01]  /*8830*/  FMUL.FTZ R14, R25, 16777216 ;  /* 0x4b800000190e7820 */ /* 0x000fe20000410000 */
[----:B------:R-:W-:-:S07]  /*8840*/  FMUL.FTZ R22, R22, 16777216 ;  /* 0x4b80000016167820 */ /* 0x000fce0000410000 */
.L_x_7742:
[----:B------:R-:W-:Y:S05]  /*8850*/  BSYNC.RELIABLE B0 ;  /* 0x0000000000007941 */ /* 0x000fea0003800100 */
.L_x_7730:
        /* <DEDUP_REMOVED lines=20> */
.L_x_7745:
[----:B------:R-:W-:Y:S05]  /*89a0*/  BSYNC.RECONVERGENT B5 ;  /* 0x0000000000057941 */ /* 0x000fea0003800200 */
.L_x_7744:
        /* <DEDUP_REMOVED lines=29> */
.L_x_7743:
        /* <DEDUP_REMOVED lines=17> */
.L_x_7747:
[----:B------:R-:W-:Y:S05]  /*8c90*/  BSYNC.RECONVERGENT B5 ;  /* 0x0000000000057941 */ /* 0x000fea0003800200 */
.L_x_7746:
        /* <DEDUP_REMOVED lines=28> */
.L_x_7734:
[----:B------:R-:W-:Y:S05]  /*8e60*/  BSYNC.RECONVERGENT B4 ;  /* 0x0000000000047941 */ /* 0x000fea0003800200 */
.L_x_7729:
[----:B------:R-:W-:-:S13]  /*8e70*/  ISETP.GE.AND P0, PT, R17, RZ, PT ;  /* 0x000000ff1100720c */ /* 0x000fda0003f06270 */
[----:B-1----:R-:W-:Y:S01]  /*8e80*/  @P0 FADD.FTZ R15, -R15, -RZ ;  /* 0x800000ff0f0f0221 */ /* 0x002fe20000010100 */
[----:B------:R-:W-:Y:S06]  /*8e90*/  BRA `(.L_x_7714) ;  /* 0x0000000800f07947 */ /* 0x000fec0003800000 */
.L_x_7717:
[----:B------:R-:W-:Y:S01]  /*8ea0*/  FADD.FTZ R0, -R16, 6.1232342629258392722e-17 ;  /* 0x248d313210007421 */ /* 0x000fe20000010100 */
[----:B------:R-:W-:-:S03]  /*8eb0*/  FADD.FTZ R15, -R17, -RZ ;  /* 0x800000ff110f7221 */ /* 0x000fc60000010100 */
[----:B------:R-:W-:Y:S01]  /*8ec0*/  FADD.FTZ R0, R0, 1.5707963705062866211 ;  /* 0x3fc90fdb00007421 */ /* 0x000fe20000010000 */
[----:B------:R-:W-:Y:S06]  /*8ed0*/  BRA `(.L_x_7714) ;  /* 0x0000000800e07947 */ /* 0x000fec0003800000 */
.L_x_7716:
[----:B------:R-:W-:Y:S02]  /*8ee0*/  HFMA2 R0, -RZ, RZ, 0, 0 ;  /* 0x00000000ff007431 */ /* 0x000fe400000001ff */
[----:B------:R-:W-:Y:S01]  /*8ef0*/  FADD.FTZ R15, -R17, -RZ ;  /* 0x800000ff110f7221 */ /* 0x000fe20000010100 */
[----:B------:R-:W-:Y:S06]  /*8f00*/  BRA `(.L_x_7714) ;  /* 0x0000000800d47947 */ /* 0x000fec0003800000 */
.L_x_7715:
        /* <DEDUP_REMOVED lines=26> */
.L_x_7752:
[----:B------:R-:W-:Y:S05]  /*90b0*/  BSYNC.RECONVERGENT B5 ;  /* 0x0000000000057941 */ /* 0x000fea0003800200 */
.L_x_7751:
        /* <DEDUP_REMOVED lines=29> */
.L_x_7750:
        /* <DEDUP_REMOVED lines=29> */
.L_x_7755:
[----:B------:R-:W-:Y:S05]  /*9460*/  BSYNC.RECONVERGENT B5 ;  /* 0x0000000000057941 */ /* 0x000fea0003800200 */
.L_x_7754:
        /* <DEDUP_REMOVED lines=29> */
.L_x_7749:
        /* <DEDUP_REMOVED lines=33> */
.L_x_7757:
[----:B------:R-:W-:Y:S05]  /*9850*/  BSYNC.RECONVERGENT B5 ;  /* 0x0000000000057941 */ /* 0x000fea0003800200 */
.L_x_7756:
        /* <DEDUP_REMOVED lines=27> */
.L_x_7753:
[----:B------:R-:W-:Y:S05]  /*9a10*/  BSYNC.RECONVERGENT B4 ;  /* 0x0000000000047941 */ /* 0x000fea0003800200 */
.L_x_7748:
[----:B------:R-:W-:Y:S01]  /*9a20*/  ISETP.GE.AND P0, PT, R17, RZ, PT ;  /* 0x000000ff1100720c */ /* 0x000fe20003f06270 */
[----:B------:R-:W-:Y:S01]  /*9a30*/  FADD.FTZ R15, R15, 0.69314718246459960938 ;  /* 0x3f3172180f0f7421 */ /* 0x000fe20000010000 */
[----:B------:R-:W-:-:S11]  /*9a40*/  FADD.FTZ R0, |R0|, -RZ ;  /* 0x800000ff00007221 */ /* 0x000fd60000010200 */
[----:B------:R-:W-:-:S07]  /*9a50*/  @P0 FADD.FTZ R15, -R15, -RZ ;  /* 0x800000ff0f0f0221 */ /* 0x000fce0000010100 */
.L_x_7714:
[----:B------:R-:W-:Y:S05]  /*9a60*/  BSYNC.RECONVERGENT B2 ;  /* 0x0000000000027941 */ /* 0x000fea0003800200 */
.L_x_7712:
        /* <DEDUP_REMOVED lines=11> */
.L_x_7711:
[----:B------:R-:W-:Y:S05]  /*9b20*/  BSYNC.RECONVERGENT B3 ;  /* 0x0000000000037941 */ /* 0x000fea0003800200 */
.L_x_7710:
[----:B------:R-:W-:Y:S05]  /*9b30*/  WARPSYNC.ALL ;  /* 0x0000000000007948 */ /* 0x000fea0003800000 */
[----:B------:R-:W-:Y:S01]  /*9b40*/  ISETP.GE.AND P0, PT, R5, R4, PT ;  /* 0x000000040500720c */ /* 0x000fe20003f06270 */
[----:B------:R-:W-:Y:S04]  /*9b50*/  BSSY.RECONVERGENT B0, `(.L_x_7758) ;  /* 0x0000017000007945 */ /* 0x000fe80003800200 */
[----:B------:R-:W-:Y:S08]  /*9b60*/  BSSY.RELIABLE B1, `(.L_x_7759) ;  /* 0x000000f000017945 */ /* 0x000ff00003800100 */
[----:B------:R-:W-:Y:S05]  /*9b70*/  @P0 BRA `(.L_x_7760) ;  /* 0x0000000000340947 */ /* 0x000fea0003800000 */
[----:B---3--:R-:W0:Y:S01]  /*9b80*/  LDC.64 R6, c[0x0][0x388] ;  /* 0x0000e200ff067b82 */ /* 0x008e220000000a00 */
[----:B------:R-:W-:-:S05]  /*9b90*/  LEA R5, R3, R5, 0x9 ;  /* 0x0000000503057211 */ /* 0x000fca00078e48ff */
[----:B0-----:R-:W-:Y:S01]  /*9ba0*/  IMAD.WIDE.U32 R6, R5, 0x8, R6 ;  /* 0x0000000805067825 */ /* 0x001fe200078e0006 */
[----:B------:R-:W-:-:S04]  /*9bb0*/  MOV R5, R23 ;  /* 0x0000001700057202 */ /* 0x000fc80000000f00 */
[----:B------:R0:W-:Y:S01]  /*9bc0*/  STG.E.64 desc[UR4][R6.64], R18 ;  /* 0x0000001206007986 */ /* 0x0001e2000c101b04 */
[----:B------:R-:W-:-:S13]  /*9bd0*/  ISETP.GE.AND P0, PT, R5, R4, PT ;  /* 0x000000040500720c */ /* 0x000fda0003f06270 */
[----:B------:R-:W-:Y:S05]  /*9be0*/  @P0 BREAK.RELIABLE B1 ;  /* 0x0000000000010942 */ /* 0x000fea0003800100 */
[----:B0-----:R-:W-:Y:S05]  /*9bf0*/  @P0 BRA `(.L_x_7761) ;  /* 0x0000000000300947 */ /* 0x001fea0003800000 */
[----:B------:R-:W0:Y:S01]  /*9c00*/  LDC.64 R6, c[0x0][0x388] ;  /* 0x0000e200ff067b82 */ /* 0x000e220000000a00 */
[----:B------:R-:W-:Y:S02]  /*9c10*/  LEA R9, R3, R5, 0x9 ;  /* 0x0000000503097211 */ /* 0x000fe400078e48ff */
[----:B------:R-:W-:-:S03]  /*9c20*/  IADD3 R5, PT, PT, R5, 0x80, RZ ;  /* 0x0000008005057810 */ /* 0x000fc60007ffe0ff */
[----:B0-----:R-:W-:-:S05]  /*9c30*/  IMAD.WIDE.U32 R6, R9, 0x8, R6 ;  /* 0x0000000809067825 */ /* 0x001fca00078e0006 */
[----:B------:R0:W-:Y:S02]  /*9c40*/  STG.E.64 desc[UR4][R6.64], R20 ;  /* 0x0000001406007986 */ /* 0x0001e4000c101b04 */
.L_x_7760:
[----:B------:R-:W-:Y:S05]  /*9c50*/  BSYNC.RELIABLE B1 ;  /* 0x0000000000017941 */ /* 0x000fea0003800100 */
.L_x_7759:
[----:B------:R-:W-:-:S13]  /*9c60*/  ISETP.GE.AND P0, PT, R5, R4, PT ;  /* 0x000000040500720c */ /* 0x000fda0003f06270 */
[----:B0--3--:R-:W0:Y:S01]  /*9c70*/  @!P0 LDC.64 R6, c[0x0][0x388] ;  /* 0x0000e200ff068b82 */ /* 0x009e220000000a00 */
[----:B------:R-:W-:Y:S02]  /*9c80*/  @!P0 LEA R9, R3, R5, 0x9 ;  /* 0x0000000503098211 */ /* 0x000fe400078e48ff */
[----:B------:R-:W-:-:S03]  /*9c90*/  @!P0 IADD3 R5, PT, PT, R5, 0x80, RZ ;  /* 0x0000008005058810 */ /* 0x000fc60007ffe0ff */
[----:B0-----:R-:W-:-:S05]  /*9ca0*/  @!P0 IMAD.WIDE.U32 R6, R9, 0x8, R6 ;  /* 0x0000000809068825 */ /* 0x001fca00078e0006 */
[----:B------:R0:W-:Y:S02]  /*9cb0*/  @!P0 STG.E.64 desc[UR4][R6.64], R12 ;  /* 0x0000000c06008986 */ /* 0x0001e4000c101b04 */
.L_x_7761:
[----:B------:R-:W-:Y:S05]  /*9cc0*/  BSYNC.RECONVERGENT B0 ;  /* 0x0000000000007941 */ /* 0x000fea0003800200 */
.L_x_7758:
[----:B------:R-:W-:Y:S05]  /*9cd0*/  WARPSYNC.ALL ;  /* 0x0000000000007948 */ /* 0x000fea0003800000 */
[----:B------:R-:W-:-:S13]  /*9ce0*/  ISETP.GE.AND P0, PT, R5, R4, PT ;  /* 0x000000040500720c */ /* 0x000fda0003f06270 */
[----:B------:R-:W-:Y:S05]  /*9cf0*/  @P0 EXIT ;  /* 0x000000000000094d */ /* 0x000fea0003800000 */
[----:B0-----:R-:W0:Y:S01]  /*9d00*/  LDC.64 R6, c[0x0][0x388] ;  /* 0x0000e200ff067b82 */ /* 0x001e220000000a00 */
[----:B------:R-:W-:-:S05]  /*9d10*/  LEA R3, R3, R5, 0x9 ;  /* 0x0000000503037211 */ /* 0x000fca00078e48ff */
[----:B0-----:R-:W-:-:S05]  /*9d20*/  IMAD.WIDE.U32 R2, R3, 0x8, R6 ;  /* 0x0000000803027825 */ /* 0x001fca00078e0006 */
[----:B------:R-:W-:Y:S01]  /*9d30*/  STG.E.64 desc[UR4][R2.64], R14 ;  /* 0x0000000e02007986 */ /* 0x000fe2000c101b04 */
[----:B------:R-:W-:Y:S05]  /*9d40*/  EXIT ;  /* 0x000000000000794d */ /* 0x000fea0003800000 */
        .weak           $__internal_17_$__cuda_sm3x_div_rn_ftz_f32_slowpath
        .type           $__internal_17_$__cuda_sm3x_div_rn_ftz_f32_slowpath,@function
        .size           $__internal_17_$__cuda_sm3x_div_rn_ftz_f32_slowpath,(.L_x_17852 - $__internal_17_$__cuda_sm3x_div_rn_ftz_f32_slowpath)
$__internal_17_$__cuda_sm3x_div_rn_ftz_f32_slowpath:
        /* <DEDUP_REMOVED lines=32> */
.L_x_7764:
[----:B------:R-:W-:Y:S05]  /*9f50*/  BSYNC.RELIABLE B1 ;  /* 0x0000000000017941 */ /* 0x000fea0003800100 */
.L_x_7763:
        /* <DEDUP_REMOVED lines=27> */
.L_x_7770:
[----:B------:R-:W-:-:S07]  /*a110*/  LEA R0, R7, R0, 0x17 ;  /* 0x0000000007007211 */ /* 0x000fce00078eb8ff */
.L_x_7771:
[----:B------:R-:W-:Y:S05]  /*a120*/  BSYNC.RECONVERGENT B1 ;  /* 0x0000000000017941 */ /* 0x000fea0003800200 */
.L_x_7769:
[----:B------:R-:W-:Y:S05]  /*a130*/  BRA `(.L_x_7772) ;  /* 0x0000000000207947 */ /* 0x000fea0003800000 */
.L_x_7768:
[----:B------:R-:W-:-:S04]  /*a140*/  LOP3.LUT R25, R10, 0x80000000, R25, 0x48, !PT ;  /* 0x800000000a197812 */ /* 0x000fc800078e4819 */
[----:B------:R-:W-:Y:S01]  /*a150*/  LOP3.LUT R0, R25, 0x7f800000, RZ, 0xfc, !PT ;  /* 0x7f80000019007812 */ /* 0x000fe200078efcff */
[----:B------:R-:W-:Y:S06]  /*a160*/  BRA `(.L_x_7772) ;  /* 0x0000000000147947 */ /* 0x000fec0003800000 */
.L_x_7767:
[----:B------:R-:W-:Y:S01]  /*a170*/  LOP3.LUT R0, R10, 0x80000000, R25, 0x48, !PT ;  /* 0x800000000a007812 */ /* 0x000fe200078e4819 */
[----:B------:R-:W-:Y:S06]  /*a180*/  BRA `(.L_x_7772) ;  /* 0x00000000000c7947 */ /* 0x000fec0003800000 */
.L_x_7766:
[----:B------:R-:W0:Y:S01]  /*a190*/  MUFU.RSQ R0, -QNAN ;  /* 0xffc0000000007908 */ /* 0x000e220000001400 */
[----:B------:R-:W-:Y:S05]  /*a1a0*/  BRA `(.L_x_7772) ;  /* 0x0000000000047947 */ /* 0x000fea0003800000 */
.L_x_7765:
[----:B------:R-:W-:-:S07]  /*a1b0*/  FADD.FTZ R0, R25, R10 ;  /* 0x0000000a19007221 */ /* 0x000fce0000010000 */
.L_x_7772:
[----:B------:R-:W-:Y:S05]  /*a1c0*/  BSYNC.RECONVERGENT B0 ;  /* 0x0000000000007941 */ /* 0x000fea0003800200 */
.L_x_7762:
[----:B------:R-:W-:Y:S01]  /*a1d0*/  HFMA2 R7, -RZ, RZ, 0, 0 ;  /* 0x00000000ff077431 */ /* 0x000fe200000001ff */
[----:B------:R-:W-:-:S04]  /*a1e0*/  MOV R6, R2 ;  /* 0x0000000200067202 */ /* 0x000fc80000000f00 */
[----:B0-----:R-:W-:Y:S05]  /*a1f0*/  RET.REL.NODEC R6 `(_ZN2at6native27unrolled_elementwise_kernelIZZZNS0_17acosh_kernel_cudaERNS_18TensorIteratorBaseEENKUlvE_clEvENKUlvE0_clEvEUlN3c107complexIfEEE_St5arrayIPcLm2EELi4E23TrivialOffsetCalculatorILi1EjESE_NS0_6memory15LoadWithoutCastENSF_16StoreWithoutCastEEEviT_T0_T2_T3_T4_T5_) ;  /* 0xffffff5c06807950 */ /* 0x001fea0003c3ffff */
.L_x_7773:
        /* <DEDUP_REMOVED lines=16> */
.L_x_17852:


//--------------------- .text._ZN2at6native29vectorized_elementwise_kernelILi2EZZZNS0_17acosh_kernel_cudaERNS_18TensorIteratorBaseEENKUlvE_clEvENKUlvE0_clEvEUlN3c107complexIfEEE_St5arrayIPcLm2EEEEviT0_T1_ --------------------------
	.section	.text._ZN2at6native29vectorized_elementwise_kernelILi2EZZZNS0_17acosh_kernel_cudaERNS_18TensorIteratorBaseEENKUlvE_clEvENKUlvE0_clEvEUlN3c107complexIfEEE_St5arrayIPcLm2EEEEviT0_T1_,"ax",@progbits
	.align	128
        .global         _ZN2at6native29vectorized_elementwise_kernelILi2EZZZNS0_17acosh_kernel_cudaERNS_18TensorIteratorBaseEENKUlvE_clEvENKUlvE0_clEvEUlN3c107complexIfEEE_St5arrayIPcLm2EEEEviT0_T1_
        .type           _ZN2at6native29vectorized_elementwise_kernelILi2EZZZNS0_17acosh_kernel_cudaERNS_18TensorIteratorBaseEENKUlvE_clEvENKUlvE0_clEvEUlN3c107complexIfEEE_St5arrayIPcLm2EEEEviT0_T1_,@function
        .size           _ZN2at6native29vectorized_elementwise_kernelILi2EZZZNS0_17acosh_kernel_cudaERNS_18TensorIteratorBaseEENKUlvE_clEvENKUlvE0_clEvEUlN3c107complexIfEEE_St5arrayIPcLm2EEEEviT0_T1_,(.L_x_17853 - _ZN2at6native29vectorized_elementwise_kernelILi2EZZZNS0_17acosh_kernel_cudaERNS_18TensorIteratorBaseEENKUlvE_clEvENKUlvE0_clEvEUlN3c107complexIfEEE_St5arrayIPcLm2EEEEviT0_T1_)
        .other          _ZN2at6native29vectorized_elementwise_kernelILi2EZZZNS0_17acosh_kernel_cudaERNS_18TensorIteratorBaseEENKUlvE_clEvENKUlvE0_clEvEUlN3c107complexIfEEE_St5arrayIPcLm2EEEEviT0_T1_,@"STO_CUDA_ENTRY STV_DEFAULT"
_ZN2at6native29vectorized_elementwise_kernelILi2EZZZNS0_17acosh_kernel_cudaERNS_18TensorIteratorBaseEENKUlvE_clEvENKUlvE0_clEvEUlN3c107complexIfEEE_St5arrayIPcLm2EEEEviT0_T1_:
.text._ZN2at6native29vectorized_elementwise_kernelILi2EZZZNS0_17acosh_kernel_cudaERNS_18TensorIteratorBaseEENKUlvE_clEvENKUlvE0_clEvEUlN3c107complexIfEEE_St5arrayIPcLm2EEEEviT0_T1_:
[----:B------:R-:W-:Y:S08]  /*0000*/  LDC R1, c[0x0][0x37c] ;  /* 0x0000df00ff017b82 */ /* 0x000ff00000000800 */
[----:B------:R-:W0:Y:S01]  /*0010*/  S2UR UR6, SR_CTAID.X ;  /* 0x00000000000679c3 */ /* 0x000e220000002500 */
[----:B------:R-:W1:Y:S01]  /*0020*/  LDCU UR4, c[0x0][0x380] ;  /* 0x00007000ff0477ac */ /* 0x000e620008000800 */
[----:B------:R-:W2:Y:S01]  /*0030*/  LDCU.64 UR8, c[0x0][0x358] ;  /* 0x00006b00ff0877ac */ /* 0x000ea20008000a00 */
[----:B0-----:R-:W-:-:S04]  /*0040*/  USHF.L.U32 UR6, UR6, 0xa, URZ ;  /* 0x0000000a06067899 */ /* 0x001fc800080006ff */
[----:B-1----:R-:W-:-:S04]  /*0050*/  UIADD3 UR4, UPT, UPT, -UR6, UR4, URZ ;  /* 0x0000000406047290 */ /* 0x002fc8000fffe1ff */
[----:B------:R-:W-:-:S09]  /*0060*/  UISETP.GT.U32.AND UP0, UPT, UR4, 0x3ff, UPT ;  /* 0x000003ff0400788c */ /* 0x000fd2000bf04070 */
[----:B--2---:R-:W-:Y:S05]  /*0070*/  BRA.U UP0, `(.L_x_7774) ;  /* 0x0000013900947547 */ /* 0x004fea000b800000 */
[----:B------:R-:W0:Y:S01]  /*0080*/  S2R R0, SR_TID.X ;  /* 0x0000000000007919 */ /* 0x000e220000002100 */
[----:B------:R-:W-:Y:S02]  /*0090*/  CS2R R16, SRZ ;  /* 0x0000000000107805 */ /* 0x000fe4000001ff00 */
[----:B0-----:R-:W-:Y:S02]  /*00a0*/  ISETP.GE.U32.AND P6, PT, R0, UR4, PT ;  /* 0x0000000400007c0c */ /* 0x001fe4000bfc6070 */
[----:B------:R-:W-:-:S11]  /*00b0*/  MOV R22, R0 ;  /* 0x0000000000167202 */ /* 0x000fd60000000f00 */
[C---:B------:R-:W-:Y:S01]  /*00c0*/  @!P6 IADD3 R0, PT, PT, R22.reuse, 0x80, RZ ;  /* 0x000000801600e810 */ /* 0x040fe20007ffe0ff */
[----:B------:R-:W0:Y:S01]  /*00d0*/  @!P6 LDC.64 R2, c[0x0][0x390] ;  /* 0x0000e400ff02eb82 */ /* 0x000e220000000a00 */
[----:B------:R-:W-:Y:S02]  /*00e0*/  @!P6 IADD3 R7, PT, PT, R22, UR6, RZ ;  /* 0x000000061607ec10 */ /* 0x000fe4000fffe0ff */
[----:B------:R-:W-:-:S13]  /*00f0*/  ISETP.GE.U32.AND P5, PT, R0, UR4, PT ;  /* 0x0000000400007c0c */ /* 0x000fda000bfa6070 */
[C---:B------:R-:W-:Y:S01]  /*0100*/  @!P5 IADD3 R23, PT, PT, R0.reuse, UR6, RZ ;  /* 0x000000060017dc10 */ /* 0x040fe2000fffe0ff */
[----:B------:R-:W1:Y:S01]  /*0110*/  @!P5 LDC.64 R14, c[0x0][0x390] ;  /* 0x0000e400ff0edb82 */ /* 0x000e620000000a00 */
[----:B------:R-:W-:-:S04]  /*0120*/  @!P5 IADD3 R0, PT, PT, R0, 0x80, RZ ;  /* 0x000000800000d810 */ /* 0x000fc80007ffe0ff */
[----:B------:R-:W-:Y:S01]  /*0130*/  ISETP.GE.U32.AND P4, PT, R0, UR4, PT ;  /* 0x0000000400007c0c */ /* 0x000fe2000bf86070 */
[----:B0-----:R-:W-:-:S05]  /*0140*/  @!P6 IMAD.WIDE.U32 R2, R7, 0x8, R2 ;  /* 0x000000080702e825 */ /* 0x001fca00078e0002 */
[----:B------:R0:W5:Y:S07]  /*0150*/  @!P6 LDG.E.64 R16, desc[UR8][R2.64] ;  /* 0x000000080210e981 */ /* 0x00016e000c1e1b00 */
[C---:B------:R-:W-:Y:S01]  /*0160*/  @!P4 IADD3 R21, PT, PT, R0.reuse, UR6, RZ ;  /* 0x000000060015cc10 */ /* 0x040fe2000fffe0ff */
[----:B------:R-:W2:Y:S01]  /*0170*/  @!P4 LDC.64 R8, c[0x0][0x390] ;  /* 0x0000e400ff08cb82 */ /* 0x000ea20000000a00 */
[----:B------:R-:W-:-:S04]  /*0180*/  @!P4 IADD3 R0, PT, PT, R0, 0x80, RZ ;  /* 0x000000800000c810 */ /* 0x000fc80007ffe0ff */
[----:B------:R-:W-:-:S13]  /*0190*/  ISETP.GE.U32.AND P3, PT, R0, UR4, PT ;  /* 0x0000000400007c0c */ /* 0x000fda000bf66070 */
[C---:B------:R-:W-:Y:S01]  /*01a0*/  @!P3 IADD3 R19, PT, PT, R0.reuse, UR6, RZ ;  /* 0x000000060013bc10 */ /* 0x040fe2000fffe0ff */
[----:B------:R-:W3:Y:S01]  /*01b0*/  @!P3 LDC.64 R10, c[0x0][0x390] ;  /* 0x0000e400ff0abb82 */ /* 0x000ee20000000a00 */
[----:B------:R-:W-:-:S04]  /*01c0*/  @!P3 IADD3 R0, PT, PT, R0, 0x80, RZ ;  /* 0x000000800000b810 */ /* 0x000fc80007ffe0ff */
[----:B------:R-:W-:-:S13]  /*01d0*/  ISETP.GE.U32.AND P2, PT, R0, UR4, PT ;  /* 0x0000000400007c0c */ /* 0x000fda000bf46070 */
[C---:B------:R-:W-:Y:S01]  /*01e0*/  @!P2 IADD3 R13, PT, PT, R0.reuse, UR6, RZ ;  /* 0x00000006000dac10 */ /* 0x040fe2000fffe0ff */
[----:B0-----:R-:W0:Y:S01]  /*01f0*/  @!P2 LDC.64 R2, c[0x0][0x390] ;  /* 0x0000e400ff02ab82 */ /* 0x001e220000000a00 */
[----:B------:R-:W-:-:S04]  /*0200*/  @!P2 IADD3 R0, PT, PT, R0, 0x80, RZ ;  /* 0x000000800000a810 */ /* 0x000fc80007ffe0ff */
[----:B------:R-:W-:-:S13]  /*0210*/  ISETP.GE.U32.AND P1, PT, R0, UR4, PT ;  /* 0x0000000400007c0c */ /* 0x000fda000bf26070 */
[C---:B------:R-:W-:Y:S01]  /*0220*/  @!P1 IADD3 R5, PT, PT, R0.reuse, UR6, RZ ;  /* 0x0000000600059c10 */ /* 0x040fe2000fffe0ff */
[----:B------:R-:W4:Y:S01]  /*0230*/  @!P1 LDC.64 R24, c[0x0][0x390] ;  /* 0x0000e400ff189b82 */ /* 0x000f220000000a00 */
[----:B------:R-:W-:-:S04]  /*0240*/  @!P1 IADD3 R0, PT, PT, R0, 0x80, RZ ;  /* 0x0000008000009810 */ /* 0x000fc80007ffe0ff */
[----:B------:R-:W-:-:S13]  /*0250*/  ISETP.GE.U32.AND P0, PT, R0, UR4, PT ;  /* 0x0000000400007c0c */ /* 0x000fda000bf06070 */
[C---:B------:R-:W-:Y:S01]  /*0260*/  @!P0 IADD3 R7, PT, PT, R0.reuse, UR6, RZ ;  /* 0x0000000600078c10 */ /* 0x040fe2000fffe0ff */
[----:B------:R-:W1:Y:S01]  /*0270*/  @!P0 LDC.64 R26, c[0x0][0x390] ;  /* 0x0000e400ff1a8b82 */ /* 0x000e620000000a00 */
[----:B------:R-:W-:-:S04]  /*0280*/  @!P0 IADD3 R0, PT, PT, R0, 0x80, RZ ;  /* 0x0000008000008810 */ /* 0x000fc80007ffe0ff */
[----:B------:R-:W-:-:S13]  /*0290*/  ISETP.GE.U32.AND P6, PT, R0, UR4, PT ;  /* 0x0000000400007c0c */ /* 0x000fda000bfc6070 */
[----:B------:R-:W3:Y:S01]  /*02a0*/  @!P6 LDC.64 R28, c[0x0][0x390] ;  /* 0x0000e400ff1ceb82 */ /* 0x000ee20000000a00 */
[----:B--2---:R-:W-:Y:S01]  /*02b0*/  @!P4 IMAD.WIDE.U32 R8, R21, 0x8, R8 ;  /* 0x000000081508c825 */ /* 0x004fe200078e0008 */
[----:B------:R-:W-:-:S03]  /*02c0*/  CS2R R20, SRZ ;  /* 0x0000000000147805 */ /* 0x000fc6000001ff00 */
[----:B0-----:R-:W-:Y:S01]  /*02d0*/  @!P2 IMAD.WIDE.U32 R2, R13, 0x8, R2 ;  /* 0x000000080d02a825 */ /* 0x001fe200078e0002 */
[----:B------:R-:W-:Y:S02]  /*02e0*/  @!P6 IADD3 R13, PT, PT, R0, UR6, RZ ;  /* 0x00000006000dec10 */ /* 0x000fe4000fffe0ff */
[----:B------:R0:W5:Y:S01]  /*02f0*/  @!P4 LDG.E.64 R20, desc[UR8][R8.64] ;  /* 0x000000080814c981 */ /* 0x000162000c1e1b00 */
[----:B-1----:R-:W-:Y:S01]  /*0300*/  @!P0 IMAD.WIDE.U32 R26, R7, 0x8, R26 ;  /* 0x00000008071a8825 */ /* 0x002fe200078e001a */
[----:B------:R-:W-:-:S03]  /*0310*/  CS2R R6, SRZ ;  /* 0x0000000000067805 */ /* 0x000fc6000001ff00 */
[----:B----4-:R-:W-:-:S03]  /*0320*/  @!P1 IMAD.WIDE.U32 R24, R5, 0x8, R24 ;  /* 0x0000000805189825 */ /* 0x010fc600078e0018 */
[----:B------:R-:W5:Y:S01]  /*0330*/  @!P2 LDG.E.64 R6, desc[UR8][R2.64] ;  /* 0x000000080206a981 */ /* 0x000f62000c1e1b00 */
[----:B0-----:R-:W-:Y:S01]  /*0340*/  CS2R R8, SRZ ;  /* 0x0000000000087805 */ /* 0x001fe2000001ff00 */
[----:B---3--:R-:W-:Y:S01]  /*0350*/  @!P6 IMAD.WIDE.U32 R28, R13, 0x8, R28 ;  /* 0x000000080d1ce825 */ /* 0x008fe200078e001c */
[----:B------:R-:W-:-:S04]  /*0360*/  CS2R R12, SRZ ;  /* 0x00000000000c7805 */ /* 0x000fc8000001ff00 */
[----:B------:R-:W5:Y:S04]  /*0370*/  @!P1 LDG.E.64 R8, desc[UR8][R24.64] ;  /* 0x0000000818089981 */ /* 0x000f68000c1e1b00 */
[----:B------:R-:W5:Y:S01]  /*0380*/  @!P6 LDG.E.64 R12, desc[UR8][R28.64] ;  /* 0x000000081c0ce981 */ /* 0x000f62000c1e1b00 */
[----:B------:R-:W-:Y:S01]  /*0390*/  CS2R R4, SRZ ;  /* 0x0000000000047805 */ /* 0x000fe2000001ff00 */
[----:B------:R-:W-:-:S05]  /*03a0*/  @!P3 IMAD.WIDE.U32 R10, R19, 0x8, R10 ;  /* 0x00000008130ab825 */ /* 0x000fca00078e000a */
[----:B------:R0:W5:Y:S02]  /*03b0*/  @!P3 LDG.E.64 R4, desc[UR8][R10.64] ;  /* 0x000000080a04b981 */ /* 0x000164000c1e1b00 */
[----:B0-----:R-:W-:-:S06]  /*03c0*/  CS2R R10, SRZ ;  /* 0x00000000000a7805 */ /* 0x001fcc000001ff00 */
[----:B------:R-:W5:Y:S01]  /*03d0*/  @!P0 LDG.E.64 R10, desc[UR8][R26.64] ;  /* 0x000000081a0a8981 */ /* 0x000f62000c1e1b00 */
[----:B------:R-:W-:Y:S02]  /*03e0*/  ISETP.GE.U32.AND P0, PT, R22, UR4, PT ;  /* 0x0000000416007c0c */ /* 0x000fe4000bf06070 */
[----:B------:R-:W-:Y:S01]  /*03f0*/  CS2R R18, SRZ ;  /* 0x0000000000127805 */ /* 0x000fe2000001ff00 */
[----:B------:R-:W-:Y:S01]  /*0400*/  @!P5 IMAD.WIDE.U32 R14, R23, 0x8, R14 ;  /* 0x00000008170ed825 */ /* 0x000fe200078e000e */
[----:B------:R-:W-:Y:S04]  /*0410*/  BSSY.RECONVERGENT B3, `(.L_x_7775) ;  /* 0x000025b000037945 */ /* 0x000fe80003800200 */
[----:B------:R0:W5:Y:S02]  /*0420*/  @!P5 LDG.E.64 R18, desc[UR8][R14.64] ;  /* 0x000000080e12d981 */ /* 0x000164000c1e1b00 */
[----:B0-----:R-:W-:-:S03]  /*0430*/  CS2R R14, SRZ ;  /* 0x00000000000e7805 */ /* 0x001fc6000001ff00 */
[----:B------:R-:W-:Y:S05]  /*0440*/  @P0 BRA `(.L_x_7776) ;  /* 0x00000024005c0947 */ /* 0x000fea0003800000 */
        /* <DEDUP_REMOVED lines=22> */
.L_x_7778:
        /* <DEDUP_REMOVED lines=41> */
[----:B------:R-:W-:Y:S05]  /*0840*/  CALL.REL.NOINC `($__internal_18_$__cuda_sm3x_div_rn_ftz_f32_slowpath) ;  /* 0x00000264000c7944 */ /* 0x000fea0003c00000 */
.L_x_7784:
[----:B------:R-:W-:Y:S05]  /*0850*/  BSYNC.RECONVERGENT B5 ;  /* 0x0000000000057941 */ /* 0x000fea0003800200 */
.L_x_7783:
        /* <DEDUP_REMOVED lines=28> */
.L_x_7782:
        /* <DEDUP_REMOVED lines=30> */
[----:B------:R-:W-:Y:S05]  /*0c00*/  CALL.REL.NOINC `($__internal_18_$__cuda_sm3x_div_rn_ftz_f32_slowpath) ;  /* 0x00000260001c7944 */ /* 0x000fea0003c00000 */
.L_x_7788:
[----:B------:R-:W-:Y:S05]  /*0c10*/  BSYNC.RECONVERGENT B5 ;  /* 0x0000000000057941 */ /* 0x000fea0003800200 */
.L_x_7787:
[----:B------:R-:W-:Y:S02]  /*0c20*/  HFMA2 R3, -RZ, RZ, 0.89990234375, 10328 ;  /* 0x3b33710bff037431 */ /* 0x000fe400000001ff */
[----:B------:R-:W-:Y:S01]  /*0c30*/  FMUL.FTZ R0, R2, R2 ;  /* 0x0000000202007220 */ /* 0x000fe20000410000 */
[----:B------:R-:W-:Y:S02]  /*0c40*/  MOV R25, 0x3f6ee581 ;  /* 0x3f6ee58100197802 */ /* 0x000fe40000000f00 */
[----:B------:R-:W-:Y:S02]  /*0c50*/  ISETP.GE.AND P0, PT, R16, RZ, PT ;  /* 0x000000ff1000720c */ /* 0x000fe40003f06270 */
[----:B------:R-:W-:Y:S02]  /*0c60*/  FSETP.NEU.FTZ.AND P1, PT, R23, RZ, PT ;  /* 0x000000ff1700720b */ /* 0x000fe40003f3d000 */
[----:B------:R-:W-:Y:S01]  /*0c70*/  FSEL R23, R25, 1.8663789033889770508, !P2 ;  /* 0x3feee58119177808 */ /* 0x000fe20005000000 */
[----:B------:R-:W-:Y:S01]  /*0c80*/  FFMA.FTZ R3, R0, R3, -0.015681877732276916504 ;  /* 0xbc80774800037423 */ /* 0x000fe20000010003 */
[----:B------:R-:W-:-:S03]  /*0c90*/  FSETP.NEU.FTZ.AND P3, PT, R14, |R17|, PT ;  /* 0x400000110e00720b */ /* 0x000fc60003f7d000 */
        /* <DEDUP_REMOVED lines=20> */
.L_x_7786:
        /* <DEDUP_REMOVED lines=15> */
[----:B------:R-:W-:Y:S05]  /*0ed0*/  CALL.REL.NOINC `($__internal_18_$__cuda_sm3x_div_rn_ftz_f32_slowpath) ;  /* 0x0000025c00687944 */ /* 0x000fea0003c00000 */
.L_x_7790:
[----:B------:R-:W-:Y:S05]  /*0ee0*/  BSYNC.RECONVERGENT B5 ;  /* 0x0000000000057941 */ /* 0x000fea0003800200 */
.L_x_7789:
        /* <DEDUP_REMOVED lines=27> */
.L_x_7785:
[----:B------:R-:W-:Y:S05]  /*10a0*/  BSYNC.RECONVERGENT B4 ;  /* 0x0000000000047941 */ /* 0x000fea0003800200 */
.L_x_7781:
[----:B------:R-:W-:Y:S01]  /*10b0*/  ISETP.GE.AND P0, PT, R17, RZ, PT ;  /* 0x000000ff1100720c */ /* 0x000fe20003f06270 */
[----:B------:R-:W-:Y:S01]  /*10c0*/  FADD.FTZ R15, R15, 0.69314718246459960938 ;  /* 0x3f3172180f0f7421 */ /* 0x000fe20000010000 */
[----:B------:R-:W-:-:S11]  /*10d0*/  FADD.FTZ R0, |R0|, -RZ ;  /* 0x800000ff00007221 */ /* 0x000fd60000010200 */
[----:B------:R-:W-:Y:S01]  /*10e0*/  @P0 FADD.FTZ R15, -R15, -RZ ;  /* 0x800000ff0f0f0221 */ /* 0x000fe20000010100 */
[----:B------:R-:W-:Y:S06]  /*10f0*/  BRA `(.L_x_7779) ;  /* 0x0000001800007947 */ /* 0x000fec0003800000 */
.L_x_7780:
        /* <DEDUP_REMOVED lines=13> */
[----:B------:R-:W-:Y:S01]  /*11d0*/  FADD.FTZ R0, R14, 1 ;  /* 0x3f8000000e007421 */ /* 0x000fe20000010000 */
[----:B------:R-:W-:Y:S01]  /*11e0*/  FADD.FTZ R15, |R3|, -RZ ;  /* 0x800000ff030f7221 */ /* 0x000fe20000010200 */
[----:B------:R-:W-:Y:S02]  /*11f0*/  BSSY.RECONVERGENT B0, `(.L_x_7791) ;  /* 0x0000096000007945 */ /* 0x000fe40003800200 */
        /* <DEDUP_REMOVED lines=11> */
[----:B------:R-:W-:-:S04]  /*12b0*/  FADD.FTZ R25, R14, -1 ;  /* 0xbf8000000e197421 */ /* 0x000fc80000010000 */
[----:B------:R-:W-:Y:S01]  /*12c0*/  FADD.FTZ R26, |R25|, -RZ ;  /* 0x800000ff191a7221 */ /* 0x000fe20000010200 */
[----:B------:R-:W0:Y:S02]  /*12d0*/  MUFU.SQRT R24, R24 ;  /* 0x0000001800187308 */ /* 0x000e240000002000 */
[----:B0-----:R-:W-:Y:S02]  /*12e0*/  @P0 FMUL.FTZ R27, R24, R23 ;  /* 0x00000017181b0220 */ /* 0x001fe40000410000 */
[-C--:B------:R-:W-:Y:S02]  /*12f0*/  VIMNMX R23, PT, PT, R15, R26.reuse, !PT ;  /* 0x0000001a0f177248 */ /* 0x080fe40007fe0100 */
[----:B------:R-:W-:Y:S02]  /*1300*/  FSETP.NEU.FTZ.AND P0, PT, R2, +INF , PT ;  /* 0x7f8000000200780b */ /* 0x000fe40003f1d000 */
[----:B------:R-:W-:Y:S02]  /*1310*/  LOP3.LUT R2, R23, 0xfe000000, RZ, 0xc0, !PT ;  /* 0xfe00000017027812 */ /* 0x000fe400078ec0ff */
[----:B------:R-:W-:-:S02]  /*1320*/  VIMNMX R15, PT, PT, R15, R26, PT ;  /* 0x0000001a0f0f7248 */ /* 0x000fc40003fe0100 */
[----:B------:R-:W-:Y:S02]  /*1330*/  LOP3.LUT R26, R2, 0x7e800000, RZ, 0x3c, !PT ;  /* 0x7e800000021a7812 */ /* 0x000fe400078e3cff */
[----:B------:R-:W-:Y:S02]  /*1340*/  FSETP.NEU.FTZ.AND P1, PT, R15, RZ, PT ;  /* 0x000000ff0f00720b */ /* 0x000fe40003f3d000 */
[----:B------:R-:W-:Y:S01]  /*1350*/  FSEL R27, R27, +INF , P0 ;  /* 0x7f8000001b1b7808 */ /* 0x000fe20000000000 */
[-C--:B------:R-:W-:Y:S01]  /*1360*/  FMUL.FTZ R24, R15, R26.reuse ;  /* 0x0000001a0f187220 */ /* 0x080fe20000410000 */
[----:B------:R-:W-:-:S03]  /*1370*/  FMUL.FTZ R26, R23, R26 ;  /* 0x0000001a171a7220 */ /* 0x000fc60000410000 */
[----:B------:R-:W-:-:S04]  /*1380*/  FMUL.FTZ R29, R24, R24 ;  /* 0x00000018181d7220 */ /* 0x000fc80000410000 */
[----:B------:R-:W-:Y:S01]  /*1390*/  FFMA.FTZ R26, R26, R26, R29 ;  /* 0x0000001a1a1a7223 */ /* 0x000fe2000001001d */
[----:B------:R-:W-:-:S05]  /*13a0*/  LOP3.LUT R29, R2, 0x800000, RZ, 0xfc, !PT ;  /* 0x00800000021d7812 */ /* 0x000fca00078efcff */
[----:B------:R-:W0:Y:S02]  /*13b0*/  MUFU.SQRT R26, R26 ;  /* 0x0000001a001a7308 */ /* 0x000e240000002000 */
[----:B0-----:R-:W-:Y:S01]  /*13c0*/  @P1 FMUL.FTZ R23, R26, R29 ;  /* 0x0000001d1a171220 */ /* 0x001fe20000410000 */
[----:B------:R-:W-:-:S04]  /*13d0*/  FSETP.NEU.FTZ.AND P1, PT, R15, +INF , PT ;  /* 0x7f8000000f00780b */ /* 0x000fc80003f3d000 */
        /* <DEDUP_REMOVED lines=14> */
[----:B------:R-:W-:Y:S01]  /*14c0*/  FSETP.GEU.FTZ.AND P0, PT, R0, RZ, PT ;  /* 0x000000ff0000720b */ /* 0x000fe20003f1e000 */
[----:B------:R-:W-:-:S12]  /*14d0*/  BSSY.RECONVERGENT B1, `(.L_x_7795) ;  /* 0x000000a000017945 */ /* 0x000fd80003800200 */
[----:B------:R-:W-:-:S04]  /*14e0*/  @!P0 FADD.FTZ R15, -R0, R27 ;  /* 0x0000001b000f8221 */ /* 0x000fc80000010100 */
[----:B------:R-:W-:Y:S01]  /*14f0*/  @!P0 FMUL.FTZ R15, R15, 0.5 ;  /* 0x3f0000000f0f8820 */ /* 0x000fe20000410000 */
[----:B------:R-:W-:Y:S06]  /*1500*/  @!P0 BRA `(.L_x_7796) ;  /* 0x0000000000188947 */ /* 0x000fec0003800000 */
[----:B------:R-:W-:-:S13]  /*1510*/  FSETP.NEU.FTZ.AND P0, PT, R0, RZ, PT ;  /* 0x000000ff0000720b */ /* 0x000fda0003f1d000 */
[----:B------:R-:W-:Y:S01]  /*1520*/  @P0 FADD.FTZ R24, R0, R27 ;  /* 0x0000001b00180221 */ /* 0x000fe20000010000 */
[C---:B-1----:R-:W-:Y:S01]  /*1530*/  @P0 FMUL.FTZ R23, R17.reuse, R17 ;  /* 0x0000001111170220 */ /* 0x042fe20000410000 */
[----:B------:R-:W-:-:S04]  /*1540*/  @!P0 FMUL.FTZ R15, |R17|, 0.5 ;  /* 0x3f000000110f8820 */ /* 0x000fc80000410200 */
[----:B------:R-:W1:Y:S02]  /*1550*/  @P0 MUFU.RCP R24, R24 ;  /* 0x0000001800180308 */ /* 0x000e640000001000 */
[----:B-1----:R-:W-:-:S07]  /*1560*/  @P0 FMUL.FTZ.D2 R15, R23, R24 ;  /* 0x00000018170f0220 */ /* 0x002fce0000310000 */
.L_x_7796:
[----:B------:R-:W-:Y:S05]  /*1570*/  BSYNC.RECONVERGENT B1 ;  /* 0x0000000000017941 */ /* 0x000fea0003800200 */
.L_x_7795:
[----:B------:R-:W-:Y:S01]  /*1580*/  FADD.FTZ R26, -R14, 1 ;  /* 0x3f8000000e1a7421 */ /* 0x000fe20000010100 */
[----:B------:R-:W-:Y:S04]  /*1590*/  BSSY.RECONVERGENT B1, `(.L_x_7797) ;  /* 0x000000b000017945 */ /* 0x000fe80003800200 */
[----:B------:R-:W-:-:S13]  /*15a0*/  FSETP.GEU.FTZ.AND P0, PT, R26, RZ, PT ;  /* 0x000000ff1a00720b */ /* 0x000fda0003f1e000 */
[----:B-1----:R-:W-:-:S04]  /*15b0*/  @!P0 FADD.FTZ R23, R2, -R26 ;  /* 0x8000001a02178221 */ /* 0x002fc80000010000 */
        /* <DEDUP_REMOVED lines=8> */
.L_x_7798:
[----:B------:R-:W-:Y:S05]  /*1640*/  BSYNC.RECONVERGENT B1 ;  /* 0x0000000000017941 */ /* 0x000fea0003800200 */
.L_x_7797:
[----:B------:R-:W-:Y:S01]  /*1650*/  FADD.FTZ R15, R24, R15 ;  /* 0x0000000f180f7221 */ /* 0x000fe20000010000 */
[----:B------:R-:W-:Y:S01]  /*1660*/  FADD.FTZ R24, R29, 1 ;  /* 0x3f8000001d187421 */ /* 0x000fe20000010000 */
[----:B------:R-:W-:-:S03]  /*1670*/  HFMA2 R28, -RZ, RZ, 1.875, 0 ;  /* 0x3f800000ff1c7431 */ /* 0x000fc600000001ff */
[----:B------:R-:W-:-:S06]  /*1680*/  FMUL.FTZ R26, R15, R24 ;  /* 0x000000180f1a7220 */ /* 0x000fcc0000410000 */
[----:B------:R-:W1:Y:S02]  /*1690*/  MUFU.SQRT R26, R26 ;  /* 0x0000001a001a7308 */ /* 0x000e640000002000 */
[----:B-1----:R-:W-:-:S04]  /*16a0*/  FADD.FTZ R15, R15, R26 ;  /* 0x0000001a0f0f7221 */ /* 0x002fc80000010000 */
[C---:B------:R-:W-:Y:S01]  /*16b0*/  FADD.FTZ.RZ R23, R15.reuse, 1 ;  /* 0x3f8000000f177421 */ /* 0x040fe2000001c000 */
[----:B------:R-:W-:-:S04]  /*16c0*/  ISETP.GE.U32.AND P0, PT, R15, 0x7f800000, PT ;  /* 0x7f8000000f00780c */ /* 0x000fc80003f06070 */
[----:B------:R-:W-:-:S04]  /*16d0*/  IADD3 R23, PT, PT, R23, -0x3f400000, RZ ;  /* 0xc0c0000017177810 */ /* 0x000fc80007ffe0ff */
[----:B------:R-:W-:-:S04]  /*16e0*/  LOP3.LUT R24, R23, 0xff800000, RZ, 0xc0, !PT ;  /* 0xff80000017187812 */ /* 0x000fc800078ec0ff */
[----:B------:R-:W-:-:S05]  /*16f0*/  IADD3 R23, PT, PT, -R24, 0x40800000, RZ ;  /* 0x4080000018177810 */ /* 0x000fca0007ffe1ff */
[----:B------:R-:W-:Y:S01]  /*1700*/  FFMA.FTZ R28, R23, 0.25, -R28 ;  /* 0x3e800000171c7823 */ /* 0x000fe2000001081c */
        /* <DEDUP_REMOVED lines=17> */
[----:B------:R-:W-:Y:S02]  /*1820*/  ISETP.GT.AND P0, PT, R15, -0x40800000, PT ;  /* 0xbf8000000f00780c */ /* 0x000fe40003f04270 */
[----:B------:R-:W-:-:S11]  /*1830*/  MOV R24, 0x7f800000 ;  /* 0x7f80000000187802 */ /* 0x000fd60000000f00 */
[C---:B------:R-:W-:Y:S01]  /*1840*/  @P0 FFMA.FTZ R23, R15.reuse, R24, +INF ;  /* 0x7f8000000f170423 */ /* 0x040fe20000010018 */
[----:B------:R-:W-:-:S04]  /*1850*/  FSETP.NEU.FTZ.AND P0, PT, R15, RZ, PT ;  /* 0x000000ff0f00720b */ /* 0x000fc80003f1d000 */
[----:B------:R-:W-:Y:S01]  /*1860*/  FSEL R23, R23, -RZ, P0 ;  /* 0x800000ff17177208 */ /* 0x000fe20000000000 */
[----:B------:R-:W-:Y:S08]  /*1870*/  BRA `(.L_x_7793) ;  /* 0x0000000000b47947 */ /* 0x000ff00003800000 */
.L_x_7794:
        /* <DEDUP_REMOVED lines=8> */
[----:B------:R-:W-:-:S05]  /*1900*/  HFMA2 R28, -RZ, RZ, 1.875, 0 ;  /* 0x3f800000ff1c7431 */ /* 0x000fca00000001ff */
        /* <DEDUP_REMOVED lines=31> */
.L_x_7792:
[----:B------:R-:W-:-:S04]  /*1b00*/  FFMA.FTZ R15, R29, R29, -1 ;  /* 0xbf8000001d0f7423 */ /* 0x000fc8000001001d */
[----:B------:R-:W0:Y:S02]  /*1b10*/  MUFU.SQRT R24, R15 ;  /* 0x0000000f00187308 */ /* 0x000e240000002000 */
[----:B0-----:R-:W-:-:S06]  /*1b20*/  FADD.FTZ R24, R29, R24 ;  /* 0x000000181d187221 */ /* 0x001fcc0000010000 */
[----:B------:R-:W0:Y:S02]  /*1b30*/  MUFU.LG2 R24, R24 ;  /* 0x0000001800187308 */ /* 0x000e240000000c00 */
[----:B0-----:R-:W-:-:S07]  /*1b40*/  FMUL.FTZ R23, R24, 0.69314718246459960938 ;  /* 0x3f31721818177820 */ /* 0x001fce0000410000 */
.L_x_7793:
[----:B------:R-:W-:Y:S05]  /*1b50*/  BSYNC.RECONVERGENT B0 ;  /* 0x0000000000007941 */ /* 0x000fea0003800200 */
.L_x_7791:
        /* <DEDUP_REMOVED lines=32> */
[----:B------:R-:W-:Y:S02]  /*1d60*/  @!P1 FMUL.FTZ R0, |R17|, 0.5 ;  /* 0x3f00000011009820 */ /* 0x000fe40000410200 */
[----:B------:R-:W0:Y:S02]  /*1d70*/  @P1 MUFU.RCP R24, R27 ;  /* 0x0000001b00181308 */ /* 0x000e240000001000 */
[----:B0-----:R-:W-:Y:S01]  /*1d80*/  @P1 FMUL.FTZ.D2 R0, R3, R24 ;  /* 0x0000001803001220 */ /* 0x001fe20000310000 */
[----:B------:R-:W-:-:S04]  /*1d90*/  @!P0 FADD.FTZ R3, -R25, R2 ;  /* 0x0000000219038221 */ /* 0x000fc80000010100 */
        /* <DEDUP_REMOVED lines=8> */
.L_x_7806:
[----:B------:R-:W-:Y:S05]  /*1e20*/  BSYNC.RECONVERGENT B5 ;  /* 0x0000000000057941 */ /* 0x000fea0003800200 */
.L_x_7805:
[----:B------:R-:W-:-:S04]  /*1e30*/  FADD.FTZ R0, R3, R0 ;  /* 0x0000000003007221 */ /* 0x000fc80000010000 */
[----:B------:R-:W-:-:S04]  /*1e40*/  FMUL.FTZ R0, R0, R29 ;  /* 0x0000001d00007220 */ /* 0x000fc80000410000 */
[----:B------:R0:W1:Y:S01]  /*1e50*/  MUFU.SQRT R23, R0 ;  /* 0x0000000000177308 */ /* 0x0000620000002000 */
[----:B------:R-:W-:Y:S05]  /*1e60*/  BRA `(.L_x_7803) ;  /* 0x00000000002c7947 */ /* 0x000fea0003800000 */
.L_x_7804:
        /* <DEDUP_REMOVED lines=10> */
[----:B------:R2:W3:Y:S02]  /*1f10*/  @!P0 MUFU.SQRT R23, R27 ;  /* 0x0000001b00178308 */ /* 0x0004e40000002000 */
.L_x_7803:
[----:B------:R-:W-:Y:S05]  /*1f20*/  BSYNC.RECONVERGENT B1 ;  /* 0x0000000000017941 */ /* 0x000fea0003800200 */
.L_x_7801:
[----:B------:R-:W-:Y:S05]  /*1f30*/  BSYNC.RELIABLE B0 ;  /* 0x0000000000007941 */ /* 0x000fea0003800100 */
.L_x_7800:
[----:B------:R-:W-:-:S13]  /*1f40*/  ISETP.GE.AND P0, PT, R16, RZ, PT ;  /* 0x000000ff1000720c */ /* 0x000fda0003f06270 */
[----:B------:R-:W-:Y:S05]  /*1f50*/  @!P0 BRA `(.L_x_7807) ;  /* 0x0000000000b88947 */ /* 0x000fea0003800000 */
[----:B--2---:R-:W-:Y:S01]  /*1f60*/  FADD.FTZ R27, |R14|, -RZ ;  /* 0x800000ff0e1b7221 */ /* 0x004fe20000010200 */
[C---:B01-3--:R-:W-:Y:S01]  /*1f70*/  FADD.FTZ R0, |R23|.reuse, -RZ ;  /* 0x800000ff17007221 */ /* 0x04bfe20000010200 */
        /* <DEDUP_REMOVED lines=14> */
[----:B------:R-:W-:Y:S05]  /*2060*/  CALL.REL.NOINC `($__internal_18_$__cuda_sm3x_div_rn_ftz_f32_slowpath) ;  /* 0x0000024c00047944 */ /* 0x000fea0003c00000 */
.L_x_7809:
[----:B------:R-:W-:Y:S05]  /*2070*/  BSYNC.RECONVERGENT B5 ;  /* 0x0000000000057941 */ /* 0x000fea0003800200 */
.L_x_7808:
        /* <DEDUP_REMOVED lines=28> */
.L_x_7807:
[----:B------:R-:W-:Y:S01]  /*2240*/  FADD.FTZ R14, -R14, -RZ ;  /* 0x800000ff0e0e7221 */ /* 0x000fe20000010100 */
[C---:B-1-3--:R-:W-:Y:S01]  /*2250*/  FADD.FTZ R2, |R23|.reuse, -RZ ;  /* 0x800000ff17027221 */ /* 0x04afe20000010200 */
[----:B------:R-:W-:Y:S02]  /*2260*/  BSSY.RECONVERGENT B5, `(.L_x_7811) ;  /* 0x0000010000057945 */ /* 0x000fe40003800200 */
[----:B--2---:R-:W-:Y:S01]  /*2270*/  FADD.FTZ R27, |R14|, -RZ ;  /* 0x800000ff0e1b7221 */ /* 0x004fe20000010200 */
        /* <DEDUP_REMOVED lines=14> */
.L_x_7812:
[----:B------:R-:W-:Y:S05]  /*2360*/  BSYNC.RECONVERGENT B5 ;  /* 0x0000000000057941 */ /* 0x000fea0003800200 */
.L_x_7811:
        /* <DEDUP_REMOVED lines=28> */
.L_x_7802:
[----:B------:R-:W-:-:S13]  /*2530*/  ISETP.GE.AND P0, PT, R16, RZ, PT ;  /* 0x000000ff1000720c */ /* 0x000fda0003f06270 */
[----:B------:R-:W-:Y:S05]  /*2540*/  @!P0 BRA `(.L_x_7813) ;  /* 0x0000000000708947 */ /* 0x000fea0003800000 */
        /* <DEDUP_REMOVED lines=28> */
.L_x_7813:
        /* <DEDUP_REMOVED lines=9> */
[----:B------:R-:W-:-:S03]  /*27a0*/  HFMA2 R2, -RZ, RZ, 1.857421875, -1409 ;  /* 0x3f6ee581ff027431 */ /* 0x000fc600000001ff */
        /* <DEDUP_REMOVED lines=18> */
.L_x_7810:
[----:B------:R-:W-:Y:S05]  /*28d0*/  BSYNC.RECONVERGENT B4 ;  /* 0x0000000000047941 */ /* 0x000fea0003800200 */
.L_x_7799:
[----:B------:R-:W-:-:S13]  /*28e0*/  ISETP.GE.AND P0, PT, R17, RZ, PT ;  /* 0x000000ff1100720c */ /* 0x000fda0003f06270 */
[----:B------:R-:W-:-:S07]  /*28f0*/  @P0 FADD.FTZ R15, -R15, -RZ ;  /* 0x800000ff0f0f0221 */ /* 0x000fce0000010100 */
.L_x_7779:
[----:B------:R-:W-:Y:S05]  /*2900*/  BSYNC.RECONVERGENT B2 ;  /* 0x0000000000027941 */ /* 0x000fea0003800200 */
.L_x_7777:
        /* <DEDUP_REMOVED lines=11> */
.L_x_7776:
[----:B------:R-:W-:Y:S05]  /*29c0*/  BSYNC.RECONVERGENT B3 ;  /* 0x0000000000037941 */ /* 0x000fea0003800200 */
.L_x_7775:
[----:B------:R-:W-:Y:S05]  /*29d0*/  WARPSYNC.ALL ;  /* 0x0000000000007948 */ /* 0x000fea0003800000 */
[----:B------:R-:W-:Y:S01]  /*29e0*/  IADD3 R0, PT, PT, R22, 0x80, RZ ;  /* 0x0000008016007810 */ /* 0x000fe20007ffe0ff */
[----:B------:R-:W-:Y:S01]  /*29f0*/  BSSY.RECONVERGENT B3, `(.L_x_7814) ;  /* 0x0000264000037945 */ /* 0x000fe20003800200 */
[----:B-----5:R-:W-:Y:S02]  /*2a00*/  CS2R R16, SRZ ;  /* 0x0000000000107805 */ /* 0x020fe4000001ff00 */
[----:B------:R-:W-:-:S13]  /*2a10*/  ISETP.GE.U32.AND P0, PT, R0, UR4, PT ;  /* 0x0000000400007c0c */ /* 0x000fda000bf06070 */
        /* <DEDUP_REMOVED lines=23> */
.L_x_7817:
        /* <DEDUP_REMOVED lines=23> */
[----:B------:R-:W-:-:S04]  /*2d00*/  FADD.FTZ R3, R23, -1 ;  /* 0xbf80000017037421 */ /* 0x000fc80000010000 */
[----:B------:R-:W0:Y:S01]  /*2d10*/  MUFU.SQRT R27, R27 ;  /* 0x0000001b001b7308 */ /* 0x000e220000002000 */
[----:B------:R-:W-:Y:S01]  /*2d20*/  FADD.FTZ R26, |R3|, -RZ ;  /* 0x800000ff031a7221 */ /* 0x000fe20000010200 */
[----:B0-----:R-:W-:-:S04]  /*2d30*/  @P0 FMUL.FTZ R25, R27, R24 ;  /* 0x000000181b190220 */ /* 0x001fc80000410000 */
[CC--:B------:R-:W-:Y:S02]  /*2d40*/  VIMNMX R24, PT, PT, R17.reuse, R26.reuse, !PT ;  /* 0x0000001a11187248 */ /* 0x0c0fe40007fe0100 */
[----:B------:R-:W-:Y:S02]  /*2d50*/  FSETP.NEU.FTZ.AND P0, PT, R16, +INF , PT ;  /* 0x7f8000001000780b */ /* 0x000fe40003f1d000 */
[----:B------:R-:W-:Y:S02]  /*2d60*/  LOP3.LUT R16, R24, 0xfe000000, RZ, 0xc0, !PT ;  /* 0xfe00000018107812 */ /* 0x000fe400078ec0ff */
[----:B------:R-:W-:Y:S02]  /*2d70*/  VIMNMX R17, PT, PT, R17, R26, PT ;  /* 0x0000001a11117248 */ /* 0x000fe40003fe0100 */
[----:B------:R-:W-:Y:S02]  /*2d80*/  LOP3.LUT R26, R16, 0x7e800000, RZ, 0x3c, !PT ;  /* 0x7e800000101a7812 */ /* 0x000fe400078e3cff */
[----:B------:R-:W-:-:S02]  /*2d90*/  FSETP.NEU.FTZ.AND P1, PT, R17, RZ, PT ;  /* 0x000000ff1100720b */ /* 0x000fc40003f3d000 */
[----:B------:R-:W-:Y:S01]  /*2da0*/  LOP3.LUT R16, R16, 0x800000, RZ, 0xfc, !PT ;  /* 0x0080000010107812 */ /* 0x000fe200078efcff */
[-C--:B------:R-:W-:Y:S01]  /*2db0*/  FMUL.FTZ R27, R17, R26.reuse ;  /* 0x0000001a111b7220 */ /* 0x080fe20000410000 */
[----:B------:R-:W-:Y:S01]  /*2dc0*/  FMUL.FTZ R26, R24, R26 ;  /* 0x0000001a181a7220 */ /* 0x000fe20000410000 */
[----:B------:R-:W-:Y:S02]  /*2dd0*/  FSEL R25, R25, +INF , P0 ;  /* 0x7f80000019197808 */ /* 0x000fe40000000000 */
[----:B------:R-:W-:-:S04]  /*2de0*/  FMUL.FTZ R27, R27, R27 ;  /* 0x0000001b1b1b7220 */ /* 0x000fc80000410000 */
[----:B------:R-:W-:-:S06]  /*2df0*/  FFMA.FTZ R27, R26, R26, R27 ;  /* 0x0000001a1a1b7223 */ /* 0x000fcc000001001b */
        /* <DEDUP_REMOVED lines=30> */
.L_x_7827:
[----:B------:R-:W-:-:S04]  /*2fe0*/  FADD.FTZ R17, -R2, R25 ;  /* 0x0000001902117221 */ /* 0x000fc80000010100 */
[----:B------:R-:W-:-:S07]  /*2ff0*/  FMUL.FTZ R17, R17, 0.5 ;  /* 0x3f00000011117820 */ /* 0x000fce0000410000 */
.L_x_7828:
[----:B------:R-:W-:Y:S05]  /*3000*/  BSYNC.RECONVERGENT B1 ;  /* 0x0000000000017941 */ /* 0x000fea0003800200 */
.L_x_7826:
        /* <DEDUP_REMOVED lines=11> */
.L_x_7830:
[----:B------:R-:W-:-:S04]  /*30c0*/  FADD.FTZ R28, R16, -R27 ;  /* 0x8000001b101c7221 */ /* 0x000fc80000010000 */
[----:B------:R-:W-:-:S07]  /*30d0*/  FMUL.FTZ R28, R28, 0.5 ;  /* 0x3f0000001c1c7820 */ /* 0x000fce0000410000 */
.L_x_7831:
[----:B------:R-:W-:Y:S05]  /*30e0*/  BSYNC.RECONVERGENT B1 ;  /* 0x0000000000017941 */ /* 0x000fea0003800200 */
.L_x_7829:
[----:B------:R-:W-:Y:S01]  /*30f0*/  FADD.FTZ R17, R28, R17 ;  /* 0x000000111c117221 */ /* 0x000fe20000010000 */
[----:B------:R-:W-:Y:S01]  /*3100*/  FADD.FTZ R26, R24, 1 ;  /* 0x3f800000181a7421 */ /* 0x000fe20000010000 */
[----:B------:R-:W-:-:S03]  /*3110*/  HFMA2 R29, -RZ, RZ, 1.625, 0 ;  /* 0x3e800000ff1d7431 */ /* 0x000fc600000001ff */
[----:B------:R-:W-:-:S06]  /*3120*/  FMUL.FTZ R28, R17, R26 ;  /* 0x0000001a111c7220 */ /* 0x000fcc0000410000 */
[----:B------:R-:W0:Y:S02]  /*3130*/  MUFU.SQRT R28, R28 ;  /* 0x0000001c001c7308 */ /* 0x000e240000002000 */
[----:B0-----:R-:W-:-:S04]  /*3140*/  FADD.FTZ R17, R17, R28 ;  /* 0x0000001c11117221 */ /* 0x001fc80000010000 */
[C---:B------:R-:W-:Y:S01]  /*3150*/  FADD.FTZ.RZ R26, R17.reuse, 1 ;  /* 0x3f800000111a7421 */ /* 0x040fe2000001c000 */
[----:B------:R-:W-:-:S04]  /*3160*/  ISETP.GE.U32.AND P0, PT, R17, 0x7f800000, PT ;  /* 0x7f8000001100780c */ /* 0x000fc80003f06070 */
[----:B------:R-:W-:-:S04]  /*3170*/  IADD3 R26, PT, PT, R26, -0x3f400000, RZ ;  /* 0xc0c000001a1a7810 */ /* 0x000fc80007ffe0ff */
        /* <DEDUP_REMOVED lines=26> */
.L_x_7825:
[----:B------:R-:W-:-:S13]  /*3320*/  FSETP.GEU.FTZ.AND P0, PT, R23, 1, PT ;  /* 0x3f8000001700780b */ /* 0x000fda0003f1e000 */
[----:B------:R-:W-:Y:S05]  /*3330*/  @!P0 BRA `(.L_x_7832) ;  /* 0x0000000000848947 */ /* 0x000fea0003800000 */
[----:B------:R-:W-:Y:S01]  /*3340*/  FMUL.FTZ R28, R2, R3 ;  /* 0x00000003021c7220 */ /* 0x000fe20000410000 */
[----:B------:R-:W-:-:S05]  /*3350*/  HFMA2 R29, -RZ, RZ, 1.625, 0 ;  /* 0x3e800000ff1d7431 */ /* 0x000fca00000001ff */
        /* <DEDUP_REMOVED lines=31> */
.L_x_7832:
[----:B------:R-:W-:-:S04]  /*3550*/  FADD.FTZ R17, -R23, 1 ;  /* 0x3f80000017117421 */ /* 0x000fc80000010100 */
[----:B------:R-:W-:-:S06]  /*3560*/  FMUL.FTZ R17, R2, R17 ;  /* 0x0000001102117220 */ /* 0x000fcc0000410000 */
[----:B------:R-:W0:Y:S08]  /*3570*/  MUFU.SQRT R17, R17 ;  /* 0x0000001100117308 */ /* 0x000e300000002000 */
[----:B0-----:R-:W0:Y:S02]  /*3580*/  MUFU.RCP R26, R17 ;  /* 0x00000011001a7308 */ /* 0x001e240000001000 */
[----:B0-----:R-:W-:Y:S01]  /*3590*/  FMUL.FTZ R27, R26, |R19| ;  /* 0x400000131a1b7220 */ /* 0x001fe20000410000 */
[----:B------:R-:W-:Y:S06]  /*35a0*/  BRA `(.L_x_7823) ;  /* 0x0000000000047947 */ /* 0x000fec0003800000 */
.L_x_7824:
[----:B------:R0:W1:Y:S02]  /*35b0*/  MUFU.SQRT R27, R0 ;  /* 0x00000000001b7308 */ /* 0x0000640000002000 */
.L_x_7823:
[----:B------:R-:W-:Y:S05]  /*35c0*/  BSYNC.RECONVERGENT B0 ;  /* 0x0000000000007941 */ /* 0x000fea0003800200 */
.L_x_7822:
        /* <DEDUP_REMOVED lines=41> */
.L_x_7837:
[----:B------:R-:W-:Y:S01]  /*3860*/  MOV R3, 0x3f000000 ;  /* 0x3f00000000037802 */ /* 0x000fe20000000f00 */
        /* <DEDUP_REMOVED lines=27> */
.L_x_7836:
[----:B------:R-:W-:Y:S01]  /*3a20*/  FSETP.NEU.FTZ.AND P1, PT, R23, 1, PT ;  /* 0x3f8000001700780b */ /* 0x000fe20003f3d000 */
[----:B------:R-:W-:Y:S01]  /*3a30*/  BSSY.RECONVERGENT B1, `(.L_x_7839) ;  /* 0x0000030000017945 */ /* 0x000fe20003800200 */
[----:B------:R-:W-:-:S13]  /*3a40*/  FSETP.GEU.FTZ.AND P0, PT, |R19|, 9.3132257461547851562e-10, PT ;  /* 0x308000001300780b */ /* 0x000fda0003f1e200 */
[----:B------:R-:W-:Y:S05]  /*3a50*/  @!P0 BRA !P1, `(.L_x_7840) ;  /* 0x00000000009c8947 */ /* 0x000fea0004800000 */
[----:B0-----:R-:W-:-:S05]  /*3a60*/  FMUL.FTZ R0, |R3|, 1.1920928955078125e-07 ;  /* 0x3400000003007820 */ /* 0x001fca0000410200 */
[----:B------:R-:W-:-:S13]  /*3a70*/  FSETP.GE.FTZ.AND P0, PT, |R19|, R0, PT ;  /* 0x000000001300720b */ /* 0x000fda0003f16200 */
[----:B------:R-:W-:Y:S05]  /*3a80*/  @!P0 BRA `(.L_x_7841) ;  /* 0x0000000000608947 */ /* 0x000fea0003800000 */
[----:B------:R-:W-:Y:S01]  /*3a90*/  FSETP.NEU.FTZ.AND P1, PT, R2, RZ, PT ;  /* 0x000000ff0200720b */ /* 0x000fe20003f3d000 */
[----:B------:R-:W-:Y:S01]  /*3aa0*/  BSSY.RECONVERGENT B5, `(.L_x_7842) ;  /* 0x0000011000057945 */ /* 0x000fe20003800200 */
[----:B------:R-:W-:-:S11]  /*3ab0*/  FSETP.GEU.FTZ.AND P0, PT, R3, RZ, PT ;  /* 0x000000ff0300720b */ /* 0x000fd60003f1e000 */
[----:B------:R-:W-:Y:S01]  /*3ac0*/  @P1 FADD.FTZ R2, R2, R25 ;  /* 0x0000001902021221 */ /* 0x000fe20000010000 */
[----:B------:R-:W-:-:S03]  /*3ad0*/  @P1 FMUL.FTZ R0, R19, R19 ;  /* 0x0000001313001220 */ /* 0x000fc60000410000 */
        /* <DEDUP_REMOVED lines=11> */
.L_x_7843:
[----:B------:R-:W-:-:S04]  /*3b90*/  FADD.FTZ R3, -R3, R16 ;  /* 0x0000001003037221 */ /* 0x000fc80000010100 */
[----:B------:R-:W-:-:S07]  /*3ba0*/  FMUL.FTZ R25, R3, 0.5 ;  /* 0x3f00000003197820 */ /* 0x000fce0000410000 */
.L_x_7844:
[----:B------:R-:W-:Y:S05]  /*3bb0*/  BSYNC.RECONVERGENT B5 ;  /* 0x0000000000057941 */ /* 0x000fea0003800200 */
.L_x_7842:
[----:B------:R-:W-:Y:S01]  /*3bc0*/  FADD.FTZ R0, R25, R0 ;  /* 0x0000000019007221 */ /* 0x000fe20000010000 */
[----:B------:R-:W-:-:S04]  /*3bd0*/  FADD.FTZ R3, R23, R24 ;  /* 0x0000001817037221 */ /* 0x000fc80000010000 */
[----:B------:R-:W-:-:S04]  /*3be0*/  FMUL.FTZ R0, R0, R3 ;  /* 0x0000000300007220 */ /* 0x000fc80000410000 */
[----:B------:R1:W2:Y:S01]  /*3bf0*/  MUFU.SQRT R16, R0 ;  /* 0x0000000000107308 */ /* 0x0002a20000002000 */
[----:B------:R-:W-:Y:S05]  /*3c00*/  BRA `(.L_x_7845) ;  /* 0x0000000000487947 */ /* 0x000fea0003800000 */
.L_x_7841:
[----:B------:R-:W-:-:S13]  /*3c10*/  FSETP.GT.FTZ.AND P0, PT, R23, 1, PT ;  /* 0x3f8000001700780b */ /* 0x000fda0003f14000 */
[----:B------:R-:W-:Y:S01]  /*3c20*/  @P0 FMUL.FTZ R24, R2, R3 ;  /* 0x0000000302180220 */ /* 0x000fe20000410000 */
[----:B------:R-:W-:Y:S01]  /*3c30*/  @!P0 FADD.FTZ R3, -R23, 1 ;  /* 0x3f80000017038421 */ /* 0x000fe20000010100 */
[----:B------:R-:W-:-:S03]  /*3c40*/  @P0 FMUL.FTZ R0, |R19|, 2.81474976710656000000e+14 ;  /* 0x5780000013000820 */ /* 0x000fc60000410200 */
        /* <DEDUP_REMOVED lines=8> */
.L_x_7840:
[----:B------:R-:W-:Y:S01]  /*3cd0*/  FADD.FTZ R2, R24, 1 ;  /* 0x3f80000018027421 */ /* 0x000fe20000010000 */
[----:B------:R-:W-:Y:S01]  /*3ce0*/  MUFU.SQRT R3, R0 ;  /* 0x0000000000037308 */ /* 0x000fe20000002000 */
[----:B------:R-:W-:Y:S02]  /*3cf0*/  HFMA2 R23, -RZ, RZ, 1.875, 0 ;  /* 0x3f800000ff177431 */ /* 0x000fe400000001ff */
[----:B------:R-:W-:-:S06]  /*3d00*/  FMUL.FTZ R2, R2, 0.5 ;  /* 0x3f00000002027820 */ /* 0x000fcc0000410000 */
[----:B------:R-:W1:Y:S02]  /*3d10*/  MUFU.SQRT R2, R2 ;  /* 0x0000000200027308 */ /* 0x000e640000002000 */
[----:B-1----:R-:W-:-:S07]  /*3d20*/  FMUL.FTZ R16, R3, R2 ;  /* 0x0000000203107220 */ /* 0x002fce0000410000 */
.L_x_7845:
[----:B------:R-:W-:Y:S05]  /*3d30*/  BSYNC.RECONVERGENT B1 ;  /* 0x0000000000017941 */ /* 0x000fea0003800200 */
.L_x_7839:
[----:B------:R-:W-:Y:S05]  /*3d40*/  BRA `(.L_x_7846) ;  /* 0x0000000000087947 */ /* 0x000fea0003800000 */
.L_x_7835:
[----:B------:R-:W-:Y:S01]  /*3d50*/  FMUL.FTZ R16, R24, 16777216 ;  /* 0x4b80000018107820 */ /* 0x000fe20000410000 */
[----:B------:R-:W-:-:S07]  /*3d60*/  FMUL.FTZ R23, R23, 16777216 ;  /* 0x4b80000017177820 */ /* 0x000fce0000410000 */
.L_x_7846:
[----:B------:R-:W-:Y:S05]  /*3d70*/  BSYNC.RELIABLE B0 ;  /* 0x0000000000007941 */ /* 0x000fea0003800100 */
.L_x_7834:
[----:B------:R-:W-:-:S13]  /*3d80*/  ISETP.GT.AND P0, PT, R18, -0x1, PT ;  /* 0xffffffff1200780c */ /* 0x000fda0003f04270 */
[----:B------:R-:W-:Y:S05]  /*3d90*/  @P0 BRA `(.L_x_7847) ;  /* 0x0000000000c00947 */ /* 0x000fea0003800000 */
[----:B------:R-:W-:Y:S01]  /*3da0*/  FADD.FTZ R23, -R23, -RZ ;  /* 0x800000ff17177221 */ /* 0x000fe20000010100 */
[C---:B012---:R-:W-:Y:S01]  /*3db0*/  FADD.FTZ R0, |R16|.reuse, -RZ ;  /* 0x800000ff10007221 */ /* 0x047fe20000010200 */
        /* <DEDUP_REMOVED lines=16> */
.L_x_7849:
[----:B------:R-:W-:Y:S05]  /*3ec0*/  BSYNC.RECONVERGENT B5 ;  /* 0x0000000000057941 */ /* 0x000fea0003800200 */
.L_x_7848:
        /* <DEDUP_REMOVED lines=29> */
.L_x_7847:
        /* <DEDUP_REMOVED lines=16> */
[----:B------:R-:W-:Y:S05]  /*41a0*/  CALL.REL.NOINC `($__internal_18_$__cuda_sm3x_div_rn_ftz_f32_slowpath) ;  /* 0x0000022800b47944 */ /* 0x000fea0003c00000 */
.L_x_7851:
[----:B------:R-:W-:Y:S05]  /*41b0*/  BSYNC.RECONVERGENT B5 ;  /* 0x0000000000057941 */ /* 0x000fea0003800200 */
.L_x_7850:
        /* <DEDUP_REMOVED lines=28> */
.L_x_7838:
[----:B------:R-:W-:Y:S05]  /*4380*/  BSYNC.RECONVERGENT B4 ;  /* 0x0000000000047941 */ /* 0x000fea0003800200 */
.L_x_7833:
[----:B------:R-:W-:-:S13]  /*4390*/  ISETP.GE.AND P0, PT, R19, RZ, PT ;  /* 0x000000ff1300720c */ /* 0x000fda0003f06270 */
[----:B------:R-:W-:Y:S01]  /*43a0*/  @P0 FADD.FTZ R17, -R17, -RZ ;  /* 0x800000ff11110221 */ /* 0x000fe20000010100 */
[----:B------:R-:W-:Y:S06]  /*43b0*/  BRA `(.L_x_7818) ;  /* 0x0000000800ec7947 */ /* 0x000fec0003800000 */
.L_x_7821:
[----:B------:R-:W-:Y:S01]  /*43c0*/  FADD.FTZ R0, -R18, 6.1232342629258392722e-17 ;  /* 0x248d313212007421 */ /* 0x000fe20000010100 */
[----:B------:R-:W-:-:S03]  /*43d0*/  FADD.FTZ R17, -R19, -RZ ;  /* 0x800000ff13117221 */ /* 0x000fc60000010100 */
[----:B------:R-:W-:Y:S01]  /*43e0*/  FADD.FTZ R0, R0, 1.5707963705062866211 ;  /* 0x3fc90fdb00007421 */ /* 0x000fe20000010000 */
[----:B------:R-:W-:Y:S06]  /*43f0*/  BRA `(.L_x_7818) ;  /* 0x0000000800dc7947 */ /* 0x000fec0003800000 */
.L_x_7820:
[----:B------:R-:W-:Y:S02]  /*4400*/  HFMA2 R0, -RZ, RZ, 0, 0 ;  /* 0x00000000ff007431 */ /* 0x000fe400000001ff */
[----:B------:R-:W-:Y:S01]  /*4410*/  FADD.FTZ R17, -R19, -RZ ;  /* 0x800000ff13117221 */ /* 0x000fe20000010100 */
[----:B------:R-:W-:Y:S06]  /*4420*/  BRA `(.L_x_7818) ;  /* 0x0000000800d07947 */ /* 0x000fec0003800000 */
.L_x_7819:
        /* <DEDUP_REMOVED lines=26> */
.L_x_7856:
[----:B------:R-:W-:Y:S05]  /*45d0*/  BSYNC.RECONVERGENT B5 ;  /* 0x0000000000057941 */ /* 0x000fea0003800200 */
.L_x_7855:
        /* <DEDUP_REMOVED lines=29> */
.L_x_7854:
        /* <DEDUP_REMOVED lines=28> */
.L_x_7859:
[----:B------:R-:W-:Y:S05]  /*4970*/  BSYNC.RECONVERGENT B5 ;  /* 0x0000000000057941 */ /* 0x000fea0003800200 */
.L_x_7858:
        /* <DEDUP_REMOVED lines=29> */
.L_x_7853:
        /* <DEDUP_REMOVED lines=19> */
[----:B------:R-:W-:-:S03]  /*4c80*/  HFMA2 R17, -RZ, RZ, 1.875, 0 ;  /* 0x3f800000ff117431 */ /* 0x000fc600000001ff */
        /* <DEDUP_REMOVED lines=8> */
[----:B0-----:R-:W-:Y:S01]  /*4d10*/  FFMA.FTZ R17, R0, 0.69314718246459960938, R17 ;  /* 0x3f31721800117823 */ /* 0x001fe20000010011 */
[----:B-1----:R-:W-:Y:S06]  /*4d20*/  @!P0 BRA `(.L_x_7861) ;  /* 0x00000000000c8947 */ /* 0x002fec0003800000 */
[----:B------:R-:W-:Y:S02]  /*4d30*/  MOV R2, R16 ;  /* 0x0000001000027202 */ /* 0x000fe40000000f00 */
[----:B------:R-:W-:-:S07]  /*4d40*/  MOV R0, 0x4d60 ;  /* 0x00004d6000007802 */ /* 0x000fce0000000f00 */
[----:B------:R-:W-:Y:S05]  /*4d50*/  CALL.REL.NOINC `($__internal_18_$__cuda_sm3x_div_rn_ftz_f32_slowpath) ;  /* 0x0000021c00c87944 */ /* 0x000fea0003c00000 */
.L_x_7861:
[----:B------:R-:W-:Y:S05]  /*4d60*/  BSYNC.RECONVERGENT B5 ;  /* 0x0000000000057941 */ /* 0x000fea0003800200 */
.L_x_7860:
        /* <DEDUP_REMOVED lines=26> */
[----:B------:R-:W-:-:S07]  /*4f10*/  FSEL R0, R23, R0, P0 ;  /* 0x0000000017007208 */ /* 0x000fce0000000000 */
.L_x_7857:
[----:B------:R-:W-:Y:S05]  /*4f20*/  BSYNC.RECONVERGENT B4 ;  /* 0x0000000000047941 */ /* 0x000fea0003800200 */
.L_x_7852:
[----:B------:R-:W-:Y:S01]  /*4f30*/  ISETP.GE.AND P0, PT, R19, RZ, PT ;  /* 0x000000ff1300720c */ /* 0x000fe20003f06270 */
[----:B------:R-:W-:Y:S01]  /*4f40*/  FADD.FTZ R17, R17, 0.69314718246459960938 ;  /* 0x3f31721811117421 */ /* 0x000fe20000010000 */
[----:B------:R-:W-:-:S11]  /*4f50*/  FADD.FTZ R0, |R0|, -RZ ;  /* 0x800000ff00007221 */ /* 0x000fd60000010200 */
[----:B------:R-:W-:-:S07]  /*4f60*/  @P0 FADD.FTZ R17, -R17, -RZ ;  /* 0x800000ff11110221 */ /* 0x000fce0000010100 */
.L_x_7818:
[----:B------:R-:W-:Y:S05]  /*4f70*/  BSYNC.RECONVERGENT B2 ;  /* 0x0000000000027941 */ /* 0x000fea0003800200 */
.L_x_7816:
        /* <DEDUP_REMOVED lines=11> */
.L_x_7815:
[----:B------:R-:W-:Y:S05]  /*5030*/  BSYNC.RECONVERGENT B3 ;  /* 0x0000000000037941 */ /* 0x000fea0003800200 */
.L_x_7814:
[----:B------:R-:W-:Y:S05]  /*5040*/  WARPSYNC.ALL ;  /* 0x0000000000007948 */ /* 0x000fea0003800000 */
[----:B------:R-:W-:Y:S01]  /*5050*/  IADD3 R0, PT, PT, R22, 0x100, RZ ;  /* 0x0000010016007810 */ /* 0x000fe20007ffe0ff */
[----:B------:R-:W-:Y:S01]  /*5060*/  BSSY.RECONVERGENT B3, `(.L_x_7862) ;  /* 0x0000264000037945 */ /* 0x000fe20003800200 */
[----:B------:R-:W-:Y:S02]  /*5070*/  CS2R R18, SRZ ;  /* 0x0000000000127805 */ /* 0x000fe4000001ff00 */
        /* <DEDUP_REMOVED lines=24> */
.L_x_7865:
        /* <DEDUP_REMOVED lines=69> */
.L_x_7875:
[----:B------:R-:W-:-:S04]  /*5650*/  FADD.FTZ R19, -R2, R25 ;  /* 0x0000001902137221 */ /* 0x000fc80000010100 */
[----:B------:R-:W-:-:S07]  /*5660*/  FMUL.FTZ R19, R19, 0.5 ;  /* 0x3f00000013137820 */ /* 0x000fce0000410000 */
.L_x_7876:
[----:B------:R-:W-:Y:S05]  /*5670*/  BSYNC.RECONVERGENT B1 ;  /* 0x0000000000017941 */ /* 0x000fea0003800200 */
.L_x_7874:
        /* <DEDUP_REMOVED lines=11> */
.L_x_7878:
[----:B------:R-:W-:-:S04]  /*5730*/  FADD.FTZ R28, R18, -R27 ;  /* 0x8000001b121c7221 */ /* 0x000fc80000010000 */
[----:B------:R-:W-:-:S07]  /*5740*/  FMUL.FTZ R28, R28, 0.5 ;  /* 0x3f0000001c1c7820 */ /* 0x000fce0000410000 */
.L_x_7879:
[----:B------:R-:W-:Y:S05]  /*5750*/  BSYNC.RECONVERGENT B1 ;  /* 0x0000000000017941 */ /* 0x000fea0003800200 */
.L_x_7877:
        /* <DEDUP_REMOVED lines=35> */
.L_x_7873:
        /* <DEDUP_REMOVED lines=35> */
.L_x_7880:
[----:B------:R-:W-:-:S04]  /*5bc0*/  FADD.FTZ R19, -R23, 1 ;  /* 0x3f80000017137421 */ /* 0x000fc80000010100 */
[----:B------:R-:W-:-:S06]  /*5bd0*/  FMUL.FTZ R19, R2, R19 ;  /* 0x0000001302137220 */ /* 0x000fcc0000410000 */
[----:B------:R-:W0:Y:S08]  /*5be0*/  MUFU.SQRT R19, R19 ;  /* 0x0000001300137308 */ /* 0x000e300000002000 */
[----:B0-----:R-:W0:Y:S02]  /*5bf0*/  MUFU.RCP R26, R19 ;  /* 0x00000013001a7308 */ /* 0x001e240000001000 */
[----:B0-----:R-:W-:Y:S01]  /*5c00*/  FMUL.FTZ R27, R26, |R21| ;  /* 0x400000151a1b7220 */ /* 0x001fe20000410000 */
[----:B------:R-:W-:Y:S06]  /*5c10*/  BRA `(.L_x_7871) ;  /* 0x0000000000047947 */ /* 0x000fec0003800000 */
.L_x_7872:
[----:B------:R0:W1:Y:S02]  /*5c20*/  MUFU.SQRT R27, R0 ;  /* 0x00000000001b7308 */ /* 0x0000640000002000 */
.L_x_7871:
[----:B------:R-:W-:Y:S05]  /*5c30*/  BSYNC.RECONVERGENT B0 ;  /* 0x0000000000007941 */ /* 0x000fea0003800200 */
.L_x_7870:
        /* <DEDUP_REMOVED lines=41> */
.L_x_7885:
        /* <DEDUP_REMOVED lines=28> */
.L_x_7884:
        /* <DEDUP_REMOVED lines=23> */
.L_x_7891:
[----:B------:R-:W-:-:S04]  /*6200*/  FADD.FTZ R3, -R3, R18 ;  /* 0x0000001203037221 */ /* 0x000fc80000010100 */
[----:B------:R-:W-:-:S07]  /*6210*/  FMUL.FTZ R25, R3, 0.5 ;  /* 0x3f00000003197820 */ /* 0x000fce0000410000 */
.L_x_7892:
[----:B------:R-:W-:Y:S05]  /*6220*/  BSYNC.RECONVERGENT B5 ;  /* 0x0000000000057941 */ /* 0x000fea0003800200 */
.L_x_7890:
[----:B------:R-:W-:Y:S01]  /*6230*/  FADD.FTZ R0, R25, R0 ;  /* 0x0000000019007221 */ /* 0x000fe20000010000 */
[----:B------:R-:W-:-:S04]  /*6240*/  FADD.FTZ R3, R23, R24 ;  /* 0x0000001817037221 */ /* 0x000fc80000010000 */
[----:B------:R-:W-:-:S04]  /*6250*/  FMUL.FTZ R0, R0, R3 ;  /* 0x0000000300007220 */ /* 0x000fc80000410000 */
[----:B------:R1:W2:Y:S01]  /*6260*/  MUFU.SQRT R18, R0 ;  /* 0x0000000000127308 */ /* 0x0002a20000002000 */
[----:B------:R-:W-:Y:S05]  /*6270*/  BRA `(.L_x_7893) ;  /* 0x0000000000487947 */ /* 0x000fea0003800000 */
.L_x_7889:
        /* <DEDUP_REMOVED lines=12> */
.L_x_7888:
[----:B------:R-:W-:Y:S01]  /*6340*/  FADD.FTZ R2, R24, 1 ;  /* 0x3f80000018027421 */ /* 0x000fe20000010000 */
[----:B------:R-:W-:Y:S01]  /*6350*/  MUFU.SQRT R3, R0 ;  /* 0x0000000000037308 */ /* 0x000fe20000002000 */
[----:B------:R-:W-:Y:S02]  /*6360*/  HFMA2 R23, -RZ, RZ, 1.875, 0 ;  /* 0x3f800000ff177431 */ /* 0x000fe400000001ff */
[----:B------:R-:W-:-:S06]  /*6370*/  FMUL.FTZ R2, R2, 0.5 ;  /* 0x3f00000002027820 */ /* 0x000fcc0000410000 */
[----:B------:R-:W1:Y:S02]  /*6380*/  MUFU.SQRT R2, R2 ;  /* 0x0000000200027308 */ /* 0x000e640000002000 */
[----:B-1----:R-:W-:-:S07]  /*6390*/  FMUL.FTZ R18, R3, R2 ;  /* 0x0000000203127220 */ /* 0x002fce0000410000 */
.L_x_7893:
[----:B------:R-:W-:Y:S05]  /*63a0*/  BSYNC.RECONVERGENT B1 ;  /* 0x0000000000017941 */ /* 0x000fea0003800200 */
.L_x_7887:
[----:B------:R-:W-:Y:S05]  /*63b0*/  BRA `(.L_x_7894) ;  /* 0x0000000000087947 */ /* 0x000fea0003800000 */
.L_x_7883:
[----:B------:R-:W-:Y:S01]  /*63c0*/  FMUL.FTZ R18, R24, 16777216 ;  /* 0x4b80000018127820 */ /* 0x000fe20000410000 */
[----:B------:R-:W-:-:S07]  /*63d0*/  FMUL.FTZ R23, R23, 16777216 ;  /* 0x4b80000017177820 */ /* 0x000fce0000410000 */
.L_x_7894:
[----:B------:R-:W-:Y:S05]  /*63e0*/  BSYNC.RELIABLE B0 ;  /* 0x0000000000007941 */ /* 0x000fea0003800100 */
.L_x_7882:
        /* <DEDUP_REMOVED lines=20> */
.L_x_7897:
[----:B------:R-:W-:Y:S05]  /*6530*/  BSYNC.RECONVERGENT B5 ;  /* 0x0000000000057941 */ /* 0x000fea0003800200 */
.L_x_7896:
        /* <DEDUP_REMOVED lines=29> */
.L_x_7895:
        /* <DEDUP_REMOVED lines=17> */
.L_x_7899:
[----:B------:R-:W-:Y:S05]  /*6820*/  BSYNC.RECONVERGENT B5 ;  /* 0x0000000000057941 */ /* 0x000fea0003800200 */
.L_x_7898:
        /* <DEDUP_REMOVED lines=28> */
.L_x_7886:
[----:B------:R-:W-:Y:S05]  /*69f0*/  BSYNC.RECONVERGENT B4 ;  /* 0x0000000000047941 */ /* 0x000fea0003800200 */
.L_x_7881:
[----:B------:R-:W-:-:S13]  /*6a00*/  ISETP.GE.AND P0, PT, R21, RZ, PT ;  /* 0x000000ff1500720c */ /* 0x000fda0003f06270 */
[----:B------:R-:W-:Y:S01]  /*6a10*/  @P0 FADD.FTZ R19, -R19, -RZ ;  /* 0x800000ff13130221 */ /* 0x000fe20000010100 */
[----:B------:R-:W-:Y:S06]  /*6a20*/  BRA `(.L_x_7866) ;  /* 0x0000000800ec7947 */ /* 0x000fec0003800000 */
.L_x_7869:
[----:B------:R-:W-:Y:S01]  /*6a30*/  FADD.FTZ R0, -R20, 6.1232342629258392722e-17 ;  /* 0x248d313214007421 */ /* 0x000fe20000010100 */
[----:B------:R-:W-:-:S03]  /*6a40*/  FADD.FTZ R19, -R21, -RZ ;  /* 0x800000ff15137221 */ /* 0x000fc60000010100 */
[----:B------:R-:W-:Y:S01]  /*6a50*/  FADD.FTZ R0, R0, 1.5707963705062866211 ;  /* 0x3fc90fdb00007421 */ /* 0x000fe20000010000 */
[----:B------:R-:W-:Y:S06]  /*6a60*/  BRA `(.L_x_7866) ;  /* 0x0000000800dc7947 */ /* 0x000fec0003800000 */
.L_x_7868:
[----:B------:R-:W-:Y:S02]  /*6a70*/  HFMA2 R0, -RZ, RZ, 0, 0 ;  /* 0x00000000ff007431 */ /* 0x000fe400000001ff */
[----:B------:R-:W-:Y:S01]  /*6a80*/  FADD.FTZ R19, -R21, -RZ ;  /* 0x800000ff15137221 */ /* 0x000fe20000010100 */
[----:B------:R-:W-:Y:S06]  /*6a90*/  BRA `(.L_x_7866) ;  /* 0x0000000800d07947 */ /* 0x000fec0003800000 */
.L_x_7867:
        /* <DEDUP_REMOVED lines=26> */
.L_x_7904:
[----:B------:R-:W-:Y:S05]  /*6c40*/  BSYNC.RECONVERGENT B5 ;  /* 0x0000000000057941 */ /* 0x000fea0003800200 */
.L_x_7903:
        /* <DEDUP_REMOVED lines=29> */
.L_x_7902:
        /* <DEDUP_REMOVED lines=28> */
.L_x_7907:
[----:B------:R-:W-:Y:S05]  /*6fe0*/  BSYNC.RECONVERGENT B5 ;  /* 0x0000000000057941 */ /* 0x000fea0003800200 */
.L_x_7906:
        /* <DEDUP_REMOVED lines=29> */
.L_x_7901:
        /* <DEDUP_REMOVED lines=33> */
.L_x_7909:
[----:B------:R-:W-:Y:S05]  /*73d0*/  BSYNC.RECONVERGENT B5 ;  /* 0x0000000000057941 */ /* 0x000fea0003800200 */
.L_x_7908:
        /* <DEDUP_REMOVED lines=27> */
.L_x_7905:
[----:B------:R-:W-:Y:S05]  /*7590*/  BSYNC.RECONVERGENT B4 ;  /* 0x0000000000047941 */ /* 0x000fea0003800200 */
.L_x_7900:
[----:B------:R-:W-:Y:S01]  /*75a0*/  ISETP.GE.AND P0, PT, R21, RZ, PT ;  /* 0x000000ff1500720c */ /* 0x000fe20003f06270 */
[----:B------:R-:W-:Y:S01]  /*75b0*/  FADD.FTZ R19, R19, 0.69314718246459960938 ;  /* 0x3f31721813137421 */ /* 0x000fe20000010000 */
[----:B------:R-:W-:-:S11]  /*75c0*/  FADD.FTZ R0, |R0|, -RZ ;  /* 0x800000ff00007221 */ /* 0x000fd60000010200 */
[----:B------:R-:W-:-:S07]  /*75d0*/  @P0 FADD.FTZ R19, -R19, -RZ ;  /* 0x800000ff13130221 */ /* 0x000fce0000010100 */
.L_x_7866:
[----:B------:R-:W-:Y:S05]  /*75e0*/  BSYNC.RECONVERGENT B2 ;  /* 0x0000000000027941 */ /* 0x000fea0003800200 */
.L_x_7864:
        /* <DEDUP_REMOVED lines=11> */
.L_x_7863:
[----:B------:R-:W-:Y:S05]  /*76a0*/  BSYNC.RECONVERGENT B3 ;  /* 0x0000000000037941 */ /* 0x000fea0003800200 */
.L_x_7862:
        /* <DEDUP_REMOVED lines=28> */
.L_x_7913:
        /* <DEDUP_REMOVED lines=69> */
.L_x_7923:
[----:B------:R-:W-:-:S04]  /*7cc0*/  FADD.FTZ R21, -R2, R25 ;  /* 0x0000001902157221 */ /* 0x000fc80000010100 */
[----:B------:R-:W-:-:S07]  /*7cd0*/  FMUL.FTZ R21, R21, 0.5 ;  /* 0x3f00000015157820 */ /* 0x000fce0000410000 */
.L_x_7924:
[----:B------:R-:W-:Y:S05]  /*7ce0*/  BSYNC.RECONVERGENT B1 ;  /* 0x0000000000017941 */ /* 0x000fea0003800200 */
.L_x_7922:
        /* <DEDUP_REMOVED lines=11> */
.L_x_7926:
[----:B------:R-:W-:-:S04]  /*7da0*/  FADD.FTZ R28, R20, -R27 ;  /* 0x8000001b141c7221 */ /* 0x000fc80000010000 */
[----:B------:R-:W-:-:S07]  /*7db0*/  FMUL.FTZ R28, R28, 0.5 ;  /* 0x3f0000001c1c7820 */ /* 0x000fce0000410000 */
.L_x_7927:
[----:B------:R-:W-:Y:S05]  /*7dc0*/  BSYNC.RECONVERGENT B1 ;  /* 0x0000000000017941 */ /* 0x000fea0003800200 */
.L_x_7925:
        /* <DEDUP_REMOVED lines=35> */
.L_x_7921:
        /* <DEDUP_REMOVED lines=35> */
.L_x_7928:
[----:B------:R-:W-:-:S04]  /*8230*/  FADD.FTZ R21, -R23, 1 ;  /* 0x3f80000017157421 */ /* 0x000fc80000010100 */
[----:B------:R-:W-:-:S06]  /*8240*/  FMUL.FTZ R21, R2, R21 ;  /* 0x0000001502157220 */ /* 0x000fcc0000410000 */
[----:B------:R-:W0:Y:S08]  /*8250*/  MUFU.SQRT R21, R21 ;  /* 0x0000001500157308 */ /* 0x000e300000002000 */
[----:B0-----:R-:W0:Y:S02]  /*8260*/  MUFU.RCP R26, R21 ;  /* 0x00000015001a7308 */ /* 0x001e240000001000 */
[----:B0-----:R-:W-:Y:S01]  /*8270*/  FMUL.FTZ R27, R26, |R5| ;  /* 0x400000051a1b7220 */ /* 0x001fe20000410000 */
[----:B------:R-:W-:Y:S06]  /*8280*/  BRA `(.L_x_7919) ;  /* 0x0000000000047947 */ /* 0x000fec0003800000 */
.L_x_7920:
[----:B------:R0:W1:Y:S02]  /*8290*/  MUFU.SQRT R27, R0 ;  /* 0x00000000001b7308 */ /* 0x0000640000002000 */
.L_x_7919:
[----:B------:R-:W-:Y:S05]  /*82a0*/  BSYNC.RECONVERGENT B0 ;  /* 0x0000000000007941 */ /* 0x000fea0003800200 */
.L_x_7918:
        /* <DEDUP_REMOVED lines=41> */
.L_x_7933:
        /* <DEDUP_REMOVED lines=28> */
.L_x_7932:
        /* <DEDUP_REMOVED lines=23> */
.L_x_7939:
[----:B------:R-:W-:-:S04]  /*8870*/  FADD.FTZ R3, -R3, R20 ;  /* 0x0000001403037221 */ /* 0x000fc80000010100 */
[----:B------:R-:W-:-:S07]  /*8880*/  FMUL.FTZ R25, R3, 0.5 ;  /* 0x3f00000003197820 */ /* 0x000fce0000410000 */
.L_x_7940:
[----:B------:R-:W-:Y:S05]  /*8890*/  BSYNC.RECONVERGENT B5 ;  /* 0x0000000000057941 */ /* 0x000fea0003800200 */
.L_x_7938:
[----:B------:R-:W-:Y:S01]  /*88a0*/  FADD.FTZ R0, R25, R0 ;  /* 0x0000000019007221 */ /* 0x000fe20000010000 */
[----:B------:R-:W-:-:S04]  /*88b0*/  FADD.FTZ R3, R23, R24 ;  /* 0x0000001817037221 */ /* 0x000fc80000010000 */
[----:B------:R-:W-:-:S04]  /*88c0*/  FMUL.FTZ R0, R0, R3 ;  /* 0x0000000300007220 */ /* 0x000fc80000410000 */
[----:B------:R1:W2:Y:S01]  /*88d0*/  MUFU.SQRT R20, R0 ;  /* 0x0000000000147308 */ /* 0x0002a20000002000 */
[----:B------:R-:W-:Y:S05]  /*88e0*/  BRA `(.L_x_7941) ;  /* 0x0000000000487947 */ /* 0x000fea0003800000 */
.L_x_7937:
        /* <DEDUP_REMOVED lines=12> */
.L_x_7936:
[----:B------:R-:W-:Y:S01]  /*89b0*/  FADD.FTZ R2, R24, 1 ;  /* 0x3f80000018027421 */ /* 0x000fe20000010000 */
[----:B------:R-:W-:Y:S01]  /*89c0*/  MUFU.SQRT R3, R0 ;  /* 0x0000000000037308 */ /* 0x000fe20000002000 */
[----:B------:R-:W-:Y:S02]  /*89d0*/  HFMA2 R23, -RZ, RZ, 1.875, 0 ;  /* 0x3f800000ff177431 */ /* 0x000fe400000001ff */
[----:B------:R-:W-:-:S06]  /*89e0*/  FMUL.FTZ R2, R2, 0.5 ;  /* 0x3f00000002027820 */ /* 0x000fcc0000410000 */
[----:B------:R-:W1:Y:S02]  /*89f0*/  MUFU.SQRT R2, R2 ;  /* 0x0000000200027308 */ /* 0x000e640000002000 */
[----:B-1----:R-:W-:-:S07]  /*8a00*/  FMUL.FTZ R20, R3, R2 ;  /* 0x0000000203147220 */ /* 0x002fce0000410000 */
.L_x_7941:
[----:B------:R-:W-:Y:S05]  /*8a10*/  BSYNC.RECONVERGENT B1 ;  /* 0x0000000000017941 */ /* 0x000fea0003800200 */
.L_x_7935:
[----:B------:R-:W-:Y:S05]  /*8a20*/  BRA `(.L_x_7942) ;  /* 0x0000000000087947 */ /* 0x000fea0003800000 */
.L_x_7931:
[----:B------:R-:W-:Y:S01]  /*8a30*/  FMUL.FTZ R20, R24, 16777216 ;  /* 0x4b80000018147820 */ /* 0x000fe20000410000 */
[----:B------:R-:W-:-:S07]  /*8a40*/  FMUL.FTZ R23, R23, 16777216 ;  /* 0x4b80000017177820 */ /* 0x000fce0000410000 */
.L_x_7942:
[----:B------:R-:W-:Y:S05]  /*8a50*/  BSYNC.RELIABLE B0 ;  /* 0x0000000000007941 */ /* 0x000fea0003800100 */
.L_x_7930:
        /* <DEDUP_REMOVED lines=20> */
.L_x_7945:
[----:B------:R-:W-:Y:S05]  /*8ba0*/  BSYNC.RECONVERGENT B5 ;  /* 0x0000000000057941 */ /* 0x000fea0003800200 */
.L_x_7944:
        /* <DEDUP_REMOVED lines=29> */
.L_x_7943:
        /* <DEDUP_REMOVED lines=17> */
.L_x_7947:
[----:B------:R-:W-:Y:S05]  /*8e90*/  BSYNC.RECONVERGENT B5 ;  /* 0x0000000000057941 */ /* 0x000fea0003800200 */
.L_x_7946:
        /* <DEDUP_REMOVED lines=28> */
.L_x_7934:
[----:B------:R-:W-:Y:S05]  /*9060*/  BSYNC.RECONVERGENT B4 ;  /* 0x0000000000047941 */ /* 0x000fea0003800200 */
.L_x_7929:
[----:B------:R-:W-:-:S13]  /*9070*/  ISETP.GE.AND P0, PT, R5, RZ, PT ;  /* 0x000000ff0500720c */ /* 0x000fda0003f06270 */
[----:B------:R-:W-:Y:S01]  /*9080*/  @P0 FADD.FTZ R21, -R21, -RZ ;  /* 0x800000ff15150221 */ /* 0x000fe20000010100 */
[----:B------:R-:W-:Y:S06]  /*9090*/  BRA `(.L_x_7914) ;  /* 0x0000000800ec7947 */ /* 0x000fec0003800000 */
.L_x_7917:
[----:B------:R-:W-:Y:S01]  /*90a0*/  FADD.FTZ R0, -R4, 6.1232342629258392722e-17 ;  /* 0x248d313204007421 */ /* 0x000fe20000010100 */
[----:B------:R-:W-:-:S03]  /*90b0*/  FADD.FTZ R21, -R5, -RZ ;  /* 0x800000ff05157221 */ /* 0x000fc60000010100 */
[----:B------:R-:W-:Y:S01]  /*90c0*/  FADD.FTZ R0, R0, 1.5707963705062866211 ;  /* 0x3fc90fdb00007421 */ /* 0x000fe20000010000 */
[----:B------:R-:W-:Y:S06]  /*90d0*/  BRA `(.L_x_7914) ;  /* 0x0000000800dc7947 */ /* 0x000fec0003800000 */
.L_x_7916:
[----:B------:R-:W-:Y:S02]  /*90e0*/  HFMA2 R0, -RZ, RZ, 0, 0 ;  /* 0x00000000ff007431 */ /* 0x000fe400000001ff */
[----:B------:R-:W-:Y:S01]  /*90f0*/  FADD.FTZ R21, -R5, -RZ ;  /* 0x800000ff05157221 */ /* 0x000fe20000010100 */
[----:B------:R-:W-:Y:S06]  /*9100*/  BRA `(.L_x_7914) ;  /* 0x0000000800d07947 */ /* 0x000fec0003800000 */
.L_x_7915:
        /* <DEDUP_REMOVED lines=26> */
.L_x_7952:
[----:B------:R-:W-:Y:S05]  /*92b0*/  BSYNC.RECONVERGENT B5 ;  /* 0x0000000000057941 */ /* 0x000fea0003800200 */
.L_x_7951:
        /* <DEDUP_REMOVED lines=29> */
.L_x_7950:
        /* <DEDUP_REMOVED lines=28> */
.L_x_7955:
[----:B------:R-:W-:Y:S05]  /*9650*/  BSYNC.RECONVERGENT B5 ;  /* 0x0000000000057941 */ /* 0x000fea0003800200 */
.L_x_7954:
        /* <DEDUP_REMOVED lines=29> */
.L_x_7949:
        /* <DEDUP_REMOVED lines=33> */
.L_x_7957:
[----:B------:R-:W-:Y:S05]  /*9a40*/  BSYNC.RECONVERGENT B5 ;  /* 0x0000000000057941 */ /* 0x000fea0003800200 */
.L_x_7956:
        /* <DEDUP_REMOVED lines=27> */
.L_x_7953:
[----:B------:R-:W-:Y:S05]  /*9c00*/  BSYNC.RECONVERGENT B4 ;  /* 0x0000000000047941 */ /* 0x000fea0003800200 */
.L_x_7948:
[----:B------:R-:W-:Y:S01]  /*9c10*/  ISETP.GE.AND P0, PT, R5, RZ, PT ;  /* 0x000000ff0500720c */ /* 0x000fe20003f06270 */
[----:B------:R-:W-:Y:S01]  /*9c20*/  FADD.FTZ R21, R21, 0.69314718246459960938 ;  /* 0x3f31721815157421 */ /* 0x000fe20000010000 */
[----:B------:R-:W-:-:S11]  /*9c30*/  FADD.FTZ R0, |R0|, -RZ ;  /* 0x800000ff00007221 */ /* 0x000fd60000010200 */
[----:B------:R-:W-:-:S07]  /*9c40*/  @P0 FADD.FTZ R21, -R21, -RZ ;  /* 0x800000ff15150221 */ /* 0x000fce0000010100 */
.L_x_7914:
[----:B------:R-:W-:Y:S05]  /*9c50*/  BSYNC.RECONVERGENT B2 ;  /* 0x0000000000027941 */ /* 0x000fea0003800200 */
.L_x_7912:
        /* <DEDUP_REMOVED lines=11> */
.L_x_7911:
[----:B------:R-:W-:Y:S05]  /*9d10*/  BSYNC.RECONVERGENT B3 ;  /* 0x0000000000037941 */ /* 0x000fea0003800200 */
.L_x_7910:
        /* <DEDUP_REMOVED lines=28> */
.L_x_7961:
        /* <DEDUP_REMOVED lines=69> */
.L_x_7971:
[----:B------:R-:W-:-:S04]  /*a330*/  FADD.FTZ R5, -R2, R25 ;  /* 0x0000001902057221 */ /* 0x000fc80000010100 */
[----:B------:R-:W-:-:S07]  /*a340*/  FMUL.FTZ R5, R5, 0.5 ;  /* 0x3f00000005057820 */ /* 0x000fce0000410000 */
.L_x_7972:
[----:B------:R-:W-:Y:S05]  /*a350*/  BSYNC.RECONVERGENT B1 ;  /* 0x0000000000017941 */ /* 0x000fea0003800200 */
.L_x_7970:
        /* <DEDUP_REMOVED lines=11> */
.L_x_7974:
[----:B------:R-:W-:-:S04]  /*a410*/  FADD.FTZ R28, R4, -R27 ;  /* 0x8000001b041c7221 */ /* 0x000fc80000010000 */
[----:B------:R-:W-:-:S07]  /*a420*/  FMUL.FTZ R28, R28, 0.5 ;  /* 0x3f0000001c1c7820 */ /* 0x000fce0000410000 */
.L_x_7975:
[----:B------:R-:W-:Y:S05]  /*a430*/  BSYNC.RECONVERGENT B1 ;  /* 0x0000000000017941 */ /* 0x000fea0003800200 */
.L_x_7973:
        /* <DEDUP_REMOVED lines=35> */
.L_x_7969:
        /* <DEDUP_REMOVED lines=35> */
.L_x_7976:
[----:B------:R-:W-:-:S04]  /*a8a0*/  FADD.FTZ R5, -R23, 1 ;  /* 0x3f80000017057421 */ /* 0x000fc80000010100 */
[----:B------:R-:W-:-:S06]  /*a8b0*/  FMUL.FTZ R5, R2, R5 ;  /* 0x0000000502057220 */ /* 0x000fcc0000410000 */
[----:B------:R-:W0:Y:S08]  /*a8c0*/  MUFU.SQRT R5, R5 ;  /* 0x0000000500057308 */ /* 0x000e300000002000 */
[----:B0-----:R-:W0:Y:S02]  /*a8d0*/  MUFU.RCP R26, R5 ;  /* 0x00000005001a7308 */ /* 0x001e240000001000 */
[----:B0-----:R-:W-:Y:S01]  /*a8e0*/  FMUL.FTZ R27, R26, |R7| ;  /* 0x400000071a1b7220 */ /* 0x001fe20000410000 */
[----:B------:R-:W-:Y:S06]  /*a8f0*/  BRA `(.L_x_7967) ;  /* 0x0000000000047947 */ /* 0x000fec0003800000 */
.L_x_7968:
[----:B------:R0:W1:Y:S02]  /*a900*/  MUFU.SQRT R27, R0 ;  /* 0x00000000001b7308 */ /* 0x0000640000002000 */
.L_x_7967:
[----:B------:R-:W-:Y:S05]  /*a910*/  BSYNC.RECONVERGENT B0 ;  /* 0x0000000000007941 */ /* 0x000fea0003800200 */
.L_x_7966:
        /* <DEDUP_REMOVED lines=41> */
.L_x_7981:
        /* <DEDUP_REMOVED lines=28> */
.L_x_7980:
        /* <DEDUP_REMOVED lines=23> */
.L_x_7987:
[----:B------:R-:W-:-:S04]  /*aee0*/  FADD.FTZ R3, -R3, R4 ;  /* 0x0000000403037221 */ /* 0x000fc80000010100 */
[----:B------:R-:W-:-:S07]  /*aef0*/  FMUL.FTZ R25, R3, 0.5 ;  /* 0x3f00000003197820 */ /* 0x000fce0000410000 */
.L_x_7988:
[----:B------:R-:W-:Y:S05]  /*af00*/  BSYNC.RECONVERGENT B5 ;  /* 0x0000000000057941 */ /* 0x000fea0003800200 */
.L_x_7986:
[----:B------:R-:W-:Y:S01]  /*af10*/  FADD.FTZ R0, R25, R0 ;  /* 0x0000000019007221 */ /* 0x000fe20000010000 */
[----:B------:R-:W-:-:S04]  /*af20*/  FADD.FTZ R3, R23, R24 ;  /* 0x0000001817037221 */ /* 0x000fc80000010000 */
[----:B------:R-:W-:-:S04]  /*af30*/  FMUL.FTZ R0, R0, R3 ;  /* 0x0000000300007220 */ /* 0x000fc80000410000 */
[----:B------:R1:W2:Y:S01]  /*af40*/  MUFU.SQRT R4, R0 ;  /* 0x0000000000047308 */ /* 0x0002a20000002000 */
[----:B------:R-:W-:Y:S05]  /*af50*/  BRA `(.L_x_7989) ;  /* 0x0000000000487947 */ /* 0x000fea0003800000 */
.L_x_7985:
        /* <DEDUP_REMOVED lines=12> */
.L_x_7984:
[----:B------:R-:W-:Y:S01]  /*b020*/  FADD.FTZ R2, R24, 1 ;  /* 0x3f80000018027421 */ /* 0x000fe20000010000 */
[----:B------:R-:W-:Y:S01]  /*b030*/  MUFU.SQRT R3, R0 ;  /* 0x0000000000037308 */ /* 0x000fe20000002000 */
[----:B------:R-:W-:Y:S02]  /*b040*/  HFMA2 R23, -RZ, RZ, 1.875, 0 ;  /* 0x3f800000ff177431 */ /* 0x000fe400000001ff */
[----:B------:R-:W-:-:S06]  /*b050*/  FMUL.FTZ R2, R2, 0.5 ;  /* 0x3f00000002027820 */ /* 0x000fcc0000410000 */
[----:B------:R-:W1:Y:S02]  /*b060*/  MUFU.SQRT R2, R2 ;  /* 0x0000000200027308 */ /* 0x000e640000002000 */
[----:B-1----:R-:W-:-:S07]  /*b070*/  FMUL.FTZ R4, R3, R2 ;  /* 0x0000000203047220 */ /* 0x002fce0000410000 */
.L_x_7989:
[----:B------:R-:W-:Y:S05]  /*b080*/  BSYNC.RECONVERGENT B1 ;  /* 0x0000000000017941 */ /* 0x000fea0003800200 */
.L_x_7983:
[----:B------:R-:W-:Y:S05]  /*b090*/  BRA `(.L_x_7990) ;  /* 0x0000000000087947 */ /* 0x000fea0003800000 */
.L_x_7979:
[----:B------:R-:W-:Y:S01]  /*b0a0*/  FMUL.FTZ R4, R24, 16777216 ;  /* 0x4b80000018047820 */ /* 0x000fe20000410000 */
[----:B------:R-:W-:-:S07]  /*b0b0*/  FMUL.FTZ R23, R23, 16777216 ;  /* 0x4b80000017177820 */ /* 0x000fce0000410000 */
.L_x_7990:
[----:B------:R-:W-:Y:S05]  /*b0c0*/  BSYNC.RELIABLE B0 ;  /* 0x0000000000007941 */ /* 0x000fea0003800100 */
.L_x_7978:
        /* <DEDUP_REMOVED lines=20> */
.L_x_7993:
[----:B------:R-:W-:Y:S05]  /*b210*/  BSYNC.RECONVERGENT B5 ;  /* 0x0000000000057941 */ /* 0x000fea0003800200 */
.L_x_7992:
        /* <DEDUP_REMOVED lines=29> */
.L_x_7991:
        /* <DEDUP_REMOVED lines=17> */
.L_x_7995:
[----:B------:R-:W-:Y:S05]  /*b500*/  BSYNC.RECONVERGENT B5 ;  /* 0x0000000000057941 */ /* 0x000fea0003800200 */
.L_x_7994:
        /* <DEDUP_REMOVED lines=28> */
.L_x_7982:
[----:B------:R-:W-:Y:S05]  /*b6d0*/  BSYNC.RECONVERGENT B4 ;  /* 0x0000000000047941 */ /* 0x000fea0003800200 */
.L_x_7977:
[----:B------:R-:W-:-:S13]  /*b6e0*/  ISETP.GE.AND P0, PT, R7, RZ, PT ;  /* 0x000000ff0700720c */ /* 0x000fda0003f06270 */
[----:B------:R-:W-:Y:S01]  /*b6f0*/  @P0 FADD.FTZ R5, -R5, -RZ ;  /* 0x800000ff05050221 */ /* 0x000fe20000010100 */
[----:B------:R-:W-:Y:S06]  /*b700*/  BRA `(.L_x_7962) ;  /* 0x0000000800ec7947 */ /* 0x000fec0003800000 */
.L_x_7965:
[----:B------:R-:W-:Y:S01]  /*b710*/  FADD.FTZ R0, -R6, 6.1232342629258392722e-17 ;  /* 0x248d313206007421 */ /* 0x000fe20000010100 */
[----:B------:R-:W-:-:S03]  /*b720*/  FADD.FTZ R5, -R7, -RZ ;  /* 0x800000ff07057221 */ /* 0x000fc60000010100 */
[----:B------:R-:W-:Y:S01]  /*b730*/  FADD.FTZ R0, R0, 1.5707963705062866211 ;  /* 0x3fc90fdb00007421 */ /* 0x000fe20000010000 */
[----:B------:R-:W-:Y:S06]  /*b740*/  BRA `(.L_x_7962) ;  /* 0x0000000800dc7947 */ /* 0x000fec0003800000 */
.L_x_7964:
[----:B------:R-:W-:Y:S02]  /*b750*/  HFMA2 R0, -RZ, RZ, 0, 0 ;  /* 0x00000000ff007431 */ /* 0x000fe400000001ff */
[----:B------:R-:W-:Y:S01]  /*b760*/  FADD.FTZ R5, -R7, -RZ ;  /* 0x800000ff07057221 */ /* 0x000fe20000010100 */
[----:B------:R-:W-:Y:S06]  /*b770*/  BRA `(.L_x_7962) ;  /* 0x0000000800d07947 */ /* 0x000fec0003800000 */
.L_x_7963:
        /* <DEDUP_REMOVED lines=26> */
.L_x_8000:
[----:B------:R-:W-:Y:S05]  /*b920*/  BSYNC.RECONVERGENT B5 ;  /* 0x0000000000057941 */ /* 0x000fea0003800200 */
.L_x_7999:
        /* <DEDUP_REMOVED lines=29> */
.L_x_7998:
        /* <DEDUP_REMOVED lines=28> */
.L_x_8003:
[----:B------:R-:W-:Y:S05]  /*bcc0*/  BSYNC.RECONVERGENT B5 ;  /* 0x0000000000057941 */ /* 0x000fea0003800200 */
.L_x_8002:
        /* <DEDUP_REMOVED lines=29> */
.L_x_7997:
        /* <DEDUP_REMOVED lines=33> */
.L_x_8005:
[----:B------:R-:W-:Y:S05]  /*c0b0*/  BSYNC.RECONVERGENT B5 ;  /* 0x0000000000057941 */ /* 0x000fea0003800200 */
.L_x_8004:
        /* <DEDUP_REMOVED lines=27> */
.L_x_8001:
[----:B------:R-:W-:Y:S05]  /*c270*/  BSYNC.RECONVERGENT B4 ;  /* 0x0000000000047941 */ /* 0x000fea0003800200 */
.L_x_7996:
[----:B------:R-:W-:Y:S01]  /*c280*/  ISETP.GE.AND P0, PT, R7, RZ, PT ;  /* 0x000000ff0700720c */ /* 0x000fe20003f06270 */
[----:B------:R-:W-:Y:S01]  /*c290*/  FADD.FTZ R5, R5, 0.69314718246459960938 ;  /* 0x3f31721805057421 */ /* 0x000fe20000010000 */
[----:B------:R-:W-:-:S11]  /*c2a0*/  FADD.FTZ R0, |R0|, -RZ ;  /* 0x800000ff00007221 */ /* 0x000fd60000010200 */
[----:B------:R-:W-:-:S07]  /*c2b0*/  @P0 FADD.FTZ R5, -R5, -RZ ;  /* 0x800000ff05050221 */ /* 0x000fce0000010100 */
.L_x_7962:
[----:B------:R-:W-:Y:S05]  /*c2c0*/  BSYNC.RECONVERGENT B2 ;  /* 0x0000000000027941 */ /* 0x000fea0003800200 */
.L_x_7960:
        /* <DEDUP_REMOVED lines=11> */
.L_x_7959:
[----:B------:R-:W-:Y:S05]  /*c380*/  BSYNC.RECONVERGENT B3 ;  /* 0x0000000000037941 */ /* 0x000fea0003800200 */
.L_x_7958:
        /* <DEDUP_REMOVED lines=28> */
.L_x_8009:
        /* <DEDUP_REMOVED lines=69> */
.L_x_8019:
[----:B------:R-:W-:-:S04]  /*c9a0*/  FADD.FTZ R7, -R2, R25 ;  /* 0x0000001902077221 */ /* 0x000fc80000010100 */
[----:B------:R-:W-:-:S07]  /*c9b0*/  FMUL.FTZ R7, R7, 0.5 ;  /* 0x3f00000007077820 */ /* 0x000fce0000410000 */
.L_x_8020:
[----:B------:R-:W-:Y:S05]  /*c9c0*/  BSYNC.RECONVERGENT B1 ;  /* 0x0000000000017941 */ /* 0x000fea0003800200 */
.L_x_8018:
        /* <DEDUP_REMOVED lines=11> */
.L_x_8022:
[----:B------:R-:W-:-:S04]  /*ca80*/  FADD.FTZ R28, R6, -R27 ;  /* 0x8000001b061c7221 */ /* 0x000fc80000010000 */
[----:B------:R-:W-:-:S07]  /*ca90*/  FMUL.FTZ R28, R28, 0.5 ;  /* 0x3f0000001c1c7820 */ /* 0x000fce0000410000 */
.L_x_8023:
[----:B------:R-:W-:Y:S05]  /*caa0*/  BSYNC.RECONVERGENT B1 ;  /* 0x0000000000017941 */ /* 0x000fea0003800200 */
.L_x_8021:
        /* <DEDUP_REMOVED lines=35> */
.L_x_8017:
        /* <DEDUP_REMOVED lines=35> */
.L_x_8024:
[----:B------:R-:W-:-:S04]  /*cf10*/  FADD.FTZ R7, -R23, 1 ;  /* 0x3f80000017077421 */ /* 0x000fc80000010100 */
[----:B------:R-:W-:-:S06]  /*cf20*/  FMUL.FTZ R7, R2, R7 ;  /* 0x0000000702077220 */ /* 0x000fcc0000410000 */
[----:B------:R-:W0:Y:S08]  /*cf30*/  MUFU.SQRT R7, R7 ;  /* 0x0000000700077308 */ /* 0x000e300000002000 */
[----:B0-----:R-:W0:Y:S02]  /*cf40*/  MUFU.RCP R26, R7 ;  /* 0x00000007001a7308 */ /* 0x001e240000001000 */
[----:B0-----:R-:W-:Y:S01]  /*cf50*/  FMUL.FTZ R27, R26, |R9| ;  /* 0x400000091a1b7220 */ /* 0x001fe20000410000 */
[----:B------:R-:W-:Y:S06]  /*cf60*/  BRA `(.L_x_8015) ;  /* 0x0000000000047947 */ /* 0x000fec0003800000 */
.L_x_8016:
[----:B------:R0:W1:Y:S02]  /*cf70*/  MUFU.SQRT R27, R0 ;  /* 0x00000000001b7308 */ /* 0x0000640000002000 */
.L_x_8015:
[----:B------:R-:W-:Y:S05]  /*cf80*/  BSYNC.RECONVERGENT B0 ;  /* 0x0000000000007941 */ /* 0x000fea0003800200 */
.L_x_8014:
        /* <DEDUP_REMOVED lines=41> */
.L_x_8029:
        /* <DEDUP_REMOVED lines=28> */
.L_x_8028:
        /* <DEDUP_REMOVED lines=23> */
.L_x_8035:
[----:B------:R-:W-:-:S04]  /*d550*/  FADD.FTZ R3, -R3, R6 ;  /* 0x0000000603037221 */ /* 0x000fc80000010100 */
[----:B------:R-:W-:-:S07]  /*d560*/  FMUL.FTZ R25, R3, 0.5 ;  /* 0x3f00000003197820 */ /* 0x000fce0000410000 */
.L_x_8036:
[----:B------:R-:W-:Y:S05]  /*d570*/  BSYNC.RECONVERGENT B5 ;  /* 0x0000000000057941 */ /* 0x000fea0003800200 */
.L_x_8034:
[----:B------:R-:W-:Y:S01]  /*d580*/  FADD.FTZ R0, R25, R0 ;  /* 0x0000000019007221 */ /* 0x000fe20000010000 */
[----:B------:R-:W-:-:S04]  /*d590*/  FADD.FTZ R3, R23, R24 ;  /* 0x0000001817037221 */ /* 0x000fc80000010000 */
[----:B------:R-:W-:-:S04]  /*d5a0*/  FMUL.FTZ R0, R0, R3 ;  /* 0x0000000300007220 */ /* 0x000fc80000410000 */
[----:B------:R1:W2:Y:S01]  /*d5b0*/  MUFU.SQRT R6, R0 ;  /* 0x0000000000067308 */ /* 0x0002a20000002000 */
[----:B------:R-:W-:Y:S05]  /*d5c0*/  BRA `(.L_x_8037) ;  /* 0x0000000000487947 */ /* 0x000fea0003800000 */
.L_x_8033:
        /* <DEDUP_REMOVED lines=12> */
.L_x_8032:
[----:B------:R-:W-:Y:S01]  /*d690*/  FADD.FTZ R2, R24, 1 ;  /* 0x3f80000018027421 */ /* 0x000fe20000010000 */
[----:B------:R-:W-:Y:S01]  /*d6a0*/  MUFU.SQRT R3, R0 ;  /* 0x0000000000037308 */ /* 0x000fe20000002000 */
[----:B------:R-:W-:Y:S02]  /*d6b0*/  HFMA2 R23, -RZ, RZ, 1.875, 0 ;  /* 0x3f800000ff177431 */ /* 0x000fe400000001ff */
[----:B------:R-:W-:-:S06]  /*d6c0*/  FMUL.FTZ R2, R2, 0.5 ;  /* 0x3f00000002027820 */ /* 0x000fcc0000410000 */
[----:B------:R-:W1:Y:S02]  /*d6d0*/  MUFU.SQRT R2, R2 ;  /* 0x0000000200027308 */ /* 0x000e640000002000 */
[----:B-1----:R-:W-:-:S07]  /*d6e0*/  FMUL.FTZ R6, R3, R2 ;  /* 0x0000000203067220 */ /* 0x002fce0000410000 */
.L_x_8037:
[----:B------:R-:W-:Y:S05]  /*d6f0*/  BSYNC.RECONVERGENT B1 ;  /* 0x0000000000017941 */ /* 0x000fea0003800200 */
.L_x_8031:
[----:B------:R-:W-:Y:S05]  /*d700*/  BRA `(.L_x_8038) ;  /* 0x0000000000087947 */ /* 0x000fea0003800000 */
.L_x_8027:
[----:B------:R-:W-:Y:S01]  /*d710*/  FMUL.FTZ R6, R24, 16777216 ;  /* 0x4b80000018067820 */ /* 0x000fe20000410000 */
[----:B------:R-:W-:-:S07]  /*d720*/  FMUL.FTZ R23, R23, 16777216 ;  /* 0x4b80000017177820 */ /* 0x000fce0000410000 */
.L_x_8038:
[----:B------:R-:W-:Y:S05]  /*d730*/  BSYNC.RELIABLE B0 ;  /* 0x0000000000007941 */ /* 0x000fea0003800100 */
.L_x_8026:
        /* <DEDUP_REMOVED lines=20> */
.L_x_8041:
[----:B------:R-:W-:Y:S05]  /*d880*/  BSYNC.RECONVERGENT B5 ;  /* 0x0000000000057941 */ /* 0x000fea0003800200 */
.L_x_8040:
        /* <DEDUP_REMOVED lines=29> */
.L_x_8039:
        /* <DEDUP_REMOVED lines=17> */
.L_x_8043:
[----:B------:R-:W-:Y:S05]  /*db70*/  BSYNC.RECONVERGENT B5 ;  /* 0x0000000000057941 */ /* 0x000fea0003800200 */
.L_x_8042:
        /* <DEDUP_REMOVED lines=28> */
.L_x_8030:
[----:B------:R-:W-:Y:S05]  /*dd40*/  BSYNC.RECONVERGENT B4 ;  /* 0x0000000000047941 */ /* 0x000fea0003800200 */
.L_x_8025:
[----:B------:R-:W-:-:S13]  /*dd50*/  ISETP.GE.AND P0, PT, R9, RZ, PT ;  /* 0x000000ff0900720c */ /* 0x000fda0003f06270 */
[----:B------:R-:W-:Y:S01]  /*dd60*/  @P0 FADD.FTZ R7, -R7, -RZ ;  /* 0x800000ff07070221 */ /* 0x000fe20000010100 */
[----:B------:R-:W-:Y:S06]  /*dd70*/  BRA `(.L_x_8010) ;  /* 0x0000000800ec7947 */ /* 0x000fec0003800000 */
.L_x_8013:
[----:B------:R-:W-:Y:S01]  /*dd80*/  FADD.FTZ R0, -R8, 6.1232342629258392722e-17 ;  /* 0x248d313208007421 */ /* 0x000fe20000010100 */
[----:B------:R-:W-:-:S03]  /*dd90*/  FADD.FTZ R7, -R9, -RZ ;  /* 0x800000ff09077221 */ /* 0x000fc60000010100 */
[----:B------:R-:W-:Y:S01]  /*dda0*/  FADD.FTZ R0, R0, 1.5707963705062866211 ;  /* 0x3fc90fdb00007421 */ /* 0x000fe20000010000 */
[----:B------:R-:W-:Y:S06]  /*ddb0*/  BRA `(.L_x_8010) ;  /* 0x0000000800dc7947 */ /* 0x000fec0003800000 */
.L_x_8012:
[----:B------:R-:W-:Y:S02]  /*ddc0*/  HFMA2 R0, -RZ, RZ, 0, 0 ;  /* 0x00000000ff007431 */ /* 0x000fe400000001ff */
[----:B------:R-:W-:Y:S01]  /*ddd0*/  FADD.FTZ R7, -R9, -RZ ;  /* 0x800000ff09077221 */ /* 0x000fe20000010100 */
[----:B------:R-:W-:Y:S06]  /*dde0*/  BRA `(.L_x_8010) ;  /* 0x0000000800d07947 */ /* 0x000fec0003800000 */
.L_x_8011:
        /* <DEDUP_REMOVED lines=26> */
.L_x_8048:
[----:B------:R-:W-:Y:S05]  /*df90*/  BSYNC.RECONVERGENT B5 ;  /* 0x0000000000057941 */ /* 0x000fea0003800200 */
.L_x_8047:
        /* <DEDUP_REMOVED lines=29> */
.L_x_8046:
        /* <DEDUP_REMOVED lines=28> */
.L_x_8051:
[----:B------:R-:W-:Y:S05]  /*e330*/  BSYNC.RECONVERGENT B5 ;  /* 0x0000000000057941 */ /* 0x000fea0003800200 */
.L_x_8050:
        /* <DEDUP_REMOVED lines=29> */
.L_x_8045:
        /* <DEDUP_REMOVED lines=33> */
.L_x_8053:
[----:B------:R-:W-:Y:S05]  /*e720*/  BSYNC.RECONVERGENT B5 ;  /* 0x0000000000057941 */ /* 0x000fea0003800200 */
.L_x_8052:
        /* <DEDUP_REMOVED lines=27> */
.L_x_8049:
[----:B------:R-:W-:Y:S05]  /*e8e0*/  BSYNC.RECONVERGENT B4 ;  /* 0x0000000000047941 */ /* 0x000fea0003800200 */
.L_x_8044:
[----:B------:R-:W-:Y:S01]  /*e8f0*/  ISETP.GE.AND P0, PT, R9, RZ, PT ;  /* 0x000000ff0900720c */ /* 0x000fe20003f06270 */
[----:B------:R-:W-:Y:S01]  /*e900*/  FADD.FTZ R7, R7, 0.69314718246459960938 ;  /* 0x3f31721807077421 */ /* 0x000fe20000010000 */
[----:B------:R-:W-:-:S11]  /*e910*/  FADD.FTZ R0, |R0|, -RZ ;  /* 0x800000ff00007221 */ /* 0x000fd60000010200 */
[----:B------:R-:W-:-:S07]  /*e920*/  @P0 FADD.FTZ R7, -R7, -RZ ;  /* 0x800000ff07070221 */ /* 0x000fce0000010100 */
.L_x_8010:
[----:B------:R-:W-:Y:S05]  /*e930*/  BSYNC.RECONVERGENT B2 ;  /* 0x0000000000027941 */ /* 0x000fea0003800200 */
.L_x_8008:
        /* <DEDUP_REMOVED lines=11> */
.L_x_8007:
[----:B------:R-:W-:Y:S05]  /*e9f0*/  BSYNC.RECONVERGENT B3 ;  /* 0x0000000000037941 */ /* 0x000fea0003800200 */
.L_x_8006:
        /* <DEDUP_REMOVED lines=28> */
.L_x_8057:
        /* <DEDUP_REMOVED lines=69> */
.L_x_8067:
[----:B------:R-:W-:-:S04]  /*f010*/  FADD.FTZ R9, -R2, R25 ;  /* 0x0000001902097221 */ /* 0x000fc80000010100 */
[----:B------:R-:W-:-:S07]  /*f020*/  FMUL.FTZ R9, R9, 0.5 ;  /* 0x3f00000009097820 */ /* 0x000fce0000410000 */
.L_x_8068:
[----:B------:R-:W-:Y:S05]  /*f030*/  BSYNC.RECONVERGENT B1 ;  /* 0x0000000000017941 */ /* 0x000fea0003800200 */
.L_x_8066:
        /* <DEDUP_REMOVED lines=11> */
.L_x_8070:
[----:B------:R-:W-:-:S04]  /*f0f0*/  FADD.FTZ R28, R8, -R27 ;  /* 0x8000001b081c7221 */ /* 0x000fc80000010000 */
[----:B------:R-:W-:-:S07]  /*f100*/  FMUL.FTZ R28, R28, 0.5 ;  /* 0x3f0000001c1c7820 */ /* 0x000fce0000410000 */
.L_x_8071:
[----:B------:R-:W-:Y:S05]  /*f110*/  BSYNC.RECONVERGENT B1 ;  /* 0x0000000000017941 */ /* 0x000fea0003800200 */
.L_x_8069:
        /* <DEDUP_REMOVED lines=35> */
.L_x_8065:
        /* <DEDUP_REMOVED lines=35> */
.L_x_8072:
[----:B------:R-:W-:-:S04]  /*f580*/  FADD.FTZ R9, -R23, 1 ;  /* 0x3f80000017097421 */ /* 0x000fc80000010100 */
[----:B------:R-:W-:-:S06]  /*f590*/  FMUL.FTZ R9, R2, R9 ;  /* 0x0000000902097220 */ /* 0x000fcc0000410000 */
[----:B------:R-:W0:Y:S08]  /*f5a0*/  MUFU.SQRT R9, R9 ;  /* 0x0000000900097308 */ /* 0x000e300000002000 */
[----:B0-----:R-:W0:Y:S02]  /*f5b0*/  MUFU.RCP R26, R9 ;  /* 0x00000009001a7308 */ /* 0x001e240000001000 */
[----:B0-----:R-:W-:Y:S01]  /*f5c0*/  FMUL.FTZ R27, R26, |R11| ;  /* 0x4000000b1a1b7220 */ /* 0x001fe20000410000 */
[----:B------:R-:W-:Y:S06]  /*f5d0*/  BRA `(.L_x_8063) ;  /* 0x0000000000047947 */ /* 0x000fec0003800000 */
.L_x_8064:
[----:B------:R0:W1:Y:S02]  /*f5e0*/  MUFU.SQRT R27, R0 ;  /* 0x00000000001b7308 */ /* 0x0000640000002000 */
.L_x_8063:
[----:B------:R-:W-:Y:S05]  /*f5f0*/  BSYNC.RECONVERGENT B0 ;  /* 0x0000000000007941 */ /* 0x000fea0003800200 */
.L_x_8062:
        /* <DEDUP_REMOVED lines=41> */
.L_x_8077:
        /* <DEDUP_REMOVED lines=28> */
.L_x_8076:
        /* <DEDUP_REMOVED lines=23> */
.L_x_8083:
[----:B------:R-:W-:-:S04]  /*fbc0*/  FADD.FTZ R3, -R3, R8 ;  /* 0x0000000803037221 */ /* 0x000fc80000010100 */
[----:B------:R-:W-:-:S07]  /*fbd0*/  FMUL.FTZ R25, R3, 0.5 ;  /* 0x3f00000003197820 */ /* 0x000fce0000410000 */
.L_x_8084:
[----:B------:R-:W-:Y:S05]  /*fbe0*/  BSYNC.RECONVERGENT B5 ;  /* 0x0000000000057941 */ /* 0x000fea0003800200 */
.L_x_8082:
[----:B------:R-:W-:Y:S01]  /*fbf0*/  FADD.FTZ R0, R25, R0 ;  /* 0x0000000019007221 */ /* 0x000fe20000010000 */
[----:B------:R-:W-:-:S04]  /*fc00*/  FADD.FTZ R3, R23, R24 ;  /* 0x0000001817037221 */ /* 0x000fc80000010000 */
[----:B------:R-:W-:-:S04]  /*fc10*/  FMUL.FTZ R0, R0, R3 ;  /* 0x0000000300007220 */ /* 0x000fc80000410000 */
[----:B------:R1:W2:Y:S01]  /*fc20*/  MUFU.SQRT R8, R0 ;  /* 0x0000000000087308 */ /* 0x0002a20000002000 */
[----:B------:R-:W-:Y:S05]  /*fc30*/  BRA `(.L_x_8085) ;  /* 0x0000000000487947 */ /* 0x000fea0003800000 */
.L_x_8081:
        /* <DEDUP_REMOVED lines=12> */
.L_x_8080:
[----:B------:R-:W-:Y:S01]  /*fd00*/  FADD.FTZ R2, R24, 1 ;  /* 0x3f80000018027421 */ /* 0x000fe20000010000 */
[----:B------:R-:W-:Y:S01]  /*fd10*/  MUFU.SQRT R3, R0 ;  /* 0x0000000000037308 */ /* 0x000fe20000002000 */
[----:B------:R-:W-:Y:S02]  /*fd20*/  HFMA2 R23, -RZ, RZ, 1.875, 0 ;  /* 0x3f800000ff177431 */ /* 0x000fe400000001ff */
[----:B------:R-:W-:-:S06]  /*fd30*/  FMUL.FTZ R2, R2, 0.5 ;  /* 0x3f00000002027820 */ /* 0x000fcc0000410000 */
[----:B------:R-:W1:Y:S02]  /*fd40*/  MUFU.SQRT R2, R2 ;  /* 0x0000000200027308 */ /* 0x000e640000002000 */
[----:B-1----:R-:W-:-:S07]  /*fd50*/  FMUL.FTZ R8, R3, R2 ;  /* 0x0000000203087220 */ /* 0x002fce0000410000 */
.L_x_8085:
[----:B------:R-:W-:Y:S05]  /*fd60*/  BSYNC.RECONVERGENT B1 ;  /* 0x0000000000017941 */ /* 0x000fea0003800200 */
.L_x_8079:
[----:B------:R-:W-:Y:S05]  /*fd70*/  BRA `(.L_x_8086) ;  /* 0x0000000000087947 */ /* 0x000fea0003800000 */
.L_x_8075:
[----:B------:R-:W-:Y:S01]  /*fd80*/  FMUL.FTZ R8, R24, 16777216 ;  /* 0x4b80000018087820 */ /* 0x000fe20000410000 */
[----:B------:R-:W-:-:S07]  /*fd90*/  FMUL.FTZ R23, R23, 16777216 ;  /* 0x4b80000017177820 */ /* 0x000fce0000410000 */
.L_x_8086:
[----:B------:R-:W-:Y:S05]  /*fda0*/  BSYNC.RELIABLE B0 ;  /* 0x0000000000007941 */ /* 0x000fea0003800100 */
.L_x_8074:
        /* <DEDUP_REMOVED lines=20> */
.L_x_8089:
[----:B------:R-:W-:Y:S05]  /*fef0*/  BSYNC.RECONVERGENT B5 ;  /* 0x0000000000057941 */ /* 0x000fea0003800200 */
.L_x_8088:
        /* <DEDUP_REMOVED lines=29> */
.L_x_8087:
        /* <DEDUP_REMOVED lines=17> */
.L_x_8091:
[----:B------:R-:W-:Y:S05]  /*101e0*/  BSYNC.RECONVERGENT B5 ;  /* 0x0000000000057941 */ /* 0x000fea0003800200 */
.L_x_8090:
        /* <DEDUP_REMOVED lines=28> */
.L_x_8078:
[----:B------:R-:W-:Y:S05]  /*103b0*/  BSYNC.RECONVERGENT B4 ;  /* 0x0000000000047941 */ /* 0x000fea0003800200 */
.L_x_8073:
[----:B------:R-:W-:-:S13]  /*103c0*/  ISETP.GE.AND P0, PT, R11, RZ, PT ;  /* 0x000000ff0b00720c */ /* 0x000fda0003f06270 */
[----:B------:R-:W-:Y:S01]  /*103d0*/  @P0 FADD.FTZ R9, -R9, -RZ ;  /* 0x800000ff09090221 */ /* 0x000fe20000010100 */
[----:B------:R-:W-:Y:S06]  /*103e0*/  BRA `(.L_x_8058) ;  /* 0x0000000800ec7947 */ /* 0x000fec0003800000 */
.L_x_8061:
[----:B------:R-:W-:Y:S01]  /*103f0*/  FADD.FTZ R0, -R10, 6.1232342629258392722e-17 ;  /* 0x248d31320a007421 */ /* 0x000fe20000010100 */
[----:B------:R-:W-:-:S03]  /*10400*/  FADD.FTZ R9, -R11, -RZ ;  /* 0x800000ff0b097221 */ /* 0x000fc60000010100 */
[----:B------:R-:W-:Y:S01]  /*10410*/  FADD.FTZ R0, R0, 1.5707963705062866211 ;  /* 0x3fc90fdb00007421 */ /* 0x000fe20000010000 */
[----:B------:R-:W-:Y:S06]  /*10420*/  BRA `(.L_x_8058) ;  /* 0x0000000800dc7947 */ /* 0x000fec0003800000 */
.L_x_8060:
[----:B------:R-:W-:Y:S02]  /*10430*/  HFMA2 R0, -RZ, RZ, 0, 0 ;  /* 0x00000000ff007431 */ /* 0x000fe400000001ff */
[----:B------:R-:W-:Y:S01]  /*10440*/  FADD.FTZ R9, -R11, -RZ ;  /* 0x800000ff0b097221 */ /* 0x000fe20000010100 */
[----:B------:R-:W-:Y:S06]  /*10450*/  BRA `(.L_x_8058) ;  /* 0x0000000800d07947 */ /* 0x000fec0003800000 */
.L_x_8059:
        /* <DEDUP_REMOVED lines=26> */
.L_x_8096:
[----:B------:R-:W-:Y:S05]  /*10600*/  BSYNC.RECONVERGENT B5 ;  /* 0x0000000000057941 */ /* 0x000fea0003800200 */
.L_x_8095:
        /* <DEDUP_REMOVED lines=29> */
.L_x_8094:
        /* <DEDUP_REMOVED lines=28> */
.L_x_8099:
[----:B------:R-:W-:Y:S05]  /*109a0*/  BSYNC.RECONVERGENT B5 ;  /* 0x0000000000057941 */ /* 0x000fea0003800200 */
.L_x_8098:
        /* <DEDUP_REMOVED lines=29> */
.L_x_8093:
        /* <DEDUP_REMOVED lines=33> */
.L_x_8101:
[----:B------:R-:W-:Y:S05]  /*10d90*/  BSYNC.RECONVERGENT B5 ;  /* 0x0000000000057941 */ /* 0x000fea0003800200 */
.L_x_8100:
        /* <DEDUP_REMOVED lines=27> */
.L_x_8097:
[----:B------:R-:W-:Y:S05]  /*10f50*/  BSYNC.RECONVERGENT B4 ;  /* 0x0000000000047941 */ /* 0x000fea0003800200 */
.L_x_8092:
[----:B------:R-:W-:Y:S01]  /*10f60*/  ISETP.GE.AND P0, PT, R11, RZ, PT ;  /* 0x000000ff0b00720c */ /* 0x000fe20003f06270 */
[----:B------:R-:W-:Y:S01]  /*10f70*/  FADD.FTZ R9, R9, 0.69314718246459960938 ;  /* 0x3f31721809097421 */ /* 0x000fe20000010000 */
[----:B------:R-:W-:-:S11]  /*10f80*/  FADD.FTZ R0, |R0|, -RZ ;  /* 0x800000ff00007221 */ /* 0x000fd60000010200 */
[----:B------:R-:W-:-:S07]  /*10f90*/  @P0 FADD.FTZ R9, -R9, -RZ ;  /* 0x800000ff09090221 */ /* 0x000fce0000010100 */
.L_x_8058:
[----:B------:R-:W-:Y:S05]  /*10fa0*/  BSYNC.RECONVERGENT B2 ;  /* 0x0000000000027941 */ /* 0x000fea0003800200 */
.L_x_8056:
        /* <DEDUP_REMOVED lines=11> */
.L_x_8055:
[----:B------:R-:W-:Y:S05]  /*11060*/  BSYNC.RECONVERGENT B3 ;  /* 0x0000000000037941 */ /* 0x000fea0003800200 */
.L_x_8054:
        /* <DEDUP_REMOVED lines=28> */
.L_x_8105:
        /* <DEDUP_REMOVED lines=25> */
[----:B------:R-:W-:Y:S01]  /*113c0*/  FADD.FTZ R3, R23, -1 ;  /* 0xbf80000017037421 */ /* 0x000fe20000010000 */
[----:B------:R-:W-:-:S03]  /*113d0*/  FSETP.NEU.FTZ.AND P0, PT, R10, +INF , PT ;  /* 0x7f8000000a00780b */ /* 0x000fc60003f1d000 */
[----:B------:R-:W-:Y:S01]  /*113e0*/  FADD.FTZ R27, |R3|, -RZ ;  /* 0x800000ff031b7221 */ /* 0x000fe20000010200 */
[----:B------:R-:W-:-:S04]  /*113f0*/  FSEL R11, R11, +INF , P0 ;  /* 0x7f8000000b0b7808 */ /* 0x000fc80000000000 */
        /* <DEDUP_REMOVED lines=40> */
.L_x_8115:
[----:B------:R-:W-:-:S04]  /*11680*/  FADD.FTZ R10, -R2, R11 ;  /* 0x0000000b020a7221 */ /* 0x000fc80000010100 */
[----:B------:R-:W-:-:S07]  /*11690*/  FMUL.FTZ R10, R10, 0.5 ;  /* 0x3f0000000a0a7820 */ /* 0x000fce0000410000 */
.L_x_8116:
[----:B------:R-:W-:Y:S05]  /*116a0*/  BSYNC.RECONVERGENT B1 ;  /* 0x0000000000017941 */ /* 0x000fea0003800200 */
.L_x_8114:
        /* <DEDUP_REMOVED lines=11> */
.L_x_8118:
[----:B------:R-:W-:-:S04]  /*11760*/  FADD.FTZ R27, R24, -R25 ;  /* 0x80000019181b7221 */ /* 0x000fc80000010000 */
[----:B------:R-:W-:-:S07]  /*11770*/  FMUL.FTZ R27, R27, 0.5 ;  /* 0x3f0000001b1b7820 */ /* 0x000fce0000410000 */
.L_x_8119:
[----:B------:R-:W-:Y:S05]  /*11780*/  BSYNC.RECONVERGENT B1 ;  /* 0x0000000000017941 */ /* 0x000fea0003800200 */
.L_x_8117:
[----:B------:R-:W-:Y:S01]  /*11790*/  FADD.FTZ R10, R27, R10 ;  /* 0x0000000a1b0a7221 */ /* 0x000fe20000010000 */
[----:B------:R-:W-:Y:S01]  /*117a0*/  FADD.FTZ R25, R26, 1 ;  /* 0x3f8000001a197421 */ /* 0x000fe20000010000 */
[----:B------:R-:W-:-:S03]  /*117b0*/  HFMA2 R29, -RZ, RZ, 1.625, 0 ;  /* 0x3e800000ff1d7431 */ /* 0x000fc600000001ff */
[----:B------:R-:W-:-:S04]  /*117c0*/  FMUL.FTZ R28, R10, R25 ;  /* 0x000000190a1c7220 */ /* 0x000fc80000410000 */
        /* <DEDUP_REMOVED lines=31> */
.L_x_8113:
[----:B------:R-:W-:-:S13]  /*119c0*/  FSETP.GEU.FTZ.AND P0, PT, R23, 1, PT ;  /* 0x3f8000001700780b */ /* 0x000fda0003f1e000 */
[----:B------:R-:W-:Y:S05]  /*119d0*/  @!P0 BRA `(.L_x_8120) ;  /* 0x0000000000848947 */ /* 0x000fea0003800000 */
[----:B------:R-:W-:Y:S01]  /*119e0*/  FMUL.FTZ R28, R2, R3 ;  /* 0x00000003021c7220 */ /* 0x000fe20000410000 */
[----:B------:R-:W-:-:S03]  /*119f0*/  HFMA2 R29, -RZ, RZ, 1.625, 0 ;  /* 0x3e800000ff1d7431 */ /* 0x000fc600000001ff */
        /* <DEDUP_REMOVED lines=31> */
.L_x_8120:
[----:B------:R-:W-:-:S04]  /*11bf0*/  FADD.FTZ R25, -R23, 1 ;  /* 0x3f80000017197421 */ /* 0x000fc80000010100 */
[----:B------:R-:W-:-:S06]  /*11c00*/  FMUL.FTZ R10, R2, R25 ;  /* 0x00000019020a7220 */ /* 0x000fcc0000410000 */
[----:B------:R-:W0:Y:S08]  /*11c10*/  MUFU.SQRT R10, R10 ;  /* 0x0000000a000a7308 */ /* 0x000e300000002000 */
[----:B0-----:R-:W0:Y:S02]  /*11c20*/  MUFU.RCP R28, R10 ;  /* 0x0000000a001c7308 */ /* 0x001e240000001000 */
[----:B0-----:R-:W-:Y:S01]  /*11c30*/  FMUL.FTZ R27, R28, |R13| ;  /* 0x4000000d1c1b7220 */ /* 0x001fe20000410000 */
[----:B------:R-:W-:Y:S06]  /*11c40*/  BRA `(.L_x_8111) ;  /* 0x0000000000047947 */ /* 0x000fec0003800000 */
.L_x_8112:
[----:B------:R0:W1:Y:S02]  /*11c50*/  MUFU.SQRT R27, R0 ;  /* 0x00000000001b7308 */ /* 0x0000640000002000 */
.L_x_8111:
[----:B------:R-:W-:Y:S05]  /*11c60*/  BSYNC.RECONVERGENT B0 ;  /* 0x0000000000007941 */ /* 0x000fea0003800200 */
.L_x_8110:
        /* <DEDUP_REMOVED lines=13> */
[----:B0-----:R-:W-:-:S05]  /*11d40*/  FADD.FTZ R0, -R25, -RZ ;  /* 0x800000ff19007221 */ /* 0x001fca0000010100 */
        /* <DEDUP_REMOVED lines=27> */
.L_x_8125:
        /* <DEDUP_REMOVED lines=28> */
.L_x_8124:
        /* <DEDUP_REMOVED lines=23> */
.L_x_8131:
[----:B------:R-:W-:-:S04]  /*12230*/  FADD.FTZ R3, -R3, R24 ;  /* 0x0000001803037221 */ /* 0x000fc80000010100 */
[----:B------:R-:W-:-:S07]  /*12240*/  FMUL.FTZ R11, R3, 0.5 ;  /* 0x3f000000030b7820 */ /* 0x000fce0000410000 */
.L_x_8132:
[----:B------:R-:W-:Y:S05]  /*12250*/  BSYNC.RECONVERGENT B5 ;  /* 0x0000000000057941 */ /* 0x000fea0003800200 */
.L_x_8130:
[----:B------:R-:W-:Y:S01]  /*12260*/  FADD.FTZ R0, R11, R0 ;  /* 0x000000000b007221 */ /* 0x000fe20000010000 */
[----:B------:R-:W-:-:S04]  /*12270*/  FADD.FTZ R3, R23, R26 ;  /* 0x0000001a17037221 */ /* 0x000fc80000010000 */
[----:B------:R-:W-:-:S04]  /*12280*/  FMUL.FTZ R0, R0, R3 ;  /* 0x0000000300007220 */ /* 0x000fc80000410000 */
[----:B------:R1:W2:Y:S01]  /*12290*/  MUFU.SQRT R11, R0 ;  /* 0x00000000000b7308 */ /* 0x0002a20000002000 */
[----:B------:R-:W-:Y:S05]  /*122a0*/  BRA `(.L_x_8133) ;  /* 0x0000000000487947 */ /* 0x000fea0003800000 */
.L_x_8129:
        /* <DEDUP_REMOVED lines=12> */
.L_x_8128:
[----:B------:R-:W-:Y:S01]  /*12370*/  FADD.FTZ R2, R26, 1 ;  /* 0x3f8000001a027421 */ /* 0x000fe20000010000 */
[----:B------:R-:W-:Y:S01]  /*12380*/  MUFU.SQRT R11, R0 ;  /* 0x00000000000b7308 */ /* 0x000fe20000002000 */
[----:B------:R-:W-:Y:S02]  /*12390*/  HFMA2 R23, -RZ, RZ, 1.875, 0 ;  /* 0x3f800000ff177431 */ /* 0x000fe400000001ff */
[----:B------:R-:W-:-:S06]  /*123a0*/  FMUL.FTZ R2, R2, 0.5 ;  /* 0x3f00000002027820 */ /* 0x000fcc0000410000 */
[----:B------:R-:W1:Y:S02]  /*123b0*/  MUFU.SQRT R2, R2 ;  /* 0x0000000200027308 */ /* 0x000e640000002000 */
[----:B-1----:R-:W-:-:S07]  /*123c0*/  FMUL.FTZ R11, R11, R2 ;  /* 0x000000020b0b7220 */ /* 0x002fce0000410000 */
.L_x_8133:
[----:B------:R-:W-:Y:S05]  /*123d0*/  BSYNC.RECONVERGENT B1 ;  /* 0x0000000000017941 */ /* 0x000fea0003800200 */
.L_x_8127:
[----:B------:R-:W-:Y:S05]  /*123e0*/  BRA `(.L_x_8134) ;  /* 0x0000000000087947 */ /* 0x000fea0003800000 */
.L_x_8123:
[----:B------:R-:W-:Y:S01]  /*123f0*/  FMUL.FTZ R11, R26, 16777216 ;  /* 0x4b8000001a0b7820 */ /* 0x000fe20000410000 */
[----:B------:R-:W-:-:S07]  /*12400*/  FMUL.FTZ R23, R23, 16777216 ;  /* 0x4b80000017177820 */ /* 0x000fce0000410000 */
.L_x_8134:
[----:B------:R-:W-:Y:S05]  /*12410*/  BSYNC.RELIABLE B0 ;  /* 0x0000000000007941 */ /* 0x000fea0003800100 */
.L_x_8122:
[----:B------:R-:W-:-:S13]  /*12420*/  ISETP.GT.AND P0, PT, R12, -0x1, PT ;  /* 0xffffffff0c00780c */ /* 0x000fda0003f04270 */
[----:B------:R-:W-:Y:S05]  /*12430*/  @P0 BRA `(.L_x_8135) ;  /* 0x0000000000c00947 */ /* 0x000fea0003800000 */
[----:B------:R-:W-:Y:S01]  /*12440*/  FADD.FTZ R23, -R23, -RZ ;  /* 0x800000ff17177221 */ /* 0x000fe20000010100 */
[----:B012---:R-:W-:Y:S01]  /*12450*/  FADD.FTZ R0, |R11|, -RZ ;  /* 0x800000ff0b007221 */ /* 0x007fe20000010200 */
        /* <DEDUP_REMOVED lines=16> */
.L_x_8137:
[----:B------:R-:W-:Y:S05]  /*12560*/  BSYNC.RECONVERGENT B5 ;  /* 0x0000000000057941 */ /* 0x000fea0003800200 */
.L_x_8136:
        /* <DEDUP_REMOVED lines=29> */
.L_x_8135:
        /* <DEDUP_REMOVED lines=17> */
.L_x_8139:
[----:B------:R-:W-:Y:S05]  /*12850*/  BSYNC.RECONVERGENT B5 ;  /* 0x0000000000057941 */ /* 0x000fea0003800200 */
.L_x_8138:
        /* <DEDUP_REMOVED lines=28> */
.L_x_8126:
[----:B------:R-:W-:Y:S05]  /*12a20*/  BSYNC.RECONVERGENT B4 ;  /* 0x0000000000047941 */ /* 0x000fea0003800200 */
.L_x_8121:
[----:B------:R-:W-:-:S13]  /*12a30*/  ISETP.GE.AND P0, PT, R13, RZ, PT ;  /* 0x000000ff0d00720c */ /* 0x000fda0003f06270 */
[----:B------:R-:W-:-:S05]  /*12a40*/  @P0 FADD.FTZ R10, -R10, -RZ ;  /* 0x800000ff0a0a0221 */ /* 0x000fca0000010100 */
[----:B------:R-:W-:Y:S01]  /*12a50*/  MOV R3, R10 ;  /* 0x0000000a00037202 */ /* 0x000fe20000000f00 */
[----:B------:R-:W-:Y:S06]  /*12a60*/  BRA `(.L_x_8106) ;  /* 0x0000000800ec7947 */ /* 0x000fec0003800000 */
.L_x_8109:
[----:B------:R-:W-:Y:S01]  /*12a70*/  FADD.FTZ R0, -R12, 6.1232342629258392722e-17 ;  /* 0x248d31320c007421 */ /* 0x000fe20000010100 */
[----:B------:R-:W-:-:S03]  /*12a80*/  FADD.FTZ R3, -R13, -RZ ;  /* 0x800000ff0d037221 */ /* 0x000fc60000010100 */
[----:B------:R-:W-:Y:S01]  /*12a90*/  FADD.FTZ R0, R0, 1.5707963705062866211 ;  /* 0x3fc90fdb00007421 */ /* 0x000fe20000010000 */
[----:B------:R-:W-:Y:S06]  /*12aa0*/  BRA `(.L_x_8106) ;  /* 0x0000000800dc7947 */ /* 0x000fec0003800000 */
.L_x_8108:
[----:B------:R-:W-:Y:S02]  /*12ab0*/  HFMA2 R0, -RZ, RZ, 0, 0 ;  /* 0x00000000ff007431 */ /* 0x000fe400000001ff */
[----:B------:R-:W-:Y:S01]  /*12ac0*/  FADD.FTZ R3, -R13, -RZ ;  /* 0x800000ff0d037221 */ /* 0x000fe20000010100 */
[----:B------:R-:W-:Y:S06]  /*12ad0*/  BRA `(.L_x_8106) ;  /* 0x0000000800d07947 */ /* 0x000fec0003800000 */
.L_x_8107:
        /* <DEDUP_REMOVED lines=26> */
.L_x_8144:
[----:B------:R-:W-:Y:S05]  /*12c80*/  BSYNC.RECONVERGENT B5 ;  /* 0x0000000000057941 */ /* 0x000fea0003800200 */
.L_x_8143:
        /* <DEDUP_REMOVED lines=29> */
.L_x_8142:
        /* <DEDUP_REMOVED lines=11> */
[----:B------:R-:W0:Y:S08]  /*12f10*/  MUFU.RCP R10, R11 ;  /* 0x0000000b000a7308 */ /* 0x000e300000001000 */
[----:B------:R-:W1:Y:S01]  /*12f20*/  MUFU.SQRT R25, R25 ;  /* 0x0000001900197308 */ /* 0x000e620000002000 */
[----:B0-----:R-:W-:Y:S01]  /*12f30*/  FFMA R29, -R11, R10, 1 ;  /* 0x3f8000000b1d7423 */ /* 0x001fe2000000010a */
[----:B-1----:R-:W-:Y:S01]  /*12f40*/  @P0 FMUL.FTZ R3, R25, R2 ;  /* 0x0000000219030220 */ /* 0x002fe20000410000 */
[----:B------:R-:W-:-:S02]  /*12f50*/  FSETP.NEU.FTZ.AND P0, PT, R0, +INF , PT ;  /* 0x7f8000000000780b */ /* 0x000fc40003f1d000 */
[----:B------:R-:W-:Y:S02]  /*12f60*/  FFMA R2, R10, R29, R10 ;  /* 0x0000001d0a027223 */ /* 0x000fe4000000000a */
[----:B------:R-:W-:Y:S02]  /*12f70*/  FSEL R3, R3, +INF , P0 ;  /* 0x7f80000003037808 */ /* 0x000fe40000000000 */
[----:B------:R-:W-:-:S04]  /*12f80*/  FFMA R29, R27, R2, RZ ;  /* 0x000000021b1d7223 */ /* 0x000fc800000000ff */
[----:B------:R-:W-:Y:S01]  /*12f90*/  FFMA R0, -R11, R29, R27 ;  /* 0x0000001d0b007223 */ /* 0x000fe2000000011b */
[----:B------:R-:W0:Y:S03]  /*12fa0*/  MUFU.LG2 R3, R3 ;  /* 0x0000000300037308 */ /* 0x000e260000000c00 */
[----:B------:R-:W-:-:S05]  /*12fb0*/  FFMA R2, R2, R0, R29 ;  /* 0x0000000002027223 */ /* 0x000fca000000001d */
[----:B------:R-:W1:Y:S01]  /*12fc0*/  FCHK P0, R27, R11 ;  /* 0x0000000b1b007302 */ /* 0x000e620000000000 */
[----:B0-----:R-:W-:Y:S01]  /*12fd0*/  FMUL.FTZ R10, R3, 0.69314718246459960938 ;  /* 0x3f317218030a7820 */ /* 0x001fe20000410000 */
[----:B-1----:R-:W-:Y:S06]  /*12fe0*/  @!P0 BRA `(.L_x_8147) ;  /* 0x00000000000c8947 */ /* 0x002fec0003800000 */
[----:B------:R-:W-:Y:S02]  /*12ff0*/  MOV R2, R11 ;  /* 0x0000000b00027202 */ /* 0x000fe40000000f00 */
[----:B------:R-:W-:-:S07]  /*13000*/  MOV R0, 0x13020 ;  /* 0x0001302000007802 */ /* 0x000fce0000000f00 */
[----:B------:R-:W-:Y:S05]  /*13010*/  CALL.REL.NOINC `($__internal_18_$__cuda_sm3x_div_rn_ftz_f32_slowpath) ;  /* 0x0000013c00187944 */ /* 0x000fea0003c00000 */
.L_x_8147:
[----:B------:R-:W-:Y:S05]  /*13020*/  BSYNC.RECONVERGENT B5 ;  /* 0x0000000000057941 */ /* 0x000fea0003800200 */
.L_x_8146:
        /* <DEDUP_REMOVED lines=29> */
.L_x_8141:
        /* <DEDUP_REMOVED lines=33> */
.L_x_8149:
[----:B------:R-:W-:Y:S05]  /*13410*/  BSYNC.RECONVERGENT B5 ;  /* 0x0000000000057941 */ /* 0x000fea0003800200 */
.L_x_8148:
[----:B------:R-:W-:Y:S01]  /*13420*/  MOV R3, 0x3b33710b ;  /* 0x3b33710b00037802 */ /* 0x000fe20000000f00 */
[----:B------:R-:W-:Y:S01]  /*13430*/  FMUL.FTZ R0, R2, R2 ;  /* 0x0000000202007220 */ /* 0x000fe20000410000 */
[----:B------:R-:W-:Y:S01]  /*13440*/  HFMA2 R25, -RZ, RZ, 1.857421875, -1409 ;  /* 0x3f6ee581ff197431 */ /* 0x000fe200000001ff */
[----:B------:R-:W-:Y:S02]  /*13450*/  ISETP.GE.AND P0, PT, R12, RZ, PT ;  /* 0x000000ff0c00720c */ /* 0x000fe40003f06270 */
[C---:B------:R-:W-:Y:S01]  /*13460*/  FFMA.FTZ R3, R0.reuse, R3, -0.015681877732276916504 ;  /* 0xbc80774800037423 */ /* 0x040fe20000010003 */
        /* <DEDUP_REMOVED lines=22> */
.L_x_8145:
[----:B------:R-:W-:Y:S05]  /*135d0*/  BSYNC.RECONVERGENT B4 ;  /* 0x0000000000047941 */ /* 0x000fea0003800200 */
.L_x_8140:
[----:B------:R-:W-:Y:S01]  /*135e0*/  ISETP.GE.AND P0, PT, R13, RZ, PT ;  /* 0x000000ff0d00720c */ /* 0x000fe20003f06270 */
[----:B------:R-:W-:Y:S01]  /*135f0*/  FADD.FTZ R3, R10, 0.69314718246459960938 ;  /* 0x3f3172180a037421 */ /* 0x000fe20000010000 */
[----:B------:R-:W-:-:S11]  /*13600*/  FADD.FTZ R0, |R0|, -RZ ;  /* 0x800000ff00007221 */ /* 0x000fd60000010200 */
[----:B------:R-:W-:-:S07]  /*13610*/  @P0 FADD.FTZ R3, -R3, -RZ ;  /* 0x800000ff03030221 */ /* 0x000fce0000010100 */
.L_x_8106:
[----:B------:R-:W-:Y:S05]  /*13620*/  BSYNC.RECONVERGENT B2 ;  /* 0x0000000000027941 */ /* 0x000fea0003800200 */
.L_x_8104:
        /* <DEDUP_REMOVED lines=11> */
.L_x_8103:
[----:B------:R-:W-:Y:S05]  /*136e0*/  BSYNC.RECONVERGENT B3 ;  /* 0x0000000000037941 */ /* 0x000fea0003800200 */
.L_x_8102:
[----:B------:R-:W-:Y:S05]  /*136f0*/  WARPSYNC.ALL ;  /* 0x0000000000007948 */ /* 0x000fea0003800000 */
[----:B------:R-:W-:Y:S01]  /*13700*/  ISETP.GE.U32.AND P0, PT, R22, UR4, PT ;  /* 0x0000000416007c0c */ /* 0x000fe2000bf06070 */
[----:B------:R-:W-:Y:S04]  /*13710*/  BSSY.RECONVERGENT B0, `(.L_x_8150) ;  /* 0x0000033000007945 */ /* 0x000fe80003800200 */
[----:B------:R-:W-:Y:S08]  /*13720*/  BSSY.RELIABLE B1, `(.L_x_8151) ;  /* 0x000002b000017945 */ /* 0x000ff00003800100 */
[----:B------:R-:W-:Y:S05]  /*13730*/  @P0 BRA `(.L_x_8152) ;  /* 0x0000000000300947 */ /* 0x000fea0003800000 */
[----:B------:R-:W0:Y:S01]  /*13740*/  LDC.64 R10, c[0x0][0x388] ;  /* 0x0000e200ff0a7b82 */ /* 0x000e220000000a00 */
[C---:B------:R-:W-:Y:S02]  /*13750*/  IADD3 R13, PT, PT, R22.reuse, UR6, RZ ;  /* 0x00000006160d7c10 */ /* 0x040fe4000fffe0ff */
[----:B------:R-:W-:-:S04]  /*13760*/  IADD3 R22, PT, PT, R22, 0x80, RZ ;  /* 0x0000008016167810 */ /* 0x000fc80007ffe0ff */
[----:B------:R-:W-:Y:S01]  /*13770*/  ISETP.GE.AND P0, PT, R22, UR4, PT ;  /* 0x0000000416007c0c */ /* 0x000fe2000bf06270 */
[----:B0-----:R-:W-:-:S05]  /*13780*/  IMAD.WIDE.U32 R10, R13, 0x8, R10 ;  /* 0x000000080d0a7825 */ /* 0x001fca00078e000a */
[----:B------:R0:W-:Y:S07]  /*13790*/  STG.E.64 desc[UR8][R10.64], R14 ;  /* 0x0000000e0a007986 */ /* 0x0001ee000c101b08 */
[----:B------:R-:W-:Y:S05]  /*137a0*/  @P0 BRA `(.L_x_8153) ;  /* 0x0000000000300947 */ /* 0x000fea0003800000 */
[----:B0-----:R-:W0:Y:S01]  /*137b0*/  LDC.64 R10, c[0x0][0x388] ;  /* 0x0000e200ff0a7b82 */ /* 0x001e220000000a00 */
[C---:B------:R-:W-:Y:S02]  /*137c0*/  IADD3 R13, PT, PT, R22.reuse, UR6, RZ ;  /* 0x00000006160d7c10 */ /* 0x040fe4000fffe0ff */
[----:B------:R-:W-:-:S03]  /*137d0*/  IADD3 R22, PT, PT, R22, 0x80, RZ ;  /* 0x0000008016167810 */ /* 0x000fc60007ffe0ff */
[----:B0-----:R-:W-:-:S05]  /*137e0*/  IMAD.WIDE.U32 R10, R13, 0x8, R10 ;  /* 0x000000080d0a7825 */ /* 0x001fca00078e000a */
[----:B------:R0:W-:Y:S02]  /*137f0*/  STG.E.64 desc[UR8][R10.64], R16 ;  /* 0x000000100a007986 */ /* 0x0001e4000c101b08 */
.L_x_8152:
[----:B------:R-:W-:-:S13]  /*13800*/  ISETP.GE.AND P0, PT, R22, UR4, PT ;  /* 0x0000000416007c0c */ /* 0x000fda000bf06270 */
[----:B------:R-:W-:Y:S05]  /*13810*/  @P0 BRA `(.L_x_8154) ;  /* 0x0000000000300947 */ /* 0x000fea0003800000 */
[----:B0-----:R-:W0:Y:S01]  /*13820*/  LDC.64 R10, c[0x0][0x388] ;  /* 0x0000e200ff0a7b82 */ /* 0x001e220000000a00 */
[C---:B------:R-:W-:Y:S02]  /*13830*/  IADD3 R13, PT, PT, R22.reuse, UR6, RZ ;  /* 0x00000006160d7c10 */ /* 0x040fe4000fffe0ff */
[----:B------:R-:W-:-:S03]  /*13840*/  IADD3 R22, PT, PT, R22, 0x80, RZ ;  /* 0x0000008016167810 */ /* 0x000fc60007ffe0ff */
[----:B0-----:R-:W-:-:S05]  /*13850*/  IMAD.WIDE.U32 R10, R13, 0x8, R10 ;  /* 0x000000080d0a7825 */ /* 0x001fca00078e000a */
[----:B------:R1:W-:Y:S02]  /*13860*/  STG.E.64 desc[UR8][R10.64], R18 ;  /* 0x000000120a007986 */ /* 0x0003e4000c101b08 */
.L_x_8153:
[----:B------:R-:W-:-:S13]  /*13870*/  ISETP.GE.AND P0, PT, R22, UR4, PT ;  /* 0x0000000416007c0c */ /* 0x000fda000bf06270 */
[----:B------:R-:W-:Y:S05]  /*13880*/  @P0 BRA `(.L_x_8155) ;  /* 0x0000000000300947 */ /* 0x000fea0003800000 */
[----:B01----:R-:W0:Y:S01]  /*13890*/  LDC.64 R10, c[0x0][0x388] ;  /* 0x0000e200ff0a7b82 */ /* 0x003e220000000a00 */
[C---:B------:R-:W-:Y:S02]  /*138a0*/  IADD3 R13, PT, PT, R22.reuse, UR6, RZ ;  /* 0x00000006160d7c10 */ /* 0x040fe4000fffe0ff */
[----:B------:R-:W-:-:S03]  /*138b0*/  IADD3 R22, PT, PT, R22, 0x80, RZ ;  /* 0x0000008016167810 */ /* 0x000fc60007ffe0ff */
[----:B0-----:R-:W-:-:S05]  /*138c0*/  IMAD.WIDE.U32 R10, R13, 0x8, R10 ;  /* 0x000000080d0a7825 */ /* 0x001fca00078e000a */
[----:B------:R1:W-:Y:S02]  /*138d0*/  STG.E.64 desc[UR8][R10.64], R20 ;  /* 0x000000140a007986 */ /* 0x0003e4000c101b08 */
.L_x_8154:
[----:B------:R-:W-:-:S13]  /*138e0*/  ISETP.GE.AND P0, PT, R22, UR4, PT ;  /* 0x0000000416007c0c */ /* 0x000fda000bf06270 */
[----:B------:R-:W-:Y:S05]  /*138f0*/  @P0 BRA `(.L_x_8156) ;  /* 0x0000000000340947 */ /* 0x000fea0003800000 */
[----:B01----:R-:W0:Y:S01]  /*13900*/  LDC.64 R10, c[0x0][0x388] ;  /* 0x0000e200ff0a7b82 */ /* 0x003e220000000a00 */
[C---:B------:R-:W-:Y:S02]  /*13910*/  IADD3 R13, PT, PT, R22.reuse, UR6, RZ ;  /* 0x00000006160d7c10 */ /* 0x040fe4000fffe0ff */
[----:B------:R-:W-:-:S03]  /*13920*/  IADD3 R22, PT, PT, R22, 0x80, RZ ;  /* 0x0000008016167810 */ /* 0x000fc60007ffe0ff */
[----:B0-----:R-:W-:-:S05]  /*13930*/  IMAD.WIDE.U32 R10, R13, 0x8, R10 ;  /* 0x000000080d0a7825 */ /* 0x001fca00078e000a */
[----:B------:R2:W-:Y:S02]  /*13940*/  STG.E.64 desc[UR8][R10.64], R4 ;  /* 0x000000040a007986 */ /* 0x0005e4000c101b08 */
.L_x_8155:
[----:B------:R-:W-:-:S13]  /*13950*/  ISETP.GE.AND P0, PT, R22, UR4, PT ;  /* 0x0000000416007c0c */ /* 0x000fda000bf06270 */
[----:B------:R-:W-:Y:S05]  /*13960*/  @P0 BREAK.RELIABLE B1 ;  /* 0x0000000000010942 */ /* 0x000fea0003800100 */
[----:B------:R-:W-:Y:S05]  /*13970*/  @P0 BRA `(.L_x_8157) ;  /* 0x0000000000300947 */ /* 0x000fea0003800000 */
[----:B--2---:R-:W2:Y:S01]  /*13980*/  LDC.64 R4, c[0x0][0x388] ;  /* 0x0000e200ff047b82 */ /* 0x004ea20000000a00 */
[C---:B01----:R-:W-:Y:S02]  /*13990*/  IADD3 R11, PT, PT, R22.reuse, UR6, RZ ;  /* 0x00000006160b7c10 */ /* 0x043fe4000fffe0ff */
[----:B------:R-:W-:-:S03]  /*139a0*/  IADD3 R22, PT, PT, R22, 0x80, RZ ;  /* 0x0000008016167810 */ /* 0x000fc60007ffe0ff */
[----:B--2---:R-:W-:-:S05]  /*139b0*/  IMAD.WIDE.U32 R4, R11, 0x8, R4 ;  /* 0x000000080b047825 */ /* 0x004fca00078e0004 */
[----:B------:R2:W-:Y:S02]  /*139c0*/  STG.E.64 desc[UR8][R4.64], R6 ;  /* 0x0000000604007986 */ /* 0x0005e4000c101b08 */
.L_x_8156:
[----:B------:R-:W-:Y:S05]  /*139d0*/  BSYNC.RELIABLE B1 ;  /* 0x0000000000017941 */ /* 0x000fea0003800100 */
.L_x_8151:
[----:B------:R-:W-:-:S13]  /*139e0*/  ISETP.GE.AND P0, PT, R22, UR4, PT ;  /* 0x0000000416007c0c */ /* 0x000fda000bf06270 */
[----:B--2---:R-:W2:Y:S01]  /*139f0*/  @!P0 LDC.64 R4, c[0x0][0x388] ;  /* 0x0000e200ff048b82 */ /* 0x004ea20000000a00 */
[C---:B------:R-:W-:Y:S02]  /*13a00*/  @!P0 IADD3 R7, PT, PT, R22.reuse, UR6, RZ ;  /* 0x0000000616078c10 */ /* 0x040fe4000fffe0ff */
[----:B------:R-:W-:-:S03]  /*13a10*/  @!P0 IADD3 R22, PT, PT, R22, 0x80, RZ ;  /* 0x0000008016168810 */ /* 0x000fc60007ffe0ff */
[----:B--2---:R-:W-:-:S05]  /*13a20*/  @!P0 IMAD.WIDE.U32 R4, R7, 0x8, R4 ;  /* 0x0000000807048825 */ /* 0x004fca00078e0004 */
[----:B------:R3:W-:Y:S02]  /*13a30*/  @!P0 STG.E.64 desc[UR8][R4.64], R8 ;  /* 0x0000000804008986 */ /* 0x0007e4000c101b08 */
.L_x_8157:
[----:B------:R-:W-:Y:S05]  /*13a40*/  BSYNC.RECONVERGENT B0 ;  /* 0x0000000000007941 */ /* 0x000fea0003800200 */
.L_x_8150:
[----:B------:R-:W-:Y:S05]  /*13a50*/  WARPSYNC.ALL ;  /* 0x0000000000007948 */ /* 0x000fea0003800000 */
[----:B------:R-:W-:-:S13]  /*13a60*/  ISETP.GE.AND P0, PT, R22, UR4, PT ;  /* 0x0000000416007c0c */ /* 0x000fda000bf06270 */
[----:B------:R-:W-:Y:S05]  /*13a70*/  @P0 EXIT ;  /* 0x000000000000094d */ /* 0x000fea0003800000 */
[----:B--23--:R-:W2:Y:S01]  /*13a80*/  LDC.64 R4, c[0x0][0x388] ;  /* 0x0000e200ff047b82 */ /* 0x00cea20000000a00 */
[----:B------:R-:W-:-:S05]  /*13a90*/  IADD3 R7, PT, PT, R22, UR6, RZ ;  /* 0x0000000616077c10 */ /* 0x000fca000fffe0ff */
[----:B--2---:R-:W-:-:S05]  /*13aa0*/  IMAD.WIDE.U32 R4, R7, 0x8, R4 ;  /* 0x0000000807047825 */ /* 0x004fca00078e0004 */
[----:B------:R-:W-:Y:S01]  /*13ab0*/  STG.E.64 desc[UR8][R4.64], R2 ;  /* 0x0000000204007986 */ /* 0x000fe2000c101b08 */
[----:B------:R-:W-:Y:S05]  /*13ac0*/  EXIT ;  /* 0x000000000000794d */ /* 0x000fea0003800000 */
.L_x_7774:
[----:B------:R-:W0:Y:S01]  /*13ad0*/  S2R R29, SR_TID.X ;  /* 0x00000000001d7919 */ /* 0x000e220000002100 */
[----:B------:R-:W1:Y:S02]  /*13ae0*/  LDCU.64 UR4, c[0x0][0x390] ;  /* 0x00007200ff0477ac */ /* 0x000e640008000a00 */
[----:B-1----:R-:W-:-:S06]  /*13af0*/  UIMAD.WIDE.U32 UR4, UR6, 0x8, UR4 ;  /* 0x00000008060478a5 */ /* 0x002fcc000f8e0004 */
[----:B------:R-:W-:Y:S02]  /*13b00*/  MOV R2, UR4 ;  /* 0x0000000400027c02 */ /* 0x000fe40008000f00 */
[----:B------:R-:W-:-:S03]  /*13b10*/  MOV R3, UR5 ;  /* 0x0000000500037c02 */ /* 0x000fc60008000f00 */
[----:B0-----:R-:W-:-:S05]  /*13b20*/  IMAD.WIDE.U32 R2, R29, 0x10, R2 ;  /* 0x000000101d027825 */ /* 0x001fca00078e0002 */
[----:B------:R-:W2:Y:S04]  /*13b30*/  LDG.E.128 R4, desc[UR8][R2.64] ;  /* 0x0000000802047981 */ /* 0x000ea8000c1e1d00 */
[----:B------:R0:W5:Y:S04]  /*13b40*/  LDG.E.128 R20, desc[UR8][R2.64+0x800] ;  /* 0x0008000802147981 */ /* 0x000168000c1e1d00 */
[----:B------:R0:W5:Y:S04]  /*13b50*/  LDG.E.128 R16, desc[UR8][R2.64+0x1000] ;  /* 0x0010000802107981 */ /* 0x000168000c1e1d00 */
[----:B------:R0:W5:Y:S01]  /*13b60*/  LDG.E.128 R12, desc[UR8][R2.64+0x1800] ;  /* 0x00180008020c7981 */ /* 0x000162000c1e1d00 */
[----:B------:R-:W-:Y:S01]  /*13b70*/  BSSY.RECONVERGENT B2, `(.L_x_8158) ;  /* 0x000024b000027945 */ /* 0x000fe20003800200 */
[C---:B--2---:R-:W-:Y:S01]  /*13b80*/  FSETP.NAN.FTZ.AND P1, PT, |R4|.reuse, |R4|, PT ;  /* 0x400000040400720b */ /* 0x044fe20003f38200 */
        /* <DEDUP_REMOVED lines=20> */
.L_x_8159:
        /* <DEDUP_REMOVED lines=41> */
[----:B-----5:R-:W-:Y:S05]  /*13f60*/  CALL.REL.NOINC `($__internal_18_$__cuda_sm3x_div_rn_ftz_f32_slowpath) ;  /* 0x0000012c00447944 */ /* 0x020fea0003c00000 */
.L_x_8165:
[----:B------:R-:W-:Y:S05]  /*13f70*/  BSYNC.RECONVERGENT B4 ;  /* 0x0000000000047941 */ /* 0x000fea0003800200 */
.L_x_8164:
        /* <DEDUP_REMOVED lines=28> */
.L_x_8163:
        /* <DEDUP_REMOVED lines=30> */
[----:B-----5:R-:W-:Y:S05]  /*14320*/  CALL.REL.NOINC `($__internal_18_$__cuda_sm3x_div_rn_ftz_f32_slowpath) ;  /* 0x0000012800547944 */ /* 0x020fea0003c00000 */
.L_x_8169:
[----:B------:R-:W-:Y:S05]  /*14330*/  BSYNC.RECONVERGENT B4 ;  /* 0x0000000000047941 */ /* 0x000fea0003800200 */
.L_x_8168:
        /* <DEDUP_REMOVED lines=28> */
.L_x_8167:
        /* <DEDUP_REMOVED lines=15> */
[----:B-----5:R-:W-:Y:S05]  /*145f0*/  CALL.REL.NOINC `($__internal_18_$__cuda_sm3x_div_rn_ftz_f32_slowpath) ;  /* 0x0000012400a07944 */ /* 0x020fea0003c00000 */
.L_x_8171:
[----:B------:R-:W-:Y:S05]  /*14600*/  BSYNC.RECONVERGENT B4 ;  /* 0x0000000000047941 */ /* 0x000fea0003800200 */
.L_x_8170:
        /* <DEDUP_REMOVED lines=26> */
[----:B------:R-:W-:-:S07]  /*147b0*/  FSEL R0, R9, R0, P0 ;  /* 0x0000000009007208 */ /* 0x000fce0000000000 */
.L_x_8166:
[----:B------:R-:W-:Y:S05]  /*147c0*/  BSYNC.RECONVERGENT B3 ;  /* 0x0000000000037941 */ /* 0x000fea0003800200 */
.L_x_8162:
[----:B------:R-:W-:Y:S01]  /*147d0*/  ISETP.GE.AND P0, PT, R5, RZ, PT ;  /* 0x000000ff0500720c */ /* 0x000fe20003f06270 */
[----:B------:R-:W-:Y:S01]  /*147e0*/  FADD.FTZ R8, R8, 0.69314718246459960938 ;  /* 0x3f31721808087421 */ /* 0x000fe20000010000 */
[----:B------:R-:W-:-:S11]  /*147f0*/  FADD.FTZ R2, |R0|, -RZ ;  /* 0x800000ff00027221 */ /* 0x000fd60000010200 */
[----:B------:R-:W-:Y:S01]  /*14800*/  @P0 FADD.FTZ R8, -R8, -RZ ;  /* 0x800000ff08080221 */ /* 0x000fe20000010100 */
[----:B------:R-:W-:Y:S06]  /*14810*/  BRA `(.L_x_8160) ;  /* 0x0000001800007947 */ /* 0x000fec0003800000 */
.L_x_8161:
        /* <DEDUP_REMOVED lines=29> */
[----:B------:R-:W-:-:S05]  /*149f0*/  FADD.FTZ R27, |R3|, -RZ ;  /* 0x800000ff031b7221 */ /* 0x000fca0000010200 */
[CC--:B------:R-:W-:Y:S02]  /*14a00*/  VIMNMX R26, PT, PT, R10.reuse, R27.reuse, !PT ;  /* 0x0000001b0a1a7248 */ /* 0x0c0fe40007fe0100 */
[----:B------:R-:W-:-:S04]  /*14a10*/  VIMNMX R10, PT, PT, R10, R27, PT ;  /* 0x0000001b0a0a7248 */ /* 0x000fc80003fe0100 */
[----:B------:R-:W-:Y:S01]  /*14a20*/  FSETP.NEU.FTZ.AND P1, PT, R10, RZ, PT ;  /* 0x000000ff0a00720b */ /* 0x000fe20003f3d000 */
[----:B0-----:R-:W-:Y:S01]  /*14a30*/  @P0 FMUL.FTZ R11, R25, R24 ;  /* 0x00000018190b0220 */ /* 0x001fe20000410000 */
[----:B------:R-:W-:Y:S02]  /*14a40*/  FSETP.NEU.FTZ.AND P0, PT, R8, +INF , PT ;  /* 0x7f8000000800780b */ /* 0x000fe40003f1d000 */
[----:B------:R-:W-:Y:S02]  /*14a50*/  LOP3.LUT R8, R26, 0xfe000000, RZ, 0xc0, !PT ;  /* 0xfe0000001a087812 */ /* 0x000fe400078ec0ff */
[----:B------:R-:W-:Y:S02]  /*14a60*/  FSEL R11, R11, +INF , P0 ;  /* 0x7f8000000b0b7808 */ /* 0x000fe40000000000 */
        /* <DEDUP_REMOVED lines=34> */
.L_x_8177:
[----:B------:R-:W-:Y:S05]  /*14c90*/  BSYNC.RECONVERGENT B1 ;  /* 0x0000000000017941 */ /* 0x000fea0003800200 */
.L_x_8176:
        /* <DEDUP_REMOVED lines=12> */
.L_x_8179:
[----:B------:R-:W-:Y:S05]  /*14d60*/  BSYNC.RECONVERGENT B1 ;  /* 0x0000000000017941 */ /* 0x000fea0003800200 */
.L_x_8178:
        /* <DEDUP_REMOVED lines=35> */
.L_x_8175:
        /* <DEDUP_REMOVED lines=8> */
[----:B------:R-:W-:-:S03]  /*15020*/  HFMA2 R28, -RZ, RZ, 1.875, 0 ;  /* 0x3f800000ff1c7431 */ /* 0x000fc600000001ff */
        /* <DEDUP_REMOVED lines=31> */
.L_x_8173:
[----:B------:R-:W-:-:S04]  /*15220*/  FFMA.FTZ R8, R24, R24, -1 ;  /* 0xbf80000018087423 */ /* 0x000fc80000010018 */
[----:B------:R-:W0:Y:S02]  /*15230*/  MUFU.SQRT R25, R8 ;  /* 0x0000000800197308 */ /* 0x000e240000002000 */
[----:B0-----:R-:W-:-:S06]  /*15240*/  FADD.FTZ R25, R24, R25 ;  /* 0x0000001918197221 */ /* 0x001fcc0000010000 */
[----:B------:R-:W0:Y:S02]  /*15250*/  MUFU.LG2 R25, R25 ;  /* 0x0000001900197308 */ /* 0x000e240000000c00 */
[----:B0-----:R-:W-:-:S07]  /*15260*/  FMUL.FTZ R10, R25, 0.69314718246459960938 ;  /* 0x3f317218190a7820 */ /* 0x001fce0000410000 */
.L_x_8174:
[----:B------:R-:W-:Y:S05]  /*15270*/  BSYNC.RECONVERGENT B0 ;  /* 0x0000000000007941 */ /* 0x000fea0003800200 */
.L_x_8172:
        /* <DEDUP_REMOVED lines=44> */
.L_x_8187:
[----:B------:R-:W-:Y:S05]  /*15540*/  BSYNC.RECONVERGENT B4 ;  /* 0x0000000000047941 */ /* 0x000fea0003800200 */
.L_x_8186:
[----:B------:R-:W-:-:S04]  /*15550*/  FADD.FTZ R0, R11, R0 ;  /* 0x000000000b007221 */ /* 0x000fc80000010000 */
[----:B------:R-:W-:-:S04]  /*15560*/  FMUL.FTZ R0, R0, R25 ;  /* 0x0000001900007220 */ /* 0x000fc80000410000 */
[----:B------:R2:W3:Y:S01]  /*15570*/  MUFU.SQRT R10, R0 ;  /* 0x00000000000a7308 */ /* 0x0004e20000002000 */
[----:B------:R-:W-:Y:S05]  /*15580*/  BRA `(.L_x_8184) ;  /* 0x00000000002c7947 */ /* 0x000fea0003800000 */
.L_x_8185:
        /* <DEDUP_REMOVED lines=10> */
[----:B------:R0:W1:Y:S02]  /*15630*/  @!P0 MUFU.SQRT R10, R25 ;  /* 0x00000019000a8308 */ /* 0x0000640000002000 */
.L_x_8184:
[----:B------:R-:W-:Y:S05]  /*15640*/  BSYNC.RECONVERGENT B1 ;  /* 0x0000000000017941 */ /* 0x000fea0003800200 */
.L_x_8182:
[----:B------:R-:W-:Y:S05]  /*15650*/  BSYNC.RELIABLE B0 ;  /* 0x0000000000007941 */ /* 0x000fea0003800100 */
.L_x_8181:
[----:B------:R-:W-:-:S13]  /*15660*/  ISETP.GE.AND P0, PT, R4, RZ, PT ;  /* 0x000000ff0400720c */ /* 0x000fda0003f06270 */
[----:B------:R-:W-:Y:S05]  /*15670*/  @!P0 BRA `(.L_x_8188) ;  /* 0x0000000000b88947 */ /* 0x000fea0003800000 */
[----:B------:R-:W-:Y:S01]  /*15680*/  FADD.FTZ R27, |R9|, -RZ ;  /* 0x800000ff091b7221 */ /* 0x000fe20000010200 */
[C---:B0123--:R-:W-:Y:S01]  /*15690*/  FADD.FTZ R0, |R10|.reuse, -RZ ;  /* 0x800000ff0a007221 */ /* 0x04ffe20000010200 */
        /* <DEDUP_REMOVED lines=14> */
[----:B-----5:R-:W-:Y:S05]  /*15780*/  CALL.REL.NOINC `($__internal_18_$__cuda_sm3x_div_rn_ftz_f32_slowpath) ;  /* 0x00000114003c7944 */ /* 0x020fea0003c00000 */
.L_x_8190:
[----:B------:R-:W-:Y:S05]  /*15790*/  BSYNC.RECONVERGENT B4 ;  /* 0x0000000000047941 */ /* 0x000fea0003800200 */
.L_x_8189:
        /* <DEDUP_REMOVED lines=28> */
.L_x_8188:
[----:B------:R-:W-:Y:S01]  /*15960*/  FADD.FTZ R9, -R9, -RZ ;  /* 0x800000ff09097221 */ /* 0x000fe20000010100 */
[C---:B-1-3--:R-:W-:Y:S01]  /*15970*/  FADD.FTZ R2, |R10|.reuse, -RZ ;  /* 0x800000ff0a027221 */ /* 0x04afe20000010200 */
[----:B------:R-:W-:Y:S02]  /*15980*/  BSSY.RECONVERGENT B4, `(.L_x_8192) ;  /* 0x0000010000047945 */ /* 0x000fe40003800200 */
[----:B------:R-:W-:Y:S01]  /*15990*/  FADD.FTZ R27, |R9|, -RZ ;  /* 0x800000ff091b7221 */ /* 0x000fe20000010200 */
[----:B------:R-:W-:-:S04]  /*159a0*/  FSETP.GT.FTZ.AND P2, PT, |R10|, |R9|, PT ;  /* 0x400000090a00720b */ /* 0x000fc80003f54200 */
[----:B------:R-:W-:Y:S02]  /*159b0*/  FSEL R4, R2, R27, P2 ;  /* 0x0000001b02047208 */ /* 0x000fe40001000000 */
[----:B------:R-:W-:Y:S02]  /*159c0*/  FSEL R27, R27, R2, P2 ;  /* 0x000000021b1b7208 */ /* 0x000fe40001000000 */
[----:B------:R-:W0:Y:S08]  /*159d0*/  MUFU.RCP R3, R4 ;  /* 0x0000000400037308 */ /* 0x000e300000001000 */
[----:B------:R-:W1:Y:S01]  /*159e0*/  FCHK P0, R27, R4 ;  /* 0x000000041b007302 */ /* 0x000e620000000000 */
[----:B0-2---:R-:W-:-:S04]  /*159f0*/  FFMA R0, -R4, R3, 1 ;  /* 0x3f80000004007423 */ /* 0x005fc80000000103 */
        /* <DEDUP_REMOVED lines=8> */
.L_x_8193:
[----:B------:R-:W-:Y:S05]  /*15a80*/  BSYNC.RECONVERGENT B4 ;  /* 0x0000000000047941 */ /* 0x000fea0003800200 */
.L_x_8192:
        /* <DEDUP_REMOVED lines=28> */
.L_x_8183:
[----:B------:R-:W-:-:S13]  /*15c50*/  ISETP.GE.AND P0, PT, R4, RZ, PT ;  /* 0x000000ff0400720c */ /* 0x000fda0003f06270 */
[----:B------:R-:W-:Y:S05]  /*15c60*/  @!P0 BRA `(.L_x_8194) ;  /* 0x0000000000708947 */ /* 0x000fea0003800000 */
        /* <DEDUP_REMOVED lines=28> */
.L_x_8194:
        /* <DEDUP_REMOVED lines=23> */
[----:B------:R-:W-:-:S03]  /*15fa0*/  HFMA2 R0, -RZ, RZ, 1.857421875, -1409 ;  /* 0x3f6ee581ff007431 */ /* 0x000fc600000001ff */
[----:B------:R-:W-:-:S05]  /*15fb0*/  FADD.FTZ R3, -R2, -RZ ;  /* 0x800000ff02037221 */ /* 0x000fca0000010100 */
[----:B------:R-:W-:-:S05]  /*15fc0*/  FSEL R3, R2, R3, P0 ;  /* 0x0000000302037208 */ /* 0x000fca0000000000 */
[----:B------:R-:W-:-:S04]  /*15fd0*/  @P1 FFMA.FTZ R2, R0, 1.6832555532455444336, R3 ;  /* 0x3fd774eb00021823 */ /* 0x000fc80000010003 */
[----:B------:R-:W-:-:S07]  /*15fe0*/  @P0 FADD.FTZ R2, R2, R2 ;  /* 0x0000000202020221 */ /* 0x000fce0000010000 */
.L_x_8191:
[----:B------:R-:W-:Y:S05]  /*15ff0*/  BSYNC.RECONVERGENT B3 ;  /* 0x0000000000037941 */ /* 0x000fea0003800200 */
.L_x_8180:
[----:B------:R-:W-:-:S13]  /*16000*/  ISETP.GE.AND P0, PT, R5, RZ, PT ;  /* 0x000000ff0500720c */ /* 0x000fda0003f06270 */
[----:B------:R-:W-:-:S07]  /*16010*/  @P0 FADD.FTZ R8, -R8, -RZ ;  /* 0x800000ff08080221 */ /* 0x000fce0000010100 */
.L_x_8160:
[----:B------:R-:W-:Y:S05]  /*16020*/  BSYNC.RECONVERGENT B2 ;  /* 0x0000000000027941 */ /* 0x000fea0003800200 */
.L_x_8158:
[----:B------:R-:W-:Y:S05]  /*16030*/  WARPSYNC.ALL ;  /* 0x0000000000007948 */ /* 0x000fea0003800000 */
[----:B------:R-:W-:Y:S01]  /*16040*/  FSETP.NAN.FTZ.AND P0, PT, |R2|, |R2|, PT ;  /* 0x400000020200720b */ /* 0x000fe20003f18200 */
[----:B------:R-:W-:Y:S01]  /*16050*/  BSSY.RECONVERGENT B0, `(.L_x_8195) ;  /* 0x000000c000007945 */ /* 0x000fe20003800200 */
[----:B------:R-:W-:Y:S02]  /*16060*/  FSETP.NAN.FTZ.AND P3, PT, |R6|, |R6|, PT ;  /* 0x400000060600720b */ /* 0x000fe40003f78200 */
[----:B------:R-:W-:Y:S02]  /*16070*/  FSETP.NAN.OR P2, PT, |R8|, |R8|, !P0 ;  /* 0x400000080800720b */ /* 0x000fe40004748600 */
[----:B------:R-:W-:-:S07]  /*16080*/  FSETP.NAN.FTZ.AND P1, PT, |R7|, |R7|, PT ;  /* 0x400000070700720b */ /* 0x000fce0003f38200 */
        /* <DEDUP_REMOVED lines=8> */
.L_x_8196:
[----:B------:R-:W-:Y:S05]  /*16110*/  BSYNC.RECONVERGENT B0 ;  /* 0x0000000000007941 */ /* 0x000fea0003800200 */
.L_x_8195:
        /* <DEDUP_REMOVED lines=20> */
.L_x_8198:
        /* <DEDUP_REMOVED lines=27> */
[-C--:B------:R-:W-:Y:S02]  /*16410*/  VIMNMX R24, PT, PT, R10, R27.reuse, !PT ;  /* 0x0000001b0a187248 */ /* 0x080fe40007fe0100 */
[----:B------:R-:W-:Y:S02]  /*16420*/  FSETP.NEU.FTZ.AND P0, PT, R4, +INF , PT ;  /* 0x7f8000000400780b */ /* 0x000fe40003f1d000 */
[----:B------:R-:W-:Y:S02]  /*16430*/  LOP3.LUT R4, R24, 0xfe000000, RZ, 0xc0, !PT ;  /* 0xfe00000018047812 */ /* 0x000fe400078ec0ff */
[----:B------:R-:W-:Y:S02]  /*16440*/  VIMNMX R10, PT, PT, R10, R27, PT ;  /* 0x0000001b0a0a7248 */ /* 0x000fe40003fe0100 */
[----:B------:R-:W-:Y:S02]  /*16450*/  LOP3.LUT R27, R4, 0x7e800000, RZ, 0x3c, !PT ;  /* 0x7e800000041b7812 */ /* 0x000fe400078e3cff */
[----:B------:R-:W-:-:S02]  /*16460*/  FSETP.NEU.FTZ.AND P1, PT, R10, RZ, PT ;  /* 0x000000ff0a00720b */ /* 0x000fc40003f3d000 */
[----:B------:R-:W-:Y:S01]  /*16470*/  FSEL R11, R11, +INF , P0 ;  /* 0x7f8000000b0b7808 */ /* 0x000fe20000000000 */
[-C--:B------:R-:W-:Y:S01]  /*16480*/  FMUL.FTZ R25, R10, R27.reuse ;  /* 0x0000001b0a197220 */ /* 0x080fe20000410000 */
[----:B------:R-:W-:-:S03]  /*16490*/  FMUL.FTZ R27, R24, R27 ;  /* 0x0000001b181b7220 */ /* 0x000fc60000410000 */
[----:B------:R-:W-:Y:S01]  /*164a0*/  FMUL.FTZ R26, R25, R25 ;  /* 0x00000019191a7220 */ /* 0x000fe20000410000 */
[----:B------:R-:W-:-:S03]  /*164b0*/  LOP3.LUT R25, R4, 0x800000, RZ, 0xfc, !PT ;  /* 0x0080000004197812 */ /* 0x000fc600078efcff */
        /* <DEDUP_REMOVED lines=31> */
.L_x_8208:
[----:B------:R-:W-:-:S04]  /*166b0*/  FADD.FTZ R10, -R2, R11 ;  /* 0x0000000b020a7221 */ /* 0x000fc80000010100 */
[----:B------:R-:W-:-:S07]  /*166c0*/  FMUL.FTZ R10, R10, 0.5 ;  /* 0x3f0000000a0a7820 */ /* 0x000fce0000410000 */
.L_x_8209:
[----:B------:R-:W-:Y:S05]  /*166d0*/  BSYNC.RECONVERGENT B1 ;  /* 0x0000000000017941 */ /* 0x000fea0003800200 */
.L_x_8207:
        /* <DEDUP_REMOVED lines=11> */
.L_x_8211:
[----:B------:R-:W-:-:S04]  /*16790*/  FADD.FTZ R27, R4, -R25 ;  /* 0x80000019041b7221 */ /* 0x000fc80000010000 */
[----:B------:R-:W-:-:S07]  /*167a0*/  FMUL.FTZ R27, R27, 0.5 ;  /* 0x3f0000001b1b7820 */ /* 0x000fce0000410000 */
.L_x_8212:
[----:B------:R-:W-:Y:S05]  /*167b0*/  BSYNC.RECONVERGENT B1 ;  /* 0x0000000000017941 */ /* 0x000fea0003800200 */
.L_x_8210:
        /* <DEDUP_REMOVED lines=35> */
.L_x_8206:
        /* <DEDUP_REMOVED lines=35> */
.L_x_8213:
[----:B------:R-:W-:-:S04]  /*16c20*/  FADD.FTZ R25, -R5, 1 ;  /* 0x3f80000005197421 */ /* 0x000fc80000010100 */
[----:B------:R-:W-:-:S06]  /*16c30*/  FMUL.FTZ R10, R2, R25 ;  /* 0x00000019020a7220 */ /* 0x000fcc0000410000 */
[----:B------:R-:W0:Y:S08]  /*16c40*/  MUFU.SQRT R10, R10 ;  /* 0x0000000a000a7308 */ /* 0x000e300000002000 */
[----:B0-----:R-:W0:Y:S02]  /*16c50*/  MUFU.RCP R26, R10 ;  /* 0x0000000a001a7308 */ /* 0x001e240000001000 */
[----:B0-----:R-:W-:Y:S01]  /*16c60*/  FMUL.FTZ R26, |R7|, R26 ;  /* 0x0000001a071a7220 */ /* 0x001fe20000410200 */
[----:B------:R-:W-:Y:S06]  /*16c70*/  BRA `(.L_x_8204) ;  /* 0x0000000000047947 */ /* 0x000fec0003800000 */
.L_x_8205:
[----:B------:R0:W1:Y:S02]  /*16c80*/  MUFU.SQRT R26, R0 ;  /* 0x00000000001a7308 */ /* 0x0000640000002000 */
.L_x_8204:
[----:B------:R-:W-:Y:S05]  /*16c90*/  BSYNC.RECONVERGENT B0 ;  /* 0x0000000000007941 */ /* 0x000fea0003800200 */
.L_x_8203:
        /* <DEDUP_REMOVED lines=41> */
.L_x_8218:
        /* <DEDUP_REMOVED lines=28> */
.L_x_8217:
        /* <DEDUP_REMOVED lines=23> */
.L_x_8224:
[----:B------:R-:W-:-:S04]  /*17260*/  FADD.FTZ R3, -R3, R4 ;  /* 0x0000000403037221 */ /* 0x000fc80000010100 */
[----:B------:R-:W-:-:S07]  /*17270*/  FMUL.FTZ R11, R3, 0.5 ;  /* 0x3f000000030b7820 */ /* 0x000fce0000410000 */
.L_x_8225:
[----:B------:R-:W-:Y:S05]  /*17280*/  BSYNC.RECONVERGENT B4 ;  /* 0x0000000000047941 */ /* 0x000fea0003800200 */
.L_x_8223:
[----:B------:R-:W-:Y:S01]  /*17290*/  FADD.FTZ R0, R11, R0 ;  /* 0x000000000b007221 */ /* 0x000fe20000010000 */
[----:B------:R-:W-:-:S04]  /*172a0*/  FADD.FTZ R3, R5, R24 ;  /* 0x0000001805037221 */ /* 0x000fc80000010000 */
[----:B------:R-:W-:-:S04]  /*172b0*/  FMUL.FTZ R0, R0, R3 ;  /* 0x0000000300007220 */ /* 0x000fc80000410000 */
[----:B------:R0:W1:Y:S01]  /*172c0*/  MUFU.SQRT R4, R0 ;  /* 0x0000000000047308 */ /* 0x0000620000002000 */
[----:B------:R-:W-:Y:S05]  /*172d0*/  BRA `(.L_x_8226) ;  /* 0x0000000000487947 */ /* 0x000fea0003800000 */
.L_x_8222:
        /* <DEDUP_REMOVED lines=12> */
.L_x_8221:
[----:B------:R-:W-:Y:S01]  /*173a0*/  FADD.FTZ R2, R24, 1 ;  /* 0x3f80000018027421 */ /* 0x000fe20000010000 */
[----:B------:R-:W-:Y:S01]  /*173b0*/  MUFU.SQRT R3, R0 ;  /* 0x0000000000037308 */ /* 0x000fe20000002000 */
[----:B------:R-:W-:Y:S02]  /*173c0*/  HFMA2 R5, -RZ, RZ, 1.875, 0 ;  /* 0x3f800000ff057431 */ /* 0x000fe400000001ff */
[----:B------:R-:W-:-:S06]  /*173d0*/  FMUL.FTZ R2, R2, 0.5 ;  /* 0x3f00000002027820 */ /* 0x000fcc0000410000 */
[----:B------:R-:W1:Y:S02]  /*173e0*/  MUFU.SQRT R2, R2 ;  /* 0x0000000200027308 */ /* 0x000e640000002000 */
[----:B-1----:R-:W-:-:S07]  /*173f0*/  FMUL.FTZ R4, R3, R2 ;  /* 0x0000000203047220 */ /* 0x002fce0000410000 */
.L_x_8226:
[----:B------:R-:W-:Y:S05]  /*17400*/  BSYNC.RECONVERGENT B1 ;  /* 0x0000000000017941 */ /* 0x000fea0003800200 */
.L_x_8220:
[----:B------:R-:W-:Y:S05]  /*17410*/  BRA `(.L_x_8227) ;  /* 0x0000000000087947 */ /* 0x000fea0003800000 */
.L_x_8216:
[----:B------:R-:W-:Y:S01]  /*17420*/  FMUL.FTZ R4, R24, 16777216 ;  /* 0x4b80000018047820 */ /* 0x000fe20000410000 */
[----:B------:R-:W-:-:S07]  /*17430*/  FMUL.FTZ R5, R5, 16777216 ;  /* 0x4b80000005057820 */ /* 0x000fce0000410000 */
.L_x_8227:
[----:B------:R-:W-:Y:S05]  /*17440*/  BSYNC.RELIABLE B0 ;  /* 0x0000000000007941 */ /* 0x000fea0003800100 */
.L_x_8215:
[----:B------:R-:W-:-:S13]  /*17450*/  ISETP.GT.AND P0, PT, R6, -0x1, PT ;  /* 0xffffffff0600780c */ /* 0x000fda0003f04270 */
[----:B------:R-:W-:Y:S05]  /*17460*/  @P0 BRA `(.L_x_8228) ;  /* 0x0000000000c00947 */ /* 0x000fea0003800000 */
[----:B------:R-:W-:Y:S01]  /*17470*/  FADD.FTZ R5, -R5, -RZ ;  /* 0x800000ff05057221 */ /* 0x000fe20000010100 */
[C---:B01----:R-:W-:Y:S01]  /*17480*/  FADD.FTZ R0, |R4|.reuse, -RZ ;  /* 0x800000ff04007221 */ /* 0x043fe20000010200 */
        /* <DEDUP_REMOVED lines=16> */
.L_x_8230:
[----:B------:R-:W-:Y:S05]  /*17590*/  BSYNC.RECONVERGENT B4 ;  /* 0x0000000000047941 */ /* 0x000fea0003800200 */
.L_x_8229:
        /* <DEDUP_REMOVED lines=29> */
.L_x_8228:
[----:B------:R-:W-:Y:S01]  /*17770*/  FADD.FTZ R27, |R5|, -RZ ;  /* 0x800000ff051b7221 */ /* 0x000fe20000010200 */
[C---:B-1----:R-:W-:Y:S01]  /*17780*/  FADD.FTZ R2, |R4|.reuse, -RZ ;  /* 0x800000ff04027221 */ /* 0x042fe20000010200 */
        /* <DEDUP_REMOVED lines=15> */
.L_x_8232:
[----:B------:R-:W-:Y:S05]  /*17880*/  BSYNC.RECONVERGENT B4 ;  /* 0x0000000000047941 */ /* 0x000fea0003800200 */
.L_x_8231:
        /* <DEDUP_REMOVED lines=28> */
.L_x_8219:
[----:B------:R-:W-:Y:S05]  /*17a50*/  BSYNC.RECONVERGENT B3 ;  /* 0x0000000000037941 */ /* 0x000fea0003800200 */
.L_x_8214:
[----:B------:R-:W-:-:S13]  /*17a60*/  ISETP.GE.AND P0, PT, R7, RZ, PT ;  /* 0x000000ff0700720c */ /* 0x000fda0003f06270 */
[----:B------:R-:W-:Y:S01]  /*17a70*/  @P0 FADD.FTZ R10, -R10, -RZ ;  /* 0x800000ff0a0a0221 */ /* 0x000fe20000010100 */
[----:B------:R-:W-:Y:S06]  /*17a80*/  BRA `(.L_x_8199) ;  /* 0x0000000800ec7947 */ /* 0x000fec0003800000 */
.L_x_8202:
[----:B------:R-:W-:Y:S01]  /*17a90*/  FADD.FTZ R0, -R6, 6.1232342629258392722e-17 ;  /* 0x248d313206007421 */ /* 0x000fe20000010100 */
[----:B------:R-:W-:-:S03]  /*17aa0*/  FADD.FTZ R10, -R7, -RZ ;  /* 0x800000ff070a7221 */ /* 0x000fc60000010100 */
[----:B------:R-:W-:Y:S01]  /*17ab0*/  FADD.FTZ R0, R0, 1.5707963705062866211 ;  /* 0x3fc90fdb00007421 */ /* 0x000fe20000010000 */
[----:B------:R-:W-:Y:S06]  /*17ac0*/  BRA `(.L_x_8199) ;  /* 0x0000000800dc7947 */ /* 0x000fec0003800000 */
.L_x_8201:
[----:B------:R-:W-:Y:S02]  /*17ad0*/  HFMA2 R0, -RZ, RZ, 0, 0 ;  /* 0x00000000ff007431 */ /* 0x000fe400000001ff */
[----:B------:R-:W-:Y:S01]  /*17ae0*/  FADD.FTZ R10, -R7, -RZ ;  /* 0x800000ff070a7221 */ /* 0x000fe20000010100 */
[----:B------:R-:W-:Y:S06]  /*17af0*/  BRA `(.L_x_8199) ;  /* 0x0000000800d07947 */ /* 0x000fec0003800000 */
.L_x_8200:
        /* <DEDUP_REMOVED lines=26> */
.L_x_8237:
[----:B------:R-:W-:Y:S05]  /*17ca0*/  BSYNC.RECONVERGENT B4 ;  /* 0x0000000000047941 */ /* 0x000fea0003800200 */
.L_x_8236:
        /* <DEDUP_REMOVED lines=29> */
.L_x_8235:
        /* <DEDUP_REMOVED lines=28> */
.L_x_8240:
[----:B------:R-:W-:Y:S05]  /*18040*/  BSYNC.RECONVERGENT B4 ;  /* 0x0000000000047941 */ /* 0x000fea0003800200 */
.L_x_8239:
        /* <DEDUP_REMOVED lines=29> */
.L_x_8234:
        /* <DEDUP_REMOVED lines=33> */
.L_x_8242:
[----:B------:R-:W-:Y:S05]  /*18430*/  BSYNC.RECONVERGENT B4 ;  /* 0x0000000000047941 */ /* 0x000fea0003800200 */
.L_x_8241:
        /* <DEDUP_REMOVED lines=27> */
.L_x_8238:
[----:B------:R-:W-:Y:S05]  /*185f0*/  BSYNC.RECONVERGENT B3 ;  /* 0x0000000000037941 */ /* 0x000fea0003800200 */
.L_x_8233:
[----:B------:R-:W-:Y:S01]  /*18600*/  ISETP.GE.AND P0, PT, R7, RZ, PT ;  /* 0x000000ff0700720c */ /* 0x000fe20003f06270 */
[----:B------:R-:W-:Y:S01]  /*18610*/  FADD.FTZ R10, R10, 0.69314718246459960938 ;  /* 0x3f3172180a0a7421 */ /* 0x000fe20000010000 */
[----:B------:R-:W-:-:S11]  /*18620*/  FADD.FTZ R0, |R0|, -RZ ;  /* 0x800000ff00007221 */ /* 0x000fd60000010200 */
[----:B------:R-:W-:-:S07]  /*18630*/  @P0 FADD.FTZ R10, -R10, -RZ ;  /* 0x800000ff0a0a0221 */ /* 0x000fce0000010100 */
.L_x_8199:
[----:B------:R-:W-:Y:S05]  /*18640*/  BSYNC.RECONVERGENT B2 ;  /* 0x0000000000027941 */ /* 0x000fea0003800200 */
.L_x_8197:
[----:B------:R-:W-:Y:S05]  /*18650*/  WARPSYNC.ALL ;  /* 0x0000000000007948 */ /* 0x000fea0003800000 */
[----:B------:R-:W-:Y:S01]  /*18660*/  FSETP.NAN.FTZ.AND P0, PT, |R0|, |R0|, PT ;  /* 0x400000000000720b */ /* 0x000fe20003f18200 */
[----:B------:R-:W-:Y:S01]  /*18670*/  BSSY.RECONVERGENT B0, `(.L_x_8243) ;  /* 0x000000c000007945 */ /* 0x000fe20003800200 */
[----:B-----5:R-:W-:Y:S02]  /*18680*/  FSETP.NAN.FTZ.AND P3, PT, |R20|, |R20|, PT ;  /* 0x400000141400720b */ /* 0x020fe40003f78200 */
        /* <DEDUP_REMOVED lines=10> */
.L_x_8244:
[----:B------:R-:W-:Y:S05]  /*18730*/  BSYNC.RECONVERGENT B0 ;  /* 0x0000000000007941 */ /* 0x000fea0003800200 */
.L_x_8243:
        /* <DEDUP_REMOVED lines=20> */
.L_x_8246:
        /* <DEDUP_REMOVED lines=69> */
.L_x_8256:
[----:B------:R-:W-:-:S04]  /*18cd0*/  FADD.FTZ R4, -R0, R7 ;  /* 0x0000000700047221 */ /* 0x000fc80000010100 */
[----:B------:R-:W-:-:S07]  /*18ce0*/  FMUL.FTZ R4, R4, 0.5 ;  /* 0x3f00000004047820 */ /* 0x000fce0000410000 */
.L_x_8257:
[----:B------:R-:W-:Y:S05]  /*18cf0*/  BSYNC.RECONVERGENT B1 ;  /* 0x0000000000017941 */ /* 0x000fea0003800200 */
.L_x_8255:
        /* <DEDUP_REMOVED lines=11> */
.L_x_8259:
[----:B------:R-:W-:-:S04]  /*18db0*/  FADD.FTZ R27, R2, -R27 ;  /* 0x8000001b021b7221 */ /* 0x000fc80000010000 */
[----:B------:R-:W-:-:S07]  /*18dc0*/  FMUL.FTZ R27, R27, 0.5 ;  /* 0x3f0000001b1b7820 */ /* 0x000fce0000410000 */
.L_x_8260:
[----:B------:R-:W-:Y:S05]  /*18dd0*/  BSYNC.RECONVERGENT B1 ;  /* 0x0000000000017941 */ /* 0x000fea0003800200 */
.L_x_8258:
        /* <DEDUP_REMOVED lines=35> */
.L_x_8254:
        /* <DEDUP_REMOVED lines=35> */
.L_x_8261:
[----:B------:R-:W-:-:S04]  /*19240*/  FADD.FTZ R27, -R6, 1 ;  /* 0x3f800000061b7421 */ /* 0x000fc80000010100 */
[----:B------:R-:W-:-:S06]  /*19250*/  FMUL.FTZ R4, R0, R27 ;  /* 0x0000001b00047220 */ /* 0x000fcc0000410000 */
[----:B------:R-:W0:Y:S08]  /*19260*/  MUFU.SQRT R4, R4 ;  /* 0x0000000400047308 */ /* 0x000e300000002000 */
[----:B0-----:R-:W0:Y:S02]  /*19270*/  MUFU.RCP R26, R4 ;  /* 0x00000004001a7308 */ /* 0x001e240000001000 */
[----:B0-----:R-:W-:Y:S01]  /*19280*/  FMUL.FTZ R26, |R21|, R26 ;  /* 0x0000001a151a7220 */ /* 0x001fe20000410200 */
[----:B------:R-:W-:Y:S06]  /*19290*/  BRA `(.L_x_8252) ;  /* 0x0000000000047947 */ /* 0x000fec0003800000 */
.L_x_8253:
[----:B------:R0:W1:Y:S02]  /*192a0*/  MUFU.SQRT R26, R3 ;  /* 0x00000003001a7308 */ /* 0x0000640000002000 */
.L_x_8252:
[----:B------:R-:W-:Y:S05]  /*192b0*/  BSYNC.RECONVERGENT B0 ;  /* 0x0000000000007941 */ /* 0x000fea0003800200 */
.L_x_8251:
        /* <DEDUP_REMOVED lines=41> */
.L_x_8266:
        /* <DEDUP_REMOVED lines=28> */
.L_x_8265:
        /* <DEDUP_REMOVED lines=23> */
.L_x_8272:
[----:B------:R-:W-:-:S04]  /*19880*/  FADD.FTZ R2, -R5, R2 ;  /* 0x0000000205027221 */ /* 0x000fc80000010100 */
[----:B0-----:R-:W-:-:S07]  /*19890*/  FMUL.FTZ R3, R2, 0.5 ;  /* 0x3f00000002037820 */ /* 0x001fce0000410000 */
.L_x_8273:
[----:B------:R-:W-:Y:S05]  /*198a0*/  BSYNC.RECONVERGENT B4 ;  /* 0x0000000000047941 */ /* 0x000fea0003800200 */
.L_x_8271:
[----:B------:R-:W-:Y:S01]  /*198b0*/  FADD.FTZ R0, R3, R0 ;  /* 0x0000000003007221 */ /* 0x000fe20000010000 */
[----:B------:R-:W-:-:S04]  /*198c0*/  FADD.FTZ R25, R6, R25 ;  /* 0x0000001906197221 */ /* 0x000fc80000010000 */
[----:B------:R-:W-:-:S04]  /*198d0*/  FMUL.FTZ R0, R0, R25 ;  /* 0x0000001900007220 */ /* 0x000fc80000410000 */
[----:B------:R0:W1:Y:S01]  /*198e0*/  MUFU.SQRT R5, R0 ;  /* 0x0000000000057308 */ /* 0x0000620000002000 */
[----:B------:R-:W-:Y:S05]  /*198f0*/  BRA `(.L_x_8274) ;  /* 0x0000000000487947 */ /* 0x000fea0003800000 */
.L_x_8270:
        /* <DEDUP_REMOVED lines=12> */
.L_x_8269:
[----:B------:R-:W-:Y:S01]  /*199c0*/  FADD.FTZ R0, R25, 1 ;  /* 0x3f80000019007421 */ /* 0x000fe20000010000 */
[----:B0-----:R-:W-:Y:S01]  /*199d0*/  MUFU.SQRT R3, R3 ;  /* 0x0000000300037308 */ /* 0x001fe20000002000 */
[----:B------:R-:W-:Y:S02]  /*199e0*/  HFMA2 R6, -RZ, RZ, 1.875, 0 ;  /* 0x3f800000ff067431 */ /* 0x000fe400000001ff */
[----:B------:R-:W-:-:S06]  /*199f0*/  FMUL.FTZ R0, R0, 0.5 ;  /* 0x3f00000000007820 */ /* 0x000fcc0000410000 */
[----:B------:R-:W0:Y:S02]  /*19a00*/  MUFU.SQRT R0, R0 ;  /* 0x0000000000007308 */ /* 0x000e240000002000 */
[----:B0-----:R-:W-:-:S07]  /*19a10*/  FMUL.FTZ R5, R3, R0 ;  /* 0x0000000003057220 */ /* 0x001fce0000410000 */
.L_x_8274:
[----:B------:R-:W-:Y:S05]  /*19a20*/  BSYNC.RECONVERGENT B1 ;  /* 0x0000000000017941 */ /* 0x000fea0003800200 */
.L_x_8268:
[----:B------:R-:W-:Y:S05]  /*19a30*/  BRA `(.L_x_8275) ;  /* 0x0000000000087947 */ /* 0x000fea0003800000 */
.L_x_8264:
[----:B------:R-:W-:Y:S01]  /*19a40*/  FMUL.FTZ R5, R25, 16777216 ;  /* 0x4b80000019057820 */ /* 0x000fe20000410000 */
[----:B------:R-:W-:-:S07]  /*19a50*/  FMUL.FTZ R6, R6, 16777216 ;  /* 0x4b80000006067820 */ /* 0x000fce0000410000 */
.L_x_8275:
[----:B------:R-:W-:Y:S05]  /*19a60*/  BSYNC.RELIABLE B0 ;  /* 0x0000000000007941 */ /* 0x000fea0003800100 */
.L_x_8263:
        /* <DEDUP_REMOVED lines=20> */
.L_x_8278:
[----:B------:R-:W-:Y:S05]  /*19bb0*/  BSYNC.RECONVERGENT B4 ;  /* 0x0000000000047941 */ /* 0x000fea0003800200 */
.L_x_8277:
        /* <DEDUP_REMOVED lines=29> */
.L_x_8276:
        /* <DEDUP_REMOVED lines=17> */
.L_x_8280:
[----:B------:R-:W-:Y:S05]  /*19ea0*/  BSYNC.RECONVERGENT B4 ;  /* 0x0000000000047941 */ /* 0x000fea0003800200 */
.L_x_8279:
        /* <DEDUP_REMOVED lines=28> */
.L_x_8267:
[----:B------:R-:W-:Y:S05]  /*1a070*/  BSYNC.RECONVERGENT B3 ;  /* 0x0000000000037941 */ /* 0x000fea0003800200 */
.L_x_8262:
[----:B------:R-:W-:-:S13]  /*1a080*/  ISETP.GE.AND P0, PT, R21, RZ, PT ;  /* 0x000000ff1500720c */ /* 0x000fda0003f06270 */
[----:B------:R-:W-:Y:S01]  /*1a090*/  @P0 FADD.FTZ R4, -R4, -RZ ;  /* 0x800000ff04040221 */ /* 0x000fe20000010100 */
[----:B------:R-:W-:Y:S06]  /*1a0a0*/  BRA `(.L_x_8247) ;  /* 0x0000000800ec7947 */ /* 0x000fec0003800000 */
.L_x_8250:
[----:B------:R-:W-:Y:S01]  /*1a0b0*/  FADD.FTZ R0, -R20, 6.1232342629258392722e-17 ;  /* 0x248d313214007421 */ /* 0x000fe20000010100 */
[----:B------:R-:W-:-:S03]  /*1a0c0*/  FADD.FTZ R4, -R21, -RZ ;  /* 0x800000ff15047221 */ /* 0x000fc60000010100 */
[----:B------:R-:W-:Y:S01]  /*1a0d0*/  FADD.FTZ R0, R0, 1.5707963705062866211 ;  /* 0x3fc90fdb00007421 */ /* 0x000fe20000010000 */
[----:B------:R-:W-:Y:S06]  /*1a0e0*/  BRA `(.L_x_8247) ;  /* 0x0000000800dc7947 */ /* 0x000fec0003800000 */
.L_x_8249:
[----:B------:R-:W-:Y:S02]  /*1a0f0*/  HFMA2 R0, -RZ, RZ, 0, 0 ;  /* 0x00000000ff007431 */ /* 0x000fe400000001ff */
[----:B------:R-:W-:Y:S01]  /*1a100*/  FADD.FTZ R4, -R21, -RZ ;  /* 0x800000ff15047221 */ /* 0x000fe20000010100 */
[----:B------:R-:W-:Y:S06]  /*1a110*/  BRA `(.L_x_8247) ;  /* 0x0000000800d07947 */ /* 0x000fec0003800000 */
.L_x_8248:
        /* <DEDUP_REMOVED lines=26> */
.L_x_8285:
[----:B------:R-:W-:Y:S05]  /*1a2c0*/  BSYNC.RECONVERGENT B4 ;  /* 0x0000000000047941 */ /* 0x000fea0003800200 */
.L_x_8284:
        /* <DEDUP_REMOVED lines=29> */
.L_x_8283:
        /* <DEDUP_REMOVED lines=28> */
.L_x_8288:
[----:B------:R-:W-:Y:S05]  /*1a660*/  BSYNC.RECONVERGENT B4 ;  /* 0x0000000000047941 */ /* 0x000fea0003800200 */
.L_x_8287:
        /* <DEDUP_REMOVED lines=29> */
.L_x_8282:
        /* <DEDUP_REMOVED lines=33> */
.L_x_8290:
[----:B------:R-:W-:Y:S05]  /*1aa50*/  BSYNC.RECONVERGENT B4 ;  /* 0x0000000000047941 */ /* 0x000fea0003800200 */
.L_x_8289:
        /* <DEDUP_REMOVED lines=27> */
.L_x_8286:
[----:B------:R-:W-:Y:S05]  /*1ac10*/  BSYNC.RECONVERGENT B3 ;  /* 0x0000000000037941 */ /* 0x000fea0003800200 */
.L_x_8281:
[----:B------:R-:W-:Y:S01]  /*1ac20*/  ISETP.GE.AND P0, PT, R21, RZ, PT ;  /* 0x000000ff1500720c */ /* 0x000fe20003f06270 */
[----:B------:R-:W-:Y:S01]  /*1ac30*/  FADD.FTZ R4, R4, 0.69314718246459960938 ;  /* 0x3f31721804047421 */ /* 0x000fe20000010000 */
[----:B------:R-:W-:-:S11]  /*1ac40*/  FADD.FTZ R0, |R0|, -RZ ;  /* 0x800000ff00007221 */ /* 0x000fd60000010200 */
[----:B------:R-:W-:-:S07]  /*1ac50*/  @P0 FADD.FTZ R4, -R4, -RZ ;  /* 0x800000ff04040221 */ /* 0x000fce0000010100 */
.L_x_8247:
[----:B------:R-:W-:Y:S05]  /*1ac60*/  BSYNC.RECONVERGENT B2 ;  /* 0x0000000000027941 */ /* 0x000fea0003800200 */
.L_x_8245:
        /* <DEDUP_REMOVED lines=14> */
.L_x_8292:
[----:B------:R-:W-:Y:S05]  /*1ad50*/  BSYNC.RECONVERGENT B0 ;  /* 0x0000000000007941 */ /* 0x000fea0003800200 */
.L_x_8291:
        /* <DEDUP_REMOVED lines=20> */
.L_x_8294:
        /* <DEDUP_REMOVED lines=69> */
.L_x_8304:
[----:B------:R-:W-:-:S04]  /*1b2f0*/  FADD.FTZ R6, -R0, R21 ;  /* 0x0000001500067221 */ /* 0x000fc80000010100 */
[----:B------:R-:W-:-:S07]  /*1b300*/  FMUL.FTZ R6, R6, 0.5 ;  /* 0x3f00000006067820 */ /* 0x000fce0000410000 */
.L_x_8305:
[----:B------:R-:W-:Y:S05]  /*1b310*/  BSYNC.RECONVERGENT B1 ;  /* 0x0000000000017941 */ /* 0x000fea0003800200 */
.L_x_8303:
        /* <DEDUP_REMOVED lines=11> */
.L_x_8307:
[----:B------:R-:W-:-:S04]  /*1b3d0*/  FADD.FTZ R27, R2, -R27 ;  /* 0x8000001b021b7221 */ /* 0x000fc80000010000 */
[----:B------:R-:W-:-:S07]  /*1b3e0*/  FMUL.FTZ R27, R27, 0.5 ;  /* 0x3f0000001b1b7820 */ /* 0x000fce0000410000 */
.L_x_8308:
[----:B------:R-:W-:Y:S05]  /*1b3f0*/  BSYNC.RECONVERGENT B1 ;  /* 0x0000000000017941 */ /* 0x000fea0003800200 */
.L_x_8306:
        /* <DEDUP_REMOVED lines=35> */
.L_x_8302:
        /* <DEDUP_REMOVED lines=35> */
.L_x_8309:
[----:B------:R-:W-:-:S04]  /*1b860*/  FADD.FTZ R27, -R20, 1 ;  /* 0x3f800000141b7421 */ /* 0x000fc80000010100 */
[----:B------:R-:W-:-:S06]  /*1b870*/  FMUL.FTZ R6, R0, R27 ;  /* 0x0000001b00067220 */ /* 0x000fcc0000410000 */
[----:B------:R-:W0:Y:S08]  /*1b880*/  MUFU.SQRT R6, R6 ;  /* 0x0000000600067308 */ /* 0x000e300000002000 */
[----:B0-----:R-:W0:Y:S02]  /*1b890*/  MUFU.RCP R26, R6 ;  /* 0x00000006001a7308 */ /* 0x001e240000001000 */
[----:B0-----:R-:W-:Y:S01]  /*1b8a0*/  FMUL.FTZ R26, |R23|, R26 ;  /* 0x0000001a171a7220 */ /* 0x001fe20000410200 */
[----:B------:R-:W-:Y:S06]  /*1b8b0*/  BRA `(.L_x_8300) ;  /* 0x0000000000047947 */ /* 0x000fec0003800000 */
.L_x_8301:
[----:B------:R0:W1:Y:S02]  /*1b8c0*/  MUFU.SQRT R26, R3 ;  /* 0x00000003001a7308 */ /* 0x0000640000002000 */
.L_x_8300:
[----:B------:R-:W-:Y:S05]  /*1b8d0*/  BSYNC.RECONVERGENT B0 ;  /* 0x0000000000007941 */ /* 0x000fea0003800200 */
.L_x_8299:
        /* <DEDUP_REMOVED lines=41> */
.L_x_8314:
        /* <DEDUP_REMOVED lines=28> */
.L_x_8313:
        /* <DEDUP_REMOVED lines=23> */
.L_x_8320:
[----:B------:R-:W-:-:S04]  /*1bea0*/  FADD.FTZ R2, -R7, R2 ;  /* 0x0000000207027221 */ /* 0x000fc80000010100 */
[----:B0-----:R-:W-:-:S07]  /*1beb0*/  FMUL.FTZ R3, R2, 0.5 ;  /* 0x3f00000002037820 */ /* 0x001fce0000410000 */
.L_x_8321:
[----:B------:R-:W-:Y:S05]  /*1bec0*/  BSYNC.RECONVERGENT B4 ;  /* 0x0000000000047941 */ /* 0x000fea0003800200 */
.L_x_8319:
[----:B------:R-:W-:Y:S01]  /*1bed0*/  FADD.FTZ R0, R3, R0 ;  /* 0x0000000003007221 */ /* 0x000fe20000010000 */
[----:B------:R-:W-:-:S04]  /*1bee0*/  FADD.FTZ R25, R20, R25 ;  /* 0x0000001914197221 */ /* 0x000fc80000010000 */
[----:B------:R-:W-:-:S04]  /*1bef0*/  FMUL.FTZ R0, R0, R25 ;  /* 0x0000001900007220 */ /* 0x000fc80000410000 */
[----:B------:R0:W1:Y:S01]  /*1bf00*/  MUFU.SQRT R7, R0 ;  /* 0x0000000000077308 */ /* 0x0000620000002000 */
[----:B------:R-:W-:Y:S05]  /*1bf10*/  BRA `(.L_x_8322) ;  /* 0x0000000000487947 */ /* 0x000fea0003800000 */
.L_x_8318:
        /* <DEDUP_REMOVED lines=12> */
.L_x_8317:
[----:B------:R-:W-:Y:S01]  /*1bfe0*/  FADD.FTZ R0, R25, 1 ;  /* 0x3f80000019007421 */ /* 0x000fe20000010000 */
[----:B0-----:R-:W-:Y:S01]  /*1bff0*/  MUFU.SQRT R3, R3 ;  /* 0x0000000300037308 */ /* 0x001fe20000002000 */
[----:B------:R-:W-:Y:S02]  /*1c000*/  HFMA2 R20, -RZ, RZ, 1.875, 0 ;  /* 0x3f800000ff147431 */ /* 0x000fe400000001ff */
[----:B------:R-:W-:-:S06]  /*1c010*/  FMUL.FTZ R0, R0, 0.5 ;  /* 0x3f00000000007820 */ /* 0x000fcc0000410000 */
[----:B------:R-:W0:Y:S02]  /*1c020*/  MUFU.SQRT R0, R0 ;  /* 0x0000000000007308 */ /* 0x000e240000002000 */
[----:B0-----:R-:W-:-:S07]  /*1c030*/  FMUL.FTZ R7, R3, R0 ;  /* 0x0000000003077220 */ /* 0x001fce0000410000 */
.L_x_8322:
[----:B------:R-:W-:Y:S05]  /*1c040*/  BSYNC.RECONVERGENT B1 ;  /* 0x0000000000017941 */ /* 0x000fea0003800200 */
.L_x_8316:
[----:B------:R-:W-:Y:S05]  /*1c050*/  BRA `(.L_x_8323) ;  /* 0x0000000000087947 */ /* 0x000fea0003800000 */
.L_x_8312:
[----:B------:R-:W-:Y:S01]  /*1c060*/  FMUL.FTZ R7, R25, 16777216 ;  /* 0x4b80000019077820 */ /* 0x000fe20000410000 */
[----:B------:R-:W-:-:S07]  /*1c070*/  FMUL.FTZ R20, R20, 16777216 ;  /* 0x4b80000014147820 */ /* 0x000fce0000410000 */
.L_x_8323:
[----:B------:R-:W-:Y:S05]  /*1c080*/  BSYNC.RELIABLE B0 ;  /* 0x0000000000007941 */ /* 0x000fea0003800100 */
.L_x_8311:
        /* <DEDUP_REMOVED lines=20> */
.L_x_8326:
[----:B------:R-:W-:Y:S05]  /*1c1d0*/  BSYNC.RECONVERGENT B4 ;  /* 0x0000000000047941 */ /* 0x000fea0003800200 */
.L_x_8325:
        /* <DEDUP_REMOVED lines=29> */
.L_x_8324:
        /* <DEDUP_REMOVED lines=17> */
.L_x_8328:
[----:B------:R-:W-:Y:S05]  /*1c4c0*/  BSYNC.RECONVERGENT B4 ;  /* 0x0000000000047941 */ /* 0x000fea0003800200 */
.L_x_8327:
        /* <DEDUP_REMOVED lines=28> */
.L_x_8315:
[----:B------:R-:W-:Y:S05]  /*1c690*/  BSYNC.RECONVERGENT B3 ;  /* 0x0000000000037941 */ /* 0x000fea0003800200 */
.L_x_8310:
[----:B------:R-:W-:-:S13]  /*1c6a0*/  ISETP.GE.AND P0, PT, R23, RZ, PT ;  /* 0x000000ff1700720c */ /* 0x000fda0003f06270 */
[----:B------:R-:W-:Y:S01]  /*1c6b0*/  @P0 FADD.FTZ R6, -R6, -RZ ;  /* 0x800000ff06060221 */ /* 0x000fe20000010100 */
[----:B------:R-:W-:Y:S06]  /*1c6c0*/  BRA `(.L_x_8295) ;  /* 0x0000000800ec7947 */ /* 0x000fec0003800000 */
.L_x_8298:
[----:B------:R-:W-:Y:S01]  /*1c6d0*/  FADD.FTZ R0, -R22, 6.1232342629258392722e-17 ;  /* 0x248d313216007421 */ /* 0x000fe20000010100 */
[----:B------:R-:W-:-:S03]  /*1c6e0*/  FADD.FTZ R6, -R23, -RZ ;  /* 0x800000ff17067221 */ /* 0x000fc60000010100 */
[----:B------:R-:W-:Y:S01]  /*1c6f0*/  FADD.FTZ R0, R0, 1.5707963705062866211 ;  /* 0x3fc90fdb00007421 */ /* 0x000fe20000010000 */
[----:B------:R-:W-:Y:S06]  /*1c700*/  BRA `(.L_x_8295) ;  /* 0x0000000800dc7947 */ /* 0x000fec0003800000 */
.L_x_8297:
[----:B------:R-:W-:Y:S02]  /*1c710*/  HFMA2 R0, -RZ, RZ, 0, 0 ;  /* 0x00000000ff007431 */ /* 0x000fe400000001ff */
[----:B------:R-:W-:Y:S01]  /*1c720*/  FADD.FTZ R6, -R23, -RZ ;  /* 0x800000ff17067221 */ /* 0x000fe20000010100 */
[----:B------:R-:W-:Y:S06]  /*1c730*/  BRA `(.L_x_8295) ;  /* 0x0000000800d07947 */ /* 0x000fec0003800000 */
.L_x_8296:
        /* <DEDUP_REMOVED lines=26> */
.L_x_8333:
[----:B------:R-:W-:Y:S05]  /*1c8e0*/  BSYNC.RECONVERGENT B4 ;  /* 0x0000000000047941 */ /* 0x000fea0003800200 */
.L_x_8332:
        /* <DEDUP_REMOVED lines=29> */
.L_x_8331:
        /* <DEDUP_REMOVED lines=28> */
.L_x_8336:
[----:B------:R-:W-:Y:S05]  /*1cc80*/  BSYNC.RECONVERGENT B4 ;  /* 0x0000000000047941 */ /* 0x000fea0003800200 */
.L_x_8335:
        /* <DEDUP_REMOVED lines=29> */
.L_x_8330:
        /* <DEDUP_REMOVED lines=33> */
.L_x_8338:
[----:B------:R-:W-:Y:S05]  /*1d070*/  BSYNC.RECONVERGENT B4 ;  /* 0x0000000000047941 */ /* 0x000fea0003800200 */
.L_x_8337:
        /* <DEDUP_REMOVED lines=27> */
.L_x_8334:
[----:B------:R-:W-:Y:S05]  /*1d230*/  BSYNC.RECONVERGENT B3 ;  /* 0x0000000000037941 */ /* 0x000fea0003800200 */
.L_x_8329:
[----:B------:R-:W-:Y:S01]  /*1d240*/  ISETP.GE.AND P0, PT, R23, RZ, PT ;  /* 0x000000ff1700720c */ /* 0x000fe20003f06270 */
[----:B------:R-:W-:Y:S01]  /*1d250*/  FADD.FTZ R6, R6, 0.69314718246459960938 ;  /* 0x3f31721806067421 */ /* 0x000fe20000010000 */
[----:B------:R-:W-:-:S11]  /*1d260*/  FADD.FTZ R0, |R0|, -RZ ;  /* 0x800000ff00007221 */ /* 0x000fd60000010200 */
[----:B------:R-:W-:-:S07]  /*1d270*/  @P0 FADD.FTZ R6, -R6, -RZ ;  /* 0x800000ff06060221 */ /* 0x000fce0000010100 */
.L_x_8295:
[----:B------:R-:W-:Y:S05]  /*1d280*/  BSYNC.RECONVERGENT B2 ;  /* 0x0000000000027941 */ /* 0x000fea0003800200 */
.L_x_8293:
        /* <DEDUP_REMOVED lines=14> */
.L_x_8340:
[----:B------:R-:W-:Y:S05]  /*1d370*/  BSYNC.RECONVERGENT B0 ;  /* 0x0000000000007941 */ /* 0x000fea0003800200 */
.L_x_8339:
        /* <DEDUP_REMOVED lines=20> */
.L_x_8342:
        /* <DEDUP_REMOVED lines=69> */
.L_x_8352:
[----:B------:R-:W-:-:S04]  /*1d910*/  FADD.FTZ R20, -R0, R23 ;  /* 0x0000001700147221 */ /* 0x000fc80000010100 */
[----:B------:R-:W-:-:S07]  /*1d920*/  FMUL.FTZ R20, R20, 0.5 ;  /* 0x3f00000014147820 */ /* 0x000fce0000410000 */
.L_x_8353:
[----:B------:R-:W-:Y:S05]  /*1d930*/  BSYNC.RECONVERGENT B1 ;  /* 0x0000000000017941 */ /* 0x000fea0003800200 */
.L_x_8351:
        /* <DEDUP_REMOVED lines=11> */
.L_x_8355:
[----:B------:R-:W-:-:S04]  /*1d9f0*/  FADD.FTZ R27, R2, -R27 ;  /* 0x8000001b021b7221 */ /* 0x000fc80000010000 */
[----:B------:R-:W-:-:S07]  /*1da00*/  FMUL.FTZ R27, R27, 0.5 ;  /* 0x3f0000001b1b7820 */ /* 0x000fce0000410000 */
.L_x_8356:
[----:B------:R-:W-:Y:S05]  /*1da10*/  BSYNC.RECONVERGENT B1 ;  /* 0x0000000000017941 */ /* 0x000fea0003800200 */
.L_x_8354:
        /* <DEDUP_REMOVED lines=35> */
.L_x_8350:
        /* <DEDUP_REMOVED lines=35> */
.L_x_8357:
[----:B------:R-:W-:-:S04]  /*1de80*/  FADD.FTZ R27, -R22, 1 ;  /* 0x3f800000161b7421 */ /* 0x000fc80000010100 */
[----:B------:R-:W-:-:S06]  /*1de90*/  FMUL.FTZ R20, R0, R27 ;  /* 0x0000001b00147220 */ /* 0x000fcc0000410000 */
[----:B------:R-:W0:Y:S08]  /*1dea0*/  MUFU.SQRT R20, R20 ;  /* 0x0000001400147308 */ /* 0x000e300000002000 */
[----:B0-----:R-:W0:Y:S02]  /*1deb0*/  MUFU.RCP R26, R20 ;  /* 0x00000014001a7308 */ /* 0x001e240000001000 */
[----:B0-----:R-:W-:Y:S01]  /*1dec0*/  FMUL.FTZ R26, |R17|, R26 ;  /* 0x0000001a111a7220 */ /* 0x001fe20000410200 */
[----:B------:R-:W-:Y:S06]  /*1ded0*/  BRA `(.L_x_8348) ;  /* 0x0000000000047947 */ /* 0x000fec0003800000 */
.L_x_8349:
[----:B------:R0:W1:Y:S02]  /*1dee0*/  MUFU.SQRT R26, R3 ;  /* 0x00000003001a7308 */ /* 0x0000640000002000 */
.L_x_8348:
[----:B------:R-:W-:Y:S05]  /*1def0*/  BSYNC.RECONVERGENT B0 ;  /* 0x0000000000007941 */ /* 0x000fea0003800200 */
.L_x_8347:
        /* <DEDUP_REMOVED lines=41> */
.L_x_8362:
        /* <DEDUP_REMOVED lines=28> */
.L_x_8361:
        /* <DEDUP_REMOVED lines=23> */
.L_x_8368:
[----:B------:R-:W-:-:S04]  /*1e4c0*/  FADD.FTZ R2, -R21, R2 ;  /* 0x0000000215027221 */ /* 0x000fc80000010100 */
[----:B0-----:R-:W-:-:S07]  /*1e4d0*/  FMUL.FTZ R3, R2, 0.5 ;  /* 0x3f00000002037820 */ /* 0x001fce0000410000 */
.L_x_8369:
[----:B------:R-:W-:Y:S05]  /*1e4e0*/  BSYNC.RECONVERGENT B4 ;  /* 0x0000000000047941 */ /* 0x000fea0003800200 */
.L_x_8367:
[----:B------:R-:W-:Y:S01]  /*1e4f0*/  FADD.FTZ R0, R3, R0 ;  /* 0x0000000003007221 */ /* 0x000fe20000010000 */
[----:B------:R-:W-:-:S04]  /*1e500*/  FADD.FTZ R25, R22, R25 ;  /* 0x0000001916197221 */ /* 0x000fc80000010000 */
[----:B------:R-:W-:-:S04]  /*1e510*/  FMUL.FTZ R0, R0, R25 ;  /* 0x0000001900007220 */ /* 0x000fc80000410000 */
[----:B------:R0:W1:Y:S01]  /*1e520*/  MUFU.SQRT R21, R0 ;  /* 0x0000000000157308 */ /* 0x0000620000002000 */
[----:B------:R-:W-:Y:S05]  /*1e530*/  BRA `(.L_x_8370) ;  /* 0x0000000000487947 */ /* 0x000fea0003800000 */
.L_x_8366:
        /* <DEDUP_REMOVED lines=12> */
.L_x_8365:
[----:B------:R-:W-:Y:S01]  /*1e600*/  FADD.FTZ R0, R25, 1 ;  /* 0x3f80000019007421 */ /* 0x000fe20000010000 */
[----:B0-----:R-:W-:Y:S01]  /*1e610*/  MUFU.SQRT R3, R3 ;  /* 0x0000000300037308 */ /* 0x001fe20000002000 */
[----:B------:R-:W-:Y:S02]  /*1e620*/  HFMA2 R22, -RZ, RZ, 1.875, 0 ;  /* 0x3f800000ff167431 */ /* 0x000fe400000001ff */
[----:B------:R-:W-:-:S06]  /*1e630*/  FMUL.FTZ R0, R0, 0.5 ;  /* 0x3f00000000007820 */ /* 0x000fcc0000410000 */
[----:B------:R-:W0:Y:S02]  /*1e640*/  MUFU.SQRT R0, R0 ;  /* 0x0000000000007308 */ /* 0x000e240000002000 */
[----:B0-----:R-:W-:-:S07]  /*1e650*/  FMUL.FTZ R21, R3, R0 ;  /* 0x0000000003157220 */ /* 0x001fce0000410000 */
.L_x_8370:
[----:B------:R-:W-:Y:S05]  /*1e660*/  BSYNC.RECONVERGENT B1 ;  /* 0x0000000000017941 */ /* 0x000fea0003800200 */
.L_x_8364:
[----:B------:R-:W-:Y:S05]  /*1e670*/  BRA `(.L_x_8371) ;  /* 0x0000000000087947 */ /* 0x000fea0003800000 */
.L_x_8360:
[----:B------:R-:W-:Y:S01]  /*1e680*/  FMUL.FTZ R21, R25, 16777216 ;  /* 0x4b80000019157820 */ /* 0x000fe20000410000 */
[----:B------:R-:W-:-:S07]  /*1e690*/  FMUL.FTZ R22, R22, 16777216 ;  /* 0x4b80000016167820 */ /* 0x000fce0000410000 */
.L_x_8371:
[----:B------:R-:W-:Y:S05]  /*1e6a0*/  BSYNC.RELIABLE B0 ;  /* 0x0000000000007941 */ /* 0x000fea0003800100 */
.L_x_8359:
        /* <DEDUP_REMOVED lines=20> */
.L_x_8374:
[----:B------:R-:W-:Y:S05]  /*1e7f0*/  BSYNC.RECONVERGENT B4 ;  /* 0x0000000000047941 */ /* 0x000fea0003800200 */
.L_x_8373:
        /* <DEDUP_REMOVED lines=29> */
.L_x_8372:
        /* <DEDUP_REMOVED lines=17> */
.L_x_8376:
[----:B------:R-:W-:Y:S05]  /*1eae0*/  BSYNC.RECONVERGENT B4 ;  /* 0x0000000000047941 */ /* 0x000fea0003800200 */
.L_x_8375:
        /* <DEDUP_REMOVED lines=28> */
.L_x_8363:
[----:B------:R-:W-:Y:S05]  /*1ecb0*/  BSYNC.RECONVERGENT B3 ;  /* 0x0000000000037941 */ /* 0x000fea0003800200 */
.L_x_8358:
[----:B------:R-:W-:-:S13]  /*1ecc0*/  ISETP.GE.AND P0, PT, R17, RZ, PT ;  /* 0x000000ff1100720c */ /* 0x000fda0003f06270 */
[----:B------:R-:W-:Y:S01]  /*1ecd0*/  @P0 FADD.FTZ R20, -R20, -RZ ;  /* 0x800000ff14140221 */ /* 0x000fe20000010100 */
[----:B------:R-:W-:Y:S06]  /*1ece0*/  BRA `(.L_x_8343) ;  /* 0x0000000800ec7947 */ /* 0x000fec0003800000 */
.L_x_8346:
[----:B------:R-:W-:Y:S01]  /*1ecf0*/  FADD.FTZ R0, -R16, 6.1232342629258392722e-17 ;  /* 0x248d313210007421 */ /* 0x000fe20000010100 */
[----:B------:R-:W-:-:S03]  /*1ed00*/  FADD.FTZ R20, -R17, -RZ ;  /* 0x800000ff11147221 */ /* 0x000fc60000010100 */
[----:B------:R-:W-:Y:S01]  /*1ed10*/  FADD.FTZ R0, R0, 1.5707963705062866211 ;  /* 0x3fc90fdb00007421 */ /* 0x000fe20000010000 */
[----:B------:R-:W-:Y:S06]  /*1ed20*/  BRA `(.L_x_8343) ;  /* 0x0000000800dc7947 */ /* 0x000fec0003800000 */
.L_x_8345:
[----:B------:R-:W-:Y:S02]  /*1ed30*/  HFMA2 R0, -RZ, RZ, 0, 0 ;  /* 0x00000000ff007431 */ /* 0x000fe400000001ff */
[----:B------:R-:W-:Y:S01]  /*1ed40*/  FADD.FTZ R20, -R17, -RZ ;  /* 0x800000ff11147221 */ /* 0x000fe20000010100 */
[----:B------:R-:W-:Y:S06]  /*1ed50*/  BRA `(.L_x_8343) ;  /* 0x0000000800d07947 */ /* 0x000fec0003800000 */
.L_x_8344:
        /* <DEDUP_REMOVED lines=26> */
.L_x_8381:
[----:B------:R-:W-:Y:S05]  /*1ef00*/  BSYNC.RECONVERGENT B4 ;  /* 0x0000000000047941 */ /* 0x000fea0003800200 */
.L_x_8380:
        /* <DEDUP_REMOVED lines=29> */
.L_x_8379:
        /* <DEDUP_REMOVED lines=28> */
.L_x_8384:
[----:B------:R-:W-:Y:S05]  /*1f2a0*/  BSYNC.RECONVERGENT B4 ;  /* 0x0000000000047941 */ /* 0x000fea0003800200 */
.L_x_8383:
        /* <DEDUP_REMOVED lines=29> */
.L_x_8378:
        /* <DEDUP_REMOVED lines=33> */
.L_x_8386:
[----:B------:R-:W-:Y:S05]  /*1f690*/  BSYNC.RECONVERGENT B4 ;  /* 0x0000000000047941 */ /* 0x000fea0003800200 */
.L_x_8385:
        /* <DEDUP_REMOVED lines=27> */
.L_x_8382:
[----:B------:R-:W-:Y:S05]  /*1f850*/  BSYNC.RECONVERGENT B3 ;  /* 0x0000000000037941 */ /* 0x000fea0003800200 */
.L_x_8377:
[----:B------:R-:W-:Y:S01]  /*1f860*/  ISETP.GE.AND P0, PT, R17, RZ, PT ;  /* 0x000000ff1100720c */ /* 0x000fe20003f06270 */
[----:B------:R-:W-:Y:S01]  /*1f870*/  FADD.FTZ R20, R20, 0.69314718246459960938 ;  /* 0x3f31721814147421 */ /* 0x000fe20000010000 */
[----:B------:R-:W-:-:S11]  /*1f880*/  FADD.FTZ R0, |R0|, -RZ ;  /* 0x800000ff00007221 */ /* 0x000fd60000010200 */
[----:B------:R-:W-:-:S07]  /*1f890*/  @P0 FADD.FTZ R20, -R20, -RZ ;  /* 0x800000ff14140221 */ /* 0x000fce0000010100 */
.L_x_8343:
[----:B------:R-:W-:Y:S05]  /*1f8a0*/  BSYNC.RECONVERGENT B2 ;  /* 0x0000000000027941 */ /* 0x000fea0003800200 */
.L_x_8341:
        /* <DEDUP_REMOVED lines=14> */
.L_x_8388:
[----:B------:R-:W-:Y:S05]  /*1f990*/  BSYNC.RECONVERGENT B0 ;  /* 0x0000000000007941 */ /* 0x000fea0003800200 */
.L_x_8387:
        /* <DEDUP_REMOVED lines=20> */
.L_x_8390:
        /* <DEDUP_REMOVED lines=69> */
.L_x_8400:
[----:B------:R-:W-:-:S04]  /*1ff30*/  FADD.FTZ R22, -R2, R23 ;  /* 0x0000001702167221 */ /* 0x000fc80000010100 */
[----:B------:R-:W-:-:S07]  /*1ff40*/  FMUL.FTZ R22, R22, 0.5 ;  /* 0x3f00000016167820 */ /* 0x000fce0000410000 */
.L_x_8401:
[----:B------:R-:W-:Y:S05]  /*1ff50*/  BSYNC.RECONVERGENT B1 ;  /* 0x0000000000017941 */ /* 0x000fea0003800200 */
.L_x_8399:
        /* <DEDUP_REMOVED lines=11> */
.L_x_8403:
[----:B------:R-:W-:-:S04]  /*20010*/  FADD.FTZ R27, R16, -R25 ;  /* 0x80000019101b7221 */ /* 0x000fc80000010000 */
[----:B------:R-:W-:-:S07]  /*20020*/  FMUL.FTZ R27, R27, 0.5 ;  /* 0x3f0000001b1b7820 */ /* 0x000fce0000410000 */
.L_x_8404:
[----:B------:R-:W-:Y:S05]  /*20030*/  BSYNC.RECONVERGENT B1 ;  /* 0x0000000000017941 */ /* 0x000fea0003800200 */
.L_x_8402:
        /* <DEDUP_REMOVED lines=35> */
.L_x_8398:
        /* <DEDUP_REMOVED lines=35> */
.L_x_8405:
[----:B------:R-:W-:-:S04]  /*204a0*/  FADD.FTZ R25, -R17, 1 ;  /* 0x3f80000011197421 */ /* 0x000fc80000010100 */
[----:B------:R-:W-:-:S06]  /*204b0*/  FMUL.FTZ R22, R2, R25 ;  /* 0x0000001902167220 */ /* 0x000fcc0000410000 */
[----:B------:R-:W0:Y:S08]  /*204c0*/  MUFU.SQRT R22, R22 ;  /* 0x0000001600167308 */ /* 0x000e300000002000 */
[----:B0-----:R-:W0:Y:S02]  /*204d0*/  MUFU.RCP R26, R22 ;  /* 0x00000016001a7308 */ /* 0x001e240000001000 */
[----:B0-----:R-:W-:Y:S01]  /*204e0*/  FMUL.FTZ R26, |R19|, R26 ;  /* 0x0000001a131a7220 */ /* 0x001fe20000410200 */
[----:B------:R-:W-:Y:S06]  /*204f0*/  BRA `(.L_x_8396) ;  /* 0x0000000000047947 */ /* 0x000fec0003800000 */
.L_x_8397:
[----:B------:R0:W1:Y:S02]  /*20500*/  MUFU.SQRT R26, R0 ;  /* 0x00000000001a7308 */ /* 0x0000640000002000 */
.L_x_8396:
[----:B------:R-:W-:Y:S05]  /*20510*/  BSYNC.RECONVERGENT B0 ;  /* 0x0000000000007941 */ /* 0x000fea0003800200 */
.L_x_8395:
        /* <DEDUP_REMOVED lines=41> */
.L_x_8410:
        /* <DEDUP_REMOVED lines=28> */
.L_x_8409:
        /* <DEDUP_REMOVED lines=23> */
.L_x_8416:
[----:B------:R-:W-:-:S04]  /*20ae0*/  FADD.FTZ R3, -R3, R16 ;  /* 0x0000001003037221 */ /* 0x000fc80000010100 */
[----:B------:R-:W-:-:S07]  /*20af0*/  FMUL.FTZ R23, R3, 0.5 ;  /* 0x3f00000003177820 */ /* 0x000fce0000410000 */
.L_x_8417:
[----:B------:R-:W-:Y:S05]  /*20b00*/  BSYNC.RECONVERGENT B4 ;  /* 0x0000000000047941 */ /* 0x000fea0003800200 */
.L_x_8415:
[----:B------:R-:W-:Y:S01]  /*20b10*/  FADD.FTZ R0, R23, R0 ;  /* 0x0000000017007221 */ /* 0x000fe20000010000 */
[----:B------:R-:W-:-:S04]  /*20b20*/  FADD.FTZ R3, R17, R24 ;  /* 0x0000001811037221 */ /* 0x000fc80000010000 */
[----:B------:R-:W-:-:S04]  /*20b30*/  FMUL.FTZ R0, R0, R3 ;  /* 0x0000000300007220 */ /* 0x000fc80000410000 */
[----:B------:R1:W2:Y:S01]  /*20b40*/  MUFU.SQRT R16, R0 ;  /* 0x0000000000107308 */ /* 0x0002a20000002000 */
[----:B------:R-:W-:Y:S05]  /*20b50*/  BRA `(.L_x_8418) ;  /* 0x0000000000487947 */ /* 0x000fea0003800000 */
.L_x_8414:
        /* <DEDUP_REMOVED lines=12> */
.L_x_8413:
[----:B------:R-:W-:Y:S01]  /*20c20*/  FADD.FTZ R2, R24, 1 ;  /* 0x3f80000018027421 */ /* 0x000fe20000010000 */
[----:B------:R-:W-:Y:S01]  /*20c30*/  MUFU.SQRT R3, R0 ;  /* 0x0000000000037308 */ /* 0x000fe20000002000 */
[----:B------:R-:W-:Y:S02]  /*20c40*/  HFMA2 R17, -RZ, RZ, 1.875, 0 ;  /* 0x3f800000ff117431 */ /* 0x000fe400000001ff */
[----:B------:R-:W-:-:S06]  /*20c50*/  FMUL.FTZ R2, R2, 0.5 ;  /* 0x3f00000002027820 */ /* 0x000fcc0000410000 */
[----:B------:R-:W1:Y:S02]  /*20c60*/  MUFU.SQRT R2, R2 ;  /* 0x0000000200027308 */ /* 0x000e640000002000 */
[----:B-1----:R-:W-:-:S07]  /*20c70*/  FMUL.FTZ R16, R3, R2 ;  /* 0x0000000203107220 */ /* 0x002fce0000410000 */
.L_x_8418:
[----:B------:R-:W-:Y:S05]  /*20c80*/  BSYNC.RECONVERGENT B1 ;  /* 0x0000000000017941 */ /* 0x000fea0003800200 */
.L_x_8412:
[----:B------:R-:W-:Y:S05]  /*20c90*/  BRA `(.L_x_8419) ;  /* 0x0000000000087947 */ /* 0x000fea0003800000 */
.L_x_8408:
[----:B------:R-:W-:Y:S01]  /*20ca0*/  FMUL.FTZ R16, R24, 16777216 ;  /* 0x4b80000018107820 */ /* 0x000fe20000410000 */
[----:B------:R-:W-:-:S07]  /*20cb0*/  FMUL.FTZ R17, R17, 16777216 ;  /* 0x4b80000011117820 */ /* 0x000fce0000410000 */
.L_x_8419:
[----:B------:R-:W-:Y:S05]  /*20cc0*/  BSYNC.RELIABLE B0 ;  /* 0x0000000000007941 */ /* 0x000fea0003800100 */
.L_x_8407:
        /* <DEDUP_REMOVED lines=20> */
.L_x_8422:
[----:B------:R-:W-:Y:S05]  /*20e10*/  BSYNC.RECONVERGENT B4 ;  /* 0x0000000000047941 */ /* 0x000fea0003800200 */
.L_x_8421:
        /* <DEDUP_REMOVED lines=29> */
.L_x_8420:
        /* <DEDUP_REMOVED lines=17> */
.L_x_8424:
[----:B------:R-:W-:Y:S05]  /*21100*/  BSYNC.RECONVERGENT B4 ;  /* 0x0000000000047941 */ /* 0x000fea0003800200 */
.L_x_8423:
        /* <DEDUP_REMOVED lines=28> */
.L_x_8411:
[----:B------:R-:W-:Y:S05]  /*212d0*/  BSYNC.RECONVERGENT B3 ;  /* 0x0000000000037941 */ /* 0x000fea0003800200 */
.L_x_8406:
[----:B------:R-:W-:-:S13]  /*212e0*/  ISETP.GE.AND P0, PT, R19, RZ, PT ;  /* 0x000000ff1300720c */ /* 0x000fda0003f06270 */
[----:B------:R-:W-:Y:S01]  /*212f0*/  @P0 FADD.FTZ R22, -R22, -RZ ;  /* 0x800000ff16160221 */ /* 0x000fe20000010100 */
[----:B------:R-:W-:Y:S06]  /*21300*/  BRA `(.L_x_8391) ;  /* 0x0000000800ec7947 */ /* 0x000fec0003800000 */
.L_x_8394:
[----:B------:R-:W-:Y:S01]  /*21310*/  FADD.FTZ R0, -R18, 6.1232342629258392722e-17 ;  /* 0x248d313212007421 */ /* 0x000fe20000010100 */
[----:B------:R-:W-:-:S03]  /*21320*/  FADD.FTZ R22, -R19, -RZ ;  /* 0x800000ff13167221 */ /* 0x000fc60000010100 */
[----:B------:R-:W-:Y:S01]  /*21330*/  FADD.FTZ R0, R0, 1.5707963705062866211 ;  /* 0x3fc90fdb00007421 */ /* 0x000fe20000010000 */
[----:B------:R-:W-:Y:S06]  /*21340*/  BRA `(.L_x_8391) ;  /* 0x0000000800dc7947 */ /* 0x000fec0003800000 */
.L_x_8393:
[----:B------:R-:W-:Y:S02]  /*21350*/  HFMA2 R0, -RZ, RZ, 0, 0 ;  /* 0x00000000ff007431 */ /* 0x000fe400000001ff */
[----:B------:R-:W-:Y:S01]  /*21360*/  FADD.FTZ R22, -R19, -RZ ;  /* 0x800000ff13167221 */ /* 0x000fe20000010100 */
[----:B------:R-:W-:Y:S06]  /*21370*/  BRA `(.L_x_8391) ;  /* 0x0000000800d07947 */ /* 0x000fec0003800000 */
.L_x_8392:
        /* <DEDUP_REMOVED lines=26> */
.L_x_8429:
[----:B------:R-:W-:Y:S05]  /*21520*/  BSYNC.RECONVERGENT B4 ;  /* 0x0000000000047941 */ /* 0x000fea0003800200 */
.L_x_8428:
        /* <DEDUP_REMOVED lines=29> */
.L_x_8427:
        /* <DEDUP_REMOVED lines=28> */
.L_x_8432:
[----:B------:R-:W-:Y:S05]  /*218c0*/  BSYNC.RECONVERGENT B4 ;  /* 0x0000000000047941 */ /* 0x000fea0003800200 */
.L_x_8431:
        /* <DEDUP_REMOVED lines=29> */
.L_x_8426:
        /* <DEDUP_REMOVED lines=33> */
.L_x_8434:
[----:B------:R-:W-:Y:S05]  /*21cb0*/  BSYNC.RECONVERGENT B4 ;  /* 0x0000000000047941 */ /* 0x000fea0003800200 */
.L_x_8433:
        /* <DEDUP_REMOVED lines=27> */
.L_x_8430:
[----:B------:R-:W-:Y:S05]  /*21e70*/  BSYNC.RECONVERGENT B3 ;  /* 0x0000000000037941 */ /* 0x000fea0003800200 */
.L_x_8425:
[----:B------:R-:W-:Y:S01]  /*21e80*/  ISETP.GE.AND P0, PT, R19, RZ, PT ;  /* 0x000000ff1300720c */ /* 0x000fe20003f06270 */
[----:B------:R-:W-:Y:S01]  /*21e90*/  FADD.FTZ R22, R22, 0.69314718246459960938 ;  /* 0x3f31721816167421 */ /* 0x000fe20000010000 */
[----:B------:R-:W-:-:S11]  /*21ea0*/  FADD.FTZ R0, |R0|, -RZ ;  /* 0x800000ff00007221 */ /* 0x000fd60000010200 */
[----:B------:R-:W-:-:S07]  /*21eb0*/  @P0 FADD.FTZ R22, -R22, -RZ ;  /* 0x800000ff16160221 */ /* 0x000fce0000010100 */
.L_x_8391:
[----:B------:R-:W-:Y:S05]  /*21ec0*/  BSYNC.RECONVERGENT B2 ;  /* 0x0000000000027941 */ /* 0x000fea0003800200 */
.L_x_8389:
        /* <DEDUP_REMOVED lines=14> */
.L_x_8436:
[----:B------:R-:W-:Y:S05]  /*21fb0*/  BSYNC.RECONVERGENT B0 ;  /* 0x0000000000007941 */ /* 0x000fea0003800200 */
.L_x_8435:
        /* <DEDUP_REMOVED lines=20> */
.L_x_8438:
        /* <DEDUP_REMOVED lines=69> */
.L_x_8448:
[----:B------:R-:W-:-:S04]  /*22550*/  FADD.FTZ R16, -R0, R19 ;  /* 0x0000001300107221 */ /* 0x000fc80000010100 */
[----:B------:R-:W-:-:S07]  /*22560*/  FMUL.FTZ R16, R16, 0.5 ;  /* 0x3f00000010107820 */ /* 0x000fce0000410000 */
.L_x_8449:
[----:B------:R-:W-:Y:S05]  /*22570*/  BSYNC.RECONVERGENT B1 ;  /* 0x0000000000017941 */ /* 0x000fea0003800200 */
.L_x_8447:
        /* <DEDUP_REMOVED lines=11> */
.L_x_8451:
[----:B------:R-:W-:-:S04]  /*22630*/  FADD.FTZ R27, R2, -R27 ;  /* 0x8000001b021b7221 */ /* 0x000fc80000010000 */
[----:B------:R-:W-:-:S07]  /*22640*/  FMUL.FTZ R27, R27, 0.5 ;  /* 0x3f0000001b1b7820 */ /* 0x000fce0000410000 */
.L_x_8452:
[----:B------:R-:W-:Y:S05]  /*22650*/  BSYNC.RECONVERGENT B1 ;  /* 0x0000000000017941 */ /* 0x000fea0003800200 */
.L_x_8450:
        /* <DEDUP_REMOVED lines=35> */
.L_x_8446:
        /* <DEDUP_REMOVED lines=35> */
.L_x_8453:
[----:B------:R-:W-:-:S04]  /*22ac0*/  FADD.FTZ R27, -R18, 1 ;  /* 0x3f800000121b7421 */ /* 0x000fc80000010100 */
[----:B------:R-:W-:-:S06]  /*22ad0*/  FMUL.FTZ R16, R0, R27 ;  /* 0x0000001b00107220 */ /* 0x000fcc0000410000 */
[----:B------:R-:W0:Y:S08]  /*22ae0*/  MUFU.SQRT R16, R16 ;  /* 0x0000001000107308 */ /* 0x000e300000002000 */
[----:B0-----:R-:W0:Y:S02]  /*22af0*/  MUFU.RCP R26, R16 ;  /* 0x00000010001a7308 */ /* 0x001e240000001000 */
[----:B0-----:R-:W-:Y:S01]  /*22b00*/  FMUL.FTZ R26, |R13|, R26 ;  /* 0x0000001a0d1a7220 */ /* 0x001fe20000410200 */
[----:B------:R-:W-:Y:S06]  /*22b10*/  BRA `(.L_x_8444) ;  /* 0x0000000000047947 */ /* 0x000fec0003800000 */
.L_x_8445:
[----:B------:R0:W1:Y:S02]  /*22b20*/  MUFU.SQRT R26, R3 ;  /* 0x00000003001a7308 */ /* 0x0000640000002000 */
.L_x_8444:
[----:B------:R-:W-:Y:S05]  /*22b30*/  BSYNC.RECONVERGENT B0 ;  /* 0x0000000000007941 */ /* 0x000fea0003800200 */
.L_x_8443:
        /* <DEDUP_REMOVED lines=41> */
.L_x_8458:
        /* <DEDUP_REMOVED lines=28> */
.L_x_8457:
        /* <DEDUP_REMOVED lines=23> */
.L_x_8464:
[----:B------:R-:W-:-:S04]  /*23100*/  FADD.FTZ R2, -R17, R2 ;  /* 0x0000000211027221 */ /* 0x000fc80000010100 */
[----:B0-----:R-:W-:-:S07]  /*23110*/  FMUL.FTZ R3, R2, 0.5 ;  /* 0x3f00000002037820 */ /* 0x001fce0000410000 */
.L_x_8465:
[----:B------:R-:W-:Y:S05]  /*23120*/  BSYNC.RECONVERGENT B4 ;  /* 0x0000000000047941 */ /* 0x000fea0003800200 */
.L_x_8463:
[----:B------:R-:W-:Y:S01]  /*23130*/  FADD.FTZ R0, R3, R0 ;  /* 0x0000000003007221 */ /* 0x000fe20000010000 */
[----:B------:R-:W-:-:S04]  /*23140*/  FADD.FTZ R25, R18, R25 ;  /* 0x0000001912197221 */ /* 0x000fc80000010000 */
[----:B------:R-:W-:-:S04]  /*23150*/  FMUL.FTZ R0, R0, R25 ;  /* 0x0000001900007220 */ /* 0x000fc80000410000 */
[----:B------:R0:W1:Y:S01]  /*23160*/  MUFU.SQRT R17, R0 ;  /* 0x0000000000117308 */ /* 0x0000620000002000 */
[----:B------:R-:W-:Y:S05]  /*23170*/  BRA `(.L_x_8466) ;  /* 0x0000000000487947 */ /* 0x000fea0003800000 */
.L_x_8462:
        /* <DEDUP_REMOVED lines=12> */
.L_x_8461:
[----:B------:R-:W-:Y:S01]  /*23240*/  FADD.FTZ R0, R25, 1 ;  /* 0x3f80000019007421 */ /* 0x000fe20000010000 */
[----:B0-----:R-:W-:Y:S01]  /*23250*/  MUFU.SQRT R3, R3 ;  /* 0x0000000300037308 */ /* 0x001fe20000002000 */
[----:B------:R-:W-:Y:S02]  /*23260*/  HFMA2 R18, -RZ, RZ, 1.875, 0 ;  /* 0x3f800000ff127431 */ /* 0x000fe400000001ff */
[----:B------:R-:W-:-:S06]  /*23270*/  FMUL.FTZ R0, R0, 0.5 ;  /* 0x3f00000000007820 */ /* 0x000fcc0000410000 */
[----:B------:R-:W0:Y:S02]  /*23280*/  MUFU.SQRT R0, R0 ;  /* 0x0000000000007308 */ /* 0x000e240000002000 */
[----:B0-----:R-:W-:-:S07]  /*23290*/  FMUL.FTZ R17, R3, R0 ;  /* 0x0000000003117220 */ /* 0x001fce0000410000 */
.L_x_8466:
[----:B------:R-:W-:Y:S05]  /*232a0*/  BSYNC.RECONVERGENT B1 ;  /* 0x0000000000017941 */ /* 0x000fea0003800200 */
.L_x_8460:
[----:B------:R-:W-:Y:S05]  /*232b0*/  BRA `(.L_x_8467) ;  /* 0x0000000000087947 */ /* 0x000fea0003800000 */
.L_x_8456:
[----:B------:R-:W-:Y:S01]  /*232c0*/  FMUL.FTZ R17, R25, 16777216 ;  /* 0x4b80000019117820 */ /* 0x000fe20000410000 */
[----:B------:R-:W-:-:S07]  /*232d0*/  FMUL.FTZ R18, R18, 16777216 ;  /* 0x4b80000012127820 */ /* 0x000fce0000410000 */
.L_x_8467:
[----:B------:R-:W-:Y:S05]  /*232e0*/  BSYNC.RELIABLE B0 ;  /* 0x0000000000007941 */ /* 0x000fea0003800100 */
.L_x_8455:
        /* <DEDUP_REMOVED lines=20> */
.L_x_8470:
[----:B------:R-:W-:Y:S05]  /*23430*/  BSYNC.RECONVERGENT B4 ;  /* 0x0000000000047941 */ /* 0x000fea0003800200 */
.L_x_8469:
        /* <DEDUP_REMOVED lines=29> */
.L_x_8468:
        /* <DEDUP_REMOVED lines=17> */
.L_x_8472:
[----:B------:R-:W-:Y:S05]  /*23720*/  BSYNC.RECONVERGENT B4 ;  /* 0x0000000000047941 */ /* 0x000fea0003800200 */
.L_x_8471:
        /* <DEDUP_REMOVED lines=28> */
.L_x_8459:
[----:B------:R-:W-:Y:S05]  /*238f0*/  BSYNC.RECONVERGENT B3 ;  /* 0x0000000000037941 */ /* 0x000fea0003800200 */
.L_x_8454:
[----:B------:R-:W-:-:S13]  /*23900*/  ISETP.GE.AND P0, PT, R13, RZ, PT ;  /* 0x000000ff0d00720c */ /* 0x000fda0003f06270 */
[----:B------:R-:W-:Y:S01]  /*23910*/  @P0 FADD.FTZ R16, -R16, -RZ ;  /* 0x800000ff10100221 */ /* 0x000fe20000010100 */
[----:B------:R-:W-:Y:S06]  /*23920*/  BRA `(.L_x_8439) ;  /* 0x0000000800ec7947 */ /* 0x000fec0003800000 */
.L_x_8442:
[----:B------:R-:W-:Y:S01]  /*23930*/  FADD.FTZ R0, -R12, 6.1232342629258392722e-17 ;  /* 0x248d31320c007421 */ /* 0x000fe20000010100 */
[----:B------:R-:W-:-:S03]  /*23940*/  FADD.FTZ R16, -R13, -RZ ;  /* 0x800000ff0d107221 */ /* 0x000fc60000010100 */
[----:B------:R-:W-:Y:S01]  /*23950*/  FADD.FTZ R0, R0, 1.5707963705062866211 ;  /* 0x3fc90fdb00007421 */ /* 0x000fe20000010000 */
[----:B------:R-:W-:Y:S06]  /*23960*/  BRA `(.L_x_8439) ;  /* 0x0000000800dc7947 */ /* 0x000fec0003800000 */
.L_x_8441:
[----:B------:R-:W-:Y:S02]  /*23970*/  HFMA2 R0, -RZ, RZ, 0, 0 ;  /* 0x00000000ff007431 */ /* 0x000fe400000001ff */
[----:B------:R-:W-:Y:S01]  /*23980*/  FADD.FTZ R16, -R13, -RZ ;  /* 0x800000ff0d107221 */ /* 0x000fe20000010100 */
[----:B------:R-:W-:Y:S06]  /*23990*/  BRA `(.L_x_8439) ;  /* 0x0000000800d07947 */ /* 0x000fec0003800000 */
.L_x_8440:
        /* <DEDUP_REMOVED lines=26> */
.L_x_8477:
[----:B------:R-:W-:Y:S05]  /*23b40*/  BSYNC.RECONVERGENT B4 ;  /* 0x0000000000047941 */ /* 0x000fea0003800200 */
.L_x_8476:
        /* <DEDUP_REMOVED lines=29> */
.L_x_8475:
        /* <DEDUP_REMOVED lines=28> */
.L_x_8480:
[----:B------:R-:W-:Y:S05]  /*23ee0*/  BSYNC.RECONVERGENT B4 ;  /* 0x0000000000047941 */ /* 0x000fea0003800200 */
.L_x_8479:
        /* <DEDUP_REMOVED lines=29> */
.L_x_8474:
        /* <DEDUP_REMOVED lines=33> */
.L_x_8482:
[----:B------:R-:W-:Y:S05]  /*242d0*/  BSYNC.RECONVERGENT B4 ;  /* 0x0000000000047941 */ /* 0x000fea0003800200 */
.L_x_8481:
        /* <DEDUP_REMOVED lines=27> */
.L_x_8478:
[----:B------:R-:W-:Y:S05]  /*24490*/  BSYNC.RECONVERGENT B3 ;  /* 0x0000000000037941 */ /* 0x000fea0003800200 */
.L_x_8473:
[----:B------:R-:W-:Y:S01]  /*244a0*/  ISETP.GE.AND P0, PT, R13, RZ, PT ;  /* 0x000000ff0d00720c */ /* 0x000fe20003f06270 */
[----:B------:R-:W-:Y:S01]  /*244b0*/  FADD.FTZ R16, R16, 0.69314718246459960938 ;  /* 0x3f31721810107421 */ /* 0x000fe20000010000 */
[----:B------:R-:W-:-:S11]  /*244c0*/  FADD.FTZ R0, |R0|, -RZ ;  /* 0x800000ff00007221 */ /* 0x000fd60000010200 */
[----:B------:R-:W-:-:S07]  /*244d0*/  @P0 FADD.FTZ R16, -R16, -RZ ;  /* 0x800000ff10100221 */ /* 0x000fce0000010100 */
.L_x_8439:
[----:B------:R-:W-:Y:S05]  /*244e0*/  BSYNC.RECONVERGENT B2 ;  /* 0x0000000000027941 */ /* 0x000fea0003800200 */
.L_x_8437:
        /* <DEDUP_REMOVED lines=14> */
.L_x_8484:
[----:B------:R-:W-:Y:S05]  /*245d0*/  BSYNC.RECONVERGENT B0 ;  /* 0x0000000000007941 */ /* 0x000fea0003800200 */
.L_x_8483:
        /* <DEDUP_REMOVED lines=20> */
.L_x_8486:
        /* <DEDUP_REMOVED lines=69> */
.L_x_8496:
[----:B------:R-:W-:-:S04]  /*24b70*/  FADD.FTZ R18, -R2, R19 ;  /* 0x0000001302127221 */ /* 0x000fc80000010100 */
[----:B------:R-:W-:-:S07]  /*24b80*/  FMUL.FTZ R18, R18, 0.5 ;  /* 0x3f00000012127820 */ /* 0x000fce0000410000 */
.L_x_8497:
[----:B------:R-:W-:Y:S05]  /*24b90*/  BSYNC.RECONVERGENT B1 ;  /* 0x0000000000017941 */ /* 0x000fea0003800200 */
.L_x_8495:
        /* <DEDUP_REMOVED lines=11> */
.L_x_8499:
[----:B------:R-:W-:-:S04]  /*24c50*/  FADD.FTZ R27, R12, -R25 ;  /* 0x800000190c1b7221 */ /* 0x000fc80000010000 */
[----:B------:R-:W-:-:S07]  /*24c60*/  FMUL.FTZ R27, R27, 0.5 ;  /* 0x3f0000001b1b7820 */ /* 0x000fce0000410000 */
.L_x_8500:
[----:B------:R-:W-:Y:S05]  /*24c70*/  BSYNC.RECONVERGENT B1 ;  /* 0x0000000000017941 */ /* 0x000fea0003800200 */
.L_x_8498:
        /* <DEDUP_REMOVED lines=35> */
.L_x_8494:
        /* <DEDUP_REMOVED lines=35> */
.L_x_8501:
[----:B------:R-:W-:-:S04]  /*250e0*/  FADD.FTZ R25, -R13, 1 ;  /* 0x3f8000000d197421 */ /* 0x000fc80000010100 */
[----:B------:R-:W-:-:S06]  /*250f0*/  FMUL.FTZ R18, R2, R25 ;  /* 0x0000001902127220 */ /* 0x000fcc0000410000 */
[----:B------:R-:W0:Y:S08]  /*25100*/  MUFU.SQRT R18, R18 ;  /* 0x0000001200127308 */ /* 0x000e300000002000 */
[----:B0-----:R-:W0:Y:S02]  /*25110*/  MUFU.RCP R26, R18 ;  /* 0x00000012001a7308 */ /* 0x001e240000001000 */
[----:B0-----:R-:W-:Y:S01]  /*25120*/  FMUL.FTZ R26, |R15|, R26 ;  /* 0x0000001a0f1a7220 */ /* 0x001fe20000410200 */
[----:B------:R-:W-:Y:S06]  /*25130*/  BRA `(.L_x_8492) ;  /* 0x0000000000047947 */ /* 0x000fec0003800000 */
.L_x_8493:
[----:B------:R0:W1:Y:S02]  /*25140*/  MUFU.SQRT R26, R0 ;  /* 0x00000000001a7308 */ /* 0x0000640000002000 */
.L_x_8492:
[----:B------:R-:W-:Y:S05]  /*25150*/  BSYNC.RECONVERGENT B0 ;  /* 0x0000000000007941 */ /* 0x000fea0003800200 */
.L_x_8491:
        /* <DEDUP_REMOVED lines=41> */
.L_x_8506:
        /* <DEDUP_REMOVED lines=28> */
.L_x_8505:
        /* <DEDUP_REMOVED lines=23> */
.L_x_8512:
[----:B------:R-:W-:-:S04]  /*25720*/  FADD.FTZ R3, -R3, R12 ;  /* 0x0000000c03037221 */ /* 0x000fc80000010100 */
[----:B------:R-:W-:-:S07]  /*25730*/  FMUL.FTZ R19, R3, 0.5 ;  /* 0x3f00000003137820 */ /* 0x000fce0000410000 */
.L_x_8513:
[----:B------:R-:W-:Y:S05]  /*25740*/  BSYNC.RECONVERGENT B4 ;  /* 0x0000000000047941 */ /* 0x000fea0003800200 */
.L_x_8511:
[----:B------:R-:W-:Y:S01]  /*25750*/  FADD.FTZ R0, R19, R0 ;  /* 0x0000000013007221 */ /* 0x000fe20000010000 */
[----:B------:R-:W-:-:S04]  /*25760*/  FADD.FTZ R3, R13, R24 ;  /* 0x000000180d037221 */ /* 0x000fc80000010000 */
[----:B------:R-:W-:-:S04]  /*25770*/  FMUL.FTZ R0, R0, R3 ;  /* 0x0000000300007220 */ /* 0x000fc80000410000 */
[----:B------:R1:W2:Y:S01]  /*25780*/  MUFU.SQRT R12, R0 ;  /* 0x00000000000c7308 */ /* 0x0002a20000002000 */
[----:B------:R-:W-:Y:S05]  /*25790*/  BRA `(.L_x_8514) ;  /* 0x0000000000487947 */ /* 0x000fea0003800000 */
.L_x_8510:
        /* <DEDUP_REMOVED lines=12> */
.L_x_8509:
[----:B------:R-:W-:Y:S01]  /*25860*/  FADD.FTZ R2, R24, 1 ;  /* 0x3f80000018027421 */ /* 0x000fe20000010000 */
[----:B------:R-:W-:Y:S01]  /*25870*/  MUFU.SQRT R3, R0 ;  /* 0x0000000000037308 */ /* 0x000fe20000002000 */
[----:B------:R-:W-:Y:S02]  /*25880*/  HFMA2 R13, -RZ, RZ, 1.875, 0 ;  /* 0x3f800000ff0d7431 */ /* 0x000fe400000001ff */
[----:B------:R-:W-:-:S06]  /*25890*/  FMUL.FTZ R2, R2, 0.5 ;  /* 0x3f00000002027820 */ /* 0x000fcc0000410000 */
[----:B------:R-:W1:Y:S02]  /*258a0*/  MUFU.SQRT R2, R2 ;  /* 0x0000000200027308 */ /* 0x000e640000002000 */
[----:B-1----:R-:W-:-:S07]  /*258b0*/  FMUL.FTZ R12, R3, R2 ;  /* 0x00000002030c7220 */ /* 0x002fce0000410000 */
.L_x_8514:
[----:B------:R-:W-:Y:S05]  /*258c0*/  BSYNC.RECONVERGENT B1 ;  /* 0x0000000000017941 */ /* 0x000fea0003800200 */
.L_x_8508:
[----:B------:R-:W-:Y:S05]  /*258d0*/  BRA `(.L_x_8515) ;  /* 0x0000000000087947 */ /* 0x000fea0003800000 */
.L_x_8504:
[----:B------:R-:W-:Y:S01]  /*258e0*/  FMUL.FTZ R12, R24, 16777216 ;  /* 0x4b800000180c7820 */ /* 0x000fe20000410000 */
[----:B------:R-:W-:-:S07]  /*258f0*/  FMUL.FTZ R13, R13, 16777216 ;  /* 0x4b8000000d0d7820 */ /* 0x000fce0000410000 */
.L_x_8515:
[----:B------:R-:W-:Y:S05]  /*25900*/  BSYNC.RELIABLE B0 ;  /* 0x0000000000007941 */ /* 0x000fea0003800100 */
.L_x_8503:
        /* <DEDUP_REMOVED lines=20> */
.L_x_8518:
[----:B------:R-:W-:Y:S05]  /*25a50*/  BSYNC.RECONVERGENT B4 ;  /* 0x0000000000047941 */ /* 0x000fea0003800200 */
.L_x_8517:
        /* <DEDUP_REMOVED lines=29> */
.L_x_8516:
        /* <DEDUP_REMOVED lines=17> */
.L_x_8520:
[----:B------:R-:W-:Y:S05]  /*25d40*/  BSYNC.RECONVERGENT B4 ;  /* 0x0000000000047941 */ /* 0x000fea0003800200 */
.L_x_8519:
        /* <DEDUP_REMOVED lines=28> */
.L_x_8507:
[----:B------:R-:W-:Y:S05]  /*25f10*/  BSYNC.RECONVERGENT B3 ;  /* 0x0000000000037941 */ /* 0x000fea0003800200 */
.L_x_8502:
[----:B------:R-:W-:-:S13]  /*25f20*/  ISETP.GE.AND P0, PT, R15, RZ, PT ;  /* 0x000000ff0f00720c */ /* 0x000fda0003f06270 */
[----:B------:R-:W-:Y:S01]  /*25f30*/  @P0 FADD.FTZ R18, -R18, -RZ ;  /* 0x800000ff12120221 */ /* 0x000fe20000010100 */
[----:B------:R-:W-:Y:S06]  /*25f40*/  BRA `(.L_x_8487) ;  /* 0x0000000800ec7947 */ /* 0x000fec0003800000 */
.L_x_8490:
[----:B------:R-:W-:Y:S01]  /*25f50*/  FADD.FTZ R0, -R14, 6.1232342629258392722e-17 ;  /* 0x248d31320e007421 */ /* 0x000fe20000010100 */
[----:B------:R-:W-:-:S03]  /*25f60*/  FADD.FTZ R18, -R15, -RZ ;  /* 0x800000ff0f127221 */ /* 0x000fc60000010100 */
[----:B------:R-:W-:Y:S01]  /*25f70*/  FADD.FTZ R0, R0, 1.5707963705062866211 ;  /* 0x3fc90fdb00007421 */ /* 0x000fe20000010000 */
[----:B------:R-:W-:Y:S06]  /*25f80*/  BRA `(.L_x_8487) ;  /* 0x0000000800dc7947 */ /* 0x000fec0003800000 */
.L_x_8489:
[----:B------:R-:W-:Y:S02]  /*25f90*/  HFMA2 R0, -RZ, RZ, 0, 0 ;  /* 0x00000000ff007431 */ /* 0x000fe400000001ff */
[----:B------:R-:W-:Y:S01]  /*25fa0*/  FADD.FTZ R18, -R15, -RZ ;  /* 0x800000ff0f127221 */ /* 0x000fe20000010100 */
[----:B------:R-:W-:Y:S06]  /*25fb0*/  BRA `(.L_x_8487) ;  /* 0x0000000800d07947 */ /* 0x000fec0003800000 */
.L_x_8488:
        /* <DEDUP_REMOVED lines=26> */
.L_x_8525:
[----:B------:R-:W-:Y:S05]  /*26160*/  BSYNC.RECONVERGENT B4 ;  /* 0x0000000000047941 */ /* 0x000fea0003800200 */
.L_x_8524:
        /* <DEDUP_REMOVED lines=29> */
.L_x_8523:
        /* <DEDUP_REMOVED lines=28> */
.L_x_8528:
[----:B------:R-:W-:Y:S05]  /*26500*/  BSYNC.RECONVERGENT B4 ;  /* 0x0000000000047941 */ /* 0x000fea0003800200 */
.L_x_8527:
        /* <DEDUP_REMOVED lines=29> */
.L_x_8522:
        /* <DEDUP_REMOVED lines=33> */
.L_x_8530:
[----:B------:R-:W-:Y:S05]  /*268f0*/  BSYNC.RECONVERGENT B4 ;  /* 0x0000000000047941 */ /* 0x000fea0003800200 */
.L_x_8529:
        /* <DEDUP_REMOVED lines=27> */
.L_x_8526:
[----:B------:R-:W-:Y:S05]  /*26ab0*/  BSYNC.RECONVERGENT B3 ;  /* 0x0000000000037941 */ /* 0x000fea0003800200 */
.L_x_8521:
[----:B------:R-:W-:Y:S01]  /*26ac0*/  ISETP.GE.AND P0, PT, R15, RZ, PT ;  /* 0x000000ff0f00720c */ /* 0x000fe20003f06270 */
[----:B------:R-:W-:Y:S01]  /*26ad0*/  FADD.FTZ R18, R18, 0.69314718246459960938 ;  /* 0x3f31721812127421 */ /* 0x000fe20000010000 */
[----:B------:R-:W-:-:S11]  /*26ae0*/  FADD.FTZ R0, |R0|, -RZ ;  /* 0x800000ff00007221 */ /* 0x000fd60000010200 */
[----:B------:R-:W-:-:S07]  /*26af0*/  @P0 FADD.FTZ R18, -R18, -RZ ;  /* 0x800000ff12120221 */ /* 0x000fce0000010100 */
.L_x_8487:
[----:B------:R-:W-:Y:S05]  /*26b00*/  BSYNC.RECONVERGENT B2 ;  /* 0x0000000000027941 */ /* 0x000fea0003800200 */
.L_x_8485:
        /* <DEDUP_REMOVED lines=12> */
.L_x_8532:
[----:B------:R-:W-:Y:S05]  /*26bd0*/  BSYNC.RECONVERGENT B0 ;  /* 0x0000000000007941 */ /* 0x000fea0003800200 */
.L_x_8531:
[----:B------:R-:W0:Y:S02]  /*26be0*/  LDCU.64 UR4, c[0x0][0x388] ;  /* 0x00007100ff0477ac */ /* 0x000e240008000a00 */
[----:B0-----:R-:W-:-:S06]  /*26bf0*/  UIMAD.WIDE.U32 UR4, UR6, 0x8, UR4 ;  /* 0x00000008060478a5 */ /* 0x001fcc000f8e0004 */
[----:B------:R-:W-:Y:S02]  /*26c00*/  MOV R2, UR4 ;  /* 0x0000000400027c02 */ /* 0x000fe40008000f00 */
[----:B------:R-:W-:-:S03]  /*26c10*/  MOV R3, UR5 ;  /* 0x0000000500037c02 */ /* 0x000fc60008000f00 */
[----:B------:R-:W-:-:S05]  /*26c20*/  IMAD.WIDE.U32 R2, R29, 0x10, R2 ;  /* 0x000000101d027825 */ /* 0x000fca00078e0002 */
[----:B------:R-:W-:Y:S04]  /*26c30*/  STG.E.128 desc[UR8][R2.64], R8 ;  /* 0x0000000802007986 */ /* 0x000fe8000c101d08 */
[----:B------:R-:W-:Y:S04]  /*26c40*/  STG.E.128 desc[UR8][R2.64+0x800], R4 ;  /* 0x0008000402007986 */ /* 0x000fe8000c101d08 */
[----:B------:R-:W-:Y:S04]  /*26c50*/  STG.E.128 desc[UR8][R2.64+0x1000], R20 ;  /* 0x0010001402007986 */ /* 0x000fe8000c101d08 */
[----:B------:R-:W-:Y:S01]  /*26c60*/  STG.E.128 desc[UR8][R2.64+0x1800], R16 ;  /* 0x0018001002007986 */ /* 0x000fe2000c101d08 */
[----:B------:R-:W-:Y:S05]  /*26c70*/  EXIT ;  /* 0x000000000000794d */ /* 0x000fea0003800000 */
        .weak           $__internal_18_$__cuda_sm3x_div_rn_ftz_f32_slowpath
        .type           $__internal_18_$__cuda_sm3x_div_rn_ftz_f32_slowpath,@function
        .size           $__internal_18_$__cuda_sm3x_div_rn_ftz_f32_slowpath,(.L_x_17853 - $__internal_18_$__cuda_sm3x_div_rn_ftz_f32_slowpath)
$__internal_18_$__cuda_sm3x_div_rn_ftz_f32_slowpath:
        /* <DEDUP_REMOVED lines=32> */
.L_x_8535:
[----:B------:R-:W-:Y:S05]  /*26e80*/  BSYNC.RELIABLE B1 ;  /* 0x0000000000017941 */ /* 0x000fea0003800100 */
.L_x_8534:
[----:B------:R-:W-:Y:S01]  /*26e90*/  IADD3 R26, PT, PT, R26, -0x7f, RZ ;  /* 0xffffff811a1a7810 */ /* 0x000fe20007ffe0ff */
[----:B------:R-:W-:Y:S01]  /*26ea0*/  BSSY.RECONVERGENT B1, `(.L_x_8540) ;  /* 0x000001b000017945 */ /* 0x000fe20003800200 */
[----:B------:R-:W-:-:S03]  /*26eb0*/  IADD3 R28, PT, PT, R28, -0x7f, RZ ;  /* 0xffffff811c1c7810 */ /* 0x000fc60007ffe0ff */
[----:B------:R-:W-:Y:S01]  /*26ec0*/  IMAD R25, R26, -0x800000, R2 ;  /* 0xff8000001a197824 */ /* 0x000fe200078e0202 */
[C---:B------:R-:W-:Y:S01]  /*26ed0*/  IADD3 R26, PT, PT, R28.reuse, -R26, RZ ;  /* 0x8000001a1c1a7210 */ /* 0x040fe20007ffe0ff */
        /* <DEDUP_REMOVED lines=22> */
.L_x_8541:
[----:B------:R-:W-:-:S07]  /*27040*/  LEA R25, R26, R25, 0x17 ;  /* 0x000000191a197211 */ /* 0x000fce00078eb8ff */
.L_x_8542:
[----:B------:R-:W-:Y:S05]  /*27050*/  BSYNC.RECONVERGENT B1 ;  /* 0x0000000000017941 */ /* 0x000fea0003800200 */
.L_x_8540:
[----:B------:R-:W-:Y:S01]  /*27060*/  MOV R27, R25 ;  /* 0x00000019001b7202 */ /* 0x000fe20000000f00 */
[----:B------:R-:W-:Y:S06]  /*27070*/  BRA `(.L_x_8543) ;  /* 0x0000000000207947 */ /* 0x000fec0003800000 */
.L_x_8539:
[----:B------:R-:W-:-:S04]  /*27080*/  LOP3.LUT R27, R2, 0x80000000, R27, 0x48, !PT ;  /* 0x80000000021b7812 */ /* 0x000fc800078e481b */
[----:B------:R-:W-:Y:S01]  /*27090*/  LOP3.LUT R27, R27, 0x7f800000, RZ, 0xfc, !PT ;  /* 0x7f8000001b1b7812 */ /* 0x000fe200078efcff */
[----:B------:R-:W-:Y:S06]  /*270a0*/  BRA `(.L_x_8543) ;  /* 0x0000000000147947 */ /* 0x000fec0003800000 */
.L_x_8538:
[----:B------:R-:W-:Y:S01]  /*270b0*/  LOP3.LUT R27, R2, 0x80000000, R27, 0x48, !PT ;  /* 0x80000000021b7812 */ /* 0x000fe200078e481b */
[----:B------:R-:W-:Y:S06]  /*270c0*/  BRA `(.L_x_8543) ;  /* 0x00000000000c7947 */ /* 0x000fec0003800000 */
.L_x_8537:
[----:B------:R-:W0:Y:S01]  /*270d0*/  MUFU.RSQ R27, -QNAN ;  /* 0xffc00000001b7908 */ /* 0x000e220000001400 */
[----:B------:R-:W-:Y:S05]  /*270e0*/  BRA `(.L_x_8543) ;  /* 0x0000000000047947 */ /* 0x000fea0003800000 */
.L_x_8536:
[----:B------:R-:W-:-:S07]  /*270f0*/  FADD.FTZ R27, R27, R2 ;  /* 0x000000021b1b7221 */ /* 0x000fce0000010000 */
.L_x_8543:
[----:B------:R-:W-:Y:S05]  /*27100*/  BSYNC.RECONVERGENT B0 ;  /* 0x0000000000007941 */ /* 0x000fea0003800200 */
.L_x_8533:
[----:B------:R-:W-:Y:S01]  /*27110*/  HFMA2 R25, -RZ, RZ, 0, 0 ;  /* 0x00000000ff197431 */ /* 0x000fe200000001ff */
[----:B------:R-:W-:Y:S02]  /*27120*/  MOV R24, R0 ;  /* 0x0000000000187202 */ /* 0x000fe40000000f00 */
[----:B0-----:R-:W-:Y:S02]  /*27130*/  MOV R2, R27 ;  /* 0x0000001b00027202 */ /* 0x001fe40000000f00 */
[----:B------:R-:W-:Y:S05]  /*27140*/  RET.REL.NODEC R24 `(_ZN2at6native29vectorized_elementwise_kernelILi2EZZZNS0_17acosh_kernel_cudaERNS_18TensorIteratorBaseEENKUlvE_clEvENKUlvE0_clEvEUlN3c107complexIfEEE_St5arrayIPcLm2EEEEviT0_T1_) ;  /* 0xfffffd8c18ac7950 */ /* 0x000fea0003c3ffff */
.L_x_8544:
        /* <DEDUP_REMOVED lines=11> */
.L_x_17853:


//--------------------- .text._ZN2at6native29vectorized_elementwise_kernelILi4EZZZNS0_17acosh_kernel_cudaERNS_18TensorIteratorBaseEENKUlvE_clEvENKUlvE0_clEvEUlN3c107complexIfEEE_St5arrayIPcLm2EEEEviT0_T1_ --------------------------
	.section	.text._ZN2at6native29vectorized_elementwise_kernelILi4EZZZNS0_17acosh_kernel_cudaERNS_18TensorIteratorBaseEENKUlvE_clEvENKUlvE0_clEvEUlN3c107complexIfEEE_St5arrayIPcLm2EEEEviT0_T1_,"ax",@progbits
	.align	128
        .global         _ZN2at6native29vectorized_elementwise_kernelILi4EZZZNS0_17acosh_kernel_cudaERNS_18TensorIteratorBaseEENKUlvE_clEvENKUlvE0_clEvEUlN3c107complexIfEEE_St5arrayIPcLm2EEEEviT0_T1_
        .type           _ZN2at6native29vectorized_elementwise_kernelILi4EZZZNS0_17acosh_kernel_cudaERNS_18TensorIteratorBaseEENKUlvE_clEvENKUlvE0_clEvEUlN3c107complexIfEEE_St5arrayIPcLm2EEEEviT0_T1_,@function
        .size           _ZN2at6native29vectorized_elementwise_kernelILi4EZZZNS0_17acosh_kernel_cudaERNS_18TensorIteratorBaseEENKUlvE_clEvENKUlvE0_clEvEUlN3c107complexIfEEE_St5arrayIPcLm2EEEEviT0_T1_,(.L_x_17854 - _ZN2at6native29vectorized_elementwise_kernelILi4EZZZNS0_17acosh_kernel_cudaERNS_18TensorIteratorBaseEENKUlvE_clEvENKUlvE0_clEvEUlN3c107complexIfEEE_St5arrayIPcLm2EEEEviT0_T1_)
        .other          _ZN2at6native29vectorized_elementwise_kernelILi4EZZZNS0_17acosh_kernel_cudaERNS_18TensorIteratorBaseEENKUlvE_clEvENKUlvE0_clEvEUlN3c107complexIfEEE_St5arrayIPcLm2EEEEviT0_T1_,@"STO_CUDA_ENTRY STV_DEFAULT"
_ZN2at6native29vectorized_elementwise_kernelILi4EZZZNS0_17acosh_kernel_cudaERNS_18TensorIteratorBaseEENKUlvE_clEvENKUlvE0_clEvEUlN3c107complexIfEEE_St5arrayIPcLm2EEEEviT0_T1_:
.text._ZN2at6native29vectorized_elementwise_kernelILi4EZZZNS0_17acosh_kernel_cudaERNS_18TensorIteratorBaseEENKUlvE_clEvENKUlvE0_clEvEUlN3c107complexIfEEE_St5arrayIPcLm2EEEEviT0_T1_:
        /* <DEDUP_REMOVED lines=91> */
.L_x_8549:
        /* <DEDUP_REMOVED lines=41> */
[----:B------:R-:W-:Y:S05]  /*0840*/  CALL.REL.NOINC `($__internal_19_$__cuda_sm3x_div_rn_ftz_f32_slowpath) ;  /* 0x0000026000fc7944 */ /* 0x000fea0003c00000 */
.L_x_8555:
[----:B------:R-:W-:Y:S05]  /*0850*/  BSYNC.RECONVERGENT B5 ;  /* 0x0000000000057941 */ /* 0x000fea0003800200 */
.L_x_8554:
        /* <DEDUP_REMOVED lines=28> */
.L_x_8553:
        /* <DEDUP_REMOVED lines=30> */
[----:B------:R-:W-:Y:S05]  /*0c00*/  CALL.REL.NOINC `($__internal_19_$__cuda_sm3x_div_rn_ftz_f32_slowpath) ;  /* 0x00000260000c7944 */ /* 0x000fea0003c00000 */
.L_x_8559:
[----:B------:R-:W-:Y:S05]  /*0c10*/  BSYNC.RECONVERGENT B5 ;  /* 0x0000000000057941 */ /* 0x000fea0003800200 */
.L_x_8558:
        /* <DEDUP_REMOVED lines=28> */
.L_x_8557:
        /* <DEDUP_REMOVED lines=15> */
[----:B------:R-:W-:Y:S05]  /*0ed0*/  CALL.REL.NOINC `($__internal_19_$__cuda_sm3x_div_rn_ftz_f32_slowpath) ;  /* 0x0000025c00587944 */ /* 0x000fea0003c00000 */
.L_x_8561:
[----:B------:R-:W-:Y:S05]  /*0ee0*/  BSYNC.RECONVERGENT B5 ;  /* 0x0000000000057941 */ /* 0x000fea0003800200 */
.L_x_8560:
        /* <DEDUP_REMOVED lines=27> */
.L_x_8556:
[----:B------:R-:W-:Y:S05]  /*10a0*/  BSYNC.RECONVERGENT B4 ;  /* 0x0000000000047941 */ /* 0x000fea0003800200 */
.L_x_8552:
[----:B------:R-:W-:Y:S01]  /*10b0*/  ISETP.GE.AND P0, PT, R17, RZ, PT ;  /* 0x000000ff1100720c */ /* 0x000fe20003f06270 */
[----:B------:R-:W-:Y:S01]  /*10c0*/  FADD.FTZ R15, R15, 0.69314718246459960938 ;  /* 0x3f3172180f0f7421 */ /* 0x000fe20000010000 */
[----:B------:R-:W-:-:S11]  /*10d0*/  FADD.FTZ R0, |R0|, -RZ ;  /* 0x800000ff00007221 */ /* 0x000fd60000010200 */
[----:B------:R-:W-:Y:S01]  /*10e0*/  @P0 FADD.FTZ R15, -R15, -RZ ;  /* 0x800000ff0f0f0221 */ /* 0x000fe20000010100 */
[----:B------:R-:W-:Y:S06]  /*10f0*/  BRA `(.L_x_8550) ;  /* 0x0000001800007947 */ /* 0x000fec0003800000 */
.L_x_8551:
        /* <DEDUP_REMOVED lines=71> */
.L_x_8567:
[----:B------:R-:W-:Y:S05]  /*1570*/  BSYNC.RECONVERGENT B1 ;  /* 0x0000000000017941 */ /* 0x000fea0003800200 */
.L_x_8566:
        /* <DEDUP_REMOVED lines=12> */
.L_x_8569:
[----:B------:R-:W-:Y:S05]  /*1640*/  BSYNC.RECONVERGENT B1 ;  /* 0x0000000000017941 */ /* 0x000fea0003800200 */
.L_x_8568:
        /* <DEDUP_REMOVED lines=35> */
.L_x_8565:
        /* <DEDUP_REMOVED lines=40> */
.L_x_8563:
[----:B------:R-:W-:-:S04]  /*1b00*/  FFMA.FTZ R15, R29, R29, -1 ;  /* 0xbf8000001d0f7423 */ /* 0x000fc8000001001d */
[----:B------:R-:W0:Y:S02]  /*1b10*/  MUFU.SQRT R24, R15 ;  /* 0x0000000f00187308 */ /* 0x000e240000002000 */
[----:B0-----:R-:W-:-:S06]  /*1b20*/  FADD.FTZ R24, R29, R24 ;  /* 0x000000181d187221 */ /* 0x001fcc0000010000 */
[----:B------:R-:W0:Y:S02]  /*1b30*/  MUFU.LG2 R24, R24 ;  /* 0x0000001800187308 */ /* 0x000e240000000c00 */
[----:B0-----:R-:W-:-:S07]  /*1b40*/  FMUL.FTZ R23, R24, 0.69314718246459960938 ;  /* 0x3f31721818177820 */ /* 0x001fce0000410000 */
.L_x_8564:
[----:B------:R-:W-:Y:S05]  /*1b50*/  BSYNC.RECONVERGENT B0 ;  /* 0x0000000000007941 */ /* 0x000fea0003800200 */
.L_x_8562:
        /* <DEDUP_REMOVED lines=44> */
.L_x_8577:
[----:B------:R-:W-:Y:S05]  /*1e20*/  BSYNC.RECONVERGENT B5 ;  /* 0x0000000000057941 */ /* 0x000fea0003800200 */
.L_x_8576:
[----:B------:R-:W-:-:S04]  /*1e30*/  FADD.FTZ R0, R3, R0 ;  /* 0x0000000003007221 */ /* 0x000fc80000010000 */
[----:B------:R-:W-:-:S04]  /*1e40*/  FMUL.FTZ R0, R0, R29 ;  /* 0x0000001d00007220 */ /* 0x000fc80000410000 */
[----:B------:R0:W1:Y:S01]  /*1e50*/  MUFU.SQRT R23, R0 ;  /* 0x0000000000177308 */ /* 0x0000620000002000 */
[----:B------:R-:W-:Y:S05]  /*1e60*/  BRA `(.L_x_8574) ;  /* 0x00000000002c7947 */ /* 0x000fea0003800000 */
.L_x_8575:
        /* <DEDUP_REMOVED lines=11> */
.L_x_8574:
[----:B------:R-:W-:Y:S05]  /*1f20*/  BSYNC.RECONVERGENT B1 ;  /* 0x0000000000017941 */ /* 0x000fea0003800200 */
.L_x_8572:
[----:B------:R-:W-:Y:S05]  /*1f30*/  BSYNC.RELIABLE B0 ;  /* 0x0000000000007941 */ /* 0x000fea0003800100 */
.L_x_8571:
        /* <DEDUP_REMOVED lines=18> */
[----:B------:R-:W-:Y:S05]  /*2060*/  CALL.REL.NOINC `($__internal_19_$__cuda_sm3x_div_rn_ftz_f32_slowpath) ;  /* 0x0000024800f47944 */ /* 0x000fea0003c00000 */
.L_x_8580:
[----:B------:R-:W-:Y:S05]  /*2070*/  BSYNC.RECONVERGENT B5 ;  /* 0x0000000000057941 */ /* 0x000fea0003800200 */
.L_x_8579:
        /* <DEDUP_REMOVED lines=28> */
.L_x_8578:
        /* <DEDUP_REMOVED lines=18> */
.L_x_8583:
[----:B------:R-:W-:Y:S05]  /*2360*/  BSYNC.RECONVERGENT B5 ;  /* 0x0000000000057941 */ /* 0x000fea0003800200 */
.L_x_8582:
        /* <DEDUP_REMOVED lines=28> */
.L_x_8573:
        /* <DEDUP_REMOVED lines=30> */
.L_x_8584:
        /* <DEDUP_REMOVED lines=28> */
.L_x_8581:
[----:B------:R-:W-:Y:S05]  /*28d0*/  BSYNC.RECONVERGENT B4 ;  /* 0x0000000000047941 */ /* 0x000fea0003800200 */
.L_x_8570:
[----:B------:R-:W-:-:S13]  /*28e0*/  ISETP.GE.AND P0, PT, R17, RZ, PT ;  /* 0x000000ff1100720c */ /* 0x000fda0003f06270 */
[----:B------:R-:W-:-:S07]  /*28f0*/  @P0 FADD.FTZ R15, -R15, -RZ ;  /* 0x800000ff0f0f0221 */ /* 0x000fce0000010100 */
.L_x_8550:
[----:B------:R-:W-:Y:S05]  /*2900*/  BSYNC.RECONVERGENT B2 ;  /* 0x0000000000027941 */ /* 0x000fea0003800200 */
.L_x_8548:
        /* <DEDUP_REMOVED lines=11> */
.L_x_8547:
[----:B------:R-:W-:Y:S05]  /*29c0*/  BSYNC.RECONVERGENT B3 ;  /* 0x0000000000037941 */ /* 0x000fea0003800200 */
.L_x_8546:
        /* <DEDUP_REMOVED lines=28> */
.L_x_8588:
        /* <DEDUP_REMOVED lines=69> */
.L_x_8598:
[----:B------:R-:W-:-:S04]  /*2fe0*/  FADD.FTZ R17, -R2, R25 ;  /* 0x0000001902117221 */ /* 0x000fc80000010100 */
[----:B------:R-:W-:-:S07]  /*2ff0*/  FMUL.FTZ R17, R17, 0.5 ;  /* 0x3f00000011117820 */ /* 0x000fce0000410000 */
.L_x_8599:
[----:B------:R-:W-:Y:S05]  /*3000*/  BSYNC.RECONVERGENT B1 ;  /* 0x0000000000017941 */ /* 0x000fea0003800200 */
.L_x_8597:
        /* <DEDUP_REMOVED lines=11> */
.L_x_8601:
[----:B------:R-:W-:-:S04]  /*30c0*/  FADD.FTZ R28, R16, -R27 ;  /* 0x8000001b101c7221 */ /* 0x000fc80000010000 */
[----:B------:R-:W-:-:S07]  /*30d0*/  FMUL.FTZ R28, R28, 0.5 ;  /* 0x3f0000001c1c7820 */ /* 0x000fce0000410000 */
.L_x_8602:
[----:B------:R-:W-:Y:S05]  /*30e0*/  BSYNC.RECONVERGENT B1 ;  /* 0x0000000000017941 */ /* 0x000fea0003800200 */
.L_x_8600:
        /* <DEDUP_REMOVED lines=35> */
.L_x_8596:
        /* <DEDUP_REMOVED lines=35> */
.L_x_8603:
[----:B------:R-:W-:-:S04]  /*3550*/  FADD.FTZ R17, -R23, 1 ;  /* 0x3f80000017117421 */ /* 0x000fc80000010100 */
[----:B------:R-:W-:-:S06]  /*3560*/  FMUL.FTZ R17, R2, R17 ;  /* 0x0000001102117220 */ /* 0x000fcc0000410000 */
[----:B------:R-:W0:Y:S08]  /*3570*/  MUFU.SQRT R17, R17 ;  /* 0x0000001100117308 */ /* 0x000e300000002000 */
[----:B0-----:R-:W0:Y:S02]  /*3580*/  MUFU.RCP R26, R17 ;  /* 0x00000011001a7308 */ /* 0x001e240000001000 */
[----:B0-----:R-:W-:Y:S01]  /*3590*/  FMUL.FTZ R27, R26, |R19| ;  /* 0x400000131a1b7220 */ /* 0x001fe20000410000 */
[----:B------:R-:W-:Y:S06]  /*35a0*/  BRA `(.L_x_8594) ;  /* 0x0000000000047947 */ /* 0x000fec0003800000 */
.L_x_8595:
[----:B------:R0:W1:Y:S02]  /*35b0*/  MUFU.SQRT R27, R0 ;  /* 0x00000000001b7308 */ /* 0x0000640000002000 */
.L_x_8594:
[----:B------:R-:W-:Y:S05]  /*35c0*/  BSYNC.RECONVERGENT B0 ;  /* 0x0000000000007941 */ /* 0x000fea0003800200 */
.L_x_8593:
        /* <DEDUP_REMOVED lines=41> */
.L_x_8608:
        /* <DEDUP_REMOVED lines=28> */
.L_x_8607:
        /* <DEDUP_REMOVED lines=23> */
.L_x_8614:
[----:B------:R-:W-:-:S04]  /*3b90*/  FADD.FTZ R3, -R3, R16 ;  /* 0x0000001003037221 */ /* 0x000fc80000010100 */
[----:B------:R-:W-:-:S07]  /*3ba0*/  FMUL.FTZ R25, R3, 0.5 ;  /* 0x3f00000003197820 */ /* 0x000fce0000410000 */
.L_x_8615:
[----:B------:R-:W-:Y:S05]  /*3bb0*/  BSYNC.RECONVERGENT B5 ;  /* 0x0000000000057941 */ /* 0x000fea0003800200 */
.L_x_8613:
[----:B------:R-:W-:Y:S01]  /*3bc0*/  FADD.FTZ R0, R25, R0 ;  /* 0x0000000019007221 */ /* 0x000fe20000010000 */
[----:B------:R-:W-:-:S04]  /*3bd0*/  FADD.FTZ R3, R23, R24 ;  /* 0x0000001817037221 */ /* 0x000fc80000010000 */
[----:B------:R-:W-:-:S04]  /*3be0*/  FMUL.FTZ R0, R0, R3 ;  /* 0x0000000300007220 */ /* 0x000fc80000410000 */
[----:B------:R1:W2:Y:S01]  /*3bf0*/  MUFU.SQRT R16, R0 ;  /* 0x0000000000107308 */ /* 0x0002a20000002000 */
[----:B------:R-:W-:Y:S05]  /*3c00*/  BRA `(.L_x_8616) ;  /* 0x0000000000487947 */ /* 0x000fea0003800000 */
.L_x_8612:
        /* <DEDUP_REMOVED lines=12> */
.L_x_8611:
[----:B------:R-:W-:Y:S01]  /*3cd0*/  FADD.FTZ R2, R24, 1 ;  /* 0x3f80000018027421 */ /* 0x000fe20000010000 */
[----:B------:R-:W-:Y:S01]  /*3ce0*/  MUFU.SQRT R3, R0 ;  /* 0x0000000000037308 */ /* 0x000fe20000002000 */
[----:B------:R-:W-:Y:S02]  /*3cf0*/  HFMA2 R23, -RZ, RZ, 1.875, 0 ;  /* 0x3f800000ff177431 */ /* 0x000fe400000001ff */
[----:B------:R-:W-:-:S06]  /*3d00*/  FMUL.FTZ R2, R2, 0.5 ;  /* 0x3f00000002027820 */ /* 0x000fcc0000410000 */
[----:B------:R-:W1:Y:S02]  /*3d10*/  MUFU.SQRT R2, R2 ;  /* 0x0000000200027308 */ /* 0x000e640000002000 */
[----:B-1----:R-:W-:-:S07]  /*3d20*/  FMUL.FTZ R16, R3, R2 ;  /* 0x0000000203107220 */ /* 0x002fce0000410000 */
.L_x_8616:
[----:B------:R-:W-:Y:S05]  /*3d30*/  BSYNC.RECONVERGENT B1 ;  /* 0x0000000000017941 */ /* 0x000fea0003800200 */
.L_x_8610:
[----:B------:R-:W-:Y:S05]  /*3d40*/  BRA `(.L_x_8617) ;  /* 0x0000000000087947 */ /* 0x000fea0003800000 */
.L_x_8606:
[----:B------:R-:W-:Y:S01]  /*3d50*/  FMUL.FTZ R16, R24, 16777216 ;  /* 0x4b80000018107820 */ /* 0x000fe20000410000 */
[----:B------:R-:W-:-:S07]  /*3d60*/  FMUL.FTZ R23, R23, 16777216 ;  /* 0x4b80000017177820 */ /* 0x000fce0000410000 */
.L_x_8617:
[----:B------:R-:W-:Y:S05]  /*3d70*/  BSYNC.RELIABLE B0 ;  /* 0x0000000000007941 */ /* 0x000fea0003800100 */
.L_x_8605:
        /* <DEDUP_REMOVED lines=20> */
.L_x_8620:
[----:B------:R-:W-:Y:S05]  /*3ec0*/  BSYNC.RECONVERGENT B5 ;  /* 0x0000000000057941 */ /* 0x000fea0003800200 */
.L_x_8619:
        /* <DEDUP_REMOVED lines=29> */
.L_x_8618:
        /* <DEDUP_REMOVED lines=16> */
[----:B------:R-:W-:Y:S05]  /*41a0*/  CALL.REL.NOINC `($__internal_19_$__cuda_sm3x_div_rn_ftz_f32_slowpath) ;  /* 0x0000022800a47944 */ /* 0x000fea0003c00000 */
.L_x_8622:
[----:B------:R-:W-:Y:S05]  /*41b0*/  BSYNC.RECONVERGENT B5 ;  /* 0x0000000000057941 */ /* 0x000fea0003800200 */
.L_x_8621:
        /* <DEDUP_REMOVED lines=28> */
.L_x_8609:
[----:B------:R-:W-:Y:S05]  /*4380*/  BSYNC.RECONVERGENT B4 ;  /* 0x0000000000047941 */ /* 0x000fea0003800200 */
.L_x_8604:
[----:B------:R-:W-:-:S13]  /*4390*/  ISETP.GE.AND P0, PT, R19, RZ, PT ;  /* 0x000000ff1300720c */ /* 0x000fda0003f06270 */
[----:B------:R-:W-:Y:S01]  /*43a0*/  @P0 FADD.FTZ R17, -R17, -RZ ;  /* 0x800000ff11110221 */ /* 0x000fe20000010100 */
[----:B------:R-:W-:Y:S06]  /*43b0*/  BRA `(.L_x_8589) ;  /* 0x0000000800ec7947 */ /* 0x000fec0003800000 */
.L_x_8592:
[----:B------:R-:W-:Y:S01]  /*43c0*/  FADD.FTZ R0, -R18, 6.1232342629258392722e-17 ;  /* 0x248d313212007421 */ /* 0x000fe20000010100 */
[----:B------:R-:W-:-:S03]  /*43d0*/  FADD.FTZ R17, -R19, -RZ ;  /* 0x800000ff13117221 */ /* 0x000fc60000010100 */
[----:B------:R-:W-:Y:S01]  /*43e0*/  FADD.FTZ R0, R0, 1.5707963705062866211 ;  /* 0x3fc90fdb00007421 */ /* 0x000fe20000010000 */
[----:B------:R-:W-:Y:S06]  /*43f0*/  BRA `(.L_x_8589) ;  /* 0x0000000800dc7947 */ /* 0x000fec0003800000 */
.L_x_8591:
[----:B------:R-:W-:Y:S02]  /*4400*/  HFMA2 R0, -RZ, RZ, 0, 0 ;  /* 0x00000000ff007431 */ /* 0x000fe400000001ff */
[----:B------:R-:W-:Y:S01]  /*4410*/  FADD.FTZ R17, -R19, -RZ ;  /* 0x800000ff13117221 */ /* 0x000fe20000010100 */
[----:B------:R-:W-:Y:S06]  /*4420*/  BRA `(.L_x_8589) ;  /* 0x0000000800d07947 */ /* 0x000fec0003800000 */
.L_x_8590:
        /* <DEDUP_REMOVED lines=26> */
.L_x_8627:
[----:B------:R-:W-:Y:S05]  /*45d0*/  BSYNC.RECONVERGENT B5 ;  /* 0x0000000000057941 */ /* 0x000fea0003800200 */
.L_x_8626:
        /* <DEDUP_REMOVED lines=29> */
.L_x_8625:
        /* <DEDUP_REMOVED lines=28> */
.L_x_8630:
[----:B------:R-:W-:Y:S05]  /*4970*/  BSYNC.RECONVERGENT B5 ;  /* 0x0000000000057941 */ /* 0x000fea0003800200 */
.L_x_8629:
        /* <DEDUP_REMOVED lines=29> */
.L_x_8624:
        /* <DEDUP_REMOVED lines=32> */
[----:B------:R-:W-:Y:S05]  /*4d50*/  CALL.REL.NOINC `($__internal_19_$__cuda_sm3x_div_rn_ftz_f32_slowpath) ;  /* 0x0000021c00b87944 */ /* 0x000fea0003c00000 */
.L_x_8632:
[----:B------:R-:W-:Y:S05]  /*4d60*/  BSYNC.RECONVERGENT B5 ;  /* 0x0000000000057941 */ /* 0x000fea0003800200 */
.L_x_8631:
        /* <DEDUP_REMOVED lines=27> */
.L_x_8628:
[----:B------:R-:W-:Y:S05]  /*4f20*/  BSYNC.RECONVERGENT B4 ;  /* 0x0000000000047941 */ /* 0x000fea0003800200 */
.L_x_8623:
[----:B------:R-:W-:Y:S01]  /*4f30*/  ISETP.GE.AND P0, PT, R19, RZ, PT ;  /* 0x000000ff1300720c */ /* 0x000fe20003f06270 */
[----:B------:R-:W-:Y:S01]  /*4f40*/  FADD.FTZ R17, R17, 0.69314718246459960938 ;  /* 0x3f31721811117421 */ /* 0x000fe20000010000 */
[----:B------:R-:W-:-:S11]  /*4f50*/  FADD.FTZ R0, |R0|, -RZ ;  /* 0x800000ff00007221 */ /* 0x000fd60000010200 */
[----:B------:R-:W-:-:S07]  /*4f60*/  @P0 FADD.FTZ R17, -R17, -RZ ;  /* 0x800000ff11110221 */ /* 0x000fce0000010100 */
.L_x_8589:
[----:B------:R-:W-:Y:S05]  /*4f70*/  BSYNC.RECONVERGENT B2 ;  /* 0x0000000000027941 */ /* 0x000fea0003800200 */
.L_x_8587:
        /* <DEDUP_REMOVED lines=11> */
.L_x_8586:
[----:B------:R-:W-:Y:S05]  /*5030*/  BSYNC.RECONVERGENT B3 ;  /* 0x0000000000037941 */ /* 0x000fea0003800200 */
.L_x_8585:
        /* <DEDUP_REMOVED lines=28> */
.L_x_8636:
        /* <DEDUP_REMOVED lines=69> */
.L_x_8646:
[----:B------:R-:W-:-:S04]  /*5650*/  FADD.FTZ R19, -R2, R25 ;  /* 0x0000001902137221 */ /* 0x000fc80000010100 */
[----:B------:R-:W-:-:S07]  /*5660*/  FMUL.FTZ R19, R19, 0.5 ;  /* 0x3f00000013137820 */ /* 0x000fce0000410000 */
.L_x_8647:
[----:B------:R-:W-:Y:S05]  /*5670*/  BSYNC.RECONVERGENT B1 ;  /* 0x0000000000017941 */ /* 0x000fea0003800200 */
.L_x_8645:
        /* <DEDUP_REMOVED lines=11> */
.L_x_8649:
[----:B------:R-:W-:-:S04]  /*5730*/  FADD.FTZ R28, R18, -R27 ;  /* 0x8000001b121c7221 */ /* 0x000fc80000010000 */
[----:B------:R-:W-:-:S07]  /*5740*/  FMUL.FTZ R28, R28, 0.5 ;  /* 0x3f0000001c1c7820 */ /* 0x000fce0000410000 */
.L_x_8650:
[----:B------:R-:W-:Y:S05]  /*5750*/  BSYNC.RECONVERGENT B1 ;  /* 0x0000000000017941 */ /* 0x000fea0003800200 */
.L_x_8648:
        /* <DEDUP_REMOVED lines=35> */
.L_x_8644:
        /* <DEDUP_REMOVED lines=35> */
.L_x_8651:
[----:B------:R-:W-:-:S04]  /*5bc0*/  FADD.FTZ R19, -R23, 1 ;  /* 0x3f80000017137421 */ /* 0x000fc80000010100 */
[----:B------:R-:W-:-:S06]  /*5bd0*/  FMUL.FTZ R19, R2, R19 ;  /* 0x0000001302137220 */ /* 0x000fcc0000410000 */
[----:B------:R-:W0:Y:S08]  /*5be0*/  MUFU.SQRT R19, R19 ;  /* 0x0000001300137308 */ /* 0x000e300000002000 */
[----:B0-----:R-:W0:Y:S02]  /*5bf0*/  MUFU.RCP R26, R19 ;  /* 0x00000013001a7308 */ /* 0x001e240000001000 */
[----:B0-----:R-:W-:Y:S01]  /*5c00*/  FMUL.FTZ R27, R26, |R21| ;  /* 0x400000151a1b7220 */ /* 0x001fe20000410000 */
[----:B------:R-:W-:Y:S06]  /*5c10*/  BRA `(.L_x_8642) ;  /* 0x0000000000047947 */ /* 0x000fec0003800000 */
.L_x_8643:
[----:B------:R0:W1:Y:S02]  /*5c20*/  MUFU.SQRT R27, R0 ;  /* 0x00000000001b7308 */ /* 0x0000640000002000 */
.L_x_8642:
[----:B------:R-:W-:Y:S05]  /*5c30*/  BSYNC.RECONVERGENT B0 ;  /* 0x0000000000007941 */ /* 0x000fea0003800200 */
.L_x_8641:
        /* <DEDUP_REMOVED lines=41> */
.L_x_8656:
        /* <DEDUP_REMOVED lines=28> */
.L_x_8655:
        /* <DEDUP_REMOVED lines=23> */
.L_x_8662:
[----:B------:R-:W-:-:S04]  /*6200*/  FADD.FTZ R3, -R3, R18 ;  /* 0x0000001203037221 */ /* 0x000fc80000010100 */
[----:B------:R-:W-:-:S07]  /*6210*/  FMUL.FTZ R25, R3, 0.5 ;  /* 0x3f00000003197820 */ /* 0x000fce0000410000 */
.L_x_8663:
[----:B------:R-:W-:Y:S05]  /*6220*/  BSYNC.RECONVERGENT B5 ;  /* 0x0000000000057941 */ /* 0x000fea0003800200 */
.L_x_8661:
[----:B------:R-:W-:Y:S01]  /*6230*/  FADD.FTZ R0, R25, R0 ;  /* 0x0000000019007221 */ /* 0x000fe20000010000 */
[----:B------:R-:W-:-:S04]  /*6240*/  FADD.FTZ R3, R23, R24 ;  /* 0x0000001817037221 */ /* 0x000fc80000010000 */
[----:B------:R-:W-:-:S04]  /*6250*/  FMUL.FTZ R0, R0, R3 ;  /* 0x0000000300007220 */ /* 0x000fc80000410000 */
[----:B------:R1:W2:Y:S01]  /*6260*/  MUFU.SQRT R18, R0 ;  /* 0x0000000000127308 */ /* 0x0002a20000002000 */
[----:B------:R-:W-:Y:S05]  /*6270*/  BRA `(.L_x_8664) ;  /* 0x0000000000487947 */ /* 0x000fea0003800000 */
.L_x_8660:
        /* <DEDUP_REMOVED lines=12> */
.L_x_8659:
[----:B------:R-:W-:Y:S01]  /*6340*/  FADD.FTZ R2, R24, 1 ;  /* 0x3f80000018027421 */ /* 0x000fe20000010000 */
[----:B------:R-:W-:Y:S01]  /*6350*/  MUFU.SQRT R3, R0 ;  /* 0x0000000000037308 */ /* 0x000fe20000002000 */
[----:B------:R-:W-:Y:S02]  /*6360*/  HFMA2 R23, -RZ, RZ, 1.875, 0 ;  /* 0x3f800000ff177431 */ /* 0x000fe400000001ff */
[----:B------:R-:W-:-:S06]  /*6370*/  FMUL.FTZ R2, R2, 0.5 ;  /* 0x3f00000002027820 */ /* 0x000fcc0000410000 */
[----:B------:R-:W1:Y:S02]  /*6380*/  MUFU.SQRT R2, R2 ;  /* 0x0000000200027308 */ /* 0x000e640000002000 */
[----:B-1----:R-:W-:-:S07]  /*6390*/  FMUL.FTZ R18, R3, R2 ;  /* 0x0000000203127220 */ /* 0x002fce0000410000 */
.L_x_8664:
[----:B------:R-:W-:Y:S05]  /*63a0*/  BSYNC.RECONVERGENT B1 ;  /* 0x0000000000017941 */ /* 0x000fea0003800200 */
.L_x_8658:
[----:B------:R-:W-:Y:S05]  /*63b0*/  BRA `(.L_x_8665) ;  /* 0x0000000000087947 */ /* 0x000fea0003800000 */
.L_x_8654:
[----:B------:R-:W-:Y:S01]  /*63c0*/  FMUL.FTZ R18, R24, 16777216 ;  /* 0x4b80000018127820 */ /* 0x000fe20000410000 */
[----:B------:R-:W-:-:S07]  /*63d0*/  FMUL.FTZ R23, R23, 16777216 ;  /* 0x4b80000017177820 */ /* 0x000fce0000410000 */
.L_x_8665:
[----:B------:R-:W-:Y:S05]  /*63e0*/  BSYNC.RELIABLE B0 ;  /* 0x0000000000007941 */ /* 0x000fea0003800100 */
.L_x_8653:
        /* <DEDUP_REMOVED lines=20> */
.L_x_8668:
[----:B------:R-:W-:Y:S05]  /*6530*/  BSYNC.RECONVERGENT B5 ;  /* 0x0000000000057941 */ /* 0x000fea0003800200 */
.L_x_8667:
        /* <DEDUP_REMOVED lines=29> */
.L_x_8666:
        /* <DEDUP_REMOVED lines=17> */
.L_x_8670:
[----:B------:R-:W-:Y:S05]  /*6820*/  BSYNC.RECONVERGENT B5 ;  /* 0x0000000000057941 */ /* 0x000fea0003800200 */
.L_x_8669:
        /* <DEDUP_REMOVED lines=28> */
.L_x_8657:
[----:B------:R-:W-:Y:S05]  /*69f0*/  BSYNC.RECONVERGENT B4 ;  /* 0x0000000000047941 */ /* 0x000fea0003800200 */
.L_x_8652:
[----:B------:R-:W-:-:S13]  /*6a00*/  ISETP.GE.AND P0, PT, R21, RZ, PT ;  /* 0x000000ff1500720c */ /* 0x000fda0003f06270 */
[----:B------:R-:W-:Y:S01]  /*6a10*/  @P0 FADD.FTZ R19, -R19, -RZ ;  /* 0x800000ff13130221 */ /* 0x000fe20000010100 */
[----:B------:R-:W-:Y:S06]  /*6a20*/  BRA `(.L_x_8637) ;  /* 0x0000000800ec7947 */ /* 0x000fec0003800000 */
.L_x_8640:
[----:B------:R-:W-:Y:S01]  /*6a30*/  FADD.FTZ R0, -R20, 6.1232342629258392722e-17 ;  /* 0x248d313214007421 */ /* 0x000fe20000010100 */
[----:B------:R-:W-:-:S03]  /*6a40*/  FADD.FTZ R19, -R21, -RZ ;  /* 0x800000ff15137221 */ /* 0x000fc60000010100 */
[----:B------:R-:W-:Y:S01]  /*6a50*/  FADD.FTZ R0, R0, 1.5707963705062866211 ;  /* 0x3fc90fdb00007421 */ /* 0x000fe20000010000 */
[----:B------:R-:W-:Y:S06]  /*6a60*/  BRA `(.L_x_8637) ;  /* 0x0000000800dc7947 */ /* 0x000fec0003800000 */
.L_x_8639:
[----:B------:R-:W-:Y:S02]  /*6a70*/  HFMA2 R0, -RZ, RZ, 0, 0 ;  /* 0x00000000ff007431 */ /* 0x000fe400000001ff */
[----:B------:R-:W-:Y:S01]  /*6a80*/  FADD.FTZ R19, -R21, -RZ ;  /* 0x800000ff15137221 */ /* 0x000fe20000010100 */
[----:B------:R-:W-:Y:S06]  /*6a90*/  BRA `(.L_x_8637) ;  /* 0x0000000800d07947 */ /* 0x000fec0003800000 */
.L_x_8638:
        /* <DEDUP_REMOVED lines=26> */
.L_x_8675:
[----:B------:R-:W-:Y:S05]  /*6c40*/  BSYNC.RECONVERGENT B5 ;  /* 0x0000000000057941 */ /* 0x000fea0003800200 */
.L_x_8674:
        /* <DEDUP_REMOVED lines=29> */
.L_x_8673:
        /* <DEDUP_REMOVED lines=28> */
.L_x_8678:
[----:B------:R-:W-:Y:S05]  /*6fe0*/  BSYNC.RECONVERGENT B5 ;  /* 0x0000000000057941 */ /* 0x000fea0003800200 */
.L_x_8677:
        /* <DEDUP_REMOVED lines=29> */
.L_x_8672:
        /* <DEDUP_REMOVED lines=33> */
.L_x_8680:
[----:B------:R-:W-:Y:S05]  /*73d0*/  BSYNC.RECONVERGENT B5 ;  /* 0x0000000000057941 */ /* 0x000fea0003800200 */
.L_x_8679:
        /* <DEDUP_REMOVED lines=27> */
.L_x_8676:
[----:B------:R-:W-:Y:S05]  /*7590*/  BSYNC.RECONVERGENT B4 ;  /* 0x0000000000047941 */ /* 0x000fea0003800200 */
.L_x_8671:
[----:B------:R-:W-:Y:S01]  /*75a0*/  ISETP.GE.AND P0, PT, R21, RZ, PT ;  /* 0x000000ff1500720c */ /* 0x000fe20003f06270 */
[----:B------:R-:W-:Y:S01]  /*75b0*/  FADD.FTZ R19, R19, 0.69314718246459960938 ;  /* 0x3f31721813137421 */ /* 0x000fe20000010000 */
[----:B------:R-:W-:-:S11]  /*75c0*/  FADD.FTZ R0, |R0|, -RZ ;  /* 0x800000ff00007221 */ /* 0x000fd60000010200 */
[----:B------:R-:W-:-:S07]  /*75d0*/  @P0 FADD.FTZ R19, -R19, -RZ ;  /* 0x800000ff13130221 */ /* 0x000fce0000010100 */
.L_x_8637:
[----:B------:R-:W-:Y:S05]  /*75e0*/  BSYNC.RECONVERGENT B2 ;  /* 0x0000000000027941 */ /* 0x000fea0003800200 */
.L_x_8635:
        /* <DEDUP_REMOVED lines=11> */
.L_x_8634:
[----:B------:R-:W-:Y:S05]  /*76a0*/  BSYNC.RECONVERGENT B3 ;  /* 0x0000000000037941 */ /* 0x000fea0003800200 */
.L_x_8633:
        /* <DEDUP_REMOVED lines=28> */
.L_x_8684:
        /* <DEDUP_REMOVED lines=69> */
.L_x_8694:
[----:B------:R-:W-:-:S04]  /*7cc0*/  FADD.FTZ R21, -R2, R25 ;  /* 0x0000001902157221 */ /* 0x000fc80000010100 */
[----:B------:R-:W-:-:S07]  /*7cd0*/  FMUL.FTZ R21, R21, 0.5 ;  /* 0x3f00000015157820 */ /* 0x000fce0000410000 */
.L_x_8695:
[----:B------:R-:W-:Y:S05]  /*7ce0*/  BSYNC.RECONVERGENT B1 ;  /* 0x0000000000017941 */ /* 0x000fea0003800200 */
.L_x_8693:
        /* <DEDUP_REMOVED lines=11> */
.L_x_8697:
[----:B------:R-:W-:-:S04]  /*7da0*/  FADD.FTZ R28, R20, -R27 ;  /* 0x8000001b141c7221 */ /* 0x000fc80000010000 */
[----:B------:R-:W-:-:S07]  /*7db0*/  FMUL.FTZ R28, R28, 0.5 ;  /* 0x3f0000001c1c7820 */ /* 0x000fce0000410000 */
.L_x_8698:
[----:B------:R-:W-:Y:S05]  /*7dc0*/  BSYNC.RECONVERGENT B1 ;  /* 0x0000000000017941 */ /* 0x000fea0003800200 */
.L_x_8696:
        /* <DEDUP_REMOVED lines=35> */
.L_x_8692:
        /* <DEDUP_REMOVED lines=35> */
.L_x_8699:
[----:B------:R-:W-:-:S04]  /*8230*/  FADD.FTZ R21, -R23, 1 ;  /* 0x3f80000017157421 */ /* 0x000fc80000010100 */
[----:B------:R-:W-:-:S06]  /*8240*/  FMUL.FTZ R21, R2, R21 ;  /* 0x0000001502157220 */ /* 0x000fcc0000410000 */
[----:B------:R-:W0:Y:S08]  /*8250*/  MUFU.SQRT R21, R21 ;  /* 0x0000001500157308 */ /* 0x000e300000002000 */
[----:B0-----:R-:W0:Y:S02]  /*8260*/  MUFU.RCP R26, R21 ;  /* 0x00000015001a7308 */ /* 0x001e240000001000 */
[----:B0-----:R-:W-:Y:S01]  /*8270*/  FMUL.FTZ R27, R26, |R5| ;  /* 0x400000051a1b7220 */ /* 0x001fe20000410000 */
[----:B------:R-:W-:Y:S06]  /*8280*/  BRA `(.L_x_8690) ;  /* 0x0000000000047947 */ /* 0x000fec0003800000 */
.L_x_8691:
[----:B------:R0:W1:Y:S02]  /*8290*/  MUFU.SQRT R27, R0 ;  /* 0x00000000001b7308 */ /* 0x0000640000002000 */
.L_x_8690:
[----:B------:R-:W-:Y:S05]  /*82a0*/  BSYNC.RECONVERGENT B0 ;  /* 0x0000000000007941 */ /* 0x000fea0003800200 */
.L_x_8689:
        /* <DEDUP_REMOVED lines=41> */
.L_x_8704:
        /* <DEDUP_REMOVED lines=28> */
.L_x_8703:
        /* <DEDUP_REMOVED lines=23> */
.L_x_8710:
[----:B------:R-:W-:-:S04]  /*8870*/  FADD.FTZ R3, -R3, R20 ;  /* 0x0000001403037221 */ /* 0x000fc80000010100 */
[----:B------:R-:W-:-:S07]  /*8880*/  FMUL.FTZ R25, R3, 0.5 ;  /* 0x3f00000003197820 */ /* 0x000fce0000410000 */
.L_x_8711:
[----:B------:R-:W-:Y:S05]  /*8890*/  BSYNC.RECONVERGENT B5 ;  /* 0x0000000000057941 */ /* 0x000fea0003800200 */
.L_x_8709:
[----:B------:R-:W-:Y:S01]  /*88a0*/  FADD.FTZ R0, R25, R0 ;  /* 0x0000000019007221 */ /* 0x000fe20000010000 */
[----:B------:R-:W-:-:S04]  /*88b0*/  FADD.FTZ R3, R23, R24 ;  /* 0x0000001817037221 */ /* 0x000fc80000010000 */
[----:B------:R-:W-:-:S04]  /*88c0*/  FMUL.FTZ R0, R0, R3 ;  /* 0x0000000300007220 */ /* 0x000fc80000410000 */
[----:B------:R1:W2:Y:S01]  /*88d0*/  MUFU.SQRT R20, R0 ;  /* 0x0000000000147308 */ /* 0x0002a20000002000 */
[----:B------:R-:W-:Y:S05]  /*88e0*/  BRA `(.L_x_8712) ;  /* 0x0000000000487947 */ /* 0x000fea0003800000 */
.L_x_8708:
        /* <DEDUP_REMOVED lines=12> */
.L_x_8707:
[----:B------:R-:W-:Y:S01]  /*89b0*/  FADD.FTZ R2, R24, 1 ;  /* 0x3f80000018027421 */ /* 0x000fe20000010000 */
[----:B------:R-:W-:Y:S01]  /*89c0*/  MUFU.SQRT R3, R0 ;  /* 0x0000000000037308 */ /* 0x000fe20000002000 */
[----:B------:R-:W-:Y:S02]  /*89d0*/  HFMA2 R23, -RZ, RZ, 1.875, 0 ;  /* 0x3f800000ff177431 */ /* 0x000fe400000001ff */
[----:B------:R-:W-:-:S06]  /*89e0*/  FMUL.FTZ R2, R2, 0.5 ;  /* 0x3f00000002027820 */ /* 0x000fcc0000410000 */
[----:B------:R-:W1:Y:S02]  /*89f0*/  MUFU.SQRT R2, R2 ;  /* 0x0000000200027308 */ /* 0x000e640000002000 */
[----:B-1----:R-:W-:-:S07]  /*8a00*/  FMUL.FTZ R20, R3, R2 ;  /* 0x0000000203147220 */ /* 0x002fce0000410000 */
.L_x_8712:
[----:B------:R-:W-:Y:S05]  /*8a10*/  BSYNC.RECONVERGENT B1 ;  /* 0x0000000000017941 */ /* 0x000fea0003800200 */
.L_x_8706:
[----:B------:R-:W-:Y:S05]  /*8a20*/  BRA `(.L_x_8713) ;  /* 0x0000000000087947 */ /* 0x000fea0003800000 */
.L_x_8702:
[----:B------:R-:W-:Y:S01]  /*8a30*/  FMUL.FTZ R20, R24, 16777216 ;  /* 0x4b80000018147820 */ /* 0x000fe20000410000 */
[----:B------:R-:W-:-:S07]  /*8a40*/  FMUL.FTZ R23, R23, 16777216 ;  /* 0x4b80000017177820 */ /* 0x000fce0000410000 */
.L_x_8713:
[----:B------:R-:W-:Y:S05]  /*8a50*/  BSYNC.RELIABLE B0 ;  /* 0x0000000000007941 */ /* 0x000fea0003800100 */
.L_x_8701:
        /* <DEDUP_REMOVED lines=20> */
.L_x_8716:
[----:B------:R-:W-:Y:S05]  /*8ba0*/  BSYNC.RECONVERGENT B5 ;  /* 0x0000000000057941 */ /* 0x000fea0003800200 */
.L_x_8715:
        /* <DEDUP_REMOVED lines=29> */
.L_x_8714:
        /* <DEDUP_REMOVED lines=17> */
.L_x_8718:
[----:B------:R-:W-:Y:S05]  /*8e90*/  BSYNC.RECONVERGENT B5 ;  /* 0x0000000000057941 */ /* 0x000fea0003800200 */
.L_x_8717:
        /* <DEDUP_REMOVED lines=28> */
.L_x_8705:
[----:B------:R-:W-:Y:S05]  /*9060*/  BSYNC.RECONVERGENT B4 ;  /* 0x0000000000047941 */ /* 0x000fea0003800200 */
.L_x_8700:
[----:B------:R-:W-:-:S13]  /*9070*/  ISETP.GE.AND P0, PT, R5, RZ, PT ;  /* 0x000000ff0500720c */ /* 0x000fda0003f06270 */
[----:B------:R-:W-:Y:S01]  /*9080*/  @P0 FADD.FTZ R21, -R21, -RZ ;  /* 0x800000ff15150221 */ /* 0x000fe20000010100 */
[----:B------:R-:W-:Y:S06]  /*9090*/  BRA `(.L_x_8685) ;  /* 0x0000000800ec7947 */ /* 0x000fec0003800000 */
.L_x_8688:
[----:B------:R-:W-:Y:S01]  /*90a0*/  FADD.FTZ R0, -R4, 6.1232342629258392722e-17 ;  /* 0x248d313204007421 */ /* 0x000fe20000010100 */
[----:B------:R-:W-:-:S03]  /*90b0*/  FADD.FTZ R21, -R5, -RZ ;  /* 0x800000ff05157221 */ /* 0x000fc60000010100 */
[----:B------:R-:W-:Y:S01]  /*90c0*/  FADD.FTZ R0, R0, 1.5707963705062866211 ;  /* 0x3fc90fdb00007421 */ /* 0x000fe20000010000 */
[----:B------:R-:W-:Y:S06]  /*90d0*/  BRA `(.L_x_8685) ;  /* 0x0000000800dc7947 */ /* 0x000fec0003800000 */
.L_x_8687:
[----:B------:R-:W-:Y:S02]  /*90e0*/  HFMA2 R0, -RZ, RZ, 0, 0 ;  /* 0x00000000ff007431 */ /* 0x000fe400000001ff */
[----:B------:R-:W-:Y:S01]  /*90f0*/  FADD.FTZ R21, -R5, -RZ ;  /* 0x800000ff05157221 */ /* 0x000fe20000010100 */
[----:B------:R-:W-:Y:S06]  /*9100*/  BRA `(.L_x_8685) ;  /* 0x0000000800d07947 */ /* 0x000fec0003800000 */
.L_x_8686:
        /* <DEDUP_REMOVED lines=26> */
.L_x_8723:
[----:B------:R-:W-:Y:S05]  /*92b0*/  BSYNC.RECONVERGENT B5 ;  /* 0x0000000000057941 */ /* 0x000fea0003800200 */
.L_x_8722:
        /* <DEDUP_REMOVED lines=29> */
.L_x_8721:
        /* <DEDUP_REMOVED lines=28> */
.L_x_8726:
[----:B------:R-:W-:Y:S05]  /*9650*/  BSYNC.RECONVERGENT B5 ;  /* 0x0000000000057941 */ /* 0x000fea0003800200 */
.L_x_8725:
        /* <DEDUP_REMOVED lines=29> */
.L_x_8720:
        /* <DEDUP_REMOVED lines=33> */
.L_x_8728:
[----:B------:R-:W-:Y:S05]  /*9a40*/  BSYNC.RECONVERGENT B5 ;  /* 0x0000000000057941 */ /* 0x000fea0003800200 */
.L_x_8727:
        /* <DEDUP_REMOVED lines=27> */
.L_x_8724:
[----:B------:R-:W-:Y:S05]  /*9c00*/  BSYNC.RECONVERGENT B4 ;  /* 0x0000000000047941 */ /* 0x000fea0003800200 */
.L_x_8719:
[----:B------:R-:W-:Y:S01]  /*9c10*/  ISETP.GE.AND P0, PT, R5, RZ, PT ;  /* 0x000000ff0500720c */ /* 0x000fe20003f06270 */
[----:B------:R-:W-:Y:S01]  /*9c20*/  FADD.FTZ R21, R21, 0.69314718246459960938 ;  /* 0x3f31721815157421 */ /* 0x000fe20000010000 */
[----:B------:R-:W-:-:S11]  /*9c30*/  FADD.FTZ R0, |R0|, -RZ ;  /* 0x800000ff00007221 */ /* 0x000fd60000010200 */
[----:B------:R-:W-:-:S07]  /*9c40*/  @P0 FADD.FTZ R21, -R21, -RZ ;  /* 0x800000ff15150221 */ /* 0x000fce0000010100 */
.L_x_8685:
[----:B------:R-:W-:Y:S05]  /*9c50*/  BSYNC.RECONVERGENT B2 ;  /* 0x0000000000027941 */ /* 0x000fea0003800200 */
.L_x_8683:
        /* <DEDUP_REMOVED lines=11> */
.L_x_8682:
[----:B------:R-:W-:Y:S05]  /*9d10*/  BSYNC.RECONVERGENT B3 ;  /* 0x0000000000037941 */ /* 0x000fea0003800200 */
.L_x_8681:
        /* <DEDUP_REMOVED lines=28> */
.L_x_8732:
        /* <DEDUP_REMOVED lines=69> */
.L_x_8742:
[----:B------:R-:W-:-:S04]  /*a330*/  FADD.FTZ R5, -R2, R25 ;  /* 0x0000001902057221 */ /* 0x000fc80000010100 */
[----:B------:R-:W-:-:S07]  /*a340*/  FMUL.FTZ R5, R5, 0.5 ;  /* 0x3f00000005057820 */ /* 0x000fce0000410000 */
.L_x_8743:
[----:B------:R-:W-:Y:S05]  /*a350*/  BSYNC.RECONVERGENT B1 ;  /* 0x0000000000017941 */ /* 0x000fea0003800200 */
.L_x_8741:
        /* <DEDUP_REMOVED lines=11> */
.L_x_8745:
[----:B------:R-:W-:-:S04]  /*a410*/  FADD.FTZ R28, R4, -R27 ;  /* 0x8000001b041c7221 */ /* 0x000fc80000010000 */
[----:B------:R-:W-:-:S07]  /*a420*/  FMUL.FTZ R28, R28, 0.5 ;  /* 0x3f0000001c1c7820 */ /* 0x000fce0000410000 */
.L_x_8746:
[----:B------:R-:W-:Y:S05]  /*a430*/  BSYNC.RECONVERGENT B1 ;  /* 0x0000000000017941 */ /* 0x000fea0003800200 */
.L_x_8744:
        /* <DEDUP_REMOVED lines=35> */
.L_x_8740:
        /* <DEDUP_REMOVED lines=35> */
.L_x_8747:
[----:B------:R-:W-:-:S04]  /*a8a0*/  FADD.FTZ R5, -R23, 1 ;  /* 0x3f80000017057421 */ /* 0x000fc80000010100 */
[----:B------:R-:W-:-:S06]  /*a8b0*/  FMUL.FTZ R5, R2, R5 ;  /* 0x0000000502057220 */ /* 0x000fcc0000410000 */
[----:B------:R-:W0:Y:S08]  /*a8c0*/  MUFU.SQRT R5, R5 ;  /* 0x0000000500057308 */ /* 0x000e300000002000 */
[----:B0-----:R-:W0:Y:S02]  /*a8d0*/  MUFU.RCP R26, R5 ;  /* 0x00000005001a7308 */ /* 0x001e240000001000 */
[----:B0-----:R-:W-:Y:S01]  /*a8e0*/  FMUL.FTZ R27, R26, |R7| ;  /* 0x400000071a1b7220 */ /* 0x001fe20000410000 */
[----:B------:R-:W-:Y:S06]  /*a8f0*/  BRA `(.L_x_8738) ;  /* 0x0000000000047947 */ /* 0x000fec0003800000 */
.L_x_8739:
[----:B------:R0:W1:Y:S02]  /*a900*/  MUFU.SQRT R27, R0 ;  /* 0x00000000001b7308 */ /* 0x0000640000002000 */
.L_x_8738:
[----:B------:R-:W-:Y:S05]  /*a910*/  BSYNC.RECONVERGENT B0 ;  /* 0x0000000000007941 */ /* 0x000fea0003800200 */
.L_x_8737:
        /* <DEDUP_REMOVED lines=41> */
.L_x_8752:
        /* <DEDUP_REMOVED lines=28> */
.L_x_8751:
        /* <DEDUP_REMOVED lines=23> */
.L_x_8758:
[----:B------:R-:W-:-:S04]  /*aee0*/  FADD.FTZ R3, -R3, R4 ;  /* 0x0000000403037221 */ /* 0x000fc80000010100 */
[----:B------:R-:W-:-:S07]  /*aef0*/  FMUL.FTZ R25, R3, 0.5 ;  /* 0x3f00000003197820 */ /* 0x000fce0000410000 */
.L_x_8759:
[----:B------:R-:W-:Y:S05]  /*af00*/  BSYNC.RECONVERGENT B5 ;  /* 0x0000000000057941 */ /* 0x000fea0003800200 */
.L_x_8757:
[----:B------:R-:W-:Y:S01]  /*af10*/  FADD.FTZ R0, R25, R0 ;  /* 0x0000000019007221 */ /* 0x000fe20000010000 */
[----:B------:R-:W-:-:S04]  /*af20*/  FADD.FTZ R3, R23, R24 ;  /* 0x0000001817037221 */ /* 0x000fc80000010000 */
[----:B------:R-:W-:-:S04]  /*af30*/  FMUL.FTZ R0, R0, R3 ;  /* 0x0000000300007220 */ /* 0x000fc80000410000 */
[----:B------:R1:W2:Y:S01]  /*af40*/  MUFU.SQRT R4, R0 ;  /* 0x0000000000047308 */ /* 0x0002a20000002000 */
[----:B------:R-:W-:Y:S05]  /*af50*/  BRA `(.L_x_8760) ;  /* 0x0000000000487947 */ /* 0x000fea0003800000 */
.L_x_8756:
        /* <DEDUP_REMOVED lines=12> */
.L_x_8755:
[----:B------:R-:W-:Y:S01]  /*b020*/  FADD.FTZ R2, R24, 1 ;  /* 0x3f80000018027421 */ /* 0x000fe20000010000 */
[----:B------:R-:W-:Y:S01]  /*b030*/  MUFU.SQRT R3, R0 ;  /* 0x0000000000037308 */ /* 0x000fe20000002000 */
[----:B------:R-:W-:Y:S02]  /*b040*/  HFMA2 R23, -RZ, RZ, 1.875, 0 ;  /* 0x3f800000ff177431 */ /* 0x000fe400000001ff */
[----:B------:R-:W-:-:S06]  /*b050*/  FMUL.FTZ R2, R2, 0.5 ;  /* 0x3f00000002027820 */ /* 0x000fcc0000410000 */
[----:B------:R-:W1:Y:S02]  /*b060*/  MUFU.SQRT R2, R2 ;  /* 0x0000000200027308 */ /* 0x000e640000002000 */
[----:B-1----:R-:W-:-:S07]  /*b070*/  FMUL.FTZ R4, R3, R2 ;  /* 0x0000000203047220 */ /* 0x002fce0000410000 */
.L_x_8760:
[----:B------:R-:W-:Y:S05]  /*b080*/  BSYNC.RECONVERGENT B1 ;  /* 0x0000000000017941 */ /* 0x000fea0003800200 */
.L_x_8754:
[----:B------:R-:W-:Y:S05]  /*b090*/  BRA `(.L_x_8761) ;  /* 0x0000000000087947 */ /* 0x000fea0003800000 */
.L_x_8750:
[----:B------:R-:W-:Y:S01]  /*b0a0*/  FMUL.FTZ R4, R24, 16777216 ;  /* 0x4b80000018047820 */ /* 0x000fe20000410000 */
[----:B------:R-:W-:-:S07]  /*b0b0*/  FMUL.FTZ R23, R23, 16777216 ;  /* 0x4b80000017177820 */ /* 0x000fce0000410000 */
.L_x_8761:
[----:B------:R-:W-:Y:S05]  /*b0c0*/  BSYNC.RELIABLE B0 ;  /* 0x0000000000007941 */ /* 0x000fea0003800100 */
.L_x_8749:
        /* <DEDUP_REMOVED lines=20> */
.L_x_8764:
[----:B------:R-:W-:Y:S05]  /*b210*/  BSYNC.RECONVERGENT B5 ;  /* 0x0000000000057941 */ /* 0x000fea0003800200 */
.L_x_8763:
        /* <DEDUP_REMOVED lines=29> */
.L_x_8762:
        /* <DEDUP_REMOVED lines=17> */
.L_x_8766:
[----:B------:R-:W-:Y:S05]  /*b500*/  BSYNC.RECONVERGENT B5 ;  /* 0x0000000000057941 */ /* 0x000fea0003800200 */
.L_x_8765:
        /* <DEDUP_REMOVED lines=28> */
.L_x_8753:
[----:B------:R-:W-:Y:S05]  /*b6d0*/  BSYNC.RECONVERGENT B4 ;  /* 0x0000000000047941 */ /* 0x000fea0003800200 */
.L_x_8748:
[----:B------:R-:W-:-:S13]  /*b6e0*/  ISETP.GE.AND P0, PT, R7, RZ, PT ;  /* 0x000000ff0700720c */ /* 0x000fda0003f06270 */
[----:B------:R-:W-:Y:S01]  /*b6f0*/  @P0 FADD.FTZ R5, -R5, -RZ ;  /* 0x800000ff05050221 */ /* 0x000fe20000010100 */
[----:B------:R-:W-:Y:S06]  /*b700*/  BRA `(.L_x_8733) ;  /* 0x0000000800ec7947 */ /* 0x000fec0003800000 */
.L_x_8736:
[----:B------:R-:W-:Y:S01]  /*b710*/  FADD.FTZ R0, -R6, 6.1232342629258392722e-17 ;  /* 0x248d313206007421 */ /* 0x000fe20000010100 */
[----:B------:R-:W-:-:S03]  /*b720*/  FADD.FTZ R5, -R7, -RZ ;  /* 0x800000ff07057221 */ /* 0x000fc60000010100 */
[----:B------:R-:W-:Y:S01]  /*b730*/  FADD.FTZ R0, R0, 1.5707963705062866211 ;  /* 0x3fc90fdb00007421 */ /* 0x000fe20000010000 */
[----:B------:R-:W-:Y:S06]  /*b740*/  BRA `(.L_x_8733) ;  /* 0x0000000800dc7947 */ /* 0x000fec0003800000 */
.L_x_8735:
[----:B------:R-:W-:Y:S02]  /*b750*/  HFMA2 R0, -RZ, RZ, 0, 0 ;  /* 0x00000000ff007431 */ /* 0x000fe400000001ff */
[----:B------:R-:W-:Y:S01]  /*b760*/  FADD.FTZ R5, -R7, -RZ ;  /* 0x800000ff07057221 */ /* 0x000fe20000010100 */
[----:B------:R-:W-:Y:S06]  /*b770*/  BRA `(.L_x_8733) ;  /* 0x0000000800d07947 */ /* 0x000fec0003800000 */
.L_x_8734:
        /* <DEDUP_REMOVED lines=26> */
.L_x_8771:
[----:B------:R-:W-:Y:S05]  /*b920*/  BSYNC.RECONVERGENT B5 ;  /* 0x0000000000057941 */ /* 0x000fea0003800200 */
.L_x_8770:
        /* <DEDUP_REMOVED lines=29> */
.L_x_8769:
        /* <DEDUP_REMOVED lines=28> */
.L_x_8774:
[----:B------:R-:W-:Y:S05]  /*bcc0*/  BSYNC.RECONVERGENT B5 ;  /* 0x0000000000057941 */ /* 0x000fea0003800200 */
.L_x_8773:
        /* <DEDUP_REMOVED lines=29> */
.L_x_8768:
        /* <DEDUP_REMOVED lines=33> */
.L_x_8776:
[----:B------:R-:W-:Y:S05]  /*c0b0*/  BSYNC.RECONVERGENT B5 ;  /* 0x0000000000057941 */ /* 0x000fea0003800200 */
.L_x_8775:
        /* <DEDUP_REMOVED lines=27> */
.L_x_8772:
[----:B------:R-:W-:Y:S05]  /*c270*/  BSYNC.RECONVERGENT B4 ;  /* 0x0000000000047941 */ /* 0x000fea0003800200 */
.L_x_8767:
[----:B------:R-:W-:Y:S01]  /*c280*/  ISETP.GE.AND P0, PT, R7, RZ, PT ;  /* 0x000000ff0700720c */ /* 0x000fe20003f06270 */
[----:B------:R-:W-:Y:S01]  /*c290*/  FADD.FTZ R5, R5, 0.69314718246459960938 ;  /* 0x3f31721805057421 */ /* 0x000fe20000010000 */
[----:B------:R-:W-:-:S11]  /*c2a0*/  FADD.FTZ R0, |R0|, -RZ ;  /* 0x800000ff00007221 */ /* 0x000fd60000010200 */
[----:B------:R-:W-:-:S07]  /*c2b0*/  @P0 FADD.FTZ R5, -R5, -RZ ;  /* 0x800000ff05050221 */ /* 0x000fce0000010100 */
.L_x_8733:
[----:B------:R-:W-:Y:S05]  /*c2c0*/  BSYNC.RECONVERGENT B2 ;  /* 0x0000000000027941 */ /* 0x000fea0003800200 */
.L_x_8731:
        /* <DEDUP_REMOVED lines=11> */
.L_x_8730:
[----:B------:R-:W-:Y:S05]  /*c380*/  BSYNC.RECONVERGENT B3 ;  /* 0x0000000000037941 */ /* 0x000fea0003800200 */
.L_x_8729:
        /* <DEDUP_REMOVED lines=28> */
.L_x_8780:
        /* <DEDUP_REMOVED lines=69> */
.L_x_8790:
[----:B------:R-:W-:-:S04]  /*c9a0*/  FADD.FTZ R7, -R2, R25 ;  /* 0x0000001902077221 */ /* 0x000fc80000010100 */
[----:B------:R-:W-:-:S07]  /*c9b0*/  FMUL.FTZ R7, R7, 0.5 ;  /* 0x3f00000007077820 */ /* 0x000fce0000410000 */
.L_x_8791:
[----:B------:R-:W-:Y:S05]  /*c9c0*/  BSYNC.RECONVERGENT B1 ;  /* 0x0000000000017941 */ /* 0x000fea0003800200 */
.L_x_8789:
        /* <DEDUP_REMOVED lines=11> */
.L_x_8793:
[----:B------:R-:W-:-:S04]  /*ca80*/  FADD.FTZ R28, R6, -R27 ;  /* 0x8000001b061c7221 */ /* 0x000fc80000010000 */
[----:B------:R-:W-:-:S07]  /*ca90*/  FMUL.FTZ R28, R28, 0.5 ;  /* 0x3f0000001c1c7820 */ /* 0x000fce0000410000 */
.L_x_8794:
[----:B------:R-:W-:Y:S05]  /*caa0*/  BSYNC.RECONVERGENT B1 ;  /* 0x0000000000017941 */ /* 0x000fea0003800200 */
.L_x_8792:
        /* <DEDUP_REMOVED lines=35> */
.L_x_8788:
        /* <DEDUP_REMOVED lines=35> */
.L_x_8795:
[----:B------:R-:W-:-:S04]  /*cf10*/  FADD.FTZ R7, -R23, 1 ;  /* 0x3f80000017077421 */ /* 0x000fc80000010100 */
[----:B------:R-:W-:-:S06]  /*cf20*/  FMUL.FTZ R7, R2, R7 ;  /* 0x0000000702077220 */ /* 0x000fcc0000410000 */
[----:B------:R-:W0:Y:S08]  /*cf30*/  MUFU.SQRT R7, R7 ;  /* 0x0000000700077308 */ /* 0x000e300000002000 */
[----:B0-----:R-:W0:Y:S02]  /*cf40*/  MUFU.RCP R26, R7 ;  /* 0x00000007001a7308 */ /* 0x001e240000001000 */
[----:B0-----:R-:W-:Y:S01]  /*cf50*/  FMUL.FTZ R27, R26, |R9| ;  /* 0x400000091a1b7220 */ /* 0x001fe20000410000 */
[----:B------:R-:W-:Y:S06]  /*cf60*/  BRA `(.L_x_8786) ;  /* 0x0000000000047947 */ /* 0x000fec0003800000 */
.L_x_8787:
[----:B------:R0:W1:Y:S02]  /*cf70*/  MUFU.SQRT R27, R0 ;  /* 0x00000000001b7308 */ /* 0x0000640000002000 */
.L_x_8786:
[----:B------:R-:W-:Y:S05]  /*cf80*/  BSYNC.RECONVERGENT B0 ;  /* 0x0000000000007941 */ /* 0x000fea0003800200 */
.L_x_8785:
        /* <DEDUP_REMOVED lines=41> */
.L_x_8800:
        /* <DEDUP_REMOVED lines=28> */
.L_x_8799:
        /* <DEDUP_REMOVED lines=23> */
.L_x_8806:
[----:B------:R-:W-:-:S04]  /*d550*/  FADD.FTZ R3, -R3, R6 ;  /* 0x0000000603037221 */ /* 0x000fc80000010100 */
[----:B------:R-:W-:-:S07]  /*d560*/  FMUL.FTZ R25, R3, 0.5 ;  /* 0x3f00000003197820 */ /* 0x000fce0000410000 */
.L_x_8807:
[----:B------:R-:W-:Y:S05]  /*d570*/  BSYNC.RECONVERGENT B5 ;  /* 0x0000000000057941 */ /* 0x000fea0003800200 */
.L_x_8805:
[----:B------:R-:W-:Y:S01]  /*d580*/  FADD.FTZ R0, R25, R0 ;  /* 0x0000000019007221 */ /* 0x000fe20000010000 */
[----:B------:R-:W-:-:S04]  /*d590*/  FADD.FTZ R3, R23, R24 ;  /* 0x0000001817037221 */ /* 0x000fc80000010000 */
[----:B------:R-:W-:-:S04]  /*d5a0*/  FMUL.FTZ R0, R0, R3 ;  /* 0x0000000300007220 */ /* 0x000fc80000410000 */
[----:B------:R1:W2:Y:S01]  /*d5b0*/  MUFU.SQRT R6, R0 ;  /* 0x0000000000067308 */ /* 0x0002a20000002000 */
[----:B------:R-:W-:Y:S05]  /*d5c0*/  BRA `(.L_x_8808) ;  /* 0x0000000000487947 */ /* 0x000fea0003800000 */
.L_x_8804:
        /* <DEDUP_REMOVED lines=12> */
.L_x_8803:
[----:B------:R-:W-:Y:S01]  /*d690*/  FADD.FTZ R2, R24, 1 ;  /* 0x3f80000018027421 */ /* 0x000fe20000010000 */
[----:B------:R-:W-:Y:S01]  /*d6a0*/  MUFU.SQRT R3, R0 ;  /* 0x0000000000037308 */ /* 0x000fe20000002000 */
[----:B------:R-:W-:Y:S02]  /*d6b0*/  HFMA2 R23, -RZ, RZ, 1.875, 0 ;  /* 0x3f800000ff177431 */ /* 0x000fe400000001ff */
[----:B------:R-:W-:-:S06]  /*d6c0*/  FMUL.FTZ R2, R2, 0.5 ;  /* 0x3f00000002027820 */ /* 0x000fcc0000410000 */
[----:B------:R-:W1:Y:S02]  /*d6d0*/  MUFU.SQRT R2, R2 ;  /* 0x0000000200027308 */ /* 0x000e640000002000 */
[----:B-1----:R-:W-:-:S07]  /*d6e0*/  FMUL.FTZ R6, R3, R2 ;  /* 0x0000000203067220 */ /* 0x002fce0000410000 */
.L_x_8808:
[----:B------:R-:W-:Y:S05]  /*d6f0*/  BSYNC.RECONVERGENT B1 ;  /* 0x0000000000017941 */ /* 0x000fea0003800200 */
.L_x_8802:
[----:B------:R-:W-:Y:S05]  /*d700*/  BRA `(.L_x_8809) ;  /* 0x0000000000087947 */ /* 0x000fea0003800000 */
.L_x_8798:
[----:B------:R-:W-:Y:S01]  /*d710*/  FMUL.FTZ R6, R24, 16777216 ;  /* 0x4b80000018067820 */ /* 0x000fe20000410000 */
[----:B------:R-:W-:-:S07]  /*d720*/  FMUL.FTZ R23, R23, 16777216 ;  /* 0x4b80000017177820 */ /* 0x000fce0000410000 */
.L_x_8809:
[----:B------:R-:W-:Y:S05]  /*d730*/  BSYNC.RELIABLE B0 ;  /* 0x0000000000007941 */ /* 0x000fea0003800100 */
.L_x_8797:
        /* <DEDUP_REMOVED lines=20> */
.L_x_8812:
[----:B------:R-:W-:Y:S05]  /*d880*/  BSYNC.RECONVERGENT B5 ;  /* 0x0000000000057941 */ /* 0x000fea0003800200 */
.L_x_8811:
        /* <DEDUP_REMOVED lines=29> */
.L_x_8810:
        /* <DEDUP_REMOVED lines=17> */
.L_x_8814:
[----:B------:R-:W-:Y:S05]  /*db70*/  BSYNC.RECONVERGENT B5 ;  /* 0x0000000000057941 */ /* 0x000fea0003800200 */
.L_x_8813:
        /* <DEDUP_REMOVED lines=28> */
.L_x_8801:
[----:B------:R-:W-:Y:S05]  /*dd40*/  BSYNC.RECONVERGENT B4 ;  /* 0x0000000000047941 */ /* 0x000fea0003800200 */
.L_x_8796:
[----:B------:R-:W-:-:S13]  /*dd50*/  ISETP.GE.AND P0, PT, R9, RZ, PT ;  /* 0x000000ff0900720c */ /* 0x000fda0003f06270 */
[----:B------:R-:W-:Y:S01]  /*dd60*/  @P0 FADD.FTZ R7, -R7, -RZ ;  /* 0x800000ff07070221 */ /* 0x000fe20000010100 */
[----:B------:R-:W-:Y:S06]  /*dd70*/  BRA `(.L_x_8781) ;  /* 0x0000000800ec7947 */ /* 0x000fec0003800000 */
.L_x_8784:
[----:B------:R-:W-:Y:S01]  /*dd80*/  FADD.FTZ R0, -R8, 6.1232342629258392722e-17 ;  /* 0x248d313208007421 */ /* 0x000fe20000010100 */
[----:B------:R-:W-:-:S03]  /*dd90*/  FADD.FTZ R7, -R9, -RZ ;  /* 0x800000ff09077221 */ /* 0x000fc60000010100 */
[----:B------:R-:W-:Y:S01]  /*dda0*/  FADD.FTZ R0, R0, 1.5707963705062866211 ;  /* 0x3fc90fdb00007421 */ /* 0x000fe20000010000 */
[----:B------:R-:W-:Y:S06]  /*ddb0*/  BRA `(.L_x_8781) ;  /* 0x0000000800dc7947 */ /* 0x000fec0003800000 */
.L_x_8783:
[----:B------:R-:W-:Y:S02]  /*ddc0*/  HFMA2 R0, -RZ, RZ, 0, 0 ;  /* 0x00000000ff007431 */ /* 0x000fe400000001ff */
[----:B------:R-:W-:Y:S01]  /*ddd0*/  FADD.FTZ R7, -R9, -RZ ;  /* 0x800000ff09077221 */ /* 0x000fe20000010100 */
[----:B------:R-:W-:Y:S06]  /*dde0*/  BRA `(.L_x_8781) ;  /* 0x0000000800d07947 */ /* 0x000fec0003800000 */
.L_x_8782:
        /* <DEDUP_REMOVED lines=26> */
.L_x_8819:
[----:B------:R-:W-:Y:S05]  /*df90*/  BSYNC.RECONVERGENT B5 ;  /* 0x0000000000057941 */ /* 0x000fea0003800200 */
.L_x_8818:
        /* <DEDUP_REMOVED lines=29> */
.L_x_8817:
        /* <DEDUP_REMOVED lines=28> */
.L_x_8822:
[----:B------:R-:W-:Y:S05]  /*e330*/  BSYNC.RECONVERGENT B5 ;  /* 0x0000000000057941 */ /* 0x000fea0003800200 */
.L_x_8821:
        /* <DEDUP_REMOVED lines=29> */
.L_x_8816:
        /* <DEDUP_REMOVED lines=33> */
.L_x_8824:
[----:B------:R-:W-:Y:S05]  /*e720*/  BSYNC.RECONVERGENT B5 ;  /* 0x0000000000057941 */ /* 0x000fea0003800200 */
.L_x_8823:
        /* <DEDUP_REMOVED lines=27> */
.L_x_8820:
[----:B------:R-:W-:Y:S05]  /*e8e0*/  BSYNC.RECONVERGENT B4 ;  /* 0x0000000000047941 */ /* 0x000fea0003800200 */
.L_x_8815:
[----:B------:R-:W-:Y:S01]  /*e8f0*/  ISETP.GE.AND P0, PT, R9, RZ, PT ;  /* 0x000000ff0900720c */ /* 0x000fe20003f06270 */
[----:B------:R-:W-:Y:S01]  /*e900*/  FADD.FTZ R7, R7, 0.69314718246459960938 ;  /* 0x3f31721807077421 */ /* 0x000fe20000010000 */
[----:B------:R-:W-:-:S11]  /*e910*/  FADD.FTZ R0, |R0|, -RZ ;  /* 0x800000ff00007221 */ /* 0x000fd60000010200 */
[----:B------:R-:W-:-:S07]  /*e920*/  @P0 FADD.FTZ R7, -R7, -RZ ;  /* 0x800000ff07070221 */ /* 0x000fce0000010100 */
.L_x_8781:
[----:B------:R-:W-:Y:S05]  /*e930*/  BSYNC.RECONVERGENT B2 ;  /* 0x0000000000027941 */ /* 0x000fea0003800200 */
.L_x_8779:
        /* <DEDUP_REMOVED lines=11> */
.L_x_8778:
[----:B------:R-:W-:Y:S05]  /*e9f0*/  BSYNC.RECONVERGENT B3 ;  /* 0x0000000000037941 */ /* 0x000fea0003800200 */
.L_x_8777:
        /* <DEDUP_REMOVED lines=28> */
.L_x_8828:
        /* <DEDUP_REMOVED lines=69> */
.L_x_8838:
[----:B------:R-:W-:-:S04]  /*f010*/  FADD.FTZ R9, -R2, R25 ;  /* 0x0000001902097221 */ /* 0x000fc80000010100 */
[----:B------:R-:W-:-:S07]  /*f020*/  FMUL.FTZ R9, R9, 0.5 ;  /* 0x3f00000009097820 */ /* 0x000fce0000410000 */
.L_x_8839:
[----:B------:R-:W-:Y:S05]  /*f030*/  BSYNC.RECONVERGENT B1 ;  /* 0x0000000000017941 */ /* 0x000fea0003800200 */
.L_x_8837:
        /* <DEDUP_REMOVED lines=11> */
.L_x_8841:
[----:B------:R-:W-:-:S04]  /*f0f0*/  FADD.FTZ R28, R8, -R27 ;  /* 0x8000001b081c7221 */ /* 0x000fc80000010000 */
[----:B------:R-:W-:-:S07]  /*f100*/  FMUL.FTZ R28, R28, 0.5 ;  /* 0x3f0000001c1c7820 */ /* 0x000fce0000410000 */
.L_x_8842:
[----:B------:R-:W-:Y:S05]  /*f110*/  BSYNC.RECONVERGENT B1 ;  /* 0x0000000000017941 */ /* 0x000fea0003800200 */
.L_x_8840:
        /* <DEDUP_REMOVED lines=35> */
.L_x_8836:
        /* <DEDUP_REMOVED lines=35> */
.L_x_8843:
[----:B------:R-:W-:-:S04]  /*f580*/  FADD.FTZ R9, -R23, 1 ;  /* 0x3f80000017097421 */ /* 0x000fc80000010100 */
[----:B------:R-:W-:-:S06]  /*f590*/  FMUL.FTZ R9, R2, R9 ;  /* 0x0000000902097220 */ /* 0x000fcc0000410000 */
[----:B------:R-:W0:Y:S08]  /*f5a0*/  MUFU.SQRT R9, R9 ;  /* 0x0000000900097308 */ /* 0x000e300000002000 */
[----:B0-----:R-:W0:Y:S02]  /*f5b0*/  MUFU.RCP R26, R9 ;  /* 0x00000009001a7308 */ /* 0x001e240000001000 */
[----:B0-----:R-:W-:Y:S01]  /*f5c0*/  FMUL.FTZ R27, R26, |R11| ;  /* 0x4000000b1a1b7220 */ /* 0x001fe20000410000 */
[----:B------:R-:W-:Y:S06]  /*f5d0*/  BRA `(.L_x_8834) ;  /* 0x0000000000047947 */ /* 0x000fec0003800000 */
.L_x_8835:
[----:B------:R0:W1:Y:S02]  /*f5e0*/  MUFU.SQRT R27, R0 ;  /* 0x00000000001b7308 */ /* 0x0000640000002000 */
.L_x_8834:
[----:B------:R-:W-:Y:S05]  /*f5f0*/  BSYNC.RECONVERGENT B0 ;  /* 0x0000000000007941 */ /* 0x000fea0003800200 */
.L_x_8833:
        /* <DEDUP_REMOVED lines=41> */
.L_x_8848:
        /* <DEDUP_REMOVED lines=28> */
.L_x_8847:
        /* <DEDUP_REMOVED lines=23> */
.L_x_8854:
[----:B------:R-:W-:-:S04]  /*fbc0*/  FADD.FTZ R3, -R3, R8 ;  /* 0x0000000803037221 */ /* 0x000fc80000010100 */
[----:B------:R-:W-:-:S07]  /*fbd0*/  FMUL.FTZ R25, R3, 0.5 ;  /* 0x3f00000003197820 */ /* 0x000fce0000410000 */
.L_x_8855:
[----:B------:R-:W-:Y:S05]  /*fbe0*/  BSYNC.RECONVERGENT B5 ;  /* 0x0000000000057941 */ /* 0x000fea0003800200 */
.L_x_8853:
[----:B------:R-:W-:Y:S01]  /*fbf0*/  FADD.FTZ R0, R25, R0 ;  /* 0x0000000019007221 */ /* 0x000fe20000010000 */
[----:B------:R-:W-:-:S04]  /*fc00*/  FADD.FTZ R3, R23, R24 ;  /* 0x0000001817037221 */ /* 0x000fc80000010000 */
[----:B------:R-:W-:-:S04]  /*fc10*/  FMUL.FTZ R0, R0, R3 ;  /* 0x0000000300007220 */ /* 0x000fc80000410000 */
[----:B------:R1:W2:Y:S01]  /*fc20*/  MUFU.SQRT R8, R0 ;  /* 0x0000000000087308 */ /* 0x0002a20000002000 */
[----:B------:R-:W-:Y:S05]  /*fc30*/  BRA `(.L_x_8856) ;  /* 0x0000000000487947 */ /* 0x000fea0003800000 */
.L_x_8852:
        /* <DEDUP_REMOVED lines=12> */
.L_x_8851:
[----:B------:R-:W-:Y:S01]  /*fd00*/  FADD.FTZ R2, R24, 1 ;  /* 0x3f80000018027421 */ /* 0x000fe20000010000 */
[----:B------:R-:W-:Y:S01]  /*fd10*/  MUFU.SQRT R3, R0 ;  /* 0x0000000000037308 */ /* 0x000fe20000002000 */
[----:B------:R-:W-:Y:S02]  /*fd20*/  HFMA2 R23, -RZ, RZ, 1.875, 0 ;  /* 0x3f800000ff177431 */ /* 0x000fe400000001ff */
[----:B------:R-:W-:-:S06]  /*fd30*/  FMUL.FTZ R2, R2, 0.5 ;  /* 0x3f00000002027820 */ /* 0x000fcc0000410000 */
[----:B------:R-:W1:Y:S02]  /*fd40*/  MUFU.SQRT R2, R2 ;  /* 0x0000000200027308 */ /* 0x000e640000002000 */
[----:B-1----:R-:W-:-:S07]  /*fd50*/  FMUL.FTZ R8, R3, R2 ;  /* 0x0000000203087220 */ /* 0x002fce0000410000 */
.L_x_8856:
[----:B------:R-:W-:Y:S05]  /*fd60*/  BSYNC.RECONVERGENT B1 ;  /* 0x0000000000017941 */ /* 0x000fea0003800200 */
.L_x_8850:
[----:B------:R-:W-:Y:S05]  /*fd70*/  BRA `(.L_x_8857) ;  /* 0x0000000000087947 */ /* 0x000fea0003800000 */
.L_x_8846:
[----:B------:R-:W-:Y:S01]  /*fd80*/  FMUL.FTZ R8, R24, 16777216 ;  /* 0x4b80000018087820 */ /* 0x000fe20000410000 */
[----:B------:R-:W-:-:S07]  /*fd90*/  FMUL.FTZ R23, R23, 16777216 ;  /* 0x4b80000017177820 */ /* 0x000fce0000410000 */
.L_x_8857:
[----:B------:R-:W-:Y:S05]  /*fda0*/  BSYNC.RELIABLE B0 ;  /* 0x0000000000007941 */ /* 0x000fea0003800100 */
.L_x_8845:
        /* <DEDUP_REMOVED lines=20> */
.L_x_8860:
[----:B------:R-:W-:Y:S05]  /*fef0*/  BSYNC.RECONVERGENT B5 ;  /* 0x0000000000057941 */ /* 0x000fea0003800200 */
.L_x_8859:
        /* <DEDUP_REMOVED lines=29> */
.L_x_8858:
        /* <DEDUP_REMOVED lines=17> */
.L_x_8862:
[----:B------:R-:W-:Y:S05]  /*101e0*/  BSYNC.RECONVERGENT B5 ;  /* 0x0000000000057941 */ /* 0x000fea0003800200 */
.L_x_8861:
        /* <DEDUP_REMOVED lines=28> */
.L_x_8849:
[----:B------:R-:W-:Y:S05]  /*103b0*/  BSYNC.RECONVERGENT B4 ;  /* 0x0000000000047941 */ /* 0x000fea0003800200 */
.L_x_8844:
[----:B------:R-:W-:-:S13]  /*103c0*/  ISETP.GE.AND P0, PT, R11, RZ, PT ;  /* 0x000000ff0b00720c */ /* 0x000fda0003f06270 */
[----:B------:R-:W-:Y:S01]  /*103d0*/  @P0 FADD.FTZ R9, -R9, -RZ ;  /* 0x800000ff09090221 */ /* 0x000fe20000010100 */
[----:B------:R-:W-:Y:S06]  /*103e0*/  BRA `(.L_x_8829) ;  /* 0x0000000800ec7947 */ /* 0x000fec0003800000 */
.L_x_8832:
[----:B------:R-:W-:Y:S01]  /*103f0*/  FADD.FTZ R0, -R10, 6.1232342629258392722e-17 ;  /* 0x248d31320a007421 */ /* 0x000fe20000010100 */
[----:B------:R-:W-:-:S03]  /*10400*/  FADD.FTZ R9, -R11, -RZ ;  /* 0x800000ff0b097221 */ /* 0x000fc60000010100 */
[----:B------:R-:W-:Y:S01]  /*10410*/  FADD.FTZ R0, R0, 1.5707963705062866211 ;  /* 0x3fc90fdb00007421 */ /* 0x000fe20000010000 */
[----:B------:R-:W-:Y:S06]  /*10420*/  BRA `(.L_x_8829) ;  /* 0x0000000800dc7947 */ /* 0x000fec0003800000 */
.L_x_8831:
[----:B------:R-:W-:Y:S02]  /*10430*/  HFMA2 R0, -RZ, RZ, 0, 0 ;  /* 0x00000000ff007431 */ /* 0x000fe400000001ff */
[----:B------:R-:W-:Y:S01]  /*10440*/  FADD.FTZ R9, -R11, -RZ ;  /* 0x800000ff0b097221 */ /* 0x000fe20000010100 */
[----:B------:R-:W-:Y:S06]  /*10450*/  BRA `(.L_x_8829) ;  /* 0x0000000800d07947 */ /* 0x000fec0003800000 */
.L_x_8830:
        /* <DEDUP_REMOVED lines=26> */
.L_x_8867:
[----:B------:R-:W-:Y:S05]  /*10600*/  BSYNC.RECONVERGENT B5 ;  /* 0x0000000000057941 */ /* 0x000fea0003800200 */
.L_x_8866:
        /* <DEDUP_REMOVED lines=29> */
.L_x_8865:
        /* <DEDUP_REMOVED lines=28> */
.L_x_8870:
[----:B------:R-:W-:Y:S05]  /*109a0*/  BSYNC.RECONVERGENT B5 ;  /* 0x0000000000057941 */ /* 0x000fea0003800200 */
.L_x_8869:
        /* <DEDUP_REMOVED lines=29> */
.L_x_8864:
        /* <DEDUP_REMOVED lines=33> */
.L_x_8872:
[----:B------:R-:W-:Y:S05]  /*10d90*/  BSYNC.RECONVERGENT B5 ;  /* 0x0000000000057941 */ /* 0x000fea0003800200 */
.L_x_8871:
        /* <DEDUP_REMOVED lines=27> */
.L_x_8868:
[----:B------:R-:W-:Y:S05]  /*10f50*/  BSYNC.RECONVERGENT B4 ;  /* 0x0000000000047941 */ /* 0x000fea0003800200 */
.L_x_8863:
[----:B------:R-:W-:Y:S01]  /*10f60*/  ISETP.GE.AND P0, PT, R11, RZ, PT ;  /* 0x000000ff0b00720c */ /* 0x000fe20003f06270 */
[----:B------:R-:W-:Y:S01]  /*10f70*/  FADD.FTZ R9, R9, 0.69314718246459960938 ;  /* 0x3f31721809097421 */ /* 0x000fe20000010000 */
[----:B------:R-:W-:-:S11]  /*10f80*/  FADD.FTZ R0, |R0|, -RZ ;  /* 0x800000ff00007221 */ /* 0x000fd60000010200 */
[----:B------:R-:W-:-:S07]  /*10f90*/  @P0 FADD.FTZ R9, -R9, -RZ ;  /* 0x800000ff09090221 */ /* 0x000fce0000010100 */
.L_x_8829:
[----:B------:R-:W-:Y:S05]  /*10fa0*/  BSYNC.RECONVERGENT B2 ;  /* 0x0000000000027941 */ /* 0x000fea0003800200 */
.L_x_8827:
        /* <DEDUP_REMOVED lines=11> */
.L_x_8826:
[----:B------:R-:W-:Y:S05]  /*11060*/  BSYNC.RECONVERGENT B3 ;  /* 0x0000000000037941 */ /* 0x000fea0003800200 */
.L_x_8825:
        /* <DEDUP_REMOVED lines=28> */
.L_x_8876:
        /* <DEDUP_REMOVED lines=69> */
.L_x_8886:
[----:B------:R-:W-:-:S04]  /*11680*/  FADD.FTZ R10, -R2, R11 ;  /* 0x0000000b020a7221 */ /* 0x000fc80000010100 */
[----:B------:R-:W-:-:S07]  /*11690*/  FMUL.FTZ R10, R10, 0.5 ;  /* 0x3f0000000a0a7820 */ /* 0x000fce0000410000 */
.L_x_8887:
[----:B------:R-:W-:Y:S05]  /*116a0*/  BSYNC.RECONVERGENT B1 ;  /* 0x0000000000017941 */ /* 0x000fea0003800200 */
.L_x_8885:
        /* <DEDUP_REMOVED lines=11> */
.L_x_8889:
[----:B------:R-:W-:-:S04]  /*11760*/  FADD.FTZ R27, R24, -R25 ;  /* 0x80000019181b7221 */ /* 0x000fc80000010000 */
[----:B------:R-:W-:-:S07]  /*11770*/  FMUL.FTZ R27, R27, 0.5 ;  /* 0x3f0000001b1b7820 */ /* 0x000fce0000410000 */
.L_x_8890:
[----:B------:R-:W-:Y:S05]  /*11780*/  BSYNC.RECONVERGENT B1 ;  /* 0x0000000000017941 */ /* 0x000fea0003800200 */
.L_x_8888:
        /* <DEDUP_REMOVED lines=35> */
.L_x_8884:
        /* <DEDUP_REMOVED lines=35> */
.L_x_8891:
[----:B------:R-:W-:-:S04]  /*11bf0*/  FADD.FTZ R25, -R23, 1 ;  /* 0x3f80000017197421 */ /* 0x000fc80000010100 */
[----:B------:R-:W-:-:S06]  /*11c00*/  FMUL.FTZ R10, R2, R25 ;  /* 0x00000019020a7220 */ /* 0x000fcc0000410000 */
[----:B------:R-:W0:Y:S08]  /*11c10*/  MUFU.SQRT R10, R10 ;  /* 0x0000000a000a7308 */ /* 0x000e300000002000 */
[----:B0-----:R-:W0:Y:S02]  /*11c20*/  MUFU.RCP R28, R10 ;  /* 0x0000000a001c7308 */ /* 0x001e240000001000 */
[----:B0-----:R-:W-:Y:S01]  /*11c30*/  FMUL.FTZ R27, R28, |R13| ;  /* 0x4000000d1c1b7220 */ /* 0x001fe20000410000 */
[----:B------:R-:W-:Y:S06]  /*11c40*/  BRA `(.L_x_8882) ;  /* 0x0000000000047947 */ /* 0x000fec0003800000 */
.L_x_8883:
[----:B------:R0:W1:Y:S02]  /*11c50*/  MUFU.SQRT R27, R0 ;  /* 0x00000000001b7308 */ /* 0x0000640000002000 */
.L_x_8882:
[----:B------:R-:W-:Y:S05]  /*11c60*/  BSYNC.RECONVERGENT B0 ;  /* 0x0000000000007941 */ /* 0x000fea0003800200 */
.L_x_8881:
        /* <DEDUP_REMOVED lines=41> */
.L_x_8896:
        /* <DEDUP_REMOVED lines=28> */
.L_x_8895:
        /* <DEDUP_REMOVED lines=23> */
.L_x_8902:
[----:B------:R-:W-:-:S04]  /*12230*/  FADD.FTZ R3, -R3, R24 ;  /* 0x0000001803037221 */ /* 0x000fc80000010100 */
[----:B------:R-:W-:-:S07]  /*12240*/  FMUL.FTZ R11, R3, 0.5 ;  /* 0x3f000000030b7820 */ /* 0x000fce0000410000 */
.L_x_8903:
[----:B------:R-:W-:Y:S05]  /*12250*/  BSYNC.RECONVERGENT B5 ;  /* 0x0000000000057941 */ /* 0x000fea0003800200 */
.L_x_8901:
[----:B------:R-:W-:Y:S01]  /*12260*/  FADD.FTZ R0, R11, R0 ;  /* 0x000000000b007221 */ /* 0x000fe20000010000 */
[----:B------:R-:W-:-:S04]  /*12270*/  FADD.FTZ R3, R23, R26 ;  /* 0x0000001a17037221 */ /* 0x000fc80000010000 */
[----:B------:R-:W-:-:S04]  /*12280*/  FMUL.FTZ R0, R0, R3 ;  /* 0x0000000300007220 */ /* 0x000fc80000410000 */
[----:B------:R1:W2:Y:S01]  /*12290*/  MUFU.SQRT R11, R0 ;  /* 0x00000000000b7308 */ /* 0x0002a20000002000 */
[----:B------:R-:W-:Y:S05]  /*122a0*/  BRA `(.L_x_8904) ;  /* 0x0000000000487947 */ /* 0x000fea0003800000 */
.L_x_8900:
        /* <DEDUP_REMOVED lines=12> */
.L_x_8899:
[----:B------:R-:W-:Y:S01]  /*12370*/  FADD.FTZ R2, R26, 1 ;  /* 0x3f8000001a027421 */ /* 0x000fe20000010000 */
[----:B------:R-:W-:Y:S01]  /*12380*/  MUFU.SQRT R11, R0 ;  /* 0x00000000000b7308 */ /* 0x000fe20000002000 */
[----:B------:R-:W-:Y:S02]  /*12390*/  HFMA2 R23, -RZ, RZ, 1.875, 0 ;  /* 0x3f800000ff177431 */ /* 0x000fe400000001ff */
[----:B------:R-:W-:-:S06]  /*123a0*/  FMUL.FTZ R2, R2, 0.5 ;  /* 0x3f00000002027820 */ /* 0x000fcc0000410000 */
[----:B------:R-:W1:Y:S02]  /*123b0*/  MUFU.SQRT R2, R2 ;  /* 0x0000000200027308 */ /* 0x000e640000002000 */
[----:B-1----:R-:W-:-:S07]  /*123c0*/  FMUL.FTZ R11, R11, R2 ;  /* 0x000000020b0b7220 */ /* 0x002fce0000410000 */
.L_x_8904:
[----:B------:R-:W-:Y:S05]  /*123d0*/  BSYNC.RECONVERGENT B1 ;  /* 0x0000000000017941 */ /* 0x000fea0003800200 */
.L_x_8898:
[----:B------:R-:W-:Y:S05]  /*123e0*/  BRA `(.L_x_8905) ;  /* 0x0000000000087947 */ /* 0x000fea0003800000 */
.L_x_8894:
[----:B------:R-:W-:Y:S01]  /*123f0*/  FMUL.FTZ R11, R26, 16777216 ;  /* 0x4b8000001a0b7820 */ /* 0x000fe20000410000 */
[----:B------:R-:W-:-:S07]  /*12400*/  FMUL.FTZ R23, R23, 16777216 ;  /* 0x4b80000017177820 */ /* 0x000fce0000410000 */
.L_x_8905:
[----:B------:R-:W-:Y:S05]  /*12410*/  BSYNC.RELIABLE B0 ;  /* 0x0000000000007941 */ /* 0x000fea0003800100 */
.L_x_8893:
        /* <DEDUP_REMOVED lines=20> */
.L_x_8908:
[----:B------:R-:W-:Y:S05]  /*12560*/  BSYNC.RECONVERGENT B5 ;  /* 0x0000000000057941 */ /* 0x000fea0003800200 */
.L_x_8907:
        /* <DEDUP_REMOVED lines=29> */
.L_x_8906:
        /* <DEDUP_REMOVED lines=17> */
.L_x_8910:
[----:B------:R-:W-:Y:S05]  /*12850*/  BSYNC.RECONVERGENT B5 ;  /* 0x0000000000057941 */ /* 0x000fea0003800200 */
.L_x_8909:
        /* <DEDUP_REMOVED lines=28> */
.L_x_8897:
[----:B------:R-:W-:Y:S05]  /*12a20*/  BSYNC.RECONVERGENT B4 ;  /* 0x0000000000047941 */ /* 0x000fea0003800200 */
.L_x_8892:
[----:B------:R-:W-:-:S13]  /*12a30*/  ISETP.GE.AND P0, PT, R13, RZ, PT ;  /* 0x000000ff0d00720c */ /* 0x000fda0003f06270 */
[----:B------:R-:W-:-:S05]  /*12a40*/  @P0 FADD.FTZ R10, -R10, -RZ ;  /* 0x800000ff0a0a0221 */ /* 0x000fca0000010100 */
[----:B------:R-:W-:Y:S01]  /*12a50*/  MOV R3, R10 ;  /* 0x0000000a00037202 */ /* 0x000fe20000000f00 */
[----:B------:R-:W-:Y:S06]  /*12a60*/  BRA `(.L_x_8877) ;  /* 0x0000000800ec7947 */ /* 0x000fec0003800000 */
.L_x_8880:
[----:B------:R-:W-:Y:S01]  /*12a70*/  FADD.FTZ R0, -R12, 6.1232342629258392722e-17 ;  /* 0x248d31320c007421 */ /* 0x000fe20000010100 */
[----:B------:R-:W-:-:S03]  /*12a80*/  FADD.FTZ R3, -R13, -RZ ;  /* 0x800000ff0d037221 */ /* 0x000fc60000010100 */
[----:B------:R-:W-:Y:S01]  /*12a90*/  FADD.FTZ R0, R0, 1.5707963705062866211 ;  /* 0x3fc90fdb00007421 */ /* 0x000fe20000010000 */
[----:B------:R-:W-:Y:S06]  /*12aa0*/  BRA `(.L_x_8877) ;  /* 0x0000000800dc7947 */ /* 0x000fec0003800000 */
.L_x_8879:
[----:B------:R-:W-:Y:S02]  /*12ab0*/  HFMA2 R0, -RZ, RZ, 0, 0 ;  /* 0x00000000ff007431 */ /* 0x000fe400000001ff */
[----:B------:R-:W-:Y:S01]  /*12ac0*/  FADD.FTZ R3, -R13, -RZ ;  /* 0x800000ff0d037221 */ /* 0x000fe20000010100 */
[----:B------:R-:W-:Y:S06]  /*12ad0*/  BRA `(.L_x_8877) ;  /* 0x0000000800d07947 */ /* 0x000fec0003800000 */
.L_x_8878:
        /* <DEDUP_REMOVED lines=26> */
.L_x_8915:
[----:B------:R-:W-:Y:S05]  /*12c80*/  BSYNC.RECONVERGENT B5 ;  /* 0x0000000000057941 */ /* 0x000fea0003800200 */
.L_x_8914:
        /* <DEDUP_REMOVED lines=29> */
.L_x_8913:
        /* <DEDUP_REMOVED lines=27> */
[----:B------:R-:W-:Y:S05]  /*13010*/  CALL.REL.NOINC `($__internal_19_$__cuda_sm3x_div_rn_ftz_f32_slowpath) ;  /* 0x0000013c00087944 */ /* 0x000fea0003c00000 */
.L_x_8918:
[----:B------:R-:W-:Y:S05]  /*13020*/  BSYNC.RECONVERGENT B5 ;  /* 0x0000000000057941 */ /* 0x000fea0003800200 */
.L_x_8917:
        /* <DEDUP_REMOVED lines=29> */
.L_x_8912:
        /* <DEDUP_REMOVED lines=33> */
.L_x_8920:
[----:B------:R-:W-:Y:S05]  /*13410*/  BSYNC.RECONVERGENT B5 ;  /* 0x0000000000057941 */ /* 0x000fea0003800200 */
.L_x_8919:
        /* <DEDUP_REMOVED lines=27> */
.L_x_8916:
[----:B------:R-:W-:Y:S05]  /*135d0*/  BSYNC.RECONVERGENT B4 ;  /* 0x0000000000047941 */ /* 0x000fea0003800200 */
.L_x_8911:
[----:B------:R-:W-:Y:S01]  /*135e0*/  ISETP.GE.AND P0, PT, R13, RZ, PT ;  /* 0x000000ff0d00720c */ /* 0x000fe20003f06270 */
[----:B------:R-:W-:Y:S01]  /*135f0*/  FADD.FTZ R3, R10, 0.69314718246459960938 ;  /* 0x3f3172180a037421 */ /* 0x000fe20000010000 */
[----:B------:R-:W-:-:S11]  /*13600*/  FADD.FTZ R0, |R0|, -RZ ;  /* 0x800000ff00007221 */ /* 0x000fd60000010200 */
[----:B------:R-:W-:-:S07]  /*13610*/  @P0 FADD.FTZ R3, -R3, -RZ ;  /* 0x800000ff03030221 */ /* 0x000fce0000010100 */
.L_x_8877:
[----:B------:R-:W-:Y:S05]  /*13620*/  BSYNC.RECONVERGENT B2 ;  /* 0x0000000000027941 */ /* 0x000fea0003800200 */
.L_x_8875:
        /* <DEDUP_REMOVED lines=11> */
.L_x_8874:
[----:B------:R-:W-:Y:S05]  /*136e0*/  BSYNC.RECONVERGENT B3 ;  /* 0x0000000000037941 */ /* 0x000fea0003800200 */
.L_x_8873:
        /* <DEDUP_REMOVED lines=17> */
.L_x_8923:
[----:B------:R-:W-:-:S13]  /*13800*/  ISETP.GE.AND P0, PT, R22, UR4, PT ;  /* 0x0000000416007c0c */ /* 0x000fda000bf06270 */
[----:B------:R-:W-:Y:S05]  /*13810*/  @P0 BRA `(.L_x_8925) ;  /* 0x0000000000300947 */ /* 0x000fea0003800000 */
[----:B0-----:R-:W0:Y:S01]  /*13820*/  LDC.64 R10, c[0x0][0x388] ;  /* 0x0000e200ff0a7b82 */ /* 0x001e220000000a00 */
[C---:B------:R-:W-:Y:S02]  /*13830*/  IADD3 R13, PT, PT, R22.reuse, UR6, RZ ;  /* 0x00000006160d7c10 */ /* 0x040fe4000fffe0ff */
[----:B------:R-:W-:-:S03]  /*13840*/  IADD3 R22, PT, PT, R22, 0x80, RZ ;  /* 0x0000008016167810 */ /* 0x000fc60007ffe0ff */
[----:B0-----:R-:W-:-:S05]  /*13850*/  IMAD.WIDE.U32 R10, R13, 0x8, R10 ;  /* 0x000000080d0a7825 */ /* 0x001fca00078e000a */
[----:B------:R1:W-:Y:S02]  /*13860*/  STG.E.64 desc[UR8][R10.64], R18 ;  /* 0x000000120a007986 */ /* 0x0003e4000c101b08 */
.L_x_8924:
[----:B------:R-:W-:-:S13]  /*13870*/  ISETP.GE.AND P0, PT, R22, UR4, PT ;  /* 0x0000000416007c0c */ /* 0x000fda000bf06270 */
[----:B------:R-:W-:Y:S05]  /*13880*/  @P0 BRA `(.L_x_8926) ;  /* 0x0000000000300947 */ /* 0x000fea0003800000 */
[----:B01----:R-:W0:Y:S01]  /*13890*/  LDC.64 R10, c[0x0][0x388] ;  /* 0x0000e200ff0a7b82 */ /* 0x003e220000000a00 */
[C---:B------:R-:W-:Y:S02]  /*138a0*/  IADD3 R13, PT, PT, R22.reuse, UR6, RZ ;  /* 0x00000006160d7c10 */ /* 0x040fe4000fffe0ff */
[----:B------:R-:W-:-:S03]  /*138b0*/  IADD3 R22, PT, PT, R22, 0x80, RZ ;  /* 0x0000008016167810 */ /* 0x000fc60007ffe0ff */
[----:B0-----:R-:W-:-:S05]  /*138c0*/  IMAD.WIDE.U32 R10, R13, 0x8, R10 ;  /* 0x000000080d0a7825 */ /* 0x001fca00078e000a */
[----:B------:R1:W-:Y:S02]  /*138d0*/  STG.E.64 desc[UR8][R10.64], R20 ;  /* 0x000000140a007986 */ /* 0x0003e4000c101b08 */
.L_x_8925:
[----:B------:R-:W-:-:S13]  /*138e0*/  ISETP.GE.AND P0, PT, R22, UR4, PT ;  /* 0x0000000416007c0c */ /* 0x000fda000bf06270 */
[----:B------:R-:W-:Y:S05]  /*138f0*/  @P0 BRA `(.L_x_8927) ;  /* 0x0000000000340947 */ /* 0x000fea0003800000 */
[----:B01----:R-:W0:Y:S01]  /*13900*/  LDC.64 R10, c[0x0][0x388] ;  /* 0x0000e200ff0a7b82 */ /* 0x003e220000000a00 */
[C---:B------:R-:W-:Y:S02]  /*13910*/  IADD3 R13, PT, PT, R22.reuse, UR6, RZ ;  /* 0x00000006160d7c10 */ /* 0x040fe4000fffe0ff */
[----:B------:R-:W-:-:S03]  /*13920*/  IADD3 R22, PT, PT, R22, 0x80, RZ ;  /* 0x0000008016167810 */ /* 0x000fc60007ffe0ff */
[----:B0-----:R-:W-:-:S05]  /*13930*/  IMAD.WIDE.U32 R10, R13, 0x8, R10 ;  /* 0x000000080d0a7825 */ /* 0x001fca00078e000a */
[----:B------:R2:W-:Y:S02]  /*13940*/  STG.E.64 desc[UR8][R10.64], R4 ;  /* 0x000000040a007986 */ /* 0x0005e4000c101b08 */
.L_x_8926:
        /* <DEDUP_REMOVED lines=8> */
.L_x_8927:
[----:B------:R-:W-:Y:S05]  /*139d0*/  BSYNC.RELIABLE B1 ;  /* 0x0000000000017941 */ /* 0x000fea0003800100 */
.L_x_8922:
[----:B------:R-:W-:-:S13]  /*139e0*/  ISETP.GE.AND P0, PT, R22, UR4, PT ;  /* 0x0000000416007c0c */ /* 0x000fda000bf06270 */
[----:B--2---:R-:W2:Y:S01]  /*139f0*/  @!P0 LDC.64 R4, c[0x0][0x388] ;  /* 0x0000e200ff048b82 */ /* 0x004ea20000000a00 */
[C---:B------:R-:W-:Y:S02]  /*13a00*/  @!P0 IADD3 R7, PT, PT, R22.reuse, UR6, RZ ;  /* 0x0000000616078c10 */ /* 0x040fe4000fffe0ff */
[----:B------:R-:W-:-:S03]  /*13a10*/  @!P0 IADD3 R22, PT, PT, R22, 0x80, RZ ;  /* 0x0000008016168810 */ /* 0x000fc60007ffe0ff */
[----:B--2---:R-:W-:-:S05]  /*13a20*/  @!P0 IMAD.WIDE.U32 R4, R7, 0x8, R4 ;  /* 0x0000000807048825 */ /* 0x004fca00078e0004 */
[----:B------:R3:W-:Y:S02]  /*13a30*/  @!P0 STG.E.64 desc[UR8][R4.64], R8 ;  /* 0x0000000804008986 */ /* 0x0007e4000c101b08 */
.L_x_8928:
[----:B------:R-:W-:Y:S05]  /*13a40*/  BSYNC.RECONVERGENT B0 ;  /* 0x0000000000007941 */ /* 0x000fea0003800200 */
.L_x_8921:
        /* <DEDUP_REMOVED lines=8> */
.L_x_8545:
[----:B------:R-:W0:Y:S01]  /*13ad0*/  S2R R29, SR_TID.X ;  /* 0x00000000001d7919 */ /* 0x000e220000002100 */
[----:B------:R-:W1:Y:S02]  /*13ae0*/  LDCU.64 UR4, c[0x0][0x390] ;  /* 0x00007200ff0477ac */ /* 0x000e640008000a00 */
[----:B-1----:R-:W-:-:S06]  /*13af0*/  UIMAD.WIDE.U32 UR4, UR6, 0x8, UR4 ;  /* 0x00000008060478a5 */ /* 0x002fcc000f8e0004 */
[----:B------:R-:W-:Y:S02]  /*13b00*/  MOV R2, UR4 ;  /* 0x0000000400027c02 */ /* 0x000fe40008000f00 */
[----:B------:R-:W-:-:S03]  /*13b10*/  MOV R3, UR5 ;  /* 0x0000000500037c02 */ /* 0x000fc60008000f00 */
[----:B0-----:R-:W-:-:S05]  /*13b20*/  IMAD.WIDE.U32 R2, R29, 0x20, R2 ;  /* 0x000000201d027825 */ /* 0x001fca00078e0002 */
[----:B------:R-:W2:Y:S04]  /*13b30*/  LDG.E.ENL2.256 R20, R4, desc[UR8][R2.64] ;  /* 0xfe0000080204797e */ /* 0x000ea80008121914 */
[----:B------:R0:W5:Y:S01]  /*13b40*/  LDG.E.ENL2.256 R12, R16, desc[UR8][R2.64+0x1000] ;  /* 0xfe0080080210797e */ /* 0x000162000812190c */
        /* <DEDUP_REMOVED lines=22> */
.L_x_8930:
        /* <DEDUP_REMOVED lines=41> */
[----:B-----5:R-:W-:Y:S05]  /*13f40*/  CALL.REL.NOINC `($__internal_19_$__cuda_sm3x_div_rn_ftz_f32_slowpath) ;  /* 0x0000012c003c7944 */ /* 0x020fea0003c00000 */
.L_x_8936:
[----:B------:R-:W-:Y:S05]  /*13f50*/  BSYNC.RECONVERGENT B4 ;  /* 0x0000000000047941 */ /* 0x000fea0003800200 */
.L_x_8935:
        /* <DEDUP_REMOVED lines=28> */
.L_x_8934:
        /* <DEDUP_REMOVED lines=30> */
[----:B-----5:R-:W-:Y:S05]  /*14300*/  CALL.REL.NOINC `($__internal_19_$__cuda_sm3x_div_rn_ftz_f32_slowpath) ;  /* 0x00000128004c7944 */ /* 0x020fea0003c00000 */
.L_x_8940:
[----:B------:R-:W-:Y:S05]  /*14310*/  BSYNC.RECONVERGENT B4 ;  /* 0x0000000000047941 */ /* 0x000fea0003800200 */
.L_x_8939:
        /* <DEDUP_REMOVED lines=28> */
.L_x_8938:
        /* <DEDUP_REMOVED lines=15> */
[----:B-----5:R-:W-:Y:S05]  /*145d0*/  CALL.REL.NOINC `($__internal_19_$__cuda_sm3x_div_rn_ftz_f32_slowpath) ;  /* 0x0000012400987944 */ /* 0x020fea0003c00000 */
.L_x_8942:
[----:B------:R-:W-:Y:S05]  /*145e0*/  BSYNC.RECONVERGENT B4 ;  /* 0x0000000000047941 */ /* 0x000fea0003800200 */
.L_x_8941:
        /* <DEDUP_REMOVED lines=27> */
.L_x_8937:
[----:B------:R-:W-:Y:S05]  /*147a0*/  BSYNC.RECONVERGENT B3 ;  /* 0x0000000000037941 */ /* 0x000fea0003800200 */
.L_x_8933:
[----:B------:R-:W-:Y:S01]  /*147b0*/  ISETP.GE.AND P0, PT, R5, RZ, PT ;  /* 0x000000ff0500720c */ /* 0x000fe20003f06270 */
[----:B------:R-:W-:Y:S01]  /*147c0*/  FADD.FTZ R8, R8, 0.69314718246459960938 ;  /* 0x3f31721808087421 */ /* 0x000fe20000010000 */
[----:B------:R-:W-:-:S11]  /*147d0*/  FADD.FTZ R2, |R0|, -RZ ;  /* 0x800000ff00027221 */ /* 0x000fd60000010200 */
[----:B------:R-:W-:Y:S01]  /*147e0*/  @P0 FADD.FTZ R8, -R8, -RZ ;  /* 0x800000ff08080221 */ /* 0x000fe20000010100 */
[----:B------:R-:W-:Y:S06]  /*147f0*/  BRA `(.L_x_8931) ;  /* 0x0000001800007947 */ /* 0x000fec0003800000 */
.L_x_8932:
        /* <DEDUP_REMOVED lines=71> */
.L_x_8948:
[----:B------:R-:W-:Y:S05]  /*14c70*/  BSYNC.RECONVERGENT B1 ;  /* 0x0000000000017941 */ /* 0x000fea0003800200 */
.L_x_8947:
        /* <DEDUP_REMOVED lines=12> */
.L_x_8950:
[----:B------:R-:W-:Y:S05]  /*14d40*/  BSYNC.RECONVERGENT B1 ;  /* 0x0000000000017941 */ /* 0x000fea0003800200 */
.L_x_8949:
        /* <DEDUP_REMOVED lines=35> */
.L_x_8946:
        /* <DEDUP_REMOVED lines=40> */
.L_x_8944:
[----:B------:R-:W-:-:S04]  /*15200*/  FFMA.FTZ R8, R24, R24, -1 ;  /* 0xbf80000018087423 */ /* 0x000fc80000010018 */
[----:B------:R-:W0:Y:S02]  /*15210*/  MUFU.SQRT R25, R8 ;  /* 0x0000000800197308 */ /* 0x000e240000002000 */
[----:B0-----:R-:W-:-:S06]  /*15220*/  FADD.FTZ R25, R24, R25 ;  /* 0x0000001918197221 */ /* 0x001fcc0000010000 */
[----:B------:R-:W0:Y:S02]  /*15230*/  MUFU.LG2 R25, R25 ;  /* 0x0000001900197308 */ /* 0x000e240000000c00 */
[----:B0-----:R-:W-:-:S07]  /*15240*/  FMUL.FTZ R10, R25, 0.69314718246459960938 ;  /* 0x3f317218190a7820 */ /* 0x001fce0000410000 */
.L_x_8945:
[----:B------:R-:W-:Y:S05]  /*15250*/  BSYNC.RECONVERGENT B0 ;  /* 0x0000000000007941 */ /* 0x000fea0003800200 */
.L_x_8943:
        /* <DEDUP_REMOVED lines=44> */
.L_x_8958:
[----:B------:R-:W-:Y:S05]  /*15520*/  BSYNC.RECONVERGENT B4 ;  /* 0x0000000000047941 */ /* 0x000fea0003800200 */
.L_x_8957:
[----:B------:R-:W-:-:S04]  /*15530*/  FADD.FTZ R0, R11, R0 ;  /* 0x000000000b007221 */ /* 0x000fc80000010000 */
[----:B------:R-:W-:-:S04]  /*15540*/  FMUL.FTZ R0, R0, R25 ;  /* 0x0000001900007220 */ /* 0x000fc80000410000 */
[----:B------:R2:W3:Y:S01]  /*15550*/  MUFU.SQRT R10, R0 ;  /* 0x00000000000a7308 */ /* 0x0004e20000002000 */
[----:B------:R-:W-:Y:S05]  /*15560*/  BRA `(.L_x_8955) ;  /* 0x00000000002c7947 */ /* 0x000fea0003800000 */
.L_x_8956:
        /* <DEDUP_REMOVED lines=11> */
.L_x_8955:
[----:B------:R-:W-:Y:S05]  /*15620*/  BSYNC.RECONVERGENT B1 ;  /* 0x0000000000017941 */ /* 0x000fea0003800200 */
.L_x_8953:
[----:B------:R-:W-:Y:S05]  /*15630*/  BSYNC.RELIABLE B0 ;  /* 0x0000000000007941 */ /* 0x000fea0003800100 */
.L_x_8952:
        /* <DEDUP_REMOVED lines=18> */
[----:B-----5:R-:W-:Y:S05]  /*15760*/  CALL.REL.NOINC `($__internal_19_$__cuda_sm3x_div_rn_ftz_f32_slowpath) ;  /* 0x0000011400347944 */ /* 0x020fea0003c00000 */
.L_x_8961:
[----:B------:R-:W-:Y:S05]  /*15770*/  BSYNC.RECONVERGENT B4 ;  /* 0x0000000000047941 */ /* 0x000fea0003800200 */
.L_x_8960:
        /* <DEDUP_REMOVED lines=28> */
.L_x_8959:
        /* <DEDUP_REMOVED lines=18> */
.L_x_8964:
[----:B------:R-:W-:Y:S05]  /*15a60*/  BSYNC.RECONVERGENT B4 ;  /* 0x0000000000047941 */ /* 0x000fea0003800200 */
.L_x_8963:
        /* <DEDUP_REMOVED lines=28> */
.L_x_8954:
        /* <DEDUP_REMOVED lines=30> */
.L_x_8965:
        /* <DEDUP_REMOVED lines=28> */
.L_x_8962:
[----:B------:R-:W-:Y:S05]  /*15fd0*/  BSYNC.RECONVERGENT B3 ;  /* 0x0000000000037941 */ /* 0x000fea0003800200 */
.L_x_8951:
[----:B------:R-:W-:-:S13]  /*15fe0*/  ISETP.GE.AND P0, PT, R5, RZ, PT ;  /* 0x000000ff0500720c */ /* 0x000fda0003f06270 */
[----:B------:R-:W-:-:S07]  /*15ff0*/  @P0 FADD.FTZ R8, -R8, -RZ ;  /* 0x800000ff08080221 */ /* 0x000fce0000010100 */
.L_x_8931:
[----:B------:R-:W-:Y:S05]  /*16000*/  BSYNC.RECONVERGENT B2 ;  /* 0x0000000000027941 */ /* 0x000fea0003800200 */
.L_x_8929:
        /* <DEDUP_REMOVED lines=14> */
.L_x_8967:
[----:B------:R-:W-:Y:S05]  /*160f0*/  BSYNC.RECONVERGENT B0 ;  /* 0x0000000000007941 */ /* 0x000fea0003800200 */
.L_x_8966:
        /* <DEDUP_REMOVED lines=20> */
.L_x_8969:
        /* <DEDUP_REMOVED lines=69> */
.L_x_8979:
[----:B------:R-:W-:-:S04]  /*16690*/  FADD.FTZ R10, -R2, R11 ;  /* 0x0000000b020a7221 */ /* 0x000fc80000010100 */
[----:B------:R-:W-:-:S07]  /*166a0*/  FMUL.FTZ R10, R10, 0.5 ;  /* 0x3f0000000a0a7820 */ /* 0x000fce0000410000 */
.L_x_8980:
[----:B------:R-:W-:Y:S05]  /*166b0*/  BSYNC.RECONVERGENT B1 ;  /* 0x0000000000017941 */ /* 0x000fea0003800200 */
.L_x_8978:
        /* <DEDUP_REMOVED lines=11> */
.L_x_8982:
[----:B------:R-:W-:-:S04]  /*16770*/  FADD.FTZ R27, R4, -R25 ;  /* 0x80000019041b7221 */ /* 0x000fc80000010000 */
[----:B------:R-:W-:-:S07]  /*16780*/  FMUL.FTZ R27, R27, 0.5 ;  /* 0x3f0000001b1b7820 */ /* 0x000fce0000410000 */
.L_x_8983:
[----:B------:R-:W-:Y:S05]  /*16790*/  BSYNC.RECONVERGENT B1 ;  /* 0x0000000000017941 */ /* 0x000fea0003800200 */
.L_x_8981:
        /* <DEDUP_REMOVED lines=35> */
.L_x_8977:
        /* <DEDUP_REMOVED lines=35> */
.L_x_8984:
[----:B------:R-:W-:-:S04]  /*16c00*/  FADD.FTZ R25, -R5, 1 ;  /* 0x3f80000005197421 */ /* 0x000fc80000010100 */
[----:B------:R-:W-:-:S06]  /*16c10*/  FMUL.FTZ R10, R2, R25 ;  /* 0x00000019020a7220 */ /* 0x000fcc0000410000 */
[----:B------:R-:W0:Y:S08]  /*16c20*/  MUFU.SQRT R10, R10 ;  /* 0x0000000a000a7308 */ /* 0x000e300000002000 */
[----:B0-----:R-:W0:Y:S02]  /*16c30*/  MUFU.RCP R26, R10 ;  /* 0x0000000a001a7308 */ /* 0x001e240000001000 */
[----:B0-----:R-:W-:Y:S01]  /*16c40*/  FMUL.FTZ R26, |R7|, R26 ;  /* 0x0000001a071a7220 */ /* 0x001fe20000410200 */
[----:B------:R-:W-:Y:S06]  /*16c50*/  BRA `(.L_x_8975) ;  /* 0x0000000000047947 */ /* 0x000fec0003800000 */
.L_x_8976:
[----:B------:R0:W1:Y:S02]  /*16c60*/  MUFU.SQRT R26, R0 ;  /* 0x00000000001a7308 */ /* 0x0000640000002000 */
.L_x_8975:
[----:B------:R-:W-:Y:S05]  /*16c70*/  BSYNC.RECONVERGENT B0 ;  /* 0x0000000000007941 */ /* 0x000fea0003800200 */
.L_x_8974:
        /* <DEDUP_REMOVED lines=41> */
.L_x_8989:
        /* <DEDUP_REMOVED lines=28> */
.L_x_8988:
        /* <DEDUP_REMOVED lines=23> */
.L_x_8995:
[----:B------:R-:W-:-:S04]  /*17240*/  FADD.FTZ R3, -R3, R4 ;  /* 0x0000000403037221 */ /* 0x000fc80000010100 */
[----:B------:R-:W-:-:S07]  /*17250*/  FMUL.FTZ R11, R3, 0.5 ;  /* 0x3f000000030b7820 */ /* 0x000fce0000410000 */
.L_x_8996:
[----:B------:R-:W-:Y:S05]  /*17260*/  BSYNC.RECONVERGENT B4 ;  /* 0x0000000000047941 */ /* 0x000fea0003800200 */
.L_x_8994:
[----:B------:R-:W-:Y:S01]  /*17270*/  FADD.FTZ R0, R11, R0 ;  /* 0x000000000b007221 */ /* 0x000fe20000010000 */
[----:B------:R-:W-:-:S04]  /*17280*/  FADD.FTZ R3, R5, R24 ;  /* 0x0000001805037221 */ /* 0x000fc80000010000 */
[----:B------:R-:W-:-:S04]  /*17290*/  FMUL.FTZ R0, R0, R3 ;  /* 0x0000000300007220 */ /* 0x000fc80000410000 */
[----:B------:R0:W1:Y:S01]  /*172a0*/  MUFU.SQRT R4, R0 ;  /* 0x0000000000047308 */ /* 0x0000620000002000 */
[----:B------:R-:W-:Y:S05]  /*172b0*/  BRA `(.L_x_8997) ;  /* 0x0000000000487947 */ /* 0x000fea0003800000 */
.L_x_8993:
        /* <DEDUP_REMOVED lines=12> */
.L_x_8992:
[----:B------:R-:W-:Y:S01]  /*17380*/  FADD.FTZ R2, R24, 1 ;  /* 0x3f80000018027421 */ /* 0x000fe20000010000 */
[----:B------:R-:W-:Y:S01]  /*17390*/  MUFU.SQRT R3, R0 ;  /* 0x0000000000037308 */ /* 0x000fe20000002000 */
[----:B------:R-:W-:Y:S02]  /*173a0*/  HFMA2 R5, -RZ, RZ, 1.875, 0 ;  /* 0x3f800000ff057431 */ /* 0x000fe400000001ff */
[----:B------:R-:W-:-:S06]  /*173b0*/  FMUL.FTZ R2, R2, 0.5 ;  /* 0x3f00000002027820 */ /* 0x000fcc0000410000 */
[----:B------:R-:W1:Y:S02]  /*173c0*/  MUFU.SQRT R2, R2 ;  /* 0x0000000200027308 */ /* 0x000e640000002000 */
[----:B-1----:R-:W-:-:S07]  /*173d0*/  FMUL.FTZ R4, R3, R2 ;  /* 0x0000000203047220 */ /* 0x002fce0000410000 */
.L_x_8997:
[----:B------:R-:W-:Y:S05]  /*173e0*/  BSYNC.RECONVERGENT B1 ;  /* 0x0000000000017941 */ /* 0x000fea0003800200 */
.L_x_8991:
[----:B------:R-:W-:Y:S05]  /*173f0*/  BRA `(.L_x_8998) ;  /* 0x0000000000087947 */ /* 0x000fea0003800000 */
.L_x_8987:
[----:B------:R-:W-:Y:S01]  /*17400*/  FMUL.FTZ R4, R24, 16777216 ;  /* 0x4b80000018047820 */ /* 0x000fe20000410000 */
[----:B------:R-:W-:-:S07]  /*17410*/  FMUL.FTZ R5, R5, 16777216 ;  /* 0x4b80000005057820 */ /* 0x000fce0000410000 */
.L_x_8998:
[----:B------:R-:W-:Y:S05]  /*17420*/  BSYNC.RELIABLE B0 ;  /* 0x0000000000007941 */ /* 0x000fea0003800100 */
.L_x_8986:
        /* <DEDUP_REMOVED lines=20> */
.L_x_9001:
[----:B------:R-:W-:Y:S05]  /*17570*/  BSYNC.RECONVERGENT B4 ;  /* 0x0000000000047941 */ /* 0x000fea0003800200 */
.L_x_9000:
        /* <DEDUP_REMOVED lines=29> */
.L_x_8999:
        /* <DEDUP_REMOVED lines=17> */
.L_x_9003:
[----:B------:R-:W-:Y:S05]  /*17860*/  BSYNC.RECONVERGENT B4 ;  /* 0x0000000000047941 */ /* 0x000fea0003800200 */
.L_x_9002:
        /* <DEDUP_REMOVED lines=28> */
.L_x_8990:
[----:B------:R-:W-:Y:S05]  /*17a30*/  BSYNC.RECONVERGENT B3 ;  /* 0x0000000000037941 */ /* 0x000fea0003800200 */
.L_x_8985:
[----:B------:R-:W-:-:S13]  /*17a40*/  ISETP.GE.AND P0, PT, R7, RZ, PT ;  /* 0x000000ff0700720c */ /* 0x000fda0003f06270 */
[----:B------:R-:W-:Y:S01]  /*17a50*/  @P0 FADD.FTZ R10, -R10, -RZ ;  /* 0x800000ff0a0a0221 */ /* 0x000fe20000010100 */
[----:B------:R-:W-:Y:S06]  /*17a60*/  BRA `(.L_x_8970) ;  /* 0x0000000800ec7947 */ /* 0x000fec0003800000 */
.L_x_8973:
[----:B------:R-:W-:Y:S01]  /*17a70*/  FADD.FTZ R0, -R6, 6.1232342629258392722e-17 ;  /* 0x248d313206007421 */ /* 0x000fe20000010100 */
[----:B------:R-:W-:-:S03]  /*17a80*/  FADD.FTZ R10, -R7, -RZ ;  /* 0x800000ff070a7221 */ /* 0x000fc60000010100 */
[----:B------:R-:W-:Y:S01]  /*17a90*/  FADD.FTZ R0, R0, 1.5707963705062866211 ;  /* 0x3fc90fdb00007421 */ /* 0x000fe20000010000 */
[----:B------:R-:W-:Y:S06]  /*17aa0*/  BRA `(.L_x_8970) ;  /* 0x0000000800dc7947 */ /* 0x000fec0003800000 */
.L_x_8972:
[----:B------:R-:W-:Y:S02]  /*17ab0*/  HFMA2 R0, -RZ, RZ, 0, 0 ;  /* 0x00000000ff007431 */ /* 0x000fe400000001ff */
[----:B------:R-:W-:Y:S01]  /*17ac0*/  FADD.FTZ R10, -R7, -RZ ;  /* 0x800000ff070a7221 */ /* 0x000fe20000010100 */
[----:B------:R-:W-:Y:S06]  /*17ad0*/  BRA `(.L_x_8970) ;  /* 0x0000000800d07947 */ /* 0x000fec0003800000 */
.L_x_8971:
        /* <DEDUP_REMOVED lines=26> */
.L_x_9008:
[----:B------:R-:W-:Y:S05]  /*17c80*/  BSYNC.RECONVERGENT B4 ;  /* 0x0000000000047941 */ /* 0x000fea0003800200 */
.L_x_9007:
        /* <DEDUP_REMOVED lines=29> */
.L_x_9006:
        /* <DEDUP_REMOVED lines=28> */
.L_x_9011:
[----:B------:R-:W-:Y:S05]  /*18020*/  BSYNC.RECONVERGENT B4 ;  /* 0x0000000000047941 */ /* 0x000fea0003800200 */
.L_x_9010:
        /* <DEDUP_REMOVED lines=29> */
.L_x_9005:
        /* <DEDUP_REMOVED lines=33> */
.L_x_9013:
[----:B------:R-:W-:Y:S05]  /*18410*/  BSYNC.RECONVERGENT B4 ;  /* 0x0000000000047941 */ /* 0x000fea0003800200 */
.L_x_9012:
        /* <DEDUP_REMOVED lines=27> */
.L_x_9009:
[----:B------:R-:W-:Y:S05]  /*185d0*/  BSYNC.RECONVERGENT B3 ;  /* 0x0000000000037941 */ /* 0x000fea0003800200 */
.L_x_9004:
[----:B------:R-:W-:Y:S01]  /*185e0*/  ISETP.GE.AND P0, PT, R7, RZ, PT ;  /* 0x000000ff0700720c */ /* 0x000fe20003f06270 */
[----:B------:R-:W-:Y:S01]  /*185f0*/  FADD.FTZ R10, R10, 0.69314718246459960938 ;  /* 0x3f3172180a0a7421 */ /* 0x000fe20000010000 */
[----:B------:R-:W-:-:S11]  /*18600*/  FADD.FTZ R0, |R0|, -RZ ;  /* 0x800000ff00007221 */ /* 0x000fd60000010200 */
[----:B------:R-:W-:-:S07]  /*18610*/  @P0 FADD.FTZ R10, -R10, -RZ ;  /* 0x800000ff0a0a0221 */ /* 0x000fce0000010100 */
.L_x_8970:
[----:B------:R-:W-:Y:S05]  /*18620*/  BSYNC.RECONVERGENT B2 ;  /* 0x0000000000027941 */ /* 0x000fea0003800200 */
.L_x_8968:
        /* <DEDUP_REMOVED lines=14> */
.L_x_9015:
[----:B------:R-:W-:Y:S05]  /*18710*/  BSYNC.RECONVERGENT B0 ;  /* 0x0000000000007941 */ /* 0x000fea0003800200 */
.L_x_9014:
        /* <DEDUP_REMOVED lines=20> */
.L_x_9017:
        /* <DEDUP_REMOVED lines=69> */
.L_x_9027:
[----:B------:R-:W-:-:S04]  /*18cb0*/  FADD.FTZ R4, -R0, R7 ;  /* 0x0000000700047221 */ /* 0x000fc80000010100 */
[----:B------:R-:W-:-:S07]  /*18cc0*/  FMUL.FTZ R4, R4, 0.5 ;  /* 0x3f00000004047820 */ /* 0x000fce0000410000 */
.L_x_9028:
[----:B------:R-:W-:Y:S05]  /*18cd0*/  BSYNC.RECONVERGENT B1 ;  /* 0x0000000000017941 */ /* 0x000fea0003800200 */
.L_x_9026:
        /* <DEDUP_REMOVED lines=11> */
.L_x_9030:
[----:B------:R-:W-:-:S04]  /*18d90*/  FADD.FTZ R27, R2, -R27 ;  /* 0x8000001b021b7221 */ /* 0x000fc80000010000 */
[----:B------:R-:W-:-:S07]  /*18da0*/  FMUL.FTZ R27, R27, 0.5 ;  /* 0x3f0000001b1b7820 */ /* 0x000fce0000410000 */
.L_x_9031:
[----:B------:R-:W-:Y:S05]  /*18db0*/  BSYNC.RECONVERGENT B1 ;  /* 0x0000000000017941 */ /* 0x000fea0003800200 */
.L_x_9029:
        /* <DEDUP_REMOVED lines=35> */
.L_x_9025:
        /* <DEDUP_REMOVED lines=35> */
.L_x_9032:
[----:B------:R-:W-:-:S04]  /*19220*/  FADD.FTZ R27, -R6, 1 ;  /* 0x3f800000061b7421 */ /* 0x000fc80000010100 */
[----:B------:R-:W-:-:S06]  /*19230*/  FMUL.FTZ R4, R0, R27 ;  /* 0x0000001b00047220 */ /* 0x000fcc0000410000 */
[----:B------:R-:W0:Y:S08]  /*19240*/  MUFU.SQRT R4, R4 ;  /* 0x0000000400047308 */ /* 0x000e300000002000 */
[----:B0-----:R-:W0:Y:S02]  /*19250*/  MUFU.RCP R26, R4 ;  /* 0x00000004001a7308 */ /* 0x001e240000001000 */
[----:B0-----:R-:W-:Y:S01]  /*19260*/  FMUL.FTZ R26, |R21|, R26 ;  /* 0x0000001a151a7220 */ /* 0x001fe20000410200 */
[----:B------:R-:W-:Y:S06]  /*19270*/  BRA `(.L_x_9023) ;  /* 0x0000000000047947 */ /* 0x000fec0003800000 */
.L_x_9024:
[----:B------:R0:W1:Y:S02]  /*19280*/  MUFU.SQRT R26, R3 ;  /* 0x00000003001a7308 */ /* 0x0000640000002000 */
.L_x_9023:
[----:B------:R-:W-:Y:S05]  /*19290*/  BSYNC.RECONVERGENT B0 ;  /* 0x0000000000007941 */ /* 0x000fea0003800200 */
.L_x_9022:
        /* <DEDUP_REMOVED lines=41> */
.L_x_9037:
        /* <DEDUP_REMOVED lines=28> */
.L_x_9036:
        /* <DEDUP_REMOVED lines=23> */
.L_x_9043:
[----:B------:R-:W-:-:S04]  /*19860*/  FADD.FTZ R2, -R5, R2 ;  /* 0x0000000205027221 */ /* 0x000fc80000010100 */
[----:B0-----:R-:W-:-:S07]  /*19870*/  FMUL.FTZ R3, R2, 0.5 ;  /* 0x3f00000002037820 */ /* 0x001fce0000410000 */
.L_x_9044:
[----:B------:R-:W-:Y:S05]  /*19880*/  BSYNC.RECONVERGENT B4 ;  /* 0x0000000000047941 */ /* 0x000fea0003800200 */
.L_x_9042:
[----:B------:R-:W-:Y:S01]  /*19890*/  FADD.FTZ R0, R3, R0 ;  /* 0x0000000003007221 */ /* 0x000fe20000010000 */
[----:B------:R-:W-:-:S04]  /*198a0*/  FADD.FTZ R25, R6, R25 ;  /* 0x0000001906197221 */ /* 0x000fc80000010000 */
[----:B------:R-:W-:-:S04]  /*198b0*/  FMUL.FTZ R0, R0, R25 ;  /* 0x0000001900007220 */ /* 0x000fc80000410000 */
[----:B------:R0:W1:Y:S01]  /*198c0*/  MUFU.SQRT R5, R0 ;  /* 0x0000000000057308 */ /* 0x0000620000002000 */
[----:B------:R-:W-:Y:S05]  /*198d0*/  BRA `(.L_x_9045) ;  /* 0x0000000000487947 */ /* 0x000fea0003800000 */
.L_x_9041:
        /* <DEDUP_REMOVED lines=12> */
.L_x_9040:
[----:B------:R-:W-:Y:S01]  /*199a0*/  FADD.FTZ R0, R25, 1 ;  /* 0x3f80000019007421 */ /* 0x000fe20000010000 */
[----:B0-----:R-:W-:Y:S01]  /*199b0*/  MUFU.SQRT R3, R3 ;  /* 0x0000000300037308 */ /* 0x001fe20000002000 */
[----:B------:R-:W-:Y:S02]  /*199c0*/  HFMA2 R6, -RZ, RZ, 1.875, 0 ;  /* 0x3f800000ff067431 */ /* 0x000fe400000001ff */
[----:B------:R-:W-:-:S06]  /*199d0*/  FMUL.FTZ R0, R0, 0.5 ;  /* 0x3f00000000007820 */ /* 0x000fcc0000410000 */
[----:B------:R-:W0:Y:S02]  /*199e0*/  MUFU.SQRT R0, R0 ;  /* 0x0000000000007308 */ /* 0x000e240000002000 */
[----:B0-----:R-:W-:-:S07]  /*199f0*/  FMUL.FTZ R5, R3, R0 ;  /* 0x0000000003057220 */ /* 0x001fce0000410000 */
.L_x_9045:
[----:B------:R-:W-:Y:S05]  /*19a00*/  BSYNC.RECONVERGENT B1 ;  /* 0x0000000000017941 */ /* 0x000fea0003800200 */
.L_x_9039:
[----:B------:R-:W-:Y:S05]  /*19a10*/  BRA `(.L_x_9046) ;  /* 0x0000000000087947 */ /* 0x000fea0003800000 */
.L_x_9035:
[----:B------:R-:W-:Y:S01]  /*19a20*/  FMUL.FTZ R5, R25, 16777216 ;  /* 0x4b80000019057820 */ /* 0x000fe20000410000 */
[----:B------:R-:W-:-:S07]  /*19a30*/  FMUL.FTZ R6, R6, 16777216 ;  /* 0x4b80000006067820 */ /* 0x000fce0000410000 */
.L_x_9046:
[----:B------:R-:W-:Y:S05]  /*19a40*/  BSYNC.RELIABLE B0 ;  /* 0x0000000000007941 */ /* 0x000fea0003800100 */
.L_x_9034:
        /* <DEDUP_REMOVED lines=20> */
.L_x_9049:
[----:B------:R-:W-:Y:S05]  /*19b90*/  BSYNC.RECONVERGENT B4 ;  /* 0x0000000000047941 */ /* 0x000fea0003800200 */
.L_x_9048:
        /* <DEDUP_REMOVED lines=29> */
.L_x_9047:
        /* <DEDUP_REMOVED lines=17> */
.L_x_9051:
[----:B------:R-:W-:Y:S05]  /*19e80*/  BSYNC.RECONVERGENT B4 ;  /* 0x0000000000047941 */ /* 0x000fea0003800200 */
.L_x_9050:
        /* <DEDUP_REMOVED lines=28> */
.L_x_9038:
[----:B------:R-:W-:Y:S05]  /*1a050*/  BSYNC.RECONVERGENT B3 ;  /* 0x0000000000037941 */ /* 0x000fea0003800200 */
.L_x_9033:
[----:B------:R-:W-:-:S13]  /*1a060*/  ISETP.GE.AND P0, PT, R21, RZ, PT ;  /* 0x000000ff1500720c */ /* 0x000fda0003f06270 */
[----:B------:R-:W-:Y:S01]  /*1a070*/  @P0 FADD.FTZ R4, -R4, -RZ ;  /* 0x800000ff04040221 */ /* 0x000fe20000010100 */
[----:B------:R-:W-:Y:S06]  /*1a080*/  BRA `(.L_x_9018) ;  /* 0x0000000800ec7947 */ /* 0x000fec0003800000 */
.L_x_9021:
[----:B------:R-:W-:Y:S01]  /*1a090*/  FADD.FTZ R0, -R20, 6.1232342629258392722e-17 ;  /* 0x248d313214007421 */ /* 0x000fe20000010100 */
[----:B------:R-:W-:-:S03]  /*1a0a0*/  FADD.FTZ R4, -R21, -RZ ;  /* 0x800000ff15047221 */ /* 0x000fc60000010100 */
[----:B------:R-:W-:Y:S01]  /*1a0b0*/  FADD.FTZ R0, R0, 1.5707963705062866211 ;  /* 0x3fc90fdb00007421 */ /* 0x000fe20000010000 */
[----:B------:R-:W-:Y:S06]  /*1a0c0*/  BRA `(.L_x_9018) ;  /* 0x0000000800dc7947 */ /* 0x000fec0003800000 */
.L_x_9020:
[----:B------:R-:W-:Y:S02]  /*1a0d0*/  HFMA2 R0, -RZ, RZ, 0, 0 ;  /* 0x00000000ff007431 */ /* 0x000fe400000001ff */
[----:B------:R-:W-:Y:S01]  /*1a0e0*/  FADD.FTZ R4, -R21, -RZ ;  /* 0x800000ff15047221 */ /* 0x000fe20000010100 */
[----:B------:R-:W-:Y:S06]  /*1a0f0*/  BRA `(.L_x_9018) ;  /* 0x0000000800d07947 */ /* 0x000fec0003800000 */
.L_x_9019:
        /* <DEDUP_REMOVED lines=26> */
.L_x_9056:
[----:B------:R-:W-:Y:S05]  /*1a2a0*/  BSYNC.RECONVERGENT B4 ;  /* 0x0000000000047941 */ /* 0x000fea0003800200 */
.L_x_9055:
        /* <DEDUP_REMOVED lines=29> */
.L_x_9054:
        /* <DEDUP_REMOVED lines=28> */
.L_x_9059:
[----:B------:R-:W-:Y:S05]  /*1a640*/  BSYNC.RECONVERGENT B4 ;  /* 0x0000000000047941 */ /* 0x000fea0003800200 */
.L_x_9058:
        /* <DEDUP_REMOVED lines=29> */
.L_x_9053:
        /* <DEDUP_REMOVED lines=32> */
[----:B-----5:R-:W-:Y:S05]  /*1aa20*/  CALL.REL.NOINC `($__internal_19_$__cuda_sm3x_div_rn_ftz_f32_slowpath) ;  /* 0x000000c000847944 */ /* 0x020fea0003c00000 */
.L_x_9061:
[----:B------:R-:W-:Y:S05]  /*1aa30*/  BSYNC.RECONVERGENT B4 ;  /* 0x0000000000047941 */ /* 0x000fea0003800200 */
.L_x_9060:
        /* <DEDUP_REMOVED lines=27> */
.L_x_9057:
[----:B------:R-:W-:Y:S05]  /*1abf0*/  BSYNC.RECONVERGENT B3 ;  /* 0x0000000000037941 */ /* 0x000fea0003800200 */
.L_x_9052:
[----:B------:R-:W-:Y:S01]  /*1ac00*/  ISETP.GE.AND P0, PT, R21, RZ, PT ;  /* 0x000000ff1500720c */ /* 0x000fe20003f06270 */
[----:B------:R-:W-:Y:S01]  /*1ac10*/  FADD.FTZ R4, R4, 0.69314718246459960938 ;  /* 0x3f31721804047421 */ /* 0x000fe20000010000 */
[----:B------:R-:W-:-:S11]  /*1ac20*/  FADD.FTZ R0, |R0|, -RZ ;  /* 0x800000ff00007221 */ /* 0x000fd60000010200 */
[----:B------:R-:W-:-:S07]  /*1ac30*/  @P0 FADD.FTZ R4, -R4, -RZ ;  /* 0x800000ff04040221 */ /* 0x000fce0000010100 */
.L_x_9018:
[----:B------:R-:W-:Y:S05]  /*1ac40*/  BSYNC.RECONVERGENT B2 ;  /* 0x0000000000027941 */ /* 0x000fea0003800200 */
.L_x_9016:
        /* <DEDUP_REMOVED lines=14> */
.L_x_9063:
[----:B------:R-:W-:Y:S05]  /*1ad30*/  BSYNC.RECONVERGENT B0 ;  /* 0x0000000000007941 */ /* 0x000fea0003800200 */
.L_x_9062:
        /* <DEDUP_REMOVED lines=20> */
.L_x_9065:
        /* <DEDUP_REMOVED lines=69> */
.L_x_9075:
[----:B------:R-:W-:-:S04]  /*1b2d0*/  FADD.FTZ R6, -R0, R21 ;  /* 0x0000001500067221 */ /* 0x000fc80000010100 */
[----:B------:R-:W-:-:S07]  /*1b2e0*/  FMUL.FTZ R6, R6, 0.5 ;  /* 0x3f00000006067820 */ /* 0x000fce0000410000 */
.L_x_9076:
[----:B------:R-:W-:Y:S05]  /*1b2f0*/  BSYNC.RECONVERGENT B1 ;  /* 0x0000000000017941 */ /* 0x000fea0003800200 */
.L_x_9074:
        /* <DEDUP_REMOVED lines=11> */
.L_x_9078:
[----:B------:R-:W-:-:S04]  /*1b3b0*/  FADD.FTZ R27, R2, -R27 ;  /* 0x8000001b021b7221 */ /* 0x000fc80000010000 */
[----:B------:R-:W-:-:S07]  /*1b3c0*/  FMUL.FTZ R27, R27, 0.5 ;  /* 0x3f0000001b1b7820 */ /* 0x000fce0000410000 */
.L_x_9079:
[----:B------:R-:W-:Y:S05]  /*1b3d0*/  BSYNC.RECONVERGENT B1 ;  /* 0x0000000000017941 */ /* 0x000fea0003800200 */
.L_x_9077:
        /* <DEDUP_REMOVED lines=35> */
.L_x_9073:
        /* <DEDUP_REMOVED lines=35> */
.L_x_9080:
[----:B------:R-:W-:-:S04]  /*1b840*/  FADD.FTZ R27, -R20, 1 ;  /* 0x3f800000141b7421 */ /* 0x000fc80000010100 */
[----:B------:R-:W-:-:S06]  /*1b850*/  FMUL.FTZ R6, R0, R27 ;  /* 0x0000001b00067220 */ /* 0x000fcc0000410000 */
[----:B------:R-:W0:Y:S08]  /*1b860*/  MUFU.SQRT R6, R6 ;  /* 0x0000000600067308 */ /* 0x000e300000002000 */
[----:B0-----:R-:W0:Y:S02]  /*1b870*/  MUFU.RCP R26, R6 ;  /* 0x00000006001a7308 */ /* 0x001e240000001000 */
[----:B0-----:R-:W-:Y:S01]  /*1b880*/  FMUL.FTZ R26, |R23|, R26 ;  /* 0x0000001a171a7220 */ /* 0x001fe20000410200 */
[----:B------:R-:W-:Y:S06]  /*1b890*/  BRA `(.L_x_9071) ;  /* 0x0000000000047947 */ /* 0x000fec0003800000 */
.L_x_9072:
[----:B------:R0:W1:Y:S02]  /*1b8a0*/  MUFU.SQRT R26, R3 ;  /* 0x00000003001a7308 */ /* 0x0000640000002000 */
.L_x_9071:
[----:B------:R-:W-:Y:S05]  /*1b8b0*/  BSYNC.RECONVERGENT B0 ;  /* 0x0000000000007941 */ /* 0x000fea0003800200 */
.L_x_9070:
        /* <DEDUP_REMOVED lines=41> */
.L_x_9085:
        /* <DEDUP_REMOVED lines=28> */
.L_x_9084:
        /* <DEDUP_REMOVED lines=23> */
.L_x_9091:
[----:B------:R-:W-:-:S04]  /*1be80*/  FADD.FTZ R2, -R7, R2 ;  /* 0x0000000207027221 */ /* 0x000fc80000010100 */
[----:B0-----:R-:W-:-:S07]  /*1be90*/  FMUL.FTZ R3, R2, 0.5 ;  /* 0x3f00000002037820 */ /* 0x001fce0000410000 */
.L_x_9092:
[----:B------:R-:W-:Y:S05]  /*1bea0*/  BSYNC.RECONVERGENT B4 ;  /* 0x0000000000047941 */ /* 0x000fea0003800200 */
.L_x_9090:
[----:B------:R-:W-:Y:S01]  /*1beb0*/  FADD.FTZ R0, R3, R0 ;  /* 0x0000000003007221 */ /* 0x000fe20000010000 */
[----:B------:R-:W-:-:S04]  /*1bec0*/  FADD.FTZ R25, R20, R25 ;  /* 0x0000001914197221 */ /* 0x000fc80000010000 */
[----:B------:R-:W-:-:S04]  /*1bed0*/  FMUL.FTZ R0, R0, R25 ;  /* 0x0000001900007220 */ /* 0x000fc80000410000 */
[----:B------:R0:W1:Y:S01]  /*1bee0*/  MUFU.SQRT R7, R0 ;  /* 0x0000000000077308 */ /* 0x0000620000002000 */
[----:B------:R-:W-:Y:S05]  /*1bef0*/  BRA `(.L_x_9093) ;  /* 0x0000000000487947 */ /* 0x000fea0003800000 */
.L_x_9089:
        /* <DEDUP_REMOVED lines=12> */
.L_x_9088:
[----:B------:R-:W-:Y:S01]  /*1bfc0*/  FADD.FTZ R0, R25, 1 ;  /* 0x3f80000019007421 */ /* 0x000fe20000010000 */
[----:B0-----:R-:W-:Y:S01]  /*1bfd0*/  MUFU.SQRT R3, R3 ;  /* 0x0000000300037308 */ /* 0x001fe20000002000 */
[----:B------:R-:W-:Y:S02]  /*1bfe0*/  HFMA2 R20, -RZ, RZ, 1.875, 0 ;  /* 0x3f800000ff147431 */ /* 0x000fe400000001ff */
[----:B------:R-:W-:-:S06]  /*1bff0*/  FMUL.FTZ R0, R0, 0.5 ;  /* 0x3f00000000007820 */ /* 0x000fcc0000410000 */
[----:B------:R-:W0:Y:S02]  /*1c000*/  MUFU.SQRT R0, R0 ;  /* 0x0000000000007308 */ /* 0x000e240000002000 */
[----:B0-----:R-:W-:-:S07]  /*1c010*/  FMUL.FTZ R7, R3, R0 ;  /* 0x0000000003077220 */ /* 0x001fce0000410000 */
.L_x_9093:
[----:B------:R-:W-:Y:S05]  /*1c020*/  BSYNC.RECONVERGENT B1 ;  /* 0x0000000000017941 */ /* 0x000fea0003800200 */
.L_x_9087:
[----:B------:R-:W-:Y:S05]  /*1c030*/  BRA `(.L_x_9094) ;  /* 0x0000000000087947 */ /* 0x000fea0003800000 */
.L_x_9083:
[----:B------:R-:W-:Y:S01]  /*1c040*/  FMUL.FTZ R7, R25, 16777216 ;  /* 0x4b80000019077820 */ /* 0x000fe20000410000 */
[----:B------:R-:W-:-:S07]  /*1c050*/  FMUL.FTZ R20, R20, 16777216 ;  /* 0x4b80000014147820 */ /* 0x000fce0000410000 */
.L_x_9094:
[----:B------:R-:W-:Y:S05]  /*1c060*/  BSYNC.RELIABLE B0 ;  /* 0x0000000000007941 */ /* 0x000fea0003800100 */
.L_x_9082:
        /* <DEDUP_REMOVED lines=20> */
.L_x_9097:
[----:B------:R-:W-:Y:S05]  /*1c1b0*/  BSYNC.RECONVERGENT B4 ;  /* 0x0000000000047941 */ /* 0x000fea0003800200 */
.L_x_9096:
        /* <DEDUP_REMOVED lines=29> */
.L_x_9095:
        /* <DEDUP_REMOVED lines=17> */
.L_x_9099:
[----:B------:R-:W-:Y:S05]  /*1c4a0*/  BSYNC.RECONVERGENT B4 ;  /* 0x0000000000047941 */ /* 0x000fea0003800200 */
.L_x_9098:
        /* <DEDUP_REMOVED lines=28> */
.L_x_9086:
[----:B------:R-:W-:Y:S05]  /*1c670*/  BSYNC.RECONVERGENT B3 ;  /* 0x0000000000037941 */ /* 0x000fea0003800200 */
.L_x_9081:
[----:B------:R-:W-:-:S13]  /*1c680*/  ISETP.GE.AND P0, PT, R23, RZ, PT ;  /* 0x000000ff1700720c */ /* 0x000fda0003f06270 */
[----:B------:R-:W-:Y:S01]  /*1c690*/  @P0 FADD.FTZ R6, -R6, -RZ ;  /* 0x800000ff06060221 */ /* 0x000fe20000010100 */
[----:B------:R-:W-:Y:S06]  /*1c6a0*/  BRA `(.L_x_9066) ;  /* 0x0000000800ec7947 */ /* 0x000fec0003800000 */
.L_x_9069:
[----:B------:R-:W-:Y:S01]  /*1c6b0*/  FADD.FTZ R0, -R22, 6.1232342629258392722e-17 ;  /* 0x248d313216007421 */ /* 0x000fe20000010100 */
[----:B------:R-:W-:-:S03]  /*1c6c0*/  FADD.FTZ R6, -R23, -RZ ;  /* 0x800000ff17067221 */ /* 0x000fc60000010100 */
[----:B------:R-:W-:Y:S01]  /*1c6d0*/  FADD.FTZ R0, R0, 1.5707963705062866211 ;  /* 0x3fc90fdb00007421 */ /* 0x000fe20000010000 */
[----:B------:R-:W-:Y:S06]  /*1c6e0*/  BRA `(.L_x_9066) ;  /* 0x0000000800dc7947 */ /* 0x000fec0003800000 */
.L_x_9068:
[----:B------:R-:W-:Y:S02]  /*1c6f0*/  HFMA2 R0, -RZ, RZ, 0, 0 ;  /* 0x00000000ff007431 */ /* 0x000fe400000001ff */
[----:B------:R-:W-:Y:S01]  /*1c700*/  FADD.FTZ R6, -R23, -RZ ;  /* 0x800000ff17067221 */ /* 0x000fe20000010100 */
[----:B------:R-:W-:Y:S06]  /*1c710*/  BRA `(.L_x_9066) ;  /* 0x0000000800d07947 */ /* 0x000fec0003800000 */
.L_x_9067:
        /* <DEDUP_REMOVED lines=26> */
.L_x_9104:
[----:B------:R-:W-:Y:S05]  /*1c8c0*/  BSYNC.RECONVERGENT B4 ;  /* 0x0000000000047941 */ /* 0x000fea0003800200 */
.L_x_9103:
        /* <DEDUP_REMOVED lines=29> */
.L_x_9102:
        /* <DEDUP_REMOVED lines=28> */
.L_x_9107:
[----:B------:R-:W-:Y:S05]  /*1cc60*/  BSYNC.RECONVERGENT B4 ;  /* 0x0000000000047941 */ /* 0x000fea0003800200 */
.L_x_9106:
        /* <DEDUP_REMOVED lines=29> */
.L_x_9101:
        /* <DEDUP_REMOVED lines=33> */
.L_x_9109:
[----:B------:R-:W-:Y:S05]  /*1d050*/  BSYNC.RECONVERGENT B4 ;  /* 0x0000000000047941 */ /* 0x000fea0003800200 */
.L_x_9108:
        /* <DEDUP_REMOVED lines=27> */
.L_x_9105:
[----:B------:R-:W-:Y:S05]  /*1d210*/  BSYNC.RECONVERGENT B3 ;  /* 0x0000000000037941 */ /* 0x000fea0003800200 */
.L_x_9100:
[----:B------:R-:W-:Y:S01]  /*1d220*/  ISETP.GE.AND P0, PT, R23, RZ, PT ;  /* 0x000000ff1700720c */ /* 0x000fe20003f06270 */
[----:B------:R-:W-:Y:S01]  /*1d230*/  FADD.FTZ R6, R6, 0.69314718246459960938 ;  /* 0x3f31721806067421 */ /* 0x000fe20000010000 */
[----:B------:R-:W-:-:S11]  /*1d240*/  FADD.FTZ R0, |R0|, -RZ ;  /* 0x800000ff00007221 */ /* 0x000fd60000010200 */
[----:B------:R-:W-:-:S07]  /*1d250*/  @P0 FADD.FTZ R6, -R6, -RZ ;  /* 0x800000ff06060221 */ /* 0x000fce0000010100 */
.L_x_9066:
[----:B------:R-:W-:Y:S05]  /*1d260*/  BSYNC.RECONVERGENT B2 ;  /* 0x0000000000027941 */ /* 0x000fea0003800200 */
.L_x_9064:
        /* <DEDUP_REMOVED lines=14> */
.L_x_9111:
[----:B------:R-:W-:Y:S05]  /*1d350*/  BSYNC.RECONVERGENT B0 ;  /* 0x0000000000007941 */ /* 0x000fea0003800200 */
.L_x_9110:
        /* <DEDUP_REMOVED lines=20> */
.L_x_9113:
        /* <DEDUP_REMOVED lines=69> */
.L_x_9123:
[----:B------:R-:W-:-:S04]  /*1d8f0*/  FADD.FTZ R20, -R0, R23 ;  /* 0x0000001700147221 */ /* 0x000fc80000010100 */
[----:B------:R-:W-:-:S07]  /*1d900*/  FMUL.FTZ R20, R20, 0.5 ;  /* 0x3f00000014147820 */ /* 0x000fce0000410000 */
.L_x_9124:
[----:B------:R-:W-:Y:S05]  /*1d910*/  BSYNC.RECONVERGENT B1 ;  /* 0x0000000000017941 */ /* 0x000fea0003800200 */
.L_x_9122:
        /* <DEDUP_REMOVED lines=11> */
.L_x_9126:
[----:B------:R-:W-:-:S04]  /*1d9d0*/  FADD.FTZ R27, R2, -R27 ;  /* 0x8000001b021b7221 */ /* 0x000fc80000010000 */
[----:B------:R-:W-:-:S07]  /*1d9e0*/  FMUL.FTZ R27, R27, 0.5 ;  /* 0x3f0000001b1b7820 */ /* 0x000fce0000410000 */
.L_x_9127:
[----:B------:R-:W-:Y:S05]  /*1d9f0*/  BSYNC.RECONVERGENT B1 ;  /* 0x0000000000017941 */ /* 0x000fea0003800200 */
.L_x_9125:
        /* <DEDUP_REMOVED lines=35> */
.L_x_9121:
        /* <DEDUP_REMOVED lines=35> */
.L_x_9128:
[----:B------:R-:W-:-:S04]  /*1de60*/  FADD.FTZ R27, -R22, 1 ;  /* 0x3f800000161b7421 */ /* 0x000fc80000010100 */
[----:B------:R-:W-:-:S06]  /*1de70*/  FMUL.FTZ R20, R0, R27 ;  /* 0x0000001b00147220 */ /* 0x000fcc0000410000 */
[----:B------:R-:W0:Y:S08]  /*1de80*/  MUFU.SQRT R20, R20 ;  /* 0x0000001400147308 */ /* 0x000e300000002000 */
[----:B0-----:R-:W0:Y:S02]  /*1de90*/  MUFU.RCP R26, R20 ;  /* 0x00000014001a7308 */ /* 0x001e240000001000 */
[----:B0-----:R-:W-:Y:S01]  /*1dea0*/  FMUL.FTZ R26, |R17|, R26 ;  /* 0x0000001a111a7220 */ /* 0x001fe20000410200 */
[----:B------:R-:W-:Y:S06]  /*1deb0*/  BRA `(.L_x_9119) ;  /* 0x0000000000047947 */ /* 0x000fec0003800000 */
.L_x_9120:
[----:B------:R0:W1:Y:S02]  /*1dec0*/  MUFU.SQRT R26, R3 ;  /* 0x00000003001a7308 */ /* 0x0000640000002000 */
.L_x_9119:
[----:B------:R-:W-:Y:S05]  /*1ded0*/  BSYNC.RECONVERGENT B0 ;  /* 0x0000000000007941 */ /* 0x000fea0003800200 */
.L_x_9118:
        /* <DEDUP_REMOVED lines=41> */
.L_x_9133:
        /* <DEDUP_REMOVED lines=28> */
.L_x_9132:
        /* <DEDUP_REMOVED lines=23> */
.L_x_9139:
[----:B------:R-:W-:-:S04]  /*1e4a0*/  FADD.FTZ R2, -R21, R2 ;  /* 0x0000000215027221 */ /* 0x000fc80000010100 */
[----:B0-----:R-:W-:-:S07]  /*1e4b0*/  FMUL.FTZ R3, R2, 0.5 ;  /* 0x3f00000002037820 */ /* 0x001fce0000410000 */
.L_x_9140:
[----:B------:R-:W-:Y:S05]  /*1e4c0*/  BSYNC.RECONVERGENT B4 ;  /* 0x0000000000047941 */ /* 0x000fea0003800200 */
.L_x_9138:
[----:B------:R-:W-:Y:S01]  /*1e4d0*/  FADD.FTZ R0, R3, R0 ;  /* 0x0000000003007221 */ /* 0x000fe20000010000 */
[----:B------:R-:W-:-:S04]  /*1e4e0*/  FADD.FTZ R25, R22, R25 ;  /* 0x0000001916197221 */ /* 0x000fc80000010000 */
[----:B------:R-:W-:-:S04]  /*1e4f0*/  FMUL.FTZ R0, R0, R25 ;  /* 0x0000001900007220 */ /* 0x000fc80000410000 */
[----:B------:R0:W1:Y:S01]  /*1e500*/  MUFU.SQRT R21, R0 ;  /* 0x0000000000157308 */ /* 0x0000620000002000 */
[----:B------:R-:W-:Y:S05]  /*1e510*/  BRA `(.L_x_9141) ;  /* 0x0000000000487947 */ /* 0x000fea0003800000 */
.L_x_9137:
        /* <DEDUP_REMOVED lines=12> */
.L_x_9136:
[----:B------:R-:W-:Y:S01]  /*1e5e0*/  FADD.FTZ R0, R25, 1 ;  /* 0x3f80000019007421 */ /* 0x000fe20000010000 */
[----:B0-----:R-:W-:Y:S01]  /*1e5f0*/  MUFU.SQRT R3, R3 ;  /* 0x0000000300037308 */ /* 0x001fe20000002000 */
[----:B------:R-:W-:Y:S02]  /*1e600*/  HFMA2 R22, -RZ, RZ, 1.875, 0 ;  /* 0x3f800000ff167431 */ /* 0x000fe400000001ff */
[----:B------:R-:W-:-:S06]  /*1e610*/  FMUL.FTZ R0, R0, 0.5 ;  /* 0x3f00000000007820 */ /* 0x000fcc0000410000 */
[----:B------:R-:W0:Y:S02]  /*1e620*/  MUFU.SQRT R0, R0 ;  /* 0x0000000000007308 */ /* 0x000e240000002000 */
[----:B0-----:R-:W-:-:S07]  /*1e630*/  FMUL.FTZ R21, R3, R0 ;  /* 0x0000000003157220 */ /* 0x001fce0000410000 */
.L_x_9141:
[----:B------:R-:W-:Y:S05]  /*1e640*/  BSYNC.RECONVERGENT B1 ;  /* 0x0000000000017941 */ /* 0x000fea0003800200 */
.L_x_9135:
[----:B------:R-:W-:Y:S05]  /*1e650*/  BRA `(.L_x_9142) ;  /* 0x0000000000087947 */ /* 0x000fea0003800000 */
.L_x_9131:
[----:B------:R-:W-:Y:S01]  /*1e660*/  FMUL.FTZ R21, R25, 16777216 ;  /* 0x4b80000019157820 */ /* 0x000fe20000410000 */
[----:B------:R-:W-:-:S07]  /*1e670*/  FMUL.FTZ R22, R22, 16777216 ;  /* 0x4b80000016167820 */ /* 0x000fce0000410000 */
.L_x_9142:
[----:B------:R-:W-:Y:S05]  /*1e680*/  BSYNC.RELIABLE B0 ;  /* 0x0000000000007941 */ /* 0x000fea0003800100 */
.L_x_9130:
        /* <DEDUP_REMOVED lines=20> */
.L_x_9145:
[----:B------:R-:W-:Y:S05]  /*1e7d0*/  BSYNC.RECONVERGENT B4 ;  /* 0x0000000000047941 */ /* 0x000fea0003800200 */
.L_x_9144:
        /* <DEDUP_REMOVED lines=29> */
.L_x_9143:
        /* <DEDUP_REMOVED lines=17> */
.L_x_9147:
[----:B------:R-:W-:Y:S05]  /*1eac0*/  BSYNC.RECONVERGENT B4 ;  /* 0x0000000000047941 */ /* 0x000fea0003800200 */
.L_x_9146:
        /* <DEDUP_REMOVED lines=28> */
.L_x_9134:
[----:B------:R-:W-:Y:S05]  /*1ec90*/  BSYNC.RECONVERGENT B3 ;  /* 0x0000000000037941 */ /* 0x000fea0003800200 */
.L_x_9129:
[----:B------:R-:W-:-:S13]  /*1eca0*/  ISETP.GE.AND P0, PT, R17, RZ, PT ;  /* 0x000000ff1100720c */ /* 0x000fda0003f06270 */
[----:B------:R-:W-:Y:S01]  /*1ecb0*/  @P0 FADD.FTZ R20, -R20, -RZ ;  /* 0x800000ff14140221 */ /* 0x000fe20000010100 */
[----:B------:R-:W-:Y:S06]  /*1ecc0*/  BRA `(.L_x_9114) ;  /* 0x0000000800ec7947 */ /* 0x000fec0003800000 */
.L_x_9117:
[----:B------:R-:W-:Y:S01]  /*1ecd0*/  FADD.FTZ R0, -R16, 6.1232342629258392722e-17 ;  /* 0x248d313210007421 */ /* 0x000fe20000010100 */
[----:B------:R-:W-:-:S03]  /*1ece0*/  FADD.FTZ R20, -R17, -RZ ;  /* 0x800000ff11147221 */ /* 0x000fc60000010100 */
[----:B------:R-:W-:Y:S01]  /*1ecf0*/  FADD.FTZ R0, R0, 1.5707963705062866211 ;  /* 0x3fc90fdb00007421 */ /* 0x000fe20000010000 */
[----:B------:R-:W-:Y:S06]  /*1ed00*/  BRA `(.L_x_9114) ;  /* 0x0000000800dc7947 */ /* 0x000fec0003800000 */
.L_x_9116:
[----:B------:R-:W-:Y:S02]  /*1ed10*/  HFMA2 R0, -RZ, RZ, 0, 0 ;  /* 0x00000000ff007431 */ /* 0x000fe400000001ff */
[----:B------:R-:W-:Y:S01]  /*1ed20*/  FADD.FTZ R20, -R17, -RZ ;  /* 0x800000ff11147221 */ /* 0x000fe20000010100 */
[----:B------:R-:W-:Y:S06]  /*1ed30*/  BRA `(.L_x_9114) ;  /* 0x0000000800d07947 */ /* 0x000fec0003800000 */
.L_x_9115:
        /* <DEDUP_REMOVED lines=26> */
.L_x_9152:
[----:B------:R-:W-:Y:S05]  /*1eee0*/  BSYNC.RECONVERGENT B4 ;  /* 0x0000000000047941 */ /* 0x000fea0003800200 */
.L_x_9151:
        /* <DEDUP_REMOVED lines=29> */
.L_x_9150:
        /* <DEDUP_REMOVED lines=28> */
.L_x_9155:
[----:B------:R-:W-:Y:S05]  /*1f280*/  BSYNC.RECONVERGENT B4 ;  /* 0x0000000000047941 */ /* 0x000fea0003800200 */
.L_x_9154:
        /* <DEDUP_REMOVED lines=29> */
.L_x_9149:
        /* <DEDUP_REMOVED lines=33> */
.L_x_9157:
[----:B------:R-:W-:Y:S05]  /*1f670*/  BSYNC.RECONVERGENT B4 ;  /* 0x0000000000047941 */ /* 0x000fea0003800200 */
.L_x_9156:
        /* <DEDUP_REMOVED lines=27> */
.L_x_9153:
[----:B------:R-:W-:Y:S05]  /*1f830*/  BSYNC.RECONVERGENT B3 ;  /* 0x0000000000037941 */ /* 0x000fea0003800200 */
.L_x_9148:
[----:B------:R-:W-:Y:S01]  /*1f840*/  ISETP.GE.AND P0, PT, R17, RZ, PT ;  /* 0x000000ff1100720c */ /* 0x000fe20003f06270 */
[----:B------:R-:W-:Y:S01]  /*1f850*/  FADD.FTZ R20, R20, 0.69314718246459960938 ;  /* 0x3f31721814147421 */ /* 0x000fe20000010000 */
[----:B------:R-:W-:-:S11]  /*1f860*/  FADD.FTZ R0, |R0|, -RZ ;  /* 0x800000ff00007221 */ /* 0x000fd60000010200 */
[----:B------:R-:W-:-:S07]  /*1f870*/  @P0 FADD.FTZ R20, -R20, -RZ ;  /* 0x800000ff14140221 */ /* 0x000fce0000010100 */
.L_x_9114:
[----:B------:R-:W-:Y:S05]  /*1f880*/  BSYNC.RECONVERGENT B2 ;  /* 0x0000000000027941 */ /* 0x000fea0003800200 */
.L_x_9112:
        /* <DEDUP_REMOVED lines=14> */
.L_x_9159:
[----:B------:R-:W-:Y:S05]  /*1f970*/  BSYNC.RECONVERGENT B0 ;  /* 0x0000000000007941 */ /* 0x000fea0003800200 */
.L_x_9158:
        /* <DEDUP_REMOVED lines=20> */
.L_x_9161:
        /* <DEDUP_REMOVED lines=69> */
.L_x_9171:
[----:B------:R-:W-:-:S04]  /*1ff10*/  FADD.FTZ R22, -R2, R23 ;  /* 0x0000001702167221 */ /* 0x000fc80000010100 */
[----:B------:R-:W-:-:S07]  /*1ff20*/  FMUL.FTZ R22, R22, 0.5 ;  /* 0x3f00000016167820 */ /* 0x000fce0000410000 */
.L_x_9172:
[----:B------:R-:W-:Y:S05]  /*1ff30*/  BSYNC.RECONVERGENT B1 ;  /* 0x0000000000017941 */ /* 0x000fea0003800200 */
.L_x_9170:
        /* <DEDUP_REMOVED lines=11> */
.L_x_9174:
[----:B------:R-:W-:-:S04]  /*1fff0*/  FADD.FTZ R27, R16, -R25 ;  /* 0x80000019101b7221 */ /* 0x000fc80000010000 */
[----:B------:R-:W-:-:S07]  /*20000*/  FMUL.FTZ R27, R27, 0.5 ;  /* 0x3f0000001b1b7820 */ /* 0x000fce0000410000 */
.L_x_9175:
[----:B------:R-:W-:Y:S05]  /*20010*/  BSYNC.RECONVERGENT B1 ;  /* 0x0000000000017941 */ /* 0x000fea0003800200 */
.L_x_9173:
        /* <DEDUP_REMOVED lines=35> */
.L_x_9169:
        /* <DEDUP_REMOVED lines=35> */
.L_x_9176:
[----:B------:R-:W-:-:S04]  /*20480*/  FADD.FTZ R25, -R17, 1 ;  /* 0x3f80000011197421 */ /* 0x000fc80000010100 */
[----:B------:R-:W-:-:S06]  /*20490*/  FMUL.FTZ R22, R2, R25 ;  /* 0x0000001902167220 */ /* 0x000fcc0000410000 */
[----:B------:R-:W0:Y:S08]  /*204a0*/  MUFU.SQRT R22, R22 ;  /* 0x0000001600167308 */ /* 0x000e300000002000 */
[----:B0-----:R-:W0:Y:S02]  /*204b0*/  MUFU.RCP R26, R22 ;  /* 0x00000016001a7308 */ /* 0x001e240000001000 */
[----:B0-----:R-:W-:Y:S01]  /*204c0*/  FMUL.FTZ R26, |R19|, R26 ;  /* 0x0000001a131a7220 */ /* 0x001fe20000410200 */
[----:B------:R-:W-:Y:S06]  /*204d0*/  BRA `(.L_x_9167) ;  /* 0x0000000000047947 */ /* 0x000fec0003800000 */
.L_x_9168:
[----:B------:R0:W1:Y:S02]  /*204e0*/  MUFU.SQRT R26, R0 ;  /* 0x00000000001a7308 */ /* 0x0000640000002000 */
.L_x_9167:
[----:B------:R-:W-:Y:S05]  /*204f0*/  BSYNC.RECONVERGENT B0 ;  /* 0x0000000000007941 */ /* 0x000fea0003800200 */
.L_x_9166:
        /* <DEDUP_REMOVED lines=41> */
.L_x_9181:
        /* <DEDUP_REMOVED lines=28> */
.L_x_9180:
        /* <DEDUP_REMOVED lines=23> */
.L_x_9187:
[----:B------:R-:W-:-:S04]  /*20ac0*/  FADD.FTZ R3, -R3, R16 ;  /* 0x0000001003037221 */ /* 0x000fc80000010100 */
[----:B------:R-:W-:-:S07]  /*20ad0*/  FMUL.FTZ R23, R3, 0.5 ;  /* 0x3f00000003177820 */ /* 0x000fce0000410000 */
.L_x_9188:
[----:B------:R-:W-:Y:S05]  /*20ae0*/  BSYNC.RECONVERGENT B4 ;  /* 0x0000000000047941 */ /* 0x000fea0003800200 */
.L_x_9186:
[----:B------:R-:W-:Y:S01]  /*20af0*/  FADD.FTZ R0, R23, R0 ;  /* 0x0000000017007221 */ /* 0x000fe20000010000 */
[----:B------:R-:W-:-:S04]  /*20b00*/  FADD.FTZ R3, R17, R24 ;  /* 0x0000001811037221 */ /* 0x000fc80000010000 */
[----:B------:R-:W-:-:S04]  /*20b10*/  FMUL.FTZ R0, R0, R3 ;  /* 0x0000000300007220 */ /* 0x000fc80000410000 */
[----:B------:R1:W2:Y:S01]  /*20b20*/  MUFU.SQRT R16, R0 ;  /* 0x0000000000107308 */ /* 0x0002a20000002000 */
[----:B------:R-:W-:Y:S05]  /*20b30*/  BRA `(.L_x_9189) ;  /* 0x0000000000487947 */ /* 0x000fea0003800000 */
.L_x_9185:
        /* <DEDUP_REMOVED lines=12> */
.L_x_9184:
[----:B------:R-:W-:Y:S01]  /*20c00*/  FADD.FTZ R2, R24, 1 ;  /* 0x3f80000018027421 */ /* 0x000fe20000010000 */
[----:B------:R-:W-:Y:S01]  /*20c10*/  MUFU.SQRT R3, R0 ;  /* 0x0000000000037308 */ /* 0x000fe20000002000 */
[----:B------:R-:W-:Y:S02]  /*20c20*/  HFMA2 R17, -RZ, RZ, 1.875, 0 ;  /* 0x3f800000ff117431 */ /* 0x000fe400000001ff */
[----:B------:R-:W-:-:S06]  /*20c30*/  FMUL.FTZ R2, R2, 0.5 ;  /* 0x3f00000002027820 */ /* 0x000fcc0000410000 */
[----:B------:R-:W1:Y:S02]  /*20c40*/  MUFU.SQRT R2, R2 ;  /* 0x0000000200027308 */ /* 0x000e640000002000 */
[----:B-1----:R-:W-:-:S07]  /*20c50*/  FMUL.FTZ R16, R3, R2 ;  /* 0x0000000203107220 */ /* 0x002fce0000410000 */
.L_x_9189:
[----:B------:R-:W-:Y:S05]  /*20c60*/  BSYNC.RECONVERGENT B1 ;  /* 0x0000000000017941 */ /* 0x000fea0003800200 */
.L_x_9183:
[----:B------:R-:W-:Y:S05]  /*20c70*/  BRA `(.L_x_9190) ;  /* 0x0000000000087947 */ /* 0x000fea0003800000 */
.L_x_9179:
[----:B------:R-:W-:Y:S01]  /*20c80*/  FMUL.FTZ R16, R24, 16777216 ;  /* 0x4b80000018107820 */ /* 0x000fe20000410000 */
[----:B------:R-:W-:-:S07]  /*20c90*/  FMUL.FTZ R17, R17, 16777216 ;  /* 0x4b80000011117820 */ /* 0x000fce0000410000 */
.L_x_9190:
[----:B------:R-:W-:Y:S05]  /*20ca0*/  BSYNC.RELIABLE B0 ;  /* 0x0000000000007941 */ /* 0x000fea0003800100 */
.L_x_9178:
        /* <DEDUP_REMOVED lines=20> */
.L_x_9193:
[----:B------:R-:W-:Y:S05]  /*20df0*/  BSYNC.RECONVERGENT B4 ;  /* 0x0000000000047941 */ /* 0x000fea0003800200 */
.L_x_9192:
        /* <DEDUP_REMOVED lines=29> */
.L_x_9191:
        /* <DEDUP_REMOVED lines=17> */
.L_x_9195:
[----:B------:R-:W-:Y:S05]  /*210e0*/  BSYNC.RECONVERGENT B4 ;  /* 0x0000000000047941 */ /* 0x000fea0003800200 */
.L_x_9194:
        /* <DEDUP_REMOVED lines=28> */
.L_x_9182:
[----:B------:R-:W-:Y:S05]  /*212b0*/  BSYNC.RECONVERGENT B3 ;  /* 0x0000000000037941 */ /* 0x000fea0003800200 */
.L_x_9177:
[----:B------:R-:W-:-:S13]  /*212c0*/  ISETP.GE.AND P0, PT, R19, RZ, PT ;  /* 0x000000ff1300720c */ /* 0x000fda0003f06270 */
[----:B------:R-:W-:Y:S01]  /*212d0*/  @P0 FADD.FTZ R22, -R22, -RZ ;  /* 0x800000ff16160221 */ /* 0x000fe20000010100 */
[----:B------:R-:W-:Y:S06]  /*212e0*/  BRA `(.L_x_9162) ;  /* 0x0000000800ec7947 */ /* 0x000fec0003800000 */
.L_x_9165:
[----:B------:R-:W-:Y:S01]  /*212f0*/  FADD.FTZ R0, -R18, 6.1232342629258392722e-17 ;  /* 0x248d313212007421 */ /* 0x000fe20000010100 */
[----:B------:R-:W-:-:S03]  /*21300*/  FADD.FTZ R22, -R19, -RZ ;  /* 0x800000ff13167221 */ /* 0x000fc60000010100 */
[----:B------:R-:W-:Y:S01]  /*21310*/  FADD.FTZ R0, R0, 1.5707963705062866211 ;  /* 0x3fc90fdb00007421 */ /* 0x000fe20000010000 */
[----:B------:R-:W-:Y:S06]  /*21320*/  BRA `(.L_x_9162) ;  /* 0x0000000800dc7947 */ /* 0x000fec0003800000 */
.L_x_9164:
[----:B------:R-:W-:Y:S02]  /*21330*/  HFMA2 R0, -RZ, RZ, 0, 0 ;  /* 0x00000000ff007431 */ /* 0x000fe400000001ff */
[----:B------:R-:W-:Y:S01]  /*21340*/  FADD.FTZ R22, -R19, -RZ ;  /* 0x800000ff13167221 */ /* 0x000fe20000010100 */
[----:B------:R-:W-:Y:S06]  /*21350*/  BRA `(.L_x_9162) ;  /* 0x0000000800d07947 */ /* 0x000fec0003800000 */
.L_x_9163:
        /* <DEDUP_REMOVED lines=26> */
.L_x_9200:
[----:B------:R-:W-:Y:S05]  /*21500*/  BSYNC.RECONVERGENT B4 ;  /* 0x0000000000047941 */ /* 0x000fea0003800200 */
.L_x_9199:
        /* <DEDUP_REMOVED lines=29> */
.L_x_9198:
        /* <DEDUP_REMOVED lines=28> */
.L_x_9203:
[----:B------:R-:W-:Y:S05]  /*218a0*/  BSYNC.RECONVERGENT B4 ;  /* 0x0000000000047941 */ /* 0x000fea0003800200 */
.L_x_9202:
        /* <DEDUP_REMOVED lines=29> */
.L_x_9197:
        /* <DEDUP_REMOVED lines=33> */
.L_x_9205:
[----:B------:R-:W-:Y:S05]  /*21c90*/  BSYNC.RECONVERGENT B4 ;  /* 0x0000000000047941 */ /* 0x000fea0003800200 */
.L_x_9204:
        /* <DEDUP_REMOVED lines=27> */
.L_x_9201:
[----:B------:R-:W-:Y:S05]  /*21e50*/  BSYNC.RECONVERGENT B3 ;  /* 0x0000000000037941 */ /* 0x000fea0003800200 */
.L_x_9196:
[----:B------:R-:W-:Y:S01]  /*21e60*/  ISETP.GE.AND P0, PT, R19, RZ, PT ;  /* 0x000000ff1300720c */ /* 0x000fe20003f06270 */
[----:B------:R-:W-:Y:S01]  /*21e70*/  FADD.FTZ R22, R22, 0.69314718246459960938 ;  /* 0x3f31721816167421 */ /* 0x000fe20000010000 */
[----:B------:R-:W-:-:S11]  /*21e80*/  FADD.FTZ R0, |R0|, -RZ ;  /* 0x800000ff00007221 */ /* 0x000fd60000010200 */
[----:B------:R-:W-:-:S07]  /*21e90*/  @P0 FADD.FTZ R22, -R22, -RZ ;  /* 0x800000ff16160221 */ /* 0x000fce0000010100 */
.L_x_9162:
[----:B------:R-:W-:Y:S05]  /*21ea0*/  BSYNC.RECONVERGENT B2 ;  /* 0x0000000000027941 */ /* 0x000fea0003800200 */
.L_x_9160:
        /* <DEDUP_REMOVED lines=14> */
.L_x_9207:
[----:B------:R-:W-:Y:S05]  /*21f90*/  BSYNC.RECONVERGENT B0 ;  /* 0x0000000000007941 */ /* 0x000fea0003800200 */
.L_x_9206:
        /* <DEDUP_REMOVED lines=20> */
.L_x_9209:
        /* <DEDUP_REMOVED lines=69> */
.L_x_9219:
[----:B------:R-:W-:-:S04]  /*22530*/  FADD.FTZ R16, -R0, R19 ;  /* 0x0000001300107221 */ /* 0x000fc80000010100 */
[----:B------:R-:W-:-:S07]  /*22540*/  FMUL.FTZ R16, R16, 0.5 ;  /* 0x3f00000010107820 */ /* 0x000fce0000410000 */
.L_x_9220:
[----:B------:R-:W-:Y:S05]  /*22550*/  BSYNC.RECONVERGENT B1 ;  /* 0x0000000000017941 */ /* 0x000fea0003800200 */
.L_x_9218:
        /* <DEDUP_REMOVED lines=11> */
.L_x_9222:
[----:B------:R-:W-:-:S04]  /*22610*/  FADD.FTZ R27, R2, -R27 ;  /* 0x8000001b021b7221 */ /* 0x000fc80000010000 */
[----:B------:R-:W-:-:S07]  /*22620*/  FMUL.FTZ R27, R27, 0.5 ;  /* 0x3f0000001b1b7820 */ /* 0x000fce0000410000 */
.L_x_9223:
[----:B------:R-:W-:Y:S05]  /*22630*/  BSYNC.RECONVERGENT B1 ;  /* 0x0000000000017941 */ /* 0x000fea0003800200 */
.L_x_9221:
        /* <DEDUP_REMOVED lines=35> */
.L_x_9217:
        /* <DEDUP_REMOVED lines=35> */
.L_x_9224:
[----:B------:R-:W-:-:S04]  /*22aa0*/  FADD.FTZ R27, -R18, 1 ;  /* 0x3f800000121b7421 */ /* 0x000fc80000010100 */
[----:B------:R-:W-:-:S06]  /*22ab0*/  FMUL.FTZ R16, R0, R27 ;  /* 0x0000001b00107220 */ /* 0x000fcc0000410000 */
[----:B------:R-:W0:Y:S08]  /*22ac0*/  MUFU.SQRT R16, R16 ;  /* 0x0000001000107308 */ /* 0x000e300000002000 */
[----:B0-----:R-:W0:Y:S02]  /*22ad0*/  MUFU.RCP R26, R16 ;  /* 0x00000010001a7308 */ /* 0x001e240000001000 */
[----:B0-----:R-:W-:Y:S01]  /*22ae0*/  FMUL.FTZ R26, |R13|, R26 ;  /* 0x0000001a0d1a7220 */ /* 0x001fe20000410200 */
[----:B------:R-:W-:Y:S06]  /*22af0*/  BRA `(.L_x_9215) ;  /* 0x0000000000047947 */ /* 0x000fec0003800000 */
.L_x_9216:
[----:B------:R0:W1:Y:S02]  /*22b00*/  MUFU.SQRT R26, R3 ;  /* 0x00000003001a7308 */ /* 0x0000640000002000 */
.L_x_9215:
[----:B------:R-:W-:Y:S05]  /*22b10*/  BSYNC.RECONVERGENT B0 ;  /* 0x0000000000007941 */ /* 0x000fea0003800200 */
.L_x_9214:
        /* <DEDUP_REMOVED lines=41> */
.L_x_9229:
        /* <DEDUP_REMOVED lines=28> */
.L_x_9228:
        /* <DEDUP_REMOVED lines=23> */
.L_x_9235:
[----:B------:R-:W-:-:S04]  /*230e0*/  FADD.FTZ R2, -R17, R2 ;  /* 0x0000000211027221 */ /* 0x000fc80000010100 */
[----:B0-----:R-:W-:-:S07]  /*230f0*/  FMUL.FTZ R3, R2, 0.5 ;  /* 0x3f00000002037820 */ /* 0x001fce0000410000 */
.L_x_9236:
[----:B------:R-:W-:Y:S05]  /*23100*/  BSYNC.RECONVERGENT B4 ;  /* 0x0000000000047941 */ /* 0x000fea0003800200 */
.L_x_9234:
[----:B------:R-:W-:Y:S01]  /*23110*/  FADD.FTZ R0, R3, R0 ;  /* 0x0000000003007221 */ /* 0x000fe20000010000 */
[----:B------:R-:W-:-:S04]  /*23120*/  FADD.FTZ R25, R18, R25 ;  /* 0x0000001912197221 */ /* 0x000fc80000010000 */
[----:B------:R-:W-:-:S04]  /*23130*/  FMUL.FTZ R0, R0, R25 ;  /* 0x0000001900007220 */ /* 0x000fc80000410000 */
[----:B------:R0:W1:Y:S01]  /*23140*/  MUFU.SQRT R17, R0 ;  /* 0x0000000000117308 */ /* 0x0000620000002000 */
[----:B------:R-:W-:Y:S05]  /*23150*/  BRA `(.L_x_9237) ;  /* 0x0000000000487947 */ /* 0x000fea0003800000 */
.L_x_9233:
        /* <DEDUP_REMOVED lines=12> */
.L_x_9232:
[----:B------:R-:W-:Y:S01]  /*23220*/  FADD.FTZ R0, R25, 1 ;  /* 0x3f80000019007421 */ /* 0x000fe20000010000 */
[----:B0-----:R-:W-:Y:S01]  /*23230*/  MUFU.SQRT R3, R3 ;  /* 0x0000000300037308 */ /* 0x001fe20000002000 */
[----:B------:R-:W-:Y:S02]  /*23240*/  HFMA2 R18, -RZ, RZ, 1.875, 0 ;  /* 0x3f800000ff127431 */ /* 0x000fe400000001ff */
[----:B------:R-:W-:-:S06]  /*23250*/  FMUL.FTZ R0, R0, 0.5 ;  /* 0x3f00000000007820 */ /* 0x000fcc0000410000 */
[----:B------:R-:W0:Y:S02]  /*23260*/  MUFU.SQRT R0, R0 ;  /* 0x0000000000007308 */ /* 0x000e240000002000 */
[----:B0-----:R-:W-:-:S07]  /*23270*/  FMUL.FTZ R17, R3, R0 ;  /* 0x0000000003117220 */ /* 0x001fce0000410000 */
.L_x_9237:
[----:B------:R-:W-:Y:S05]  /*23280*/  BSYNC.RECONVERGENT B1 ;  /* 0x0000000000017941 */ /* 0x000fea0003800200 */
.L_x_9231:
[----:B------:R-:W-:Y:S05]  /*23290*/  BRA `(.L_x_9238) ;  /* 0x0000000000087947 */ /* 0x000fea0003800000 */
.L_x_9227:
[----:B------:R-:W-:Y:S01]  /*232a0*/  FMUL.FTZ R17, R25, 16777216 ;  /* 0x4b80000019117820 */ /* 0x000fe20000410000 */
[----:B------:R-:W-:-:S07]  /*232b0*/  FMUL.FTZ R18, R18, 16777216 ;  /* 0x4b80000012127820 */ /* 0x000fce0000410000 */
.L_x_9238:
[----:B------:R-:W-:Y:S05]  /*232c0*/  BSYNC.RELIABLE B0 ;  /* 0x0000000000007941 */ /* 0x000fea0003800100 */
.L_x_9226:
        /* <DEDUP_REMOVED lines=20> */
.L_x_9241:
[----:B------:R-:W-:Y:S05]  /*23410*/  BSYNC.RECONVERGENT B4 ;  /* 0x0000000000047941 */ /* 0x000fea0003800200 */
.L_x_9240:
        /* <DEDUP_REMOVED lines=29> */
.L_x_9239:
        /* <DEDUP_REMOVED lines=17> */
.L_x_9243:
[----:B------:R-:W-:Y:S05]  /*23700*/  BSYNC.RECONVERGENT B4 ;  /* 0x0000000000047941 */ /* 0x000fea0003800200 */
.L_x_9242:
        /* <DEDUP_REMOVED lines=28> */
.L_x_9230:
[----:B------:R-:W-:Y:S05]  /*238d0*/  BSYNC.RECONVERGENT B3 ;  /* 0x0000000000037941 */ /* 0x000fea0003800200 */
.L_x_9225:
[----:B------:R-:W-:-:S13]  /*238e0*/  ISETP.GE.AND P0, PT, R13, RZ, PT ;  /* 0x000000ff0d00720c */ /* 0x000fda0003f06270 */
[----:B------:R-:W-:Y:S01]  /*238f0*/  @P0 FADD.FTZ R16, -R16, -RZ ;  /* 0x800000ff10100221 */ /* 0x000fe20000010100 */
[----:B------:R-:W-:Y:S06]  /*23900*/  BRA `(.L_x_9210) ;  /* 0x0000000800ec7947 */ /* 0x000fec0003800000 */
.L_x_9213:
[----:B------:R-:W-:Y:S01]  /*23910*/  FADD.FTZ R0, -R12, 6.1232342629258392722e-17 ;  /* 0x248d31320c007421 */ /* 0x000fe20000010100 */
[----:B------:R-:W-:-:S03]  /*23920*/  FADD.FTZ R16, -R13, -RZ ;  /* 0x800000ff0d107221 */ /* 0x000fc60000010100 */
[----:B------:R-:W-:Y:S01]  /*23930*/  FADD.FTZ R0, R0, 1.5707963705062866211 ;  /* 0x3fc90fdb00007421 */ /* 0x000fe20000010000 */
[----:B------:R-:W-:Y:S06]  /*23940*/  BRA `(.L_x_9210) ;  /* 0x0000000800dc7947 */ /* 0x000fec0003800000 */
.L_x_9212:
[----:B------:R-:W-:Y:S02]  /*23950*/  HFMA2 R0, -RZ, RZ, 0, 0 ;  /* 0x00000000ff007431 */ /* 0x000fe400000001ff */
[----:B------:R-:W-:Y:S01]  /*23960*/  FADD.FTZ R16, -R13, -RZ ;  /* 0x800000ff0d107221 */ /* 0x000fe20000010100 */
[----:B------:R-:W-:Y:S06]  /*23970*/  BRA `(.L_x_9210) ;  /* 0x0000000800d07947 */ /* 0x000fec0003800000 */
.L_x_9211:
        /* <DEDUP_REMOVED lines=26> */
.L_x_9248:
[----:B------:R-:W-:Y:S05]  /*23b20*/  BSYNC.RECONVERGENT B4 ;  /* 0x0000000000047941 */ /* 0x000fea0003800200 */
.L_x_9247:
        /* <DEDUP_REMOVED lines=29> */
.L_x_9246:
        /* <DEDUP_REMOVED lines=28> */
.L_x_9251:
[----:B------:R-:W-:Y:S05]  /*23ec0*/  BSYNC.RECONVERGENT B4 ;  /* 0x0000000000047941 */ /* 0x000fea0003800200 */
.L_x_9250:
        /* <DEDUP_REMOVED lines=29> */
.L_x_9245:
        /* <DEDUP_REMOVED lines=33> */
.L_x_9253:
[----:B------:R-:W-:Y:S05]  /*242b0*/  BSYNC.RECONVERGENT B4 ;  /* 0x0000000000047941 */ /* 0x000fea0003800200 */
.L_x_9252:
        /* <DEDUP_REMOVED lines=27> */
.L_x_9249:
[----:B------:R-:W-:Y:S05]  /*24470*/  BSYNC.RECONVERGENT B3 ;  /* 0x0000000000037941 */ /* 0x000fea0003800200 */
.L_x_9244:
[----:B------:R-:W-:Y:S01]  /*24480*/  ISETP.GE.AND P0, PT, R13, RZ, PT ;  /* 0x000000ff0d00720c */ /* 0x000fe20003f06270 */
[----:B------:R-:W-:Y:S01]  /*24490*/  FADD.FTZ R16, R16, 0.69314718246459960938 ;  /* 0x3f31721810107421 */ /* 0x000fe20000010000 */
[----:B------:R-:W-:-:S11]  /*244a0*/  FADD.FTZ R0, |R0|, -RZ ;  /* 0x800000ff00007221 */ /* 0x000fd60000010200 */
[----:B------:R-:W-:-:S07]  /*244b0*/  @P0 FADD.FTZ R16, -R16, -RZ ;  /* 0x800000ff10100221 */ /* 0x000fce0000010100 */
.L_x_9210:
[----:B------:R-:W-:Y:S05]  /*244c0*/  BSYNC.RECONVERGENT B2 ;  /* 0x0000000000027941 */ /* 0x000fea0003800200 */
.L_x_9208:
        /* <DEDUP_REMOVED lines=14> */
.L_x_9255:
[----:B------:R-:W-:Y:S05]  /*245b0*/  BSYNC.RECONVERGENT B0 ;  /* 0x0000000000007941 */ /* 0x000fea0003800200 */
.L_x_9254:
        /* <DEDUP_REMOVED lines=20> */
.L_x_9257:
        /* <DEDUP_REMOVED lines=69> */
.L_x_9267:
[----:B------:R-:W-:-:S04]  /*24b50*/  FADD.FTZ R18, -R2, R19 ;  /* 0x0000001302127221 */ /* 0x000fc80000010100 */
[----:B------:R-:W-:-:S07]  /*24b60*/  FMUL.FTZ R18, R18, 0.5 ;  /* 0x3f00000012127820 */ /* 0x000fce0000410000 */
.L_x_9268:
[----:B------:R-:W-:Y:S05]  /*24b70*/  BSYNC.RECONVERGENT B1 ;  /* 0x0000000000017941 */ /* 0x000fea0003800200 */
.L_x_9266:
        /* <DEDUP_REMOVED lines=11> */
.L_x_9270:
[----:B------:R-:W-:-:S04]  /*24c30*/  FADD.FTZ R27, R12, -R25 ;  /* 0x800000190c1b7221 */ /* 0x000fc80000010000 */
[----:B------:R-:W-:-:S07]  /*24c40*/  FMUL.FTZ R27, R27, 0.5 ;  /* 0x3f0000001b1b7820 */ /* 0x000fce0000410000 */
.L_x_9271:
[----:B------:R-:W-:Y:S05]  /*24c50*/  BSYNC.RECONVERGENT B1 ;  /* 0x0000000000017941 */ /* 0x000fea0003800200 */
.L_x_9269:
        /* <DEDUP_REMOVED lines=35> */
.L_x_9265:
        /* <DEDUP_REMOVED lines=35> */
.L_x_9272:
[----:B------:R-:W-:-:S04]  /*250c0*/  FADD.FTZ R25, -R13, 1 ;  /* 0x3f8000000d197421 */ /* 0x000fc80000010100 */
[----:B------:R-:W-:-:S06]  /*250d0*/  FMUL.FTZ R18, R2, R25 ;  /* 0x0000001902127220 */ /* 0x000fcc0000410000 */
[----:B------:R-:W0:Y:S08]  /*250e0*/  MUFU.SQRT R18, R18 ;  /* 0x0000001200127308 */ /* 0x000e300000002000 */
[----:B0-----:R-:W0:Y:S02]  /*250f0*/  MUFU.RCP R26, R18 ;  /* 0x00000012001a7308 */ /* 0x001e240000001000 */
[----:B0-----:R-:W-:Y:S01]  /*25100*/  FMUL.FTZ R26, |R15|, R26 ;  /* 0x0000001a0f1a7220 */ /* 0x001fe20000410200 */
[----:B------:R-:W-:Y:S06]  /*25110*/  BRA `(.L_x_9263) ;  /* 0x0000000000047947 */ /* 0x000fec0003800000 */
.L_x_9264:
[----:B------:R0:W1:Y:S02]  /*25120*/  MUFU.SQRT R26, R0 ;  /* 0x00000000001a7308 */ /* 0x0000640000002000 */
.L_x_9263:
[----:B------:R-:W-:Y:S05]  /*25130*/  BSYNC.RECONVERGENT B0 ;  /* 0x0000000000007941 */ /* 0x000fea0003800200 */
.L_x_9262:
        /* <DEDUP_REMOVED lines=41> */
.L_x_9277:
        /* <DEDUP_REMOVED lines=28> */
.L_x_9276:
        /* <DEDUP_REMOVED lines=23> */
.L_x_9283:
[----:B------:R-:W-:-:S04]  /*25700*/  FADD.FTZ R3, -R3, R12 ;  /* 0x0000000c03037221 */ /* 0x000fc80000010100 */
[----:B------:R-:W-:-:S07]  /*25710*/  FMUL.FTZ R19, R3, 0.5 ;  /* 0x3f00000003137820 */ /* 0x000fce0000410000 */
.L_x_9284:
[----:B------:R-:W-:Y:S05]  /*25720*/  BSYNC.RECONVERGENT B4 ;  /* 0x0000000000047941 */ /* 0x000fea0003800200 */
.L_x_9282:
[----:B------:R-:W-:Y:S01]  /*25730*/  FADD.FTZ R0, R19, R0 ;  /* 0x0000000013007221 */ /* 0x000fe20000010000 */
[----:B------:R-:W-:-:S04]  /*25740*/  FADD.FTZ R3, R13, R24 ;  /* 0x000000180d037221 */ /* 0x000fc80000010000 */
[----:B------:R-:W-:-:S04]  /*25750*/  FMUL.FTZ R0, R0, R3 ;  /* 0x0000000300007220 */ /* 0x000fc80000410000 */
[----:B------:R1:W2:Y:S01]  /*25760*/  MUFU.SQRT R12, R0 ;  /* 0x00000000000c7308 */ /* 0x0002a20000002000 */
[----:B------:R-:W-:Y:S05]  /*25770*/  BRA `(.L_x_9285) ;  /* 0x0000000000487947 */ /* 0x000fea0003800000 */
.L_x_9281:
        /* <DEDUP_REMOVED lines=12> */
.L_x_9280:
[----:B------:R-:W-:Y:S01]  /*25840*/  FADD.FTZ R2, R24, 1 ;  /* 0x3f80000018027421 */ /* 0x000fe20000010000 */
[----:B------:R-:W-:Y:S01]  /*25850*/  MUFU.SQRT R3, R0 ;  /* 0x0000000000037308 */ /* 0x000fe20000002000 */
[----:B------:R-:W-:Y:S02]  /*25860*/  HFMA2 R13, -RZ, RZ, 1.875, 0 ;  /* 0x3f800000ff0d7431 */ /* 0x000fe400000001ff */
[----:B------:R-:W-:-:S06]  /*25870*/  FMUL.FTZ R2, R2, 0.5 ;  /* 0x3f00000002027820 */ /* 0x000fcc0000410000 */
[----:B------:R-:W1:Y:S02]  /*25880*/  MUFU.SQRT R2, R2 ;  /* 0x0000000200027308 */ /* 0x000e640000002000 */
[----:B-1----:R-:W-:-:S07]  /*25890*/  FMUL.FTZ R12, R3, R2 ;  /* 0x00000002030c7220 */ /* 0x002fce0000410000 */
.L_x_9285:
[----:B------:R-:W-:Y:S05]  /*258a0*/  BSYNC.RECONVERGENT B1 ;  /* 0x0000000000017941 */ /* 0x000fea0003800200 */
.L_x_9279:
[----:B------:R-:W-:Y:S05]  /*258b0*/  BRA `(.L_x_9286) ;  /* 0x0000000000087947 */ /* 0x000fea0003800000 */
.L_x_9275:
[----:B------:R-:W-:Y:S01]  /*258c0*/  FMUL.FTZ R12, R24, 16777216 ;  /* 0x4b800000180c7820 */ /* 0x000fe20000410000 */
[----:B------:R-:W-:-:S07]  /*258d0*/  FMUL.FTZ R13, R13, 16777216 ;  /* 0x4b8000000d0d7820 */ /* 0x000fce0000410000 */
.L_x_9286:
[----:B------:R-:W-:Y:S05]  /*258e0*/  BSYNC.RELIABLE B0 ;  /* 0x0000000000007941 */ /* 0x000fea0003800100 */
.L_x_9274:
        /* <DEDUP_REMOVED lines=20> */
.L_x_9289:
[----:B------:R-:W-:Y:S05]  /*25a30*/  BSYNC.RECONVERGENT B4 ;  /* 0x0000000000047941 */ /* 0x000fea0003800200 */
.L_x_9288:
        /* <DEDUP_REMOVED lines=29> */
.L_x_9287:
        /* <DEDUP_REMOVED lines=17> */
.L_x_9291:
[----:B------:R-:W-:Y:S05]  /*25d20*/  BSYNC.RECONVERGENT B4 ;  /* 0x0000000000047941 */ /* 0x000fea0003800200 */
.L_x_9290:
        /* <DEDUP_REMOVED lines=28> */
.L_x_9278:
[----:B------:R-:W-:Y:S05]  /*25ef0*/  BSYNC.RECONVERGENT B3 ;  /* 0x0000000000037941 */ /* 0x000fea0003800200 */
.L_x_9273:
[----:B------:R-:W-:-:S13]  /*25f00*/  ISETP.GE.AND P0, PT, R15, RZ, PT ;  /* 0x000000ff0f00720c */ /* 0x000fda0003f06270 */
[----:B------:R-:W-:Y:S01]  /*25f10*/  @P0 FADD.FTZ R18, -R18, -RZ ;  /* 0x800000ff12120221 */ /* 0x000fe20000010100 */
[----:B------:R-:W-:Y:S06]  /*25f20*/  BRA `(.L_x_9258) ;  /* 0x0000000800ec7947 */ /* 0x000fec0003800000 */
.L_x_9261:
[----:B------:R-:W-:Y:S01]  /*25f30*/  FADD.FTZ R0, -R14, 6.1232342629258392722e-17 ;  /* 0x248d31320e007421 */ /* 0x000fe20000010100 */
[----:B------:R-:W-:-:S03]  /*25f40*/  FADD.FTZ R18, -R15, -RZ ;  /* 0x800000ff0f127221 */ /* 0x000fc60000010100 */
[----:B------:R-:W-:Y:S01]  /*25f50*/  FADD.FTZ R0, R0, 1.5707963705062866211 ;  /* 0x3fc90fdb00007421 */ /* 0x000fe20000010000 */
[----:B------:R-:W-:Y:S06]  /*25f60*/  BRA `(.L_x_9258) ;  /* 0x0000000800dc7947 */ /* 0x000fec0003800000 */
.L_x_9260:
[----:B------:R-:W-:Y:S02]  /*25f70*/  HFMA2 R0, -RZ, RZ, 0, 0 ;  /* 0x00000000ff007431 */ /* 0x000fe400000001ff */
[----:B------:R-:W-:Y:S01]  /*25f80*/  FADD.FTZ R18, -R15, -RZ ;  /* 0x800000ff0f127221 */ /* 0x000fe20000010100 */
[----:B------:R-:W-:Y:S06]  /*25f90*/  BRA `(.L_x_9258) ;  /* 0x0000000800d07947 */ /* 0x000fec0003800000 */
.L_x_9259:
        /* <DEDUP_REMOVED lines=26> */
.L_x_9296:
[----:B------:R-:W-:Y:S05]  /*26140*/  BSYNC.RECONVERGENT B4 ;  /* 0x0000000000047941 */ /* 0x000fea0003800200 */
.L_x_9295:
        /* <DEDUP_REMOVED lines=29> */
.L_x_9294:
        /* <DEDUP_REMOVED lines=28> */
.L_x_9299:
[----:B------:R-:W-:Y:S05]  /*264e0*/  BSYNC.RECONVERGENT B4 ;  /* 0x0000000000047941 */ /* 0x000fea0003800200 */
.L_x_9298:
        /* <DEDUP_REMOVED lines=29> */
.L_x_9293:
        /* <DEDUP_REMOVED lines=33> */
.L_x_9301:
[----:B------:R-:W-:Y:S05]  /*268d0*/  BSYNC.RECONVERGENT B4 ;  /* 0x0000000000047941 */ /* 0x000fea0003800200 */
.L_x_9300:
        /* <DEDUP_REMOVED lines=27> */
.L_x_9297:
[----:B------:R-:W-:Y:S05]  /*26a90*/  BSYNC.RECONVERGENT B3 ;  /* 0x0000000000037941 */ /* 0x000fea0003800200 */
.L_x_9292:
[----:B------:R-:W-:Y:S01]  /*26aa0*/  ISETP.GE.AND P0, PT, R15, RZ, PT ;  /* 0x000000ff0f00720c */ /* 0x000fe20003f06270 */
[----:B------:R-:W-:Y:S01]  /*26ab0*/  FADD.FTZ R18, R18, 0.69314718246459960938 ;  /* 0x3f31721812127421 */ /* 0x000fe20000010000 */
[----:B------:R-:W-:-:S11]  /*26ac0*/  FADD.FTZ R0, |R0|, -RZ ;  /* 0x800000ff00007221 */ /* 0x000fd60000010200 */
[----:B------:R-:W-:-:S07]  /*26ad0*/  @P0 FADD.FTZ R18, -R18, -RZ ;  /* 0x800000ff12120221 */ /* 0x000fce0000010100 */
.L_x_9258:
[----:B------:R-:W-:Y:S05]  /*26ae0*/  BSYNC.RECONVERGENT B2 ;  /* 0x0000000000027941 */ /* 0x000fea0003800200 */
.L_x_9256:
        /* <DEDUP_REMOVED lines=12> */
.L_x_9303:
[----:B------:R-:W-:Y:S05]  /*26bb0*/  BSYNC.RECONVERGENT B0 ;  /* 0x0000000000007941 */ /* 0x000fea0003800200 */
.L_x_9302:
[----:B------:R-:W0:Y:S02]  /*26bc0*/  LDCU.64 UR4, c[0x0][0x388] ;  /* 0x00007100ff0477ac */ /* 0x000e240008000a00 */
[----:B0-----:R-:W-:-:S06]  /*26bd0*/  UIMAD.WIDE.U32 UR4, UR6, 0x8, UR4 ;  /* 0x00000008060478a5 */ /* 0x001fcc000f8e0004 */
[----:B------:R-:W-:Y:S02]  /*26be0*/  MOV R2, UR4 ;  /* 0x0000000400027c02 */ /* 0x000fe40008000f00 */
[----:B------:R-:W-:-:S03]  /*26bf0*/  MOV R3, UR5 ;  /* 0x0000000500037c02 */ /* 0x000fc60008000f00 */
[----:B------:R-:W-:-:S05]  /*26c00*/  IMAD.WIDE.U32 R2, R29, 0x20, R2 ;  /* 0x000000201d027825 */ /* 0x000fca00078e0002 */
[----:B------:R-:W-:Y:S04]  /*26c10*/  STG.E.ENL2.256 desc[UR8][R2.64], R8, R4 ;  /* 0xf80000080204797f */ /* 0x000fe8000f121808 */
[----:B------:R-:W-:Y:S01]  /*26c20*/  STG.E.ENL2.256 desc[UR8][R2.64+0x1000], R20, R16 ;  /* 0xf80080140210797f */ /* 0x000fe2000f121808 */
[----:B------:R-:W-:Y:S05]  /*26c30*/  EXIT ;  /* 0x000000000000794d */ /* 0x000fea0003800000 */
        .weak           $__internal_19_$__cuda_sm3x_div_rn_ftz_f32_slowpath
        .type           $__internal_19_$__cuda_sm3x_div_rn_ftz_f32_slowpath,@function
        .size           $__internal_19_$__cuda_sm3x_div_rn_ftz_f32_slowpath,(.L_x_17854 - $__internal_19_$__cuda_sm3x_div_rn_ftz_f32_slowpath)
$__internal_19_$__cuda_sm3x_div_rn_ftz_f32_slowpath:
        /* <DEDUP_REMOVED lines=32> */
.L_x_9306:
[----:B------:R-:W-:Y:S05]  /*26e40*/  BSYNC.RELIABLE B1 ;  /* 0x0000000000017941 */ /* 0x000fea0003800100 */
.L_x_9305:
        /* <DEDUP_REMOVED lines=27> */
.L_x_9312:
[----:B------:R-:W-:-:S07]  /*27000*/  LEA R25, R26, R25, 0x17 ;  /* 0x000000191a197211 */ /* 0x000fce00078eb8ff */
.L_x_9313:
[----:B------:R-:W-:Y:S05]  /*27010*/  BSYNC.RECONVERGENT B1 ;  /* 0x0000000000017941 */ /* 0x000fea0003800200 */
.L_x_9311:
[----:B------:R-:W-:Y:S01]  /*27020*/  MOV R27, R25 ;  /* 0x00000019001b7202 */ /* 0x000fe20000000f00 */
[----:B------:R-:W-:Y:S06]  /*27030*/  BRA `(.L_x_9314) ;  /* 0x0000000000207947 */ /* 0x000fec0003800000 */
.L_x_9310:
[----:B------:R-:W-:-:S04]  /*27040*/  LOP3.LUT R27, R2, 0x80000000, R27, 0x48, !PT ;  /* 0x80000000021b7812 */ /* 0x000fc800078e481b */
[----:B------:R-:W-:Y:S01]  /*27050*/  LOP3.LUT R27, R27, 0x7f800000, RZ, 0xfc, !PT ;  /* 0x7f8000001b1b7812 */ /* 0x000fe200078efcff */
[----:B------:R-:W-:Y:S06]  /*27060*/  BRA `(.L_x_9314) ;  /* 0x0000000000147947 */ /* 0x000fec0003800000 */
.L_x_9309:
[----:B------:R-:W-:Y:S01]  /*27070*/  LOP3.LUT R27, R2, 0x80000000, R27, 0x48, !PT ;  /* 0x80000000021b7812 */ /* 0x000fe200078e481b */
[----:B------:R-:W-:Y:S06]  /*27080*/  BRA `(.L_x_9314) ;  /* 0x00000000000c7947 */ /* 0x000fec0003800000 */
.L_x_9308:
[----:B------:R-:W0:Y:S01]  /*27090*/  MUFU.RSQ R27, -QNAN ;  /* 0xffc00000001b7908 */ /* 0x000e220000001400 */
[----:B------:R-:W-:Y:S05]  /*270a0*/  BRA `(.L_x_9314) ;  /* 0x0000000000047947 */ /* 0x000fea0003800000 */
.L_x_9307:
[----:B------:R-:W-:-:S07]  /*270b0*/  FADD.FTZ R27, R27, R2 ;  /* 0x000000021b1b7221 */ /* 0x000fce0000010000 */
.L_x_9314:
[----:B------:R-:W-:Y:S05]  /*270c0*/  BSYNC.RECONVERGENT B0 ;  /* 0x0000000000007941 */ /* 0x000fea0003800200 */
.L_x_9304:
[----:B------:R-:W-:Y:S01]  /*270d0*/  HFMA2 R25, -RZ, RZ, 0, 0 ;  /* 0x00000000ff197431 */ /* 0x000fe200000001ff */
[----:B------:R-:W-:Y:S02]  /*270e0*/  MOV R24, R0 ;  /* 0x0000000000187202 */ /* 0x000fe40000000f00 */
[----:B0-----:R-:W-:Y:S02]  /*270f0*/  MOV R2, R27 ;  /* 0x0000001b00027202 */ /* 0x001fe40000000f00 */
[----:B------:R-:W-:Y:S05]  /*27100*/  RET.REL.NODEC R24 `(_ZN2at6native29vectorized_elementwise_kernelILi4EZZZNS0_17acosh_kernel_cudaERNS_18TensorIteratorBaseEENKUlvE_clEvENKUlvE0_clEvEUlN3c107complexIfEEE_St5arrayIPcLm2EEEEviT0_T1_) ;  /* 0xfffffd8c18bc7950 */ /* 0x000fea0003c3ffff */
.L_x_9315:
        /* <DEDUP_REMOVED lines=15> */
.L_x_17854:


//--------------------- .text._ZN2at6native29vectorized_elementwise_kernelILi8EZZZNS0_17acosh_kernel_cudaERNS_18TensorIteratorBaseEENKUlvE_clEvENKUlvE0_clEvEUlN3c107complexIfEEE_St5arrayIPcLm2EEEEviT0_T1_ --------------------------
	.section	.text._ZN2at6native29vectorized_elementwise_kernelILi8EZZZNS0_17acosh_kernel_cudaERNS_18TensorIteratorBaseEENKUlvE_clEvENKUlvE0_clEvEUlN3c107complexIfEEE_St5arrayIPcLm2EEEEviT0_T1_,"ax",@progbits
	.align	128
        .global         _ZN2at6native29vectorized_elementwise_kernelILi8EZZZNS0_17acosh_kernel_cudaERNS_18TensorIteratorBaseEENKUlvE_clEvENKUlvE0_clEvEUlN3c107complexIfEEE_St5arrayIPcLm2EEEEviT0_T1_
        .type           _ZN2at6native29vectorized_elementwise_kernelILi8EZZZNS0_17acosh_kernel_cudaERNS_18TensorIteratorBaseEENKUlvE_clEvENKUlvE0_clEvEUlN3c107complexIfEEE_St5arrayIPcLm2EEEEviT0_T1_,@function
        .size           _ZN2at6native29vectorized_elementwise_kernelILi8EZZZNS0_17acosh_kernel_cudaERNS_18TensorIteratorBaseEENKUlvE_clEvENKUlvE0_clEvEUlN3c107complexIfEEE_St5arrayIPcLm2EEEEviT0_T1_,(.L_x_17855 - _ZN2at6native29vectorized_elementwise_kernelILi8EZZZNS0_17acosh_kernel_cudaERNS_18TensorIteratorBaseEENKUlvE_clEvENKUlvE0_clEvEUlN3c107complexIfEEE_St5arrayIPcLm2EEEEviT0_T1_)
        .other          _ZN2at6native29vectorized_elementwise_kernelILi8EZZZNS0_17acosh_kernel_cudaERNS_18TensorIteratorBaseEENKUlvE_clEvENKUlvE0_clEvEUlN3c107complexIfEEE_St5arrayIPcLm2EEEEviT0_T1_,@"STO_CUDA_ENTRY STV_DEFAULT"
_ZN2at6native29vectorized_elementwise_kernelILi8EZZZNS0_17acosh_kernel_cudaERNS_18TensorIteratorBaseEENKUlvE_clEvENKUlvE0_clEvEUlN3c107complexIfEEE_St5arrayIPcLm2EEEEviT0_T1_:
.text._ZN2at6native29vectorized_elementwise_kernelILi8EZZZNS0_17acosh_kernel_cudaERNS_18TensorIteratorBaseEENKUlvE_clEvENKUlvE0_clEvEUlN3c107complexIfEEE_St5arrayIPcLm2EEEEviT0_T1_:
        /* <DEDUP_REMOVED lines=91> */
.L_x_9320:
        /* <DEDUP_REMOVED lines=41> */
[----:B------:R-:W-:Y:S05]  /*0840*/  CALL.REL.NOINC `($__internal_20_$__cuda_sm3x_div_rn_ftz_f32_slowpath) ;  /* 0x0000026000fc7944 */ /* 0x000fea0003c00000 */
.L_x_9326:
[----:B------:R-:W-:Y:S05]  /*0850*/  BSYNC.RECONVERGENT B5 ;  /* 0x0000000000057941 */ /* 0x000fea0003800200 */
.L_x_9325:
        /* <DEDUP_REMOVED lines=28> */
.L_x_9324:
        /* <DEDUP_REMOVED lines=30> */
[----:B------:R-:W-:Y:S05]  /*0c00*/  CALL.REL.NOINC `($__internal_20_$__cuda_sm3x_div_rn_ftz_f32_slowpath) ;  /* 0x00000260000c7944 */ /* 0x000fea0003c00000 */
.L_x_9330:
[----:B------:R-:W-:Y:S05]  /*0c10*/  BSYNC.RECONVERGENT B5 ;  /* 0x0000000000057941 */ /* 0x000fea0003800200 */
.L_x_9329:
        /* <DEDUP_REMOVED lines=28> */
.L_x_9328:
        /* <DEDUP_REMOVED lines=15> */
[----:B------:R-:W-:Y:S05]  /*0ed0*/  CALL.REL.NOINC `($__internal_20_$__cuda_sm3x_div_rn_ftz_f32_slowpath) ;  /* 0x0000025c00587944 */ /* 0x000fea0003c00000 */
.L_x_9332:
[----:B------:R-:W-:Y:S05]  /*0ee0*/  BSYNC.RECONVERGENT B5 ;  /* 0x0000000000057941 */ /* 0x000fea0003800200 */
.L_x_9331:
        /* <DEDUP_REMOVED lines=27> */
.L_x_9327:
[----:B------:R-:W-:Y:S05]  /*10a0*/  BSYNC.RECONVERGENT B4 ;  /* 0x0000000000047941 */ /* 0x000fea0003800200 */
.L_x_9323:
[----:B------:R-:W-:Y:S01]  /*10b0*/  ISETP.GE.AND P0, PT, R17, RZ, PT ;  /* 0x000000ff1100720c */ /* 0x000fe20003f06270 */
[----:B------:R-:W-:Y:S01]  /*10c0*/  FADD.FTZ R15, R15, 0.69314718246459960938 ;  /* 0x3f3172180f0f7421 */ /* 0x000fe20000010000 */
[----:B------:R-:W-:-:S11]  /*10d0*/  FADD.FTZ R0, |R0|, -RZ ;  /* 0x800000ff00007221 */ /* 0x000fd60000010200 */
[----:B------:R-:W-:Y:S01]  /*10e0*/  @P0 FADD.FTZ R15, -R15, -RZ ;  /* 0x800000ff0f0f0221 */ /* 0x000fe20000010100 */
[----:B------:R-:W-:Y:S06]  /*10f0*/  BRA `(.L_x_9321) ;  /* 0x0000001800007947 */ /* 0x000fec0003800000 */
.L_x_9322:
        /* <DEDUP_REMOVED lines=71> */
.L_x_9338:
[----:B------:R-:W-:Y:S05]  /*1570*/  BSYNC.RECONVERGENT B1 ;  /* 0x0000000000017941 */ /* 0x000fea0003800200 */
.L_x_9337:
        /* <DEDUP_REMOVED lines=12> */
.L_x_9340:
[----:B------:R-:W-:Y:S05]  /*1640*/  BSYNC.RECONVERGENT B1 ;  /* 0x0000000000017941 */ /* 0x000fea0003800200 */
.L_x_9339:
        /* <DEDUP_REMOVED lines=35> */
.L_x_9336:
        /* <DEDUP_REMOVED lines=40> */
.L_x_9334:
[----:B------:R-:W-:-:S04]  /*1b00*/  FFMA.FTZ R15, R29, R29, -1 ;  /* 0xbf8000001d0f7423 */ /* 0x000fc8000001001d */
[----:B------:R-:W0:Y:S02]  /*1b10*/  MUFU.SQRT R24, R15 ;  /* 0x0000000f00187308 */ /* 0x000e240000002000 */
[----:B0-----:R-:W-:-:S06]  /*1b20*/  FADD.FTZ R24, R29, R24 ;  /* 0x000000181d187221 */ /* 0x001fcc0000010000 */
[----:B------:R-:W0:Y:S02]  /*1b30*/  MUFU.LG2 R24, R24 ;  /* 0x0000001800187308 */ /* 0x000e240000000c00 */
[----:B0-----:R-:W-:-:S07]  /*1b40*/  FMUL.FTZ R23, R24, 0.69314718246459960938 ;  /* 0x3f31721818177820 */ /* 0x001fce0000410000 */
.L_x_9335:
[----:B------:R-:W-:Y:S05]  /*1b50*/  BSYNC.RECONVERGENT B0 ;  /* 0x0000000000007941 */ /* 0x000fea0003800200 */
.L_x_9333:
        /* <DEDUP_REMOVED lines=44> */
.L_x_9348:
[----:B------:R-:W-:Y:S05]  /*1e20*/  BSYNC.RECONVERGENT B5 ;  /* 0x0000000000057941 */ /* 0x000fea0003800200 */
.L_x_9347:
[----:B------:R-:W-:-:S04]  /*1e30*/  FADD.FTZ R0, R3, R0 ;  /* 0x0000000003007221 */ /* 0x000fc80000010000 */
[----:B------:R-:W-:-:S04]  /*1e40*/  FMUL.FTZ R0, R0, R29 ;  /* 0x0000001d00007220 */ /* 0x000fc80000410000 */
[----:B------:R0:W1:Y:S01]  /*1e50*/  MUFU.SQRT R23, R0 ;  /* 0x0000000000177308 */ /* 0x0000620000002000 */
[----:B------:R-:W-:Y:S05]  /*1e60*/  BRA `(.L_x_9345) ;  /* 0x00000000002c7947 */ /* 0x000fea0003800000 */
.L_x_9346:
        /* <DEDUP_REMOVED lines=11> */
.L_x_9345:
[----:B------:R-:W-:Y:S05]  /*1f20*/  BSYNC.RECONVERGENT B1 ;  /* 0x0000000000017941 */ /* 0x000fea0003800200 */
.L_x_9343:
[----:B------:R-:W-:Y:S05]  /*1f30*/  BSYNC.RELIABLE B0 ;  /* 0x0000000000007941 */ /* 0x000fea0003800100 */
.L_x_9342:
        /* <DEDUP_REMOVED lines=18> */
[----:B------:R-:W-:Y:S05]  /*2060*/  CALL.REL.NOINC `($__internal_20_$__cuda_sm3x_div_rn_ftz_f32_slowpath) ;  /* 0x0000024800f47944 */ /* 0x000fea0003c00000 */
.L_x_9351:
[----:B------:R-:W-:Y:S05]  /*2070*/  BSYNC.RECONVERGENT B5 ;  /* 0x0000000000057941 */ /* 0x000fea0003800200 */
.L_x_9350:
        /* <DEDUP_REMOVED lines=28> */
.L_x_9349:
        /* <DEDUP_REMOVED lines=18> */
.L_x_9354:
[----:B------:R-:W-:Y:S05]  /*2360*/  BSYNC.RECONVERGENT B5 ;  /* 0x0000000000057941 */ /* 0x000fea0003800200 */
.L_x_9353:
        /* <DEDUP_REMOVED lines=28> */
.L_x_9344:
        /* <DEDUP_REMOVED lines=30> */
.L_x_9355:
        /* <DEDUP_REMOVED lines=28> */
.L_x_9352:
[----:B------:R-:W-:Y:S05]  /*28d0*/  BSYNC.RECONVERGENT B4 ;  /* 0x0000000000047941 */ /* 0x000fea0003800200 */
.L_x_9341:
[----:B------:R-:W-:-:S13]  /*28e0*/  ISETP.GE.AND P0, PT, R17, RZ, PT ;  /* 0x000000ff1100720c */ /* 0x000fda0003f06270 */
[----:B------:R-:W-:-:S07]  /*28f0*/  @P0 FADD.FTZ R15, -R15, -RZ ;  /* 0x800000ff0f0f0221 */ /* 0x000fce0000010100 */
.L_x_9321:
[----:B------:R-:W-:Y:S05]  /*2900*/  BSYNC.RECONVERGENT B2 ;  /* 0x0000000000027941 */ /* 0x000fea0003800200 */
.L_x_9319:
        /* <DEDUP_REMOVED lines=11> */
.L_x_9318:
[----:B------:R-:W-:Y:S05]  /*29c0*/  BSYNC.RECONVERGENT B3 ;  /* 0x0000000000037941 */ /* 0x000fea0003800200 */
.L_x_9317:
        /* <DEDUP_REMOVED lines=28> */
.L_x_9359:
        /* <DEDUP_REMOVED lines=69> */
.L_x_9369:
[----:B------:R-:W-:-:S04]  /*2fe0*/  FADD.FTZ R17, -R2, R25 ;  /* 0x0000001902117221 */ /* 0x000fc80000010100 */
[----:B------:R-:W-:-:S07]  /*2ff0*/  FMUL.FTZ R17, R17, 0.5 ;  /* 0x3f00000011117820 */ /* 0x000fce0000410000 */
.L_x_9370:
[----:B------:R-:W-:Y:S05]  /*3000*/  BSYNC.RECONVERGENT B1 ;  /* 0x0000000000017941 */ /* 0x000fea0003800200 */
.L_x_9368:
        /* <DEDUP_REMOVED lines=11> */
.L_x_9372:
[----:B------:R-:W-:-:S04]  /*30c0*/  FADD.FTZ R28, R16, -R27 ;  /* 0x8000001b101c7221 */ /* 0x000fc80000010000 */
[----:B------:R-:W-:-:S07]  /*30d0*/  FMUL.FTZ R28, R28, 0.5 ;  /* 0x3f0000001c1c7820 */ /* 0x000fce0000410000 */
.L_x_9373:
[----:B------:R-:W-:Y:S05]  /*30e0*/  BSYNC.RECONVERGENT B1 ;  /* 0x0000000000017941 */ /* 0x000fea0003800200 */
.L_x_9371:
        /* <DEDUP_REMOVED lines=35> */
.L_x_9367:
        /* <DEDUP_REMOVED lines=35> */
.L_x_9374:
[----:B------:R-:W-:-:S04]  /*3550*/  FADD.FTZ R17, -R23, 1 ;  /* 0x3f80000017117421 */ /* 0x000fc80000010100 */
[----:B------:R-:W-:-:S06]  /*3560*/  FMUL.FTZ R17, R2, R17 ;  /* 0x0000001102117220 */ /* 0x000fcc0000410000 */
[----:B------:R-:W0:Y:S08]  /*3570*/  MUFU.SQRT R17, R17 ;  /* 0x0000001100117308 */ /* 0x000e300000002000 */
[----:B0-----:R-:W0:Y:S02]  /*3580*/  MUFU.RCP R26, R17 ;  /* 0x00000011001a7308 */ /* 0x001e240000001000 */
[----:B0-----:R-:W-:Y:S01]  /*3590*/  FMUL.FTZ R27, R26, |R19| ;  /* 0x400000131a1b7220 */ /* 0x001fe20000410000 */
[----:B------:R-:W-:Y:S06]  /*35a0*/  BRA `(.L_x_9365) ;  /* 0x0000000000047947 */ /* 0x000fec0003800000 */
.L_x_9366:
[----:B------:R0:W1:Y:S02]  /*35b0*/  MUFU.SQRT R27, R0 ;  /* 0x00000000001b7308 */ /* 0x0000640000002000 */
.L_x_9365:
[----:B------:R-:W-:Y:S05]  /*35c0*/  BSYNC.RECONVERGENT B0 ;  /* 0x0000000000007941 */ /* 0x000fea0003800200 */
.L_x_9364:
        /* <DEDUP_REMOVED lines=41> */
.L_x_9379:
        /* <DEDUP_REMOVED lines=28> */
.L_x_9378:
        /* <DEDUP_REMOVED lines=23> */
.L_x_9385:
[----:B------:R-:W-:-:S04]  /*3b90*/  FADD.FTZ R3, -R3, R16 ;  /* 0x0000001003037221 */ /* 0x000fc80000010100 */
[----:B------:R-:W-:-:S07]  /*3ba0*/  FMUL.FTZ R25, R3, 0.5 ;  /* 0x3f00000003197820 */ /* 0x000fce0000410000 */
.L_x_9386:
[----:B------:R-:W-:Y:S05]  /*3bb0*/  BSYNC.RECONVERGENT B5 ;  /* 0x0000000000057941 */ /* 0x000fea0003800200 */
.L_x_9384:
[----:B------:R-:W-:Y:S01]  /*3bc0*/  FADD.FTZ R0, R25, R0 ;  /* 0x0000000019007221 */ /* 0x000fe20000010000 */
[----:B------:R-:W-:-:S04]  /*3bd0*/  FADD.FTZ R3, R23, R24 ;  /* 0x0000001817037221 */ /* 0x000fc80000010000 */
[----:B------:R-:W-:-:S04]  /*3be0*/  FMUL.FTZ R0, R0, R3 ;  /* 0x0000000300007220 */ /* 0x000fc80000410000 */
[----:B------:R1:W2:Y:S01]  /*3bf0*/  MUFU.SQRT R16, R0 ;  /* 0x0000000000107308 */ /* 0x0002a20000002000 */
[----:B------:R-:W-:Y:S05]  /*3c00*/  BRA `(.L_x_9387) ;  /* 0x0000000000487947 */ /* 0x000fea0003800000 */
.L_x_9383:
        /* <DEDUP_REMOVED lines=12> */
.L_x_9382:
[----:B------:R-:W-:Y:S01]  /*3cd0*/  FADD.FTZ R2, R24, 1 ;  /* 0x3f80000018027421 */ /* 0x000fe20000010000 */
[----:B------:R-:W-:Y:S01]  /*3ce0*/  MUFU.SQRT R3, R0 ;  /* 0x0000000000037308 */ /* 0x000fe20000002000 */
[----:B------:R-:W-:Y:S02]  /*3cf0*/  HFMA2 R23, -RZ, RZ, 1.875, 0 ;  /* 0x3f800000ff177431 */ /* 0x000fe400000001ff */
[----:B------:R-:W-:-:S06]  /*3d00*/  FMUL.FTZ R2, R2, 0.5 ;  /* 0x3f00000002027820 */ /* 0x000fcc0000410000 */
[----:B------:R-:W1:Y:S02]  /*3d10*/  MUFU.SQRT R2, R2 ;  /* 0x0000000200027308 */ /* 0x000e640000002000 */
[----:B-1----:R-:W-:-:S07]  /*3d20*/  FMUL.FTZ R16, R3, R2 ;  /* 0x0000000203107220 */ /* 0x002fce0000410000 */
.L_x_9387:
[----:B------:R-:W-:Y:S05]  /*3d30*/  BSYNC.RECONVERGENT B1 ;  /* 0x0000000000017941 */ /* 0x000fea0003800200 */
.L_x_9381:
[----:B------:R-:W-:Y:S05]  /*3d40*/  BRA `(.L_x_9388) ;  /* 0x0000000000087947 */ /* 0x000fea0003800000 */
.L_x_9377:
[----:B------:R-:W-:Y:S01]  /*3d50*/  FMUL.FTZ R16, R24, 16777216 ;  /* 0x4b80000018107820 */ /* 0x000fe20000410000 */
[----:B------:R-:W-:-:S07]  /*3d60*/  FMUL.FTZ R23, R23, 16777216 ;  /* 0x4b80000017177820 */ /* 0x000fce0000410000 */
.L_x_9388:
[----:B------:R-:W-:Y:S05]  /*3d70*/  BSYNC.RELIABLE B0 ;  /* 0x0000000000007941 */ /* 0x000fea0003800100 */
.L_x_9376:
        /* <DEDUP_REMOVED lines=20> */
.L_x_9391:
[----:B------:R-:W-:Y:S05]  /*3ec0*/  BSYNC.RECONVERGENT B5 ;  /* 0x0000000000057941 */ /* 0x000fea0003800200 */
.L_x_9390:
        /* <DEDUP_REMOVED lines=29> */
.L_x_9389:
        /* <DEDUP_REMOVED lines=16> */
[----:B------:R-:W-:Y:S05]  /*41a0*/  CALL.REL.NOINC `($__internal_20_$__cuda_sm3x_div_rn_ftz_f32_slowpath) ;  /* 0x0000022800a47944 */ /* 0x000fea0003c00000 */
.L_x_9393:
[----:B------:R-:W-:Y:S05]  /*41b0*/  BSYNC.RECONVERGENT B5 ;  /* 0x0000000000057941 */ /* 0x000fea0003800200 */
.L_x_9392:
        /* <DEDUP_REMOVED lines=28> */
.L_x_9380:
[----:B------:R-:W-:Y:S05]  /*4380*/  BSYNC.RECONVERGENT B4 ;  /* 0x0000000000047941 */ /* 0x000fea0003800200 */
.L_x_9375:
[----:B------:R-:W-:-:S13]  /*4390*/  ISETP.GE.AND P0, PT, R19, RZ, PT ;  /* 0x000000ff1300720c */ /* 0x000fda0003f06270 */
[----:B------:R-:W-:Y:S01]  /*43a0*/  @P0 FADD.FTZ R17, -R17, -RZ ;  /* 0x800000ff11110221 */ /* 0x000fe20000010100 */
[----:B------:R-:W-:Y:S06]  /*43b0*/  BRA `(.L_x_9360) ;  /* 0x0000000800ec7947 */ /* 0x000fec0003800000 */
.L_x_9363:
[----:B------:R-:W-:Y:S01]  /*43c0*/  FADD.FTZ R0, -R18, 6.1232342629258392722e-17 ;  /* 0x248d313212007421 */ /* 0x000fe20000010100 */
[----:B------:R-:W-:-:S03]  /*43d0*/  FADD.FTZ R17, -R19, -RZ ;  /* 0x800000ff13117221 */ /* 0x000fc60000010100 */
[----:B------:R-:W-:Y:S01]  /*43e0*/  FADD.FTZ R0, R0, 1.5707963705062866211 ;  /* 0x3fc90fdb00007421 */ /* 0x000fe20000010000 */
[----:B------:R-:W-:Y:S06]  /*43f0*/  BRA `(.L_x_9360) ;  /* 0x0000000800dc7947 */ /* 0x000fec0003800000 */
.L_x_9362:
[----:B------:R-:W-:Y:S02]  /*4400*/  HFMA2 R0, -RZ, RZ, 0, 0 ;  /* 0x00000000ff007431 */ /* 0x000fe400000001ff */
[----:B------:R-:W-:Y:S01]  /*4410*/  FADD.FTZ R17, -R19, -RZ ;  /* 0x800000ff13117221 */ /* 0x000fe20000010100 */
[----:B------:R-:W-:Y:S06]  /*4420*/  BRA `(.L_x_9360) ;  /* 0x0000000800d07947 */ /* 0x000fec0003800000 */
.L_x_9361:
        /* <DEDUP_REMOVED lines=26> */
.L_x_9398:
[----:B------:R-:W-:Y:S05]  /*45d0*/  BSYNC.RECONVERGENT B5 ;  /* 0x0000000000057941 */ /* 0x000fea0003800200 */
.L_x_9397:
        /* <DEDUP_REMOVED lines=29> */
.L_x_9396:
        /* <DEDUP_REMOVED lines=28> */
.L_x_9401:
[----:B------:R-:W-:Y:S05]  /*4970*/  BSYNC.RECONVERGENT B5 ;  /* 0x0000000000057941 */ /* 0x000fea0003800200 */
.L_x_9400:
        /* <DEDUP_REMOVED lines=29> */
.L_x_9395:
        /* <DEDUP_REMOVED lines=32> */
[----:B------:R-:W-:Y:S05]  /*4d50*/  CALL.REL.NOINC `($__internal_20_$__cuda_sm3x_div_rn_ftz_f32_slowpath) ;  /* 0x0000021c00b87944 */ /* 0x000fea0003c00000 */
.L_x_9403:
[----:B------:R-:W-:Y:S05]  /*4d60*/  BSYNC.RECONVERGENT B5 ;  /* 0x0000000000057941 */ /* 0x000fea0003800200 */
.L_x_9402:
        /* <DEDUP_REMOVED lines=27> */
.L_x_9399:
[----:B------:R-:W-:Y:S05]  /*4f20*/  BSYNC.RECONVERGENT B4 ;  /* 0x0000000000047941 */ /* 0x000fea0003800200 */
.L_x_9394:
[----:B------:R-:W-:Y:S01]  /*4f30*/  ISETP.GE.AND P0, PT, R19, RZ, PT ;  /* 0x000000ff1300720c */ /* 0x000fe20003f06270 */
[----:B------:R-:W-:Y:S01]  /*4f40*/  FADD.FTZ R17, R17, 0.69314718246459960938 ;  /* 0x3f31721811117421 */ /* 0x000fe20000010000 */
[----:B------:R-:W-:-:S11]  /*4f50*/  FADD.FTZ R0, |R0|, -RZ ;  /* 0x800000ff00007221 */ /* 0x000fd60000010200 */
[----:B------:R-:W-:-:S07]  /*4f60*/  @P0 FADD.FTZ R17, -R17, -RZ ;  /* 0x800000ff11110221 */ /* 0x000fce0000010100 */
.L_x_9360:
[----:B------:R-:W-:Y:S05]  /*4f70*/  BSYNC.RECONVERGENT B2 ;  /* 0x0000000000027941 */ /* 0x000fea0003800200 */
.L_x_9358:
        /* <DEDUP_REMOVED lines=11> */
.L_x_9357:
[----:B------:R-:W-:Y:S05]  /*5030*/  BSYNC.RECONVERGENT B3 ;  /* 0x0000000000037941 */ /* 0x000fea0003800200 */
.L_x_9356:
        /* <DEDUP_REMOVED lines=28> */
.L_x_9407:
        /* <DEDUP_REMOVED lines=69> */
.L_x_9417:
[----:B------:R-:W-:-:S04]  /*5650*/  FADD.FTZ R19, -R2, R25 ;  /* 0x0000001902137221 */ /* 0x000fc80000010100 */
[----:B------:R-:W-:-:S07]  /*5660*/  FMUL.FTZ R19, R19, 0.5 ;  /* 0x3f00000013137820 */ /* 0x000fce0000410000 */
.L_x_9418:
[----:B------:R-:W-:Y:S05]  /*5670*/  BSYNC.RECONVERGENT B1 ;  /* 0x0000000000017941 */ /* 0x000fea0003800200 */
.L_x_9416:
        /* <DEDUP_REMOVED lines=11> */
.L_x_9420:
[----:B------:R-:W-:-:S04]  /*5730*/  FADD.FTZ R28, R18, -R27 ;  /* 0x8000001b121c7221 */ /* 0x000fc80000010000 */
[----:B------:R-:W-:-:S07]  /*5740*/  FMUL.FTZ R28, R28, 0.5 ;  /* 0x3f0000001c1c7820 */ /* 0x000fce0000410000 */
.L_x_9421:
[----:B------:R-:W-:Y:S05]  /*5750*/  BSYNC.RECONVERGENT B1 ;  /* 0x0000000000017941 */ /* 0x000fea0003800200 */
.L_x_9419:
        /* <DEDUP_REMOVED lines=35> */
.L_x_9415:
        /* <DEDUP_REMOVED lines=35> */
.L_x_9422:
[----:B------:R-:W-:-:S04]  /*5bc0*/  FADD.FTZ R19, -R23, 1 ;  /* 0x3f80000017137421 */ /* 0x000fc80000010100 */
[----:B------:R-:W-:-:S06]  /*5bd0*/  FMUL.FTZ R19, R2, R19 ;  /* 0x0000001302137220 */ /* 0x000fcc0000410000 */
[----:B------:R-:W0:Y:S08]  /*5be0*/  MUFU.SQRT R19, R19 ;  /* 0x0000001300137308 */ /* 0x000e300000002000 */
[----:B0-----:R-:W0:Y:S02]  /*5bf0*/  MUFU.RCP R26, R19 ;  /* 0x00000013001a7308 */ /* 0x001e240000001000 */
[----:B0-----:R-:W-:Y:S01]  /*5c00*/  FMUL.FTZ R27, R26, |R21| ;  /* 0x400000151a1b7220 */ /* 0x001fe20000410000 */
[----:B------:R-:W-:Y:S06]  /*5c10*/  BRA `(.L_x_9413) ;  /* 0x0000000000047947 */ /* 0x000fec0003800000 */
.L_x_9414:
[----:B------:R0:W1:Y:S02]  /*5c20*/  MUFU.SQRT R27, R0 ;  /* 0x00000000001b7308 */ /* 0x0000640000002000 */
.L_x_9413:
[----:B------:R-:W-:Y:S05]  /*5c30*/  BSYNC.RECONVERGENT B0 ;  /* 0x0000000000007941 */ /* 0x000fea0003800200 */
.L_x_9412:
        /* <DEDUP_REMOVED lines=41> */
.L_x_9427:
        /* <DEDUP_REMOVED lines=28> */
.L_x_9426:
        /* <DEDUP_REMOVED lines=23> */
.L_x_9433:
[----:B------:R-:W-:-:S04]  /*6200*/  FADD.FTZ R3, -R3, R18 ;  /* 0x0000001203037221 */ /* 0x000fc80000010100 */
[----:B------:R-:W-:-:S07]  /*6210*/  FMUL.FTZ R25, R3, 0.5 ;  /* 0x3f00000003197820 */ /* 0x000fce0000410000 */
.L_x_9434:
[----:B------:R-:W-:Y:S05]  /*6220*/  BSYNC.RECONVERGENT B5 ;  /* 0x0000000000057941 */ /* 0x000fea0003800200 */
.L_x_9432:
[----:B------:R-:W-:Y:S01]  /*6230*/  FADD.FTZ R0, R25, R0 ;  /* 0x0000000019007221 */ /* 0x000fe20000010000 */
[----:B------:R-:W-:-:S04]  /*6240*/  FADD.FTZ R3, R23, R24 ;  /* 0x0000001817037221 */ /* 0x000fc80000010000 */
[----:B------:R-:W-:-:S04]  /*6250*/  FMUL.FTZ R0, R0, R3 ;  /* 0x0000000300007220 */ /* 0x000fc80000410000 */
[----:B------:R1:W2:Y:S01]  /*6260*/  MUFU.SQRT R18, R0 ;  /* 0x0000000000127308 */ /* 0x0002a20000002000 */
[----:B------:R-:W-:Y:S05]  /*6270*/  BRA `(.L_x_9435) ;  /* 0x0000000000487947 */ /* 0x000fea0003800000 */
.L_x_9431:
        /* <DEDUP_REMOVED lines=12> */
.L_x_9430:
[----:B------:R-:W-:Y:S01]  /*6340*/  FADD.FTZ R2, R24, 1 ;  /* 0x3f80000018027421 */ /* 0x000fe20000010000 */
[----:B------:R-:W-:Y:S01]  /*6350*/  MUFU.SQRT R3, R0 ;  /* 0x0000000000037308 */ /* 0x000fe20000002000 */
[----:B------:R-:W-:Y:S02]  /*6360*/  HFMA2 R23, -RZ, RZ, 1.875, 0 ;  /* 0x3f800000ff177431 */ /* 0x000fe400000001ff */
[----:B------:R-:W-:-:S06]  /*6370*/  FMUL.FTZ R2, R2, 0.5 ;  /* 0x3f00000002027820 */ /* 0x000fcc0000410000 */
[----:B------:R-:W1:Y:S02]  /*6380*/  MUFU.SQRT R2, R2 ;  /* 0x0000000200027308 */ /* 0x000e640000002000 */
[----:B-1----:R-:W-:-:S07]  /*6390*/  FMUL.FTZ R18, R3, R2 ;  /* 0x0000000203127220 */ /* 0x002fce0000410000 */
.L_x_9435:
[----:B------:R-:W-:Y:S05]  /*63a0*/  BSYNC.RECONVERGENT B1 ;  /* 0x0000000000017941 */ /* 0x000fea0003800200 */
.L_x_9429:
[----:B------:R-:W-:Y:S05]  /*63b0*/  BRA `(.L_x_9436) ;  /* 0x0000000000087947 */ /* 0x000fea0003800000 */
.L_x_9425:
[----:B------:R-:W-:Y:S01]  /*63c0*/  FMUL.FTZ R18, R24, 16777216 ;  /* 0x4b80000018127820 */ /* 0x000fe20000410000 */
[----:B------:R-:W-:-:S07]  /*63d0*/  FMUL.FTZ R23, R23, 16777216 ;  /* 0x4b80000017177820 */ /* 0x000fce0000410000 */
.L_x_9436:
[----:B------:R-:W-:Y:S05]  /*63e0*/  BSYNC.RELIABLE B0 ;  /* 0x0000000000007941 */ /* 0x000fea0003800100 */
.L_x_9424:
        /* <DEDUP_REMOVED lines=20> */
.L_x_9439:
[----:B------:R-:W-:Y:S05]  /*6530*/  BSYNC.RECONVERGENT B5 ;  /* 0x0000000000057941 */ /* 0x000fea0003800200 */
.L_x_9438:
        /* <DEDUP_REMOVED lines=29> */
.L_x_9437:
        /* <DEDUP_REMOVED lines=17> */
.L_x_9441:
[----:B------:R-:W-:Y:S05]  /*6820*/  BSYNC.RECONVERGENT B5 ;  /* 0x0000000000057941 */ /* 0x000fea0003800200 */
.L_x_9440:
        /* <DEDUP_REMOVED lines=28> */
.L_x_9428:
[----:B------:R-:W-:Y:S05]  /*69f0*/  BSYNC.RECONVERGENT B4 ;  /* 0x0000000000047941 */ /* 0x000fea0003800200 */
.L_x_9423:
[----:B------:R-:W-:-:S13]  /*6a00*/  ISETP.GE.AND P0, PT, R21, RZ, PT ;  /* 0x000000ff1500720c */ /* 0x000fda0003f06270 */
[----:B------:R-:W-:Y:S01]  /*6a10*/  @P0 FADD.FTZ R19, -R19, -RZ ;  /* 0x800000ff13130221 */ /* 0x000fe20000010100 */
[----:B------:R-:W-:Y:S06]  /*6a20*/  BRA `(.L_x_9408) ;  /* 0x0000000800ec7947 */ /* 0x000fec0003800000 */
.L_x_9411:
[----:B------:R-:W-:Y:S01]  /*6a30*/  FADD.FTZ R0, -R20, 6.1232342629258392722e-17 ;  /* 0x248d313214007421 */ /* 0x000fe20000010100 */
[----:B------:R-:W-:-:S03]  /*6a40*/  FADD.FTZ R19, -R21, -RZ ;  /* 0x800000ff15137221 */ /* 0x000fc60000010100 */
[----:B------:R-:W-:Y:S01]  /*6a50*/  FADD.FTZ R0, R0, 1.5707963705062866211 ;  /* 0x3fc90fdb00007421 */ /* 0x000fe20000010000 */
[----:B------:R-:W-:Y:S06]  /*6a60*/  BRA `(.L_x_9408) ;  /* 0x0000000800dc7947 */ /* 0x000fec0003800000 */
.L_x_9410:
[----:B------:R-:W-:Y:S02]  /*6a70*/  HFMA2 R0, -RZ, RZ, 0, 0 ;  /* 0x00000000ff007431 */ /* 0x000fe400000001ff */
[----:B------:R-:W-:Y:S01]  /*6a80*/  FADD.FTZ R19, -R21, -RZ ;  /* 0x800000ff15137221 */ /* 0x000fe20000010100 */
[----:B------:R-:W-:Y:S06]  /*6a90*/  BRA `(.L_x_9408) ;  /* 0x0000000800d07947 */ /* 0x000fec0003800000 */
.L_x_9409:
        /* <DEDUP_REMOVED lines=26> */
.L_x_9446:
[----:B------:R-:W-:Y:S05]  /*6c40*/  BSYNC.RECONVERGENT B5 ;  /* 0x0000000000057941 */ /* 0x000fea0003800200 */
.L_x_9445:
        /* <DEDUP_REMOVED lines=29> */
.L_x_9444:
        /* <DEDUP_REMOVED lines=28> */
.L_x_9449:
[----:B------:R-:W-:Y:S05]  /*6fe0*/  BSYNC.RECONVERGENT B5 ;  /* 0x0000000000057941 */ /* 0x000fea0003800200 */
.L_x_9448:
        /* <DEDUP_REMOVED lines=29> */
.L_x_9443:
        /* <DEDUP_REMOVED lines=33> */
.L_x_9451:
[----:B------:R-:W-:Y:S05]  /*73d0*/  BSYNC.RECONVERGENT B5 ;  /* 0x0000000000057941 */ /* 0x000fea0003800200 */
.L_x_9450:
        /* <DEDUP_REMOVED lines=27> */
.L_x_9447:
[----:B------:R-:W-:Y:S05]  /*7590*/  BSYNC.RECONVERGENT B4 ;  /* 0x0000000000047941 */ /* 0x000fea0003800200 */
.L_x_9442:
[----:B------:R-:W-:Y:S01]  /*75a0*/  ISETP.GE.AND P0, PT, R21, RZ, PT ;  /* 0x000000ff1500720c */ /* 0x000fe20003f06270 */
[----:B------:R-:W-:Y:S01]  /*75b0*/  FADD.FTZ R19, R19, 0.69314718246459960938 ;  /* 0x3f31721813137421 */ /* 0x000fe20000010000 */
[----:B------:R-:W-:-:S11]  /*75c0*/  FADD.FTZ R0, |R0|, -RZ ;  /* 0x800000ff00007221 */ /* 0x000fd60000010200 */
[----:B------:R-:W-:-:S07]  /*75d0*/  @P0 FADD.FTZ R19, -R19, -RZ ;  /* 0x800000ff13130221 */ /* 0x000fce0000010100 */
.L_x_9408:
[----:B------:R-:W-:Y:S05]  /*75e0*/  BSYNC.RECONVERGENT B2 ;  /* 0x0000000000027941 */ /* 0x000fea0003800200 */
.L_x_9406:
        /* <DEDUP_REMOVED lines=11> */
.L_x_9405:
[----:B------:R-:W-:Y:S05]  /*76a0*/  BSYNC.RECONVERGENT B3 ;  /* 0x0000000000037941 */ /* 0x000fea0003800200 */
.L_x_9404:
        /* <DEDUP_REMOVED lines=28> */
.L_x_9455:
        /* <DEDUP_REMOVED lines=69> */
.L_x_9465:
[----:B------:R-:W-:-:S04]  /*7cc0*/  FADD.FTZ R21, -R2, R25 ;  /* 0x0000001902157221 */ /* 0x000fc80000010100 */
[----:B------:R-:W-:-:S07]  /*7cd0*/  FMUL.FTZ R21, R21, 0.5 ;  /* 0x3f00000015157820 */ /* 0x000fce0000410000 */
.L_x_9466:
[----:B------:R-:W-:Y:S05]  /*7ce0*/  BSYNC.RECONVERGENT B1 ;  /* 0x0000000000017941 */ /* 0x000fea0003800200 */
.L_x_9464:
        /* <DEDUP_REMOVED lines=11> */
.L_x_9468:
[----:B------:R-:W-:-:S04]  /*7da0*/  FADD.FTZ R28, R20, -R27 ;  /* 0x8000001b141c7221 */ /* 0x000fc80000010000 */
[----:B------:R-:W-:-:S07]  /*7db0*/  FMUL.FTZ R28, R28, 0.5 ;  /* 0x3f0000001c1c7820 */ /* 0x000fce0000410000 */
.L_x_9469:
[----:B------:R-:W-:Y:S05]  /*7dc0*/  BSYNC.RECONVERGENT B1 ;  /* 0x0000000000017941 */ /* 0x000fea0003800200 */
.L_x_9467:
        /* <DEDUP_REMOVED lines=35> */
.L_x_9463:
        /* <DEDUP_REMOVED lines=35> */
.L_x_9470:
[----:B------:R-:W-:-:S04]  /*8230*/  FADD.FTZ R21, -R23, 1 ;  /* 0x3f80000017157421 */ /* 0x000fc80000010100 */
[----:B------:R-:W-:-:S06]  /*8240*/  FMUL.FTZ R21, R2, R21 ;  /* 0x0000001502157220 */ /* 0x000fcc0000410000 */
[----:B------:R-:W0:Y:S08]  /*8250*/  MUFU.SQRT R21, R21 ;  /* 0x0000001500157308 */ /* 0x000e300000002000 */
[----:B0-----:R-:W0:Y:S02]  /*8260*/  MUFU.RCP R26, R21 ;  /* 0x00000015001a7308 */ /* 0x001e240000001000 */
[----:B0-----:R-:W-:Y:S01]  /*8270*/  FMUL.FTZ R27, R26, |R5| ;  /* 0x400000051a1b7220 */ /* 0x001fe20000410000 */
[----:B------:R-:W-:Y:S06]  /*8280*/  BRA `(.L_x_9461) ;  /* 0x0000000000047947 */ /* 0x000fec0003800000 */
.L_x_9462:
[----:B------:R0:W1:Y:S02]  /*8290*/  MUFU.SQRT R27, R0 ;  /* 0x00000000001b7308 */ /* 0x0000640000002000 */
.L_x_9461:
[----:B------:R-:W-:Y:S05]  /*82a0*/  BSYNC.RECONVERGENT B0 ;  /* 0x0000000000007941 */ /* 0x000fea0003800200 */
.L_x_9460:
        /* <DEDUP_REMOVED lines=41> */
.L_x_9475:
        /* <DEDUP_REMOVED lines=28> */
.L_x_9474:
        /* <DEDUP_REMOVED lines=23> */
.L_x_9481:
[----:B------:R-:W-:-:S04]  /*8870*/  FADD.FTZ R3, -R3, R20 ;  /* 0x0000001403037221 */ /* 0x000fc80000010100 */
[----:B------:R-:W-:-:S07]  /*8880*/  FMUL.FTZ R25, R3, 0.5 ;  /* 0x3f00000003197820 */ /* 0x000fce0000410000 */
.L_x_9482:
[----:B------:R-:W-:Y:S05]  /*8890*/  BSYNC.RECONVERGENT B5 ;  /* 0x0000000000057941 */ /* 0x000fea0003800200 */
.L_x_9480:
[----:B------:R-:W-:Y:S01]  /*88a0*/  FADD.FTZ R0, R25, R0 ;  /* 0x0000000019007221 */ /* 0x000fe20000010000 */
[----:B------:R-:W-:-:S04]  /*88b0*/  FADD.FTZ R3, R23, R24 ;  /* 0x0000001817037221 */ /* 0x000fc80000010000 */
[----:B------:R-:W-:-:S04]  /*88c0*/  FMUL.FTZ R0, R0, R3 ;  /* 0x0000000300007220 */ /* 0x000fc80000410000 */
[----:B------:R1:W2:Y:S01]  /*88d0*/  MUFU.SQRT R20, R0 ;  /* 0x0000000000147308 */ /* 0x0002a20000002000 */
[----:B------:R-:W-:Y:S05]  /*88e0*/  BRA `(.L_x_9483) ;  /* 0x0000000000487947 */ /* 0x000fea0003800000 */
.L_x_9479:
        /* <DEDUP_REMOVED lines=12> */
.L_x_9478:
[----:B------:R-:W-:Y:S01]  /*89b0*/  FADD.FTZ R2, R24, 1 ;  /* 0x3f80000018027421 */ /* 0x000fe20000010000 */
[----:B------:R-:W-:Y:S01]  /*89c0*/  MUFU.SQRT R3, R0 ;  /* 0x0000000000037308 */ /* 0x000fe20000002000 */
[----:B------:R-:W-:Y:S02]  /*89d0*/  HFMA2 R23, -RZ, RZ, 1.875, 0 ;  /* 0x3f800000ff177431 */ /* 0x000fe400000001ff */
[----:B------:R-:W-:-:S06]  /*89e0*/  FMUL.FTZ R2, R2, 0.5 ;  /* 0x3f00000002027820 */ /* 0x000fcc0000410000 */
[----:B------:R-:W1:Y:S02]  /*89f0*/  MUFU.SQRT R2, R2 ;  /* 0x0000000200027308 */ /* 0x000e640000002000 */
[----:B-1----:R-:W-:-:S07]  /*8a00*/  FMUL.FTZ R20, R3, R2 ;  /* 0x0000000203147220 */ /* 0x002fce0000410000 */
.L_x_9483:
[----:B------:R-:W-:Y:S05]  /*8a10*/  BSYNC.RECONVERGENT B1 ;  /* 0x0000000000017941 */ /* 0x000fea0003800200 */
.L_x_9477:
[----:B------:R-:W-:Y:S05]  /*8a20*/  BRA `(.L_x_9484) ;  /* 0x0000000000087947 */ /* 0x000fea0003800000 */
.L_x_9473:
[----:B------:R-:W-:Y:S01]  /*8a30*/  FMUL.FTZ R20, R24, 16777216 ;  /* 0x4b80000018147820 */ /* 0x000fe20000410000 */
[----:B------:R-:W-:-:S07]  /*8a40*/  FMUL.FTZ R23, R23, 16777216 ;  /* 0x4b80000017177820 */ /* 0x000fce0000410000 */
.L_x_9484:
[----:B------:R-:W-:Y:S05]  /*8a50*/  BSYNC.RELIABLE B0 ;  /* 0x0000000000007941 */ /* 0x000fea0003800100 */
.L_x_9472:
        /* <DEDUP_REMOVED lines=20> */
.L_x_9487:
[----:B------:R-:W-:Y:S05]  /*8ba0*/  BSYNC.RECONVERGENT B5 ;  /* 0x0000000000057941 */ /* 0x000fea0003800200 */
.L_x_9486:
        /* <DEDUP_REMOVED lines=29> */
.L_x_9485:
        /* <DEDUP_REMOVED lines=17> */
.L_x_9489:
[----:B------:R-:W-:Y:S05]  /*8e90*/  BSYNC.RECONVERGENT B5 ;  /* 0x0000000000057941 */ /* 0x000fea0003800200 */
.L_x_9488:
        /* <DEDUP_REMOVED lines=28> */
.L_x_9476:
[----:B------:R-:W-:Y:S05]  /*9060*/  BSYNC.RECONVERGENT B4 ;  /* 0x0000000000047941 */ /* 0x000fea0003800200 */
.L_x_9471:
[----:B------:R-:W-:-:S13]  /*9070*/  ISETP.GE.AND P0, PT, R5, RZ, PT ;  /* 0x000000ff0500720c */ /* 0x000fda0003f06270 */
[----:B------:R-:W-:Y:S01]  /*9080*/  @P0 FADD.FTZ R21, -R21, -RZ ;  /* 0x800000ff15150221 */ /* 0x000fe20000010100 */
[----:B------:R-:W-:Y:S06]  /*9090*/  BRA `(.L_x_9456) ;  /* 0x0000000800ec7947 */ /* 0x000fec0003800000 */
.L_x_9459:
[----:B------:R-:W-:Y:S01]  /*90a0*/  FADD.FTZ R0, -R4, 6.1232342629258392722e-17 ;  /* 0x248d313204007421 */ /* 0x000fe20000010100 */
[----:B------:R-:W-:-:S03]  /*90b0*/  FADD.FTZ R21, -R5, -RZ ;  /* 0x800000ff05157221 */ /* 0x000fc60000010100 */
[----:B------:R-:W-:Y:S01]  /*90c0*/  FADD.FTZ R0, R0, 1.5707963705062866211 ;  /* 0x3fc90fdb00007421 */ /* 0x000fe20000010000 */
[----:B------:R-:W-:Y:S06]  /*90d0*/  BRA `(.L_x_9456) ;  /* 0x0000000800dc7947 */ /* 0x000fec0003800000 */
.L_x_9458:
[----:B------:R-:W-:Y:S02]  /*90e0*/  HFMA2 R0, -RZ, RZ, 0, 0 ;  /* 0x00000000ff007431 */ /* 0x000fe400000001ff */
[----:B------:R-:W-:Y:S01]  /*90f0*/  FADD.FTZ R21, -R5, -RZ ;  /* 0x800000ff05157221 */ /* 0x000fe20000010100 */
[----:B------:R-:W-:Y:S06]  /*9100*/  BRA `(.L_x_9456) ;  /* 0x0000000800d07947 */ /* 0x000fec0003800000 */
.L_x_9457:
        /* <DEDUP_REMOVED lines=26> */
.L_x_9494:
[----:B------:R-:W-:Y:S05]  /*92b0*/  BSYNC.RECONVERGENT B5 ;  /* 0x0000000000057941 */ /* 0x000fea0003800200 */
.L_x_9493:
        /* <DEDUP_REMOVED lines=29> */
.L_x_9492:
        /* <DEDUP_REMOVED lines=28> */
.L_x_9497:
[----:B------:R-:W-:Y:S05]  /*9650*/  BSYNC.RECONVERGENT B5 ;  /* 0x0000000000057941 */ /* 0x000fea0003800200 */
.L_x_9496:
        /* <DEDUP_REMOVED lines=29> */
.L_x_9491:
        /* <DEDUP_REMOVED lines=33> */
.L_x_9499:
[----:B------:R-:W-:Y:S05]  /*9a40*/  BSYNC.RECONVERGENT B5 ;  /* 0x0000000000057941 */ /* 0x000fea0003800200 */
.L_x_9498:
        /* <DEDUP_REMOVED lines=27> */
.L_x_9495:
[----:B------:R-:W-:Y:S05]  /*9c00*/  BSYNC.RECONVERGENT B4 ;  /* 0x0000000000047941 */ /* 0x000fea0003800200 */
.L_x_9490:
[----:B------:R-:W-:Y:S01]  /*9c10*/  ISETP.GE.AND P0, PT, R5, RZ, PT ;  /* 0x000000ff0500720c */ /* 0x000fe20003f06270 */
[----:B------:R-:W-:Y:S01]  /*9c20*/  FADD.FTZ R21, R21, 0.69314718246459960938 ;  /* 0x3f31721815157421 */ /* 0x000fe20000010000 */
[----:B------:R-:W-:-:S11]  /*9c30*/  FADD.FTZ R0, |R0|, -RZ ;  /* 0x800000ff00007221 */ /* 0x000fd60000010200 */
[----:B------:R-:W-:-:S07]  /*9c40*/  @P0 FADD.FTZ R21, -R21, -RZ ;  /* 0x800000ff15150221 */ /* 0x000fce0000010100 */
.L_x_9456:
[----:B------:R-:W-:Y:S05]  /*9c50*/  BSYNC.RECONVERGENT B2 ;  /* 0x0000000000027941 */ /* 0x000fea0003800200 */
.L_x_9454:
        /* <DEDUP_REMOVED lines=11> */
.L_x_9453:
[----:B------:R-:W-:Y:S05]  /*9d10*/  BSYNC.RECONVERGENT B3 ;  /* 0x0000000000037941 */ /* 0x000fea0003800200 */
.L_x_9452:
        /* <DEDUP_REMOVED lines=28> */
.L_x_9503:
        /* <DEDUP_REMOVED lines=69> */
.L_x_9513:
[----:B------:R-:W-:-:S04]  /*a330*/  FADD.FTZ R5, -R2, R25 ;  /* 0x0000001902057221 */ /* 0x000fc80000010100 */
[----:B------:R-:W-:-:S07]  /*a340*/  FMUL.FTZ R5, R5, 0.5 ;  /* 0x3f00000005057820 */ /* 0x000fce0000410000 */
.L_x_9514:
[----:B------:R-:W-:Y:S05]  /*a350*/  BSYNC.RECONVERGENT B1 ;  /* 0x0000000000017941 */ /* 0x000fea0003800200 */
.L_x_9512:
        /* <DEDUP_REMOVED lines=11> */
.L_x_9516:
[----:B------:R-:W-:-:S04]  /*a410*/  FADD.FTZ R28, R4, -R27 ;  /* 0x8000001b041c7221 */ /* 0x000fc80000010000 */
[----:B------:R-:W-:-:S07]  /*a420*/  FMUL.FTZ R28, R28, 0.5 ;  /* 0x3f0000001c1c7820 */ /* 0x000fce0000410000 */
.L_x_9517:
[----:B------:R-:W-:Y:S05]  /*a430*/  BSYNC.RECONVERGENT B1 ;  /* 0x0000000000017941 */ /* 0x000fea0003800200 */
.L_x_9515:
        /* <DEDUP_REMOVED lines=35> */
.L_x_9511:
        /* <DEDUP_REMOVED lines=35> */
.L_x_9518:
[----:B------:R-:W-:-:S04]  /*a8a0*/  FADD.FTZ R5, -R23, 1 ;  /* 0x3f80000017057421 */ /* 0x000fc80000010100 */
[----:B------:R-:W-:-:S06]  /*a8b0*/  FMUL.FTZ R5, R2, R5 ;  /* 0x0000000502057220 */ /* 0x000fcc0000410000 */
[----:B------:R-:W0:Y:S08]  /*a8c0*/  MUFU.SQRT R5, R5 ;  /* 0x0000000500057308 */ /* 0x000e300000002000 */
[----:B0-----:R-:W0:Y:S02]  /*a8d0*/  MUFU.RCP R26, R5 ;  /* 0x00000005001a7308 */ /* 0x001e240000001000 */
[----:B0-----:R-:W-:Y:S01]  /*a8e0*/  FMUL.FTZ R27, R26, |R7| ;  /* 0x400000071a1b7220 */ /* 0x001fe20000410000 */
[----:B------:R-:W-:Y:S06]  /*a8f0*/  BRA `(.L_x_9509) ;  /* 0x0000000000047947 */ /* 0x000fec0003800000 */
.L_x_9510:
[----:B------:R0:W1:Y:S02]  /*a900*/  MUFU.SQRT R27, R0 ;  /* 0x00000000001b7308 */ /* 0x0000640000002000 */
.L_x_9509:
[----:B------:R-:W-:Y:S05]  /*a910*/  BSYNC.RECONVERGENT B0 ;  /* 0x0000000000007941 */ /* 0x000fea0003800200 */
.L_x_9508:
        /* <DEDUP_REMOVED lines=41> */
.L_x_9523:
        /* <DEDUP_REMOVED lines=28> */
.L_x_9522:
        /* <DEDUP_REMOVED lines=23> */
.L_x_9529:
[----:B------:R-:W-:-:S04]  /*aee0*/  FADD.FTZ R3, -R3, R4 ;  /* 0x0000000403037221 */ /* 0x000fc80000010100 */
[----:B------:R-:W-:-:S07]  /*aef0*/  FMUL.FTZ R25, R3, 0.5 ;  /* 0x3f00000003197820 */ /* 0x000fce0000410000 */
.L_x_9530:
[----:B------:R-:W-:Y:S05]  /*af00*/  BSYNC.RECONVERGENT B5 ;  /* 0x0000000000057941 */ /* 0x000fea0003800200 */
.L_x_9528:
[----:B------:R-:W-:Y:S01]  /*af10*/  FADD.FTZ R0, R25, R0 ;  /* 0x0000000019007221 */ /* 0x000fe20000010000 */
[----:B------:R-:W-:-:S04]  /*af20*/  FADD.FTZ R3, R23, R24 ;  /* 0x0000001817037221 */ /* 0x000fc80000010000 */
[----:B------:R-:W-:-:S04]  /*af30*/  FMUL.FTZ R0, R0, R3 ;  /* 0x0000000300007220 */ /* 0x000fc80000410000 */
[----:B------:R1:W2:Y:S01]  /*af40*/  MUFU.SQRT R4, R0 ;  /* 0x0000000000047308 */ /* 0x0002a20000002000 */
[----:B------:R-:W-:Y:S05]  /*af50*/  BRA `(.L_x_9531) ;  /* 0x0000000000487947 */ /* 0x000fea0003800000 */
.L_x_9527:
        /* <DEDUP_REMOVED lines=12> */
.L_x_9526:
[----:B------:R-:W-:Y:S01]  /*b020*/  FADD.FTZ R2, R24, 1 ;  /* 0x3f80000018027421 */ /* 0x000fe20000010000 */
[----:B------:R-:W-:Y:S01]  /*b030*/  MUFU.SQRT R3, R0 ;  /* 0x0000000000037308 */ /* 0x000fe20000002000 */
[----:B------:R-:W-:Y:S02]  /*b040*/  HFMA2 R23, -RZ, RZ, 1.875, 0 ;  /* 0x3f800000ff177431 */ /* 0x000fe400000001ff */
[----:B------:R-:W-:-:S06]  /*b050*/  FMUL.FTZ R2, R2, 0.5 ;  /* 0x3f00000002027820 */ /* 0x000fcc0000410000 */
[----:B------:R-:W1:Y:S02]  /*b060*/  MUFU.SQRT R2, R2 ;  /* 0x0000000200027308 */ /* 0x000e640000002000 */
[----:B-1----:R-:W-:-:S07]  /*b070*/  FMUL.FTZ R4, R3, R2 ;  /* 0x0000000203047220 */ /* 0x002fce0000410000 */
.L_x_9531:
[----:B------:R-:W-:Y:S05]  /*b080*/  BSYNC.RECONVERGENT B1 ;  /* 0x0000000000017941 */ /* 0x000fea0003800200 */
.L_x_9525:
[----:B------:R-:W-:Y:S05]  /*b090*/  BRA `(.L_x_9532) ;  /* 0x0000000000087947 */ /* 0x000fea0003800000 */
.L_x_9521:
[----:B------:R-:W-:Y:S01]  /*b0a0*/  FMUL.FTZ R4, R24, 16777216 ;  /* 0x4b80000018047820 */ /* 0x000fe20000410000 */
[----:B------:R-:W-:-:S07]  /*b0b0*/  FMUL.FTZ R23, R23, 16777216 ;  /* 0x4b80000017177820 */ /* 0x000fce0000410000 */
.L_x_9532:
[----:B------:R-:W-:Y:S05]  /*b0c0*/  BSYNC.RELIABLE B0 ;  /* 0x0000000000007941 */ /* 0x000fea0003800100 */
.L_x_9520:
        /* <DEDUP_REMOVED lines=20> */
.L_x_9535:
[----:B------:R-:W-:Y:S05]  /*b210*/  BSYNC.RECONVERGENT B5 ;  /* 0x0000000000057941 */ /* 0x000fea0003800200 */
.L_x_9534:
        /* <DEDUP_REMOVED lines=29> */
.L_x_9533:
        /* <DEDUP_REMOVED lines=17> */
.L_x_9537:
[----:B------:R-:W-:Y:S05]  /*b500*/  BSYNC.RECONVERGENT B5 ;  /* 0x0000000000057941 */ /* 0x000fea0003800200 */
.L_x_9536:
        /* <DEDUP_REMOVED lines=28> */
.L_x_9524:
[----:B------:R-:W-:Y:S05]  /*b6d0*/  BSYNC.RECONVERGENT B4 ;  /* 0x0000000000047941 */ /* 0x000fea0003800200 */
.L_x_9519:
[----:B------:R-:W-:-:S13]  /*b6e0*/  ISETP.GE.AND P0, PT, R7, RZ, PT ;  /* 0x000000ff0700720c */ /* 0x000fda0003f06270 */
[----:B------:R-:W-:Y:S01]  /*b6f0*/  @P0 FADD.FTZ R5, -R5, -RZ ;  /* 0x800000ff05050221 */ /* 0x000fe20000010100 */
[----:B------:R-:W-:Y:S06]  /*b700*/  BRA `(.L_x_9504) ;  /* 0x0000000800ec7947 */ /* 0x000fec0003800000 */
.L_x_9507:
[----:B------:R-:W-:Y:S01]  /*b710*/  FADD.FTZ R0, -R6, 6.1232342629258392722e-17 ;  /* 0x248d313206007421 */ /* 0x000fe20000010100 */
[----:B------:R-:W-:-:S03]  /*b720*/  FADD.FTZ R5, -R7, -RZ ;  /* 0x800000ff07057221 */ /* 0x000fc60000010100 */
[----:B------:R-:W-:Y:S01]  /*b730*/  FADD.FTZ R0, R0, 1.5707963705062866211 ;  /* 0x3fc90fdb00007421 */ /* 0x000fe20000010000 */
[----:B------:R-:W-:Y:S06]  /*b740*/  BRA `(.L_x_9504) ;  /* 0x0000000800dc7947 */ /* 0x000fec0003800000 */
.L_x_9506:
[----:B------:R-:W-:Y:S02]  /*b750*/  HFMA2 R0, -RZ, RZ, 0, 0 ;  /* 0x00000000ff007431 */ /* 0x000fe400000001ff */
[----:B------:R-:W-:Y:S01]  /*b760*/  FADD.FTZ R5, -R7, -RZ ;  /* 0x800000ff07057221 */ /* 0x000fe20000010100 */
[----:B------:R-:W-:Y:S06]  /*b770*/  BRA `(.L_x_9504) ;  /* 0x0000000800d07947 */ /* 0x000fec0003800000 */
.L_x_9505:
        /* <DEDUP_REMOVED lines=26> */
.L_x_9542:
[----:B------:R-:W-:Y:S05]  /*b920*/  BSYNC.RECONVERGENT B5 ;  /* 0x0000000000057941 */ /* 0x000fea0003800200 */
.L_x_9541:
        /* <DEDUP_REMOVED lines=29> */
.L_x_9540:
        /* <DEDUP_REMOVED lines=28> */
.L_x_9545:
[----:B------:R-:W-:Y:S05]  /*bcc0*/  BSYNC.RECONVERGENT B5 ;  /* 0x0000000000057941 */ /* 0x000fea0003800200 */
.L_x_9544:
        /* <DEDUP_REMOVED lines=29> */
.L_x_9539:
        /* <DEDUP_REMOVED lines=33> */
.L_x_9547:
[----:B------:R-:W-:Y:S05]  /*c0b0*/  BSYNC.RECONVERGENT B5 ;  /* 0x0000000000057941 */ /* 0x000fea0003800200 */
.L_x_9546:
        /* <DEDUP_REMOVED lines=27> */
.L_x_9543:
[----:B------:R-:W-:Y:S05]  /*c270*/  BSYNC.RECONVERGENT B4 ;  /* 0x0000000000047941 */ /* 0x000fea0003800200 */
.L_x_9538:
[----:B------:R-:W-:Y:S01]  /*c280*/  ISETP.GE.AND P0, PT, R7, RZ, PT ;  /* 0x000000ff0700720c */ /* 0x000fe20003f06270 */
[----:B------:R-:W-:Y:S01]  /*c290*/  FADD.FTZ R5, R5, 0.69314718246459960938 ;  /* 0x3f31721805057421 */ /* 0x000fe20000010000 */
[----:B------:R-:W-:-:S11]  /*c2a0*/  FADD.FTZ R0, |R0|, -RZ ;  /* 0x800000ff00007221 */ /* 0x000fd60000010200 */
[----:B------:R-:W-:-:S07]  /*c2b0*/  @P0 FADD.FTZ R5, -R5, -RZ ;  /* 0x800000ff05050221 */ /* 0x000fce0000010100 */
.L_x_9504:
[----:B------:R-:W-:Y:S05]  /*c2c0*/  BSYNC.RECONVERGENT B2 ;  /* 0x0000000000027941 */ /* 0x000fea0003800200 */
.L_x_9502:
        /* <DEDUP_REMOVED lines=11> */
.L_x_9501:
[----:B------:R-:W-:Y:S05]  /*c380*/  BSYNC.RECONVERGENT B3 ;  /* 0x0000000000037941 */ /* 0x000fea0003800200 */
.L_x_9500:
        /* <DEDUP_REMOVED lines=28> */
.L_x_9551:
        /* <DEDUP_REMOVED lines=69> */
.L_x_9561:
[----:B------:R-:W-:-:S04]  /*c9a0*/  FADD.FTZ R7, -R2, R25 ;  /* 0x0000001902077221 */ /* 0x000fc80000010100 */
[----:B------:R-:W-:-:S07]  /*c9b0*/  FMUL.FTZ R7, R7, 0.5 ;  /* 0x3f00000007077820 */ /* 0x000fce0000410000 */
.L_x_9562:
[----:B------:R-:W-:Y:S05]  /*c9c0*/  BSYNC.RECONVERGENT B1 ;  /* 0x0000000000017941 */ /* 0x000fea0003800200 */
.L_x_9560:
        /* <DEDUP_REMOVED lines=11> */
.L_x_9564:
[----:B------:R-:W-:-:S04]  /*ca80*/  FADD.FTZ R28, R6, -R27 ;  /* 0x8000001b061c7221 */ /* 0x000fc80000010000 */
[----:B------:R-:W-:-:S07]  /*ca90*/  FMUL.FTZ R28, R28, 0.5 ;  /* 0x3f0000001c1c7820 */ /* 0x000fce0000410000 */
.L_x_9565:
[----:B------:R-:W-:Y:S05]  /*caa0*/  BSYNC.RECONVERGENT B1 ;  /* 0x0000000000017941 */ /* 0x000fea0003800200 */
.L_x_9563:
        /* <DEDUP_REMOVED lines=35> */
.L_x_9559:
        /* <DEDUP_REMOVED lines=35> */
.L_x_9566:
[----:B------:R-:W-:-:S04]  /*cf10*/  FADD.FTZ R7, -R23, 1 ;  /* 0x3f80000017077421 */ /* 0x000fc80000010100 */
[----:B------:R-:W-:-:S06]  /*cf20*/  FMUL.FTZ R7, R2, R7 ;  /* 0x0000000702077220 */ /* 0x000fcc0000410000 */
[----:B------:R-:W0:Y:S08]  /*cf30*/  MUFU.SQRT R7, R7 ;  /* 0x0000000700077308 */ /* 0x000e300000002000 */
[----:B0-----:R-:W0:Y:S02]  /*cf40*/  MUFU.RCP R26, R7 ;  /* 0x00000007001a7308 */ /* 0x001e240000001000 */
[----:B0-----:R-:W-:Y:S01]  /*cf50*/  FMUL.FTZ R27, R26, |R9| ;  /* 0x400000091a1b7220 */ /* 0x001fe20000410000 */
[----:B------:R-:W-:Y:S06]  /*cf60*/  BRA `(.L_x_9557) ;  /* 0x0000000000047947 */ /* 0x000fec0003800000 */
.L_x_9558:
[----:B------:R0:W1:Y:S02]  /*cf70*/  MUFU.SQRT R27, R0 ;  /* 0x00000000001b7308 */ /* 0x0000640000002000 */
.L_x_9557:
[----:B------:R-:W-:Y:S05]  /*cf80*/  BSYNC.RECONVERGENT B0 ;  /* 0x0000000000007941 */ /* 0x000fea0003800200 */
.L_x_9556:
        /* <DEDUP_REMOVED lines=41> */
.L_x_9571:
        /* <DEDUP_REMOVED lines=28> */
.L_x_9570:
        /* <DEDUP_REMOVED lines=23> */
.L_x_9577:
[----:B------:R-:W-:-:S04]  /*d550*/  FADD.FTZ R3, -R3, R6 ;  /* 0x0000000603037221 */ /* 0x000fc80000010100 */
[----:B------:R-:W-:-:S07]  /*d560*/  FMUL.FTZ R25, R3, 0.5 ;  /* 0x3f00000003197820 */ /* 0x000fce0000410000 */
.L_x_9578:
[----:B------:R-:W-:Y:S05]  /*d570*/  BSYNC.RECONVERGENT B5 ;  /* 0x0000000000057941 */ /* 0x000fea0003800200 */
.L_x_9576:
[----:B------:R-:W-:Y:S01]  /*d580*/  FADD.FTZ R0, R25, R0 ;  /* 0x0000000019007221 */ /* 0x000fe20000010000 */
[----:B------:R-:W-:-:S04]  /*d590*/  FADD.FTZ R3, R23, R24 ;  /* 0x0000001817037221 */ /* 0x000fc80000010000 */
[----:B------:R-:W-:-:S04]  /*d5a0*/  FMUL.FTZ R0, R0, R3 ;  /* 0x0000000300007220 */ /* 0x000fc80000410000 */
[----:B------:R1:W2:Y:S01]  /*d5b0*/  MUFU.SQRT R6, R0 ;  /* 0x0000000000067308 */ /* 0x0002a20000002000 */
[----:B------:R-:W-:Y:S05]  /*d5c0*/  BRA `(.L_x_9579) ;  /* 0x0000000000487947 */ /* 0x000fea0003800000 */
.L_x_9575:
        /* <DEDUP_REMOVED lines=12> */
.L_x_9574:
[----:B------:R-:W-:Y:S01]  /*d690*/  FADD.FTZ R2, R24, 1 ;  /* 0x3f80000018027421 */ /* 0x000fe20000010000 */
[----:B------:R-:W-:Y:S01]  /*d6a0*/  MUFU.SQRT R3, R0 ;  /* 0x0000000000037308 */ /* 0x000fe20000002000 */
[----:B------:R-:W-:Y:S02]  /*d6b0*/  HFMA2 R23, -RZ, RZ, 1.875, 0 ;  /* 0x3f800000ff177431 */ /* 0x000fe400000001ff */
[----:B------:R-:W-:-:S06]  /*d6c0*/  FMUL.FTZ R2, R2, 0.5 ;  /* 0x3f00000002027820 */ /* 0x000fcc0000410000 */
[----:B------:R-:W1:Y:S02]  /*d6d0*/  MUFU.SQRT R2, R2 ;  /* 0x0000000200027308 */ /* 0x000e640000002000 */
[----:B-1----:R-:W-:-:S07]  /*d6e0*/  FMUL.FTZ R6, R3, R2 ;  /* 0x0000000203067220 */ /* 0x002fce0000410000 */
.L_x_9579:
[----:B------:R-:W-:Y:S05]  /*d6f0*/  BSYNC.RECONVERGENT B1 ;  /* 0x0000000000017941 */ /* 0x000fea0003800200 */
.L_x_9573:
[----:B------:R-:W-:Y:S05]  /*d700*/  BRA `(.L_x_9580) ;  /* 0x0000000000087947 */ /* 0x000fea0003800000 */
.L_x_9569:
[----:B------:R-:W-:Y:S01]  /*d710*/  FMUL.FTZ R6, R24, 16777216 ;  /* 0x4b80000018067820 */ /* 0x000fe20000410000 */
[----:B------:R-:W-:-:S07]  /*d720*/  FMUL.FTZ R23, R23, 16777216 ;  /* 0x4b80000017177820 */ /* 0x000fce0000410000 */
.L_x_9580:
[----:B------:R-:W-:Y:S05]  /*d730*/  BSYNC.RELIABLE B0 ;  /* 0x0000000000007941 */ /* 0x000fea0003800100 */
.L_x_9568:
        /* <DEDUP_REMOVED lines=20> */
.L_x_9583:
[----:B------:R-:W-:Y:S05]  /*d880*/  BSYNC.RECONVERGENT B5 ;  /* 0x0000000000057941 */ /* 0x000fea0003800200 */
.L_x_9582:
        /* <DEDUP_REMOVED lines=29> */
.L_x_9581:
        /* <DEDUP_REMOVED lines=17> */
.L_x_9585:
[----:B------:R-:W-:Y:S05]  /*db70*/  BSYNC.RECONVERGENT B5 ;  /* 0x0000000000057941 */ /* 0x000fea0003800200 */
.L_x_9584:
        /* <DEDUP_REMOVED lines=28> */
.L_x_9572:
[----:B------:R-:W-:Y:S05]  /*dd40*/  BSYNC.RECONVERGENT B4 ;  /* 0x0000000000047941 */ /* 0x000fea0003800200 */
.L_x_9567:
[----:B------:R-:W-:-:S13]  /*dd50*/  ISETP.GE.AND P0, PT, R9, RZ, PT ;  /* 0x000000ff0900720c */ /* 0x000fda0003f06270 */
[----:B------:R-:W-:Y:S01]  /*dd60*/  @P0 FADD.FTZ R7, -R7, -RZ ;  /* 0x800000ff07070221 */ /* 0x000fe20000010100 */
[----:B------:R-:W-:Y:S06]  /*dd70*/  BRA `(.L_x_9552) ;  /* 0x0000000800ec7947 */ /* 0x000fec0003800000 */
.L_x_9555:
[----:B------:R-:W-:Y:S01]  /*dd80*/  FADD.FTZ R0, -R8, 6.1232342629258392722e-17 ;  /* 0x248d313208007421 */ /* 0x000fe20000010100 */
[----:B------:R-:W-:-:S03]  /*dd90*/  FADD.FTZ R7, -R9, -RZ ;  /* 0x800000ff09077221 */ /* 0x000fc60000010100 */
[----:B------:R-:W-:Y:S01]  /*dda0*/  FADD.FTZ R0, R0, 1.5707963705062866211 ;  /* 0x3fc90fdb00007421 */ /* 0x000fe20000010000 */
[----:B------:R-:W-:Y:S06]  /*ddb0*/  BRA `(.L_x_9552) ;  /* 0x0000000800dc7947 */ /* 0x000fec0003800000 */
.L_x_9554:
[----:B------:R-:W-:Y:S02]  /*ddc0*/  HFMA2 R0, -RZ, RZ, 0, 0 ;  /* 0x00000000ff007431 */ /* 0x000fe400000001ff */
[----:B------:R-:W-:Y:S01]  /*ddd0*/  FADD.FTZ R7, -R9, -RZ ;  /* 0x800000ff09077221 */ /* 0x000fe20000010100 */
[----:B------:R-:W-:Y:S06]  /*dde0*/  BRA `(.L_x_9552) ;  /* 0x0000000800d07947 */ /* 0x000fec0003800000 */
.L_x_9553:
        /* <DEDUP_REMOVED lines=26> */
.L_x_9590:
[----:B------:R-:W-:Y:S05]  /*df90*/  BSYNC.RECONVERGENT B5 ;  /* 0x0000000000057941 */ /* 0x000fea0003800200 */
.L_x_9589:
        /* <DEDUP_REMOVED lines=29> */
.L_x_9588:
        /* <DEDUP_REMOVED lines=28> */
.L_x_9593:
[----:B------:R-:W-:Y:S05]  /*e330*/  BSYNC.RECONVERGENT B5 ;  /* 0x0000000000057941 */ /* 0x000fea0003800200 */
.L_x_9592:
        /* <DEDUP_REMOVED lines=29> */
.L_x_9587:
        /* <DEDUP_REMOVED lines=33> */
.L_x_9595:
[----:B------:R-:W-:Y:S05]  /*e720*/  BSYNC.RECONVERGENT B5 ;  /* 0x0000000000057941 */ /* 0x000fea0003800200 */
.L_x_9594:
        /* <DEDUP_REMOVED lines=27> */
.L_x_9591:
[----:B------:R-:W-:Y:S05]  /*e8e0*/  BSYNC.RECONVERGENT B4 ;  /* 0x0000000000047941 */ /* 0x000fea0003800200 */
.L_x_9586:
[----:B------:R-:W-:Y:S01]  /*e8f0*/  ISETP.GE.AND P0, PT, R9, RZ, PT ;  /* 0x000000ff0900720c */ /* 0x000fe20003f06270 */
[----:B------:R-:W-:Y:S01]  /*e900*/  FADD.FTZ R7, R7, 0.69314718246459960938 ;  /* 0x3f31721807077421 */ /* 0x000fe20000010000 */
[----:B------:R-:W-:-:S11]  /*e910*/  FADD.FTZ R0, |R0|, -RZ ;  /* 0x800000ff00007221 */ /* 0x000fd60000010200 */
[----:B------:R-:W-:-:S07]  /*e920*/  @P0 FADD.FTZ R7, -R7, -RZ ;  /* 0x800000ff07070221 */ /* 0x000fce0000010100 */
.L_x_9552:
[----:B------:R-:W-:Y:S05]  /*e930*/  BSYNC.RECONVERGENT B2 ;  /* 0x0000000000027941 */ /* 0x000fea0003800200 */
.L_x_9550:
        /* <DEDUP_REMOVED lines=11> */
.L_x_9549:
[----:B------:R-:W-:Y:S05]  /*e9f0*/  BSYNC.RECONVERGENT B3 ;  /* 0x0000000000037941 */ /* 0x000fea0003800200 */
.L_x_9548:
        /* <DEDUP_REMOVED lines=28> */
.L_x_9599:
        /* <DEDUP_REMOVED lines=69> */
.L_x_9609:
[----:B------:R-:W-:-:S04]  /*f010*/  FADD.FTZ R9, -R2, R25 ;  /* 0x0000001902097221 */ /* 0x000fc80000010100 */
[----:B------:R-:W-:-:S07]  /*f020*/  FMUL.FTZ R9, R9, 0.5 ;  /* 0x3f00000009097820 */ /* 0x000fce0000410000 */
.L_x_9610:
[----:B------:R-:W-:Y:S05]  /*f030*/  BSYNC.RECONVERGENT B1 ;  /* 0x0000000000017941 */ /* 0x000fea0003800200 */
.L_x_9608:
        /* <DEDUP_REMOVED lines=11> */
.L_x_9612:
[----:B------:R-:W-:-:S04]  /*f0f0*/  FADD.FTZ R28, R8, -R27 ;  /* 0x8000001b081c7221 */ /* 0x000fc80000010000 */
[----:B------:R-:W-:-:S07]  /*f100*/  FMUL.FTZ R28, R28, 0.5 ;  /* 0x3f0000001c1c7820 */ /* 0x000fce0000410000 */
.L_x_9613:
[----:B------:R-:W-:Y:S05]  /*f110*/  BSYNC.RECONVERGENT B1 ;  /* 0x0000000000017941 */ /* 0x000fea0003800200 */
.L_x_9611:
        /* <DEDUP_REMOVED lines=35> */
.L_x_9607:
        /* <DEDUP_REMOVED lines=35> */
.L_x_9614:
[----:B------:R-:W-:-:S04]  /*f580*/  FADD.FTZ R9, -R23, 1 ;  /* 0x3f80000017097421 */ /* 0x000fc80000010100 */
[----:B------:R-:W-:-:S06]  /*f590*/  FMUL.FTZ R9, R2, R9 ;  /* 0x0000000902097220 */ /* 0x000fcc0000410000 */
[----:B------:R-:W0:Y:S08]  /*f5a0*/  MUFU.SQRT R9, R9 ;  /* 0x0000000900097308 */ /* 0x000e300000002000 */
[----:B0-----:R-:W0:Y:S02]  /*f5b0*/  MUFU.RCP R26, R9 ;  /* 0x00000009001a7308 */ /* 0x001e240000001000 */
[----:B0-----:R-:W-:Y:S01]  /*f5c0*/  FMUL.FTZ R27, R26, |R11| ;  /* 0x4000000b1a1b7220 */ /* 0x001fe20000410000 */
[----:B------:R-:W-:Y:S06]  /*f5d0*/  BRA `(.L_x_9605) ;  /* 0x0000000000047947 */ /* 0x000fec0003800000 */
.L_x_9606:
[----:B------:R0:W1:Y:S02]  /*f5e0*/  MUFU.SQRT R27, R0 ;  /* 0x00000000001b7308 */ /* 0x0000640000002000 */
.L_x_9605:
[----:B------:R-:W-:Y:S05]  /*f5f0*/  BSYNC.RECONVERGENT B0 ;  /* 0x0000000000007941 */ /* 0x000fea0003800200 */
.L_x_9604:
        /* <DEDUP_REMOVED lines=41> */
.L_x_9619:
        /* <DEDUP_REMOVED lines=28> */
.L_x_9618:
        /* <DEDUP_REMOVED lines=23> */
.L_x_9625:
[----:B------:R-:W-:-:S04]  /*fbc0*/  FADD.FTZ R3, -R3, R8 ;  /* 0x0000000803037221 */ /* 0x000fc80000010100 */
[----:B------:R-:W-:-:S07]  /*fbd0*/  FMUL.FTZ R25, R3, 0.5 ;  /* 0x3f00000003197820 */ /* 0x000fce0000410000 */
.L_x_9626:
[----:B------:R-:W-:Y:S05]  /*fbe0*/  BSYNC.RECONVERGENT B5 ;  /* 0x0000000000057941 */ /* 0x000fea0003800200 */
.L_x_9624:
[----:B------:R-:W-:Y:S01]  /*fbf0*/  FADD.FTZ R0, R25, R0 ;  /* 0x0000000019007221 */ /* 0x000fe20000010000 */
[----:B------:R-:W-:-:S04]  /*fc00*/  FADD.FTZ R3, R23, R24 ;  /* 0x0000001817037221 */ /* 0x000fc80000010000 */
[----:B------:R-:W-:-:S04]  /*fc10*/  FMUL.FTZ R0, R0, R3 ;  /* 0x0000000300007220 */ /* 0x000fc80000410000 */
[----:B------:R1:W2:Y:S01]  /*fc20*/  MUFU.SQRT R8, R0 ;  /* 0x0000000000087308 */ /* 0x0002a20000002000 */
[----:B------:R-:W-:Y:S05]  /*fc30*/  BRA `(.L_x_9627) ;  /* 0x0000000000487947 */ /* 0x000fea0003800000 */
.L_x_9623:
        /* <DEDUP_REMOVED lines=12> */
.L_x_9622:
[----:B------:R-:W-:Y:S01]  /*fd00*/  FADD.FTZ R2, R24, 1 ;  /* 0x3f80000018027421 */ /* 0x000fe20000010000 */
[----:B------:R-:W-:Y:S01]  /*fd10*/  MUFU.SQRT R3, R0 ;  /* 0x0000000000037308 */ /* 0x000fe20000002000 */
[----:B------:R-:W-:Y:S02]  /*fd20*/  HFMA2 R23, -RZ, RZ, 1.875, 0 ;  /* 0x3f800000ff177431 */ /* 0x000fe400000001ff */
[----:B------:R-:W-:-:S06]  /*fd30*/  FMUL.FTZ R2, R2, 0.5 ;  /* 0x3f00000002027820 */ /* 0x000fcc0000410000 */
[----:B------:R-:W1:Y:S02]  /*fd40*/  MUFU.SQRT R2, R2 ;  /* 0x0000000200027308 */ /* 0x000e640000002000 */
[----:B-1----:R-:W-:-:S07]  /*fd50*/  FMUL.FTZ R8, R3, R2 ;  /* 0x0000000203087220 */ /* 0x002fce0000410000 */
.L_x_9627:
[----:B------:R-:W-:Y:S05]  /*fd60*/  BSYNC.RECONVERGENT B1 ;  /* 0x0000000000017941 */ /* 0x000fea0003800200 */
.L_x_9621:
[----:B------:R-:W-:Y:S05]  /*fd70*/  BRA `(.L_x_9628) ;  /* 0x0000000000087947 */ /* 0x000fea0003800000 */
.L_x_9617:
[----:B------:R-:W-:Y:S01]  /*fd80*/  FMUL.FTZ R8, R24, 16777216 ;  /* 0x4b80000018087820 */ /* 0x000fe20000410000 */
[----:B------:R-:W-:-:S07]  /*fd90*/  FMUL.FTZ R23, R23, 16777216 ;  /* 0x4b80000017177820 */ /* 0x000fce0000410000 */
.L_x_9628:
[----:B------:R-:W-:Y:S05]  /*fda0*/  BSYNC.RELIABLE B0 ;  /* 0x0000000000007941 */ /* 0x000fea0003800100 */
.L_x_9616:
        /* <DEDUP_REMOVED lines=20> */
.L_x_9631:
[----:B------:R-:W-:Y:S05]  /*fef0*/  BSYNC.RECONVERGENT B5 ;  /* 0x0000000000057941 */ /* 0x000fea0003800200 */
.L_x_9630:
        /* <DEDUP_REMOVED lines=29> */
.L_x_9629:
        /* <DEDUP_REMOVED lines=17> */
.L_x_9633:
[----:B------:R-:W-:Y:S05]  /*101e0*/  BSYNC.RECONVERGENT B5 ;  /* 0x0000000000057941 */ /* 0x000fea0003800200 */
.L_x_9632:
        /* <DEDUP_REMOVED lines=28> */
.L_x_9620:
[----:B------:R-:W-:Y:S05]  /*103b0*/  BSYNC.RECONVERGENT B4 ;  /* 0x0000000000047941 */ /* 0x000fea0003800200 */
.L_x_9615:
[----:B------:R-:W-:-:S13]  /*103c0*/  ISETP.GE.AND P0, PT, R11, RZ, PT ;  /* 0x000000ff0b00720c */ /* 0x000fda0003f06270 */
[----:B------:R-:W-:Y:S01]  /*103d0*/  @P0 FADD.FTZ R9, -R9, -RZ ;  /* 0x800000ff09090221 */ /* 0x000fe20000010100 */
[----:B------:R-:W-:Y:S06]  /*103e0*/  BRA `(.L_x_9600) ;  /* 0x0000000800ec7947 */ /* 0x000fec0003800000 */
.L_x_9603:
[----:B------:R-:W-:Y:S01]  /*103f0*/  FADD.FTZ R0, -R10, 6.1232342629258392722e-17 ;  /* 0x248d31320a007421 */ /* 0x000fe20000010100 */
[----:B------:R-:W-:-:S03]  /*10400*/  FADD.FTZ R9, -R11, -RZ ;  /* 0x800000ff0b097221 */ /* 0x000fc60000010100 */
[----:B------:R-:W-:Y:S01]  /*10410*/  FADD.FTZ R0, R0, 1.5707963705062866211 ;  /* 0x3fc90fdb00007421 */ /* 0x000fe20000010000 */
[----:B------:R-:W-:Y:S06]  /*10420*/  BRA `(.L_x_9600) ;  /* 0x0000000800dc7947 */ /* 0x000fec0003800000 */
.L_x_9602:
[----:B------:R-:W-:Y:S02]  /*10430*/  HFMA2 R0, -RZ, RZ, 0, 0 ;  /* 0x00000000ff007431 */ /* 0x000fe400000001ff */
[----:B------:R-:W-:Y:S01]  /*10440*/  FADD.FTZ R9, -R11, -RZ ;  /* 0x800000ff0b097221 */ /* 0x000fe20000010100 */
[----:B------:R-:W-:Y:S06]  /*10450*/  BRA `(.L_x_9600) ;  /* 0x0000000800d07947 */ /* 0x000fec0003800000 */
.L_x_9601:
        /* <DEDUP_REMOVED lines=26> */
.L_x_9638:
[----:B------:R-:W-:Y:S05]  /*10600*/  BSYNC.RECONVERGENT B5 ;  /* 0x0000000000057941 */ /* 0x000fea0003800200 */
.L_x_9637:
        /* <DEDUP_REMOVED lines=29> */
.L_x_9636:
        /* <DEDUP_REMOVED lines=28> */
.L_x_9641:
[----:B------:R-:W-:Y:S05]  /*109a0*/  BSYNC.RECONVERGENT B5 ;  /* 0x0000000000057941 */ /* 0x000fea0003800200 */
.L_x_9640:
        /* <DEDUP_REMOVED lines=29> */
.L_x_9635:
        /* <DEDUP_REMOVED lines=33> */
.L_x_9643:
[----:B------:R-:W-:Y:S05]  /*10d90*/  BSYNC.RECONVERGENT B5 ;  /* 0x0000000000057941 */ /* 0x000fea0003800200 */
.L_x_9642:
        /* <DEDUP_REMOVED lines=27> */
.L_x_9639:
[----:B------:R-:W-:Y:S05]  /*10f50*/  BSYNC.RECONVERGENT B4 ;  /* 0x0000000000047941 */ /* 0x000fea0003800200 */
.L_x_9634:
[----:B------:R-:W-:Y:S01]  /*10f60*/  ISETP.GE.AND P0, PT, R11, RZ, PT ;  /* 0x000000ff0b00720c */ /* 0x000fe20003f06270 */
[----:B------:R-:W-:Y:S01]  /*10f70*/  FADD.FTZ R9, R9, 0.69314718246459960938 ;  /* 0x3f31721809097421 */ /* 0x000fe20000010000 */
[----:B------:R-:W-:-:S11]  /*10f80*/  FADD.FTZ R0, |R0|, -RZ ;  /* 0x800000ff00007221 */ /* 0x000fd60000010200 */
[----:B------:R-:W-:-:S07]  /*10f90*/  @P0 FADD.FTZ R9, -R9, -RZ ;  /* 0x800000ff09090221 */ /* 0x000fce0000010100 */
.L_x_9600:
[----:B------:R-:W-:Y:S05]  /*10fa0*/  BSYNC.RECONVERGENT B2 ;  /* 0x0000000000027941 */ /* 0x000fea0003800200 */
.L_x_9598:
        /* <DEDUP_REMOVED lines=11> */
.L_x_9597:
[----:B------:R-:W-:Y:S05]  /*11060*/  BSYNC.RECONVERGENT B3 ;  /* 0x0000000000037941 */ /* 0x000fea0003800200 */
.L_x_9596:
        /* <DEDUP_REMOVED lines=28> */
.L_x_9647:
        /* <DEDUP_REMOVED lines=69> */
.L_x_9657:
[----:B------:R-:W-:-:S04]  /*11680*/  FADD.FTZ R10, -R2, R11 ;  /* 0x0000000b020a7221 */ /* 0x000fc80000010100 */
[----:B------:R-:W-:-:S07]  /*11690*/  FMUL.FTZ R10, R10, 0.5 ;  /* 0x3f0000000a0a7820 */ /* 0x000fce0000410000 */
.L_x_9658:
[----:B------:R-:W-:Y:S05]  /*116a0*/  BSYNC.RECONVERGENT B1 ;  /* 0x0000000000017941 */ /* 0x000fea0003800200 */
.L_x_9656:
        /* <DEDUP_REMOVED lines=11> */
.L_x_9660:
[----:B------:R-:W-:-:S04]  /*11760*/  FADD.FTZ R27, R24, -R25 ;  /* 0x80000019181b7221 */ /* 0x000fc80000010000 */
[----:B------:R-:W-:-:S07]  /*11770*/  FMUL.FTZ R27, R27, 0.5 ;  /* 0x3f0000001b1b7820 */ /* 0x000fce0000410000 */
.L_x_9661:
[----:B------:R-:W-:Y:S05]  /*11780*/  BSYNC.RECONVERGENT B1 ;  /* 0x0000000000017941 */ /* 0x000fea0003800200 */
.L_x_9659:
        /* <DEDUP_REMOVED lines=35> */
.L_x_9655:
        /* <DEDUP_REMOVED lines=35> */
.L_x_9662:
[----:B------:R-:W-:-:S04]  /*11bf0*/  FADD.FTZ R25, -R23, 1 ;  /* 0x3f80000017197421 */ /* 0x000fc80000010100 */
[----:B------:R-:W-:-:S06]  /*11c00*/  FMUL.FTZ R10, R2, R25 ;  /* 0x00000019020a7220 */ /* 0x000fcc0000410000 */
[----:B------:R-:W0:Y:S08]  /*11c10*/  MUFU.SQRT R10, R10 ;  /* 0x0000000a000a7308 */ /* 0x000e300000002000 */
[----:B0-----:R-:W0:Y:S02]  /*11c20*/  MUFU.RCP R28, R10 ;  /* 0x0000000a001c7308 */ /* 0x001e240000001000 */
[----:B0-----:R-:W-:Y:S01]  /*11c30*/  FMUL.FTZ R27, R28, |R13| ;  /* 0x4000000d1c1b7220 */ /* 0x001fe20000410000 */
[----:B------:R-:W-:Y:S06]  /*11c40*/  BRA `(.L_x_9653) ;  /* 0x0000000000047947 */ /* 0x000fec0003800000 */
.L_x_9654:
[----:B------:R0:W1:Y:S02]  /*11c50*/  MUFU.SQRT R27, R0 ;  /* 0x00000000001b7308 */ /* 0x0000640000002000 */
.L_x_9653:
[----:B------:R-:W-:Y:S05]  /*11c60*/  BSYNC.RECONVERGENT B0 ;  /* 0x0000000000007941 */ /* 0x000fea0003800200 */
.L_x_9652:
        /* <DEDUP_REMOVED lines=41> */
.L_x_9667:
        /* <DEDUP_REMOVED lines=28> */
.L_x_9666:
        /* <DEDUP_REMOVED lines=23> */
.L_x_9673:
[----:B------:R-:W-:-:S04]  /*12230*/  FADD.FTZ R3, -R3, R24 ;  /* 0x0000001803037221 */ /* 0x000fc80000010100 */
[----:B------:R-:W-:-:S07]  /*12240*/  FMUL.FTZ R11, R3, 0.5 ;  /* 0x3f000000030b7820 */ /* 0x000fce0000410000 */
.L_x_9674:
[----:B------:R-:W-:Y:S05]  /*12250*/  BSYNC.RECONVERGENT B5 ;  /* 0x0000000000057941 */ /* 0x000fea0003800200 */
.L_x_9672:
[----:B------:R-:W-:Y:S01]  /*12260*/  FADD.FTZ R0, R11, R0 ;  /* 0x000000000b007221 */ /* 0x000fe20000010000 */
[----:B------:R-:W-:-:S04]  /*12270*/  FADD.FTZ R3, R23, R26 ;  /* 0x0000001a17037221 */ /* 0x000fc80000010000 */
[----:B------:R-:W-:-:S04]  /*12280*/  FMUL.FTZ R0, R0, R3 ;  /* 0x0000000300007220 */ /* 0x000fc80000410000 */
[----:B------:R1:W2:Y:S01]  /*12290*/  MUFU.SQRT R11, R0 ;  /* 0x00000000000b7308 */ /* 0x0002a20000002000 */
[----:B------:R-:W-:Y:S05]  /*122a0*/  BRA `(.L_x_9675) ;  /* 0x0000000000487947 */ /* 0x000fea0003800000 */
.L_x_9671:
        /* <DEDUP_REMOVED lines=12> */
.L_x_9670:
[----:B------:R-:W-:Y:S01]  /*12370*/  FADD.FTZ R2, R26, 1 ;  /* 0x3f8000001a027421 */ /* 0x000fe20000010000 */
[----:B------:R-:W-:Y:S01]  /*12380*/  MUFU.SQRT R11, R0 ;  /* 0x00000000000b7308 */ /* 0x000fe20000002000 */
[----:B------:R-:W-:Y:S02]  /*12390*/  HFMA2 R23, -RZ, RZ, 1.875, 0 ;  /* 0x3f800000ff177431 */ /* 0x000fe400000001ff */
[----:B------:R-:W-:-:S06]  /*123a0*/  FMUL.FTZ R2, R2, 0.5 ;  /* 0x3f00000002027820 */ /* 0x000fcc0000410000 */
[----:B------:R-:W1:Y:S02]  /*123b0*/  MUFU.SQRT R2, R2 ;  /* 0x0000000200027308 */ /* 0x000e640000002000 */
[----:B-1----:R-:W-:-:S07]  /*123c0*/  FMUL.FTZ R11, R11, R2 ;  /* 0x000000020b0b7220 */ /* 0x002fce0000410000 */
.L_x_9675:
[----:B------:R-:W-:Y:S05]  /*123d0*/  BSYNC.RECONVERGENT B1 ;  /* 0x0000000000017941 */ /* 0x000fea0003800200 */
.L_x_9669:
[----:B------:R-:W-:Y:S05]  /*123e0*/  BRA `(.L_x_9676) ;  /* 0x0000000000087947 */ /* 0x000fea0003800000 */
.L_x_9665:
[----:B------:R-:W-:Y:S01]  /*123f0*/  FMUL.FTZ R11, R26, 16777216 ;  /* 0x4b8000001a0b7820 */ /* 0x000fe20000410000 */
[----:B------:R-:W-:-:S07]  /*12400*/  FMUL.FTZ R23, R23, 16777216 ;  /* 0x4b80000017177820 */ /* 0x000fce0000410000 */
.L_x_9676:
[----:B------:R-:W-:Y:S05]  /*12410*/  BSYNC.RELIABLE B0 ;  /* 0x0000000000007941 */ /* 0x000fea0003800100 */
.L_x_9664:
        /* <DEDUP_REMOVED lines=20> */
.L_x_9679:
[----:B------:R-:W-:Y:S05]  /*12560*/  BSYNC.RECONVERGENT B5 ;  /* 0x0000000000057941 */ /* 0x000fea0003800200 */
.L_x_9678:
        /* <DEDUP_REMOVED lines=29> */
.L_x_9677:
        /* <DEDUP_REMOVED lines=17> */
.L_x_9681:
[----:B------:R-:W-:Y:S05]  /*12850*/  BSYNC.RECONVERGENT B5 ;  /* 0x0000000000057941 */ /* 0x000fea0003800200 */
.L_x_9680:
        /* <DEDUP_REMOVED lines=28> */
.L_x_9668:
[----:B------:R-:W-:Y:S05]  /*12a20*/  BSYNC.RECONVERGENT B4 ;  /* 0x0000000000047941 */ /* 0x000fea0003800200 */
.L_x_9663:
[----:B------:R-:W-:-:S13]  /*12a30*/  ISETP.GE.AND P0, PT, R13, RZ, PT ;  /* 0x000000ff0d00720c */ /* 0x000fda0003f06270 */
[----:B------:R-:W-:-:S05]  /*12a40*/  @P0 FADD.FTZ R10, -R10, -RZ ;  /* 0x800000ff0a0a0221 */ /* 0x000fca0000010100 */
[----:B------:R-:W-:Y:S01]  /*12a50*/  MOV R3, R10 ;  /* 0x0000000a00037202 */ /* 0x000fe20000000f00 */
[----:B------:R-:W-:Y:S06]  /*12a60*/  BRA `(.L_x_9648) ;  /* 0x0000000800ec7947 */ /* 0x000fec0003800000 */
.L_x_9651:
[----:B------:R-:W-:Y:S01]  /*12a70*/  FADD.FTZ R0, -R12, 6.1232342629258392722e-17 ;  /* 0x248d31320c007421 */ /* 0x000fe20000010100 */
[----:B------:R-:W-:-:S03]  /*12a80*/  FADD.FTZ R3, -R13, -RZ ;  /* 0x800000ff0d037221 */ /* 0x000fc60000010100 */
[----:B------:R-:W-:Y:S01]  /*12a90*/  FADD.FTZ R0, R0, 1.5707963705062866211 ;  /* 0x3fc90fdb00007421 */ /* 0x000fe20000010000 */
[----:B------:R-:W-:Y:S06]  /*12aa0*/  BRA `(.L_x_9648) ;  /* 0x0000000800dc7947 */ /* 0x000fec0003800000 */
.L_x_9650:
[----:B------:R-:W-:Y:S02]  /*12ab0*/  HFMA2 R0, -RZ, RZ, 0, 0 ;  /* 0x00000000ff007431 */ /* 0x000fe400000001ff */
[----:B------:R-:W-:Y:S01]  /*12ac0*/  FADD.FTZ R3, -R13, -RZ ;  /* 0x800000ff0d037221 */ /* 0x000fe20000010100 */
[----:B------:R-:W-:Y:S06]  /*12ad0*/  BRA `(.L_x_9648) ;  /* 0x0000000800d07947 */ /* 0x000fec0003800000 */
.L_x_9649:
        /* <DEDUP_REMOVED lines=26> */
.L_x_9686:
[----:B------:R-:W-:Y:S05]  /*12c80*/  BSYNC.RECONVERGENT B5 ;  /* 0x0000000000057941 */ /* 0x000fea0003800200 */
.L_x_9685:
        /* <DEDUP_REMOVED lines=29> */
.L_x_9684:
        /* <DEDUP_REMOVED lines=27> */
[----:B------:R-:W-:Y:S05]  /*13010*/  CALL.REL.NOINC `($__internal_20_$__cuda_sm3x_div_rn_ftz_f32_slowpath) ;  /* 0x0000013c00087944 */ /* 0x000fea0003c00000 */
.L_x_9689:
[----:B------:R-:W-:Y:S05]  /*13020*/  BSYNC.RECONVERGENT B5 ;  /* 0x0000000000057941 */ /* 0x000fea0003800200 */
.L_x_9688:
        /* <DEDUP_REMOVED lines=29> */
.L_x_9683:
        /* <DEDUP_REMOVED lines=33> */
.L_x_9691:
[----:B------:R-:W-:Y:S05]  /*13410*/  BSYNC.RECONVERGENT B5 ;  /* 0x0000000000057941 */ /* 0x000fea0003800200 */
.L_x_9690:
        /* <DEDUP_REMOVED lines=27> */
.L_x_9687:
[----:B------:R-:W-:Y:S05]  /*135d0*/  BSYNC.RECONVERGENT B4 ;  /* 0x0000000000047941 */ /* 0x000fea0003800200 */
.L_x_9682:
[----:B------:R-:W-:Y:S01]  /*135e0*/  ISETP.GE.AND P0, PT, R13, RZ, PT ;  /* 0x000000ff0d00720c */ /* 0x000fe20003f06270 */
[----:B------:R-:W-:Y:S01]  /*135f0*/  FADD.FTZ R3, R10, 0.69314718246459960938 ;  /* 0x3f3172180a037421 */ /* 0x000fe20000010000 */
[----:B------:R-:W-:-:S11]  /*13600*/  FADD.FTZ R0, |R0|, -RZ ;  /* 0x800000ff00007221 */ /* 0x000fd60000010200 */
[----:B------:R-:W-:-:S07]  /*13610*/  @P0 FADD.FTZ R3, -R3, -RZ ;  /* 0x800000ff03030221 */ /* 0x000fce0000010100 */
.L_x_9648:
[----:B------:R-:W-:Y:S05]  /*13620*/  BSYNC.RECONVERGENT B2 ;  /* 0x0000000000027941 */ /* 0x000fea0003800200 */
.L_x_9646:
        /* <DEDUP_REMOVED lines=11> */
.L_x_9645:
[----:B------:R-:W-:Y:S05]  /*136e0*/  BSYNC.RECONVERGENT B3 ;  /* 0x0000000000037941 */ /* 0x000fea0003800200 */
.L_x_9644:
        /* <DEDUP_REMOVED lines=17> */
.L_x_9694:
[----:B------:R-:W-:-:S13]  /*13800*/  ISETP.GE.AND P0, PT, R22, UR4, PT ;  /* 0x0000000416007c0c */ /* 0x000fda000bf06270 */
[----:B------:R-:W-:Y:S05]  /*13810*/  @P0 BRA `(.L_x_9696) ;  /* 0x0000000000300947 */ /* 0x000fea0003800000 */
[----:B0-----:R-:W0:Y:S01]  /*13820*/  LDC.64 R10, c[0x0][0x388] ;  /* 0x0000e200ff0a7b82 */ /* 0x001e220000000a00 */
[C---:B------:R-:W-:Y:S02]  /*13830*/  IADD3 R13, PT, PT, R22.reuse, UR6, RZ ;  /* 0x00000006160d7c10 */ /* 0x040fe4000fffe0ff */
[----:B------:R-:W-:-:S03]  /*13840*/  IADD3 R22, PT, PT, R22, 0x80, RZ ;  /* 0x0000008016167810 */ /* 0x000fc60007ffe0ff */
[----:B0-----:R-:W-:-:S05]  /*13850*/  IMAD.WIDE.U32 R10, R13, 0x8, R10 ;  /* 0x000000080d0a7825 */ /* 0x001fca00078e000a */
[----:B------:R1:W-:Y:S02]  /*13860*/  STG.E.64 desc[UR8][R10.64], R18 ;  /* 0x000000120a007986 */ /* 0x0003e4000c101b08 */
.L_x_9695:
[----:B------:R-:W-:-:S13]  /*13870*/  ISETP.GE.AND P0, PT, R22, UR4, PT ;  /* 0x0000000416007c0c */ /* 0x000fda000bf06270 */
[----:B------:R-:W-:Y:S05]  /*13880*/  @P0 BRA `(.L_x_9697) ;  /* 0x0000000000300947 */ /* 0x000fea0003800000 */
[----:B01----:R-:W0:Y:S01]  /*13890*/  LDC.64 R10, c[0x0][0x388] ;  /* 0x0000e200ff0a7b82 */ /* 0x003e220000000a00 */
[C---:B------:R-:W-:Y:S02]  /*138a0*/  IADD3 R13, PT, PT, R22.reuse, UR6, RZ ;  /* 0x00000006160d7c10 */ /* 0x040fe4000fffe0ff */
[----:B------:R-:W-:-:S03]  /*138b0*/  IADD3 R22, PT, PT, R22, 0x80, RZ ;  /* 0x0000008016167810 */ /* 0x000fc60007ffe0ff */
[----:B0-----:R-:W-:-:S05]  /*138c0*/  IMAD.WIDE.U32 R10, R13, 0x8, R10 ;  /* 0x000000080d0a7825 */ /* 0x001fca00078e000a */
[----:B------:R1:W-:Y:S02]  /*138d0*/  STG.E.64 desc[UR8][R10.64], R20 ;  /* 0x000000140a007986 */ /* 0x0003e4000c101b08 */
.L_x_9696:
[----:B------:R-:W-:-:S13]  /*138e0*/  ISETP.GE.AND P0, PT, R22, UR4, PT ;  /* 0x0000000416007c0c */ /* 0x000fda000bf06270 */
[----:B------:R-:W-:Y:S05]  /*138f0*/  @P0 BRA `(.L_x_9698) ;  /* 0x0000000000340947 */ /* 0x000fea0003800000 */
[----:B01----:R-:W0:Y:S01]  /*13900*/  LDC.64 R10, c[0x0][0x388] ;  /* 0x0000e200ff0a7b82 */ /* 0x003e220000000a00 */
[C---:B------:R-:W-:Y:S02]  /*13910*/  IADD3 R13, PT, PT, R22.reuse, UR6, RZ ;  /* 0x00000006160d7c10 */ /* 0x040fe4000fffe0ff */
[----:B------:R-:W-:-:S03]  /*13920*/  IADD3 R22, PT, PT, R22, 0x80, RZ ;  /* 0x0000008016167810 */ /* 0x000fc60007ffe0ff */
[----:B0-----:R-:W-:-:S05]  /*13930*/  IMAD.WIDE.U32 R10, R13, 0x8, R10 ;  /* 0x000000080d0a7825 */ /* 0x001fca00078e000a */
[----:B------:R2:W-:Y:S02]  /*13940*/  STG.E.64 desc[UR8][R10.64], R4 ;  /* 0x000000040a007986 */ /* 0x0005e4000c101b08 */
.L_x_9697:
        /* <DEDUP_REMOVED lines=8> */
.L_x_9698:
[----:B------:R-:W-:Y:S05]  /*139d0*/  BSYNC.RELIABLE B1 ;  /* 0x0000000000017941 */ /* 0x000fea0003800100 */
.L_x_9693:
[----:B------:R-:W-:-:S13]  /*139e0*/  ISETP.GE.AND P0, PT, R22, UR4, PT ;  /* 0x0000000416007c0c */ /* 0x000fda000bf06270 */
[----:B--2---:R-:W2:Y:S01]  /*139f0*/  @!P0 LDC.64 R4, c[0x0][0x388] ;  /* 0x0000e200ff048b82 */ /* 0x004ea20000000a00 */
[C---:B------:R-:W-:Y:S02]  /*13a00*/  @!P0 IADD3 R7, PT, PT, R22.reuse, UR6, RZ ;  /* 0x0000000616078c10 */ /* 0x040fe4000fffe0ff */
[----:B------:R-:W-:-:S03]  /*13a10*/  @!P0 IADD3 R22, PT, PT, R22, 0x80, RZ ;  /* 0x0000008016168810 */ /* 0x000fc60007ffe0ff */
[----:B--2---:R-:W-:-:S05]  /*13a20*/  @!P0 IMAD.WIDE.U32 R4, R7, 0x8, R4 ;  /* 0x0000000807048825 */ /* 0x004fca00078e0004 */
[----:B------:R3:W-:Y:S02]  /*13a30*/  @!P0 STG.E.64 desc[UR8][R4.64], R8 ;  /* 0x0000000804008986 */ /* 0x0007e4000c101b08 */
.L_x_9699:
[----:B------:R-:W-:Y:S05]  /*13a40*/  BSYNC.RECONVERGENT B0 ;  /* 0x0000000000007941 */ /* 0x000fea0003800200 */
.L_x_9692:
        /* <DEDUP_REMOVED lines=8> */
.L_x_9316:
        /* <DEDUP_REMOVED lines=30> */
.L_x_9701:
        /* <DEDUP_REMOVED lines=41> */
[----:B-----5:R-:W-:Y:S05]  /*13f40*/  CALL.REL.NOINC `($__internal_20_$__cuda_sm3x_div_rn_ftz_f32_slowpath) ;  /* 0x0000012c003c7944 */ /* 0x020fea0003c00000 */
.L_x_9707:
[----:B------:R-:W-:Y:S05]  /*13f50*/  BSYNC.RECONVERGENT B4 ;  /* 0x0000000000047941 */ /* 0x000fea0003800200 */
.L_x_9706:
        /* <DEDUP_REMOVED lines=28> */
.L_x_9705:
        /* <DEDUP_REMOVED lines=30> */
[----:B-----5:R-:W-:Y:S05]  /*14300*/  CALL.REL.NOINC `($__internal_20_$__cuda_sm3x_div_rn_ftz_f32_slowpath) ;  /* 0x00000128004c7944 */ /* 0x020fea0003c00000 */
.L_x_9711:
[----:B------:R-:W-:Y:S05]  /*14310*/  BSYNC.RECONVERGENT B4 ;  /* 0x0000000000047941 */ /* 0x000fea0003800200 */
.L_x_9710:
        /* <DEDUP_REMOVED lines=28> */
.L_x_9709:
        /* <DEDUP_REMOVED lines=15> */
[----:B-----5:R-:W-:Y:S05]  /*145d0*/  CALL.REL.NOINC `($__internal_20_$__cuda_sm3x_div_rn_ftz_f32_slowpath) ;  /* 0x0000012400987944 */ /* 0x020fea0003c00000 */
.L_x_9713:
[----:B------:R-:W-:Y:S05]  /*145e0*/  BSYNC.RECONVERGENT B4 ;  /* 0x0000000000047941 */ /* 0x000fea0003800200 */
.L_x_9712:
        /* <DEDUP_REMOVED lines=27> */
.L_x_9708:
[----:B------:R-:W-:Y:S05]  /*147a0*/  BSYNC.RECONVERGENT B3 ;  /* 0x0000000000037941 */ /* 0x000fea0003800200 */
.L_x_9704:
[----:B------:R-:W-:Y:S01]  /*147b0*/  ISETP.GE.AND P0, PT, R5, RZ, PT ;  /* 0x000000ff0500720c */ /* 0x000fe20003f06270 */
[----:B------:R-:W-:Y:S01]  /*147c0*/  FADD.FTZ R8, R8, 0.69314718246459960938 ;  /* 0x3f31721808087421 */ /* 0x000fe20000010000 */
[----:B------:R-:W-:-:S11]  /*147d0*/  FADD.FTZ R2, |R0|, -RZ ;  /* 0x800000ff00027221 */ /* 0x000fd60000010200 */
[----:B------:R-:W-:Y:S01]  /*147e0*/  @P0 FADD.FTZ R8, -R8, -RZ ;  /* 0x800000ff08080221 */ /* 0x000fe20000010100 */
[----:B------:R-:W-:Y:S06]  /*147f0*/  BRA `(.L_x_9702) ;  /* 0x0000001800007947 */ /* 0x000fec0003800000 */
.L_x_9703:
        /* <DEDUP_REMOVED lines=71> */
.L_x_9719:
[----:B------:R-:W-:Y:S05]  /*14c70*/  BSYNC.RECONVERGENT B1 ;  /* 0x0000000000017941 */ /* 0x000fea0003800200 */
.L_x_9718:
        /* <DEDUP_REMOVED lines=12> */
.L_x_9721:
[----:B------:R-:W-:Y:S05]  /*14d40*/  BSYNC.RECONVERGENT B1 ;  /* 0x0000000000017941 */ /* 0x000fea0003800200 */
.L_x_9720:
        /* <DEDUP_REMOVED lines=35> */
.L_x_9717:
        /* <DEDUP_REMOVED lines=40> */
.L_x_9715:
[----:B------:R-:W-:-:S04]  /*15200*/  FFMA.FTZ R8, R24, R24, -1 ;  /* 0xbf80000018087423 */ /* 0x000fc80000010018 */
[----:B------:R-:W0:Y:S02]  /*15210*/  MUFU.SQRT R25, R8 ;  /* 0x0000000800197308 */ /* 0x000e240000002000 */
[----:B0-----:R-:W-:-:S06]  /*15220*/  FADD.FTZ R25, R24, R25 ;  /* 0x0000001918197221 */ /* 0x001fcc0000010000 */
[----:B------:R-:W0:Y:S02]  /*15230*/  MUFU.LG2 R25, R25 ;  /* 0x0000001900197308 */ /* 0x000e240000000c00 */
[----:B0-----:R-:W-:-:S07]  /*15240*/  FMUL.FTZ R10, R25, 0.69314718246459960938 ;  /* 0x3f317218190a7820 */ /* 0x001fce0000410000 */
.L_x_9716:
[----:B------:R-:W-:Y:S05]  /*15250*/  BSYNC.RECONVERGENT B0 ;  /* 0x0000000000007941 */ /* 0x000fea0003800200 */
.L_x_9714:
        /* <DEDUP_REMOVED lines=44> */
.L_x_9729:
[----:B------:R-:W-:Y:S05]  /*15520*/  BSYNC.RECONVERGENT B4 ;  /* 0x0000000000047941 */ /* 0x000fea0003800200 */
.L_x_9728:
[----:B------:R-:W-:-:S04]  /*15530*/  FADD.FTZ R0, R11, R0 ;  /* 0x000000000b007221 */ /* 0x000fc80000010000 */
[----:B------:R-:W-:-:S04]  /*15540*/  FMUL.FTZ R0, R0, R25 ;  /* 0x0000001900007220 */ /* 0x000fc80000410000 */
[----:B------:R2:W3:Y:S01]  /*15550*/  MUFU.SQRT R10, R0 ;  /* 0x00000000000a7308 */ /* 0x0004e20000002000 */
[----:B------:R-:W-:Y:S05]  /*15560*/  BRA `(.L_x_9726) ;  /* 0x00000000002c7947 */ /* 0x000fea0003800000 */
.L_x_9727:
        /* <DEDUP_REMOVED lines=11> */
.L_x_9726:
[----:B------:R-:W-:Y:S05]  /*15620*/  BSYNC.RECONVERGENT B1 ;  /* 0x0000000000017941 */ /* 0x000fea0003800200 */
.L_x_9724:
[----:B------:R-:W-:Y:S05]  /*15630*/  BSYNC.RELIABLE B0 ;  /* 0x0000000000007941 */ /* 0x000fea0003800100 */
.L_x_9723:
        /* <DEDUP_REMOVED lines=18> */
[----:B-----5:R-:W-:Y:S05]  /*15760*/  CALL.REL.NOINC `($__internal_20_$__cuda_sm3x_div_rn_ftz_f32_slowpath) ;  /* 0x0000011400347944 */ /* 0x020fea0003c00000 */
.L_x_9732:
[----:B------:R-:W-:Y:S05]  /*15770*/  BSYNC.RECONVERGENT B4 ;  /* 0x0000000000047941 */ /* 0x000fea0003800200 */
.L_x_9731:
        /* <DEDUP_REMOVED lines=28> */
.L_x_9730:
        /* <DEDUP_REMOVED lines=18> */
.L_x_9735:
[----:B------:R-:W-:Y:S05]  /*15a60*/  BSYNC.RECONVERGENT B4 ;  /* 0x0000000000047941 */ /* 0x000fea0003800200 */
.L_x_9734:
        /* <DEDUP_REMOVED lines=28> */
.L_x_9725:
        /* <DEDUP_REMOVED lines=30> */
.L_x_9736:
        /* <DEDUP_REMOVED lines=28> */
.L_x_9733:
[----:B------:R-:W-:Y:S05]  /*15fd0*/  BSYNC.RECONVERGENT B3 ;  /* 0x0000000000037941 */ /* 0x000fea0003800200 */
.L_x_9722:
[----:B------:R-:W-:-:S13]  /*15fe0*/  ISETP.GE.AND P0, PT, R5, RZ, PT ;  /* 0x000000ff0500720c */ /* 0x000fda0003f06270 */
[----:B------:R-:W-:-:S07]  /*15ff0*/  @P0 FADD.FTZ R8, -R8, -RZ ;  /* 0x800000ff08080221 */ /* 0x000fce0000010100 */
.L_x_9702:
[----:B------:R-:W-:Y:S05]  /*16000*/  BSYNC.RECONVERGENT B2 ;  /* 0x0000000000027941 */ /* 0x000fea0003800200 */
.L_x_9700:
        /* <DEDUP_REMOVED lines=14> */
.L_x_9738:
[----:B------:R-:W-:Y:S05]  /*160f0*/  BSYNC.RECONVERGENT B0 ;  /* 0x0000000000007941 */ /* 0x000fea0003800200 */
.L_x_9737:
        /* <DEDUP_REMOVED lines=20> */
.L_x_9740:
        /* <DEDUP_REMOVED lines=69> */
.L_x_9750:
[----:B------:R-:W-:-:S04]  /*16690*/  FADD.FTZ R10, -R2, R11 ;  /* 0x0000000b020a7221 */ /* 0x000fc80000010100 */
[----:B------:R-:W-:-:S07]  /*166a0*/  FMUL.FTZ R10, R10, 0.5 ;  /* 0x3f0000000a0a7820 */ /* 0x000fce0000410000 */
.L_x_9751:
[----:B------:R-:W-:Y:S05]  /*166b0*/  BSYNC.RECONVERGENT B1 ;  /* 0x0000000000017941 */ /* 0x000fea0003800200 */
.L_x_9749:
        /* <DEDUP_REMOVED lines=11> */
.L_x_9753:
[----:B------:R-:W-:-:S04]  /*16770*/  FADD.FTZ R27, R4, -R25 ;  /* 0x80000019041b7221 */ /* 0x000fc80000010000 */
[----:B------:R-:W-:-:S07]  /*16780*/  FMUL.FTZ R27, R27, 0.5 ;  /* 0x3f0000001b1b7820 */ /* 0x000fce0000410000 */
.L_x_9754:
[----:B------:R-:W-:Y:S05]  /*16790*/  BSYNC.RECONVERGENT B1 ;  /* 0x0000000000017941 */ /* 0x000fea0003800200 */
.L_x_9752:
        /* <DEDUP_REMOVED lines=35> */
.L_x_9748:
        /* <DEDUP_REMOVED lines=35> */
.L_x_9755:
[----:B------:R-:W-:-:S04]  /*16c00*/  FADD.FTZ R25, -R5, 1 ;  /* 0x3f80000005197421 */ /* 0x000fc80000010100 */
[----:B------:R-:W-:-:S06]  /*16c10*/  FMUL.FTZ R10, R2, R25 ;  /* 0x00000019020a7220 */ /* 0x000fcc0000410000 */
[----:B------:R-:W0:Y:S08]  /*16c20*/  MUFU.SQRT R10, R10 ;  /* 0x0000000a000a7308 */ /* 0x000e300000002000 */
[----:B0-----:R-:W0:Y:S02]  /*16c30*/  MUFU.RCP R26, R10 ;  /* 0x0000000a001a7308 */ /* 0x001e240000001000 */
[----:B0-----:R-:W-:Y:S01]  /*16c40*/  FMUL.FTZ R26, |R7|, R26 ;  /* 0x0000001a071a7220 */ /* 0x001fe20000410200 */
[----:B------:R-:W-:Y:S06]  /*16c50*/  BRA `(.L_x_9746) ;  /* 0x0000000000047947 */ /* 0x000fec0003800000 */
.L_x_9747:
[----:B------:R0:W1:Y:S02]  /*16c60*/  MUFU.SQRT R26, R0 ;  /* 0x00000000001a7308 */ /* 0x0000640000002000 */
.L_x_9746:
[----:B------:R-:W-:Y:S05]  /*16c70*/  BSYNC.RECONVERGENT B0 ;  /* 0x0000000000007941 */ /* 0x000fea0003800200 */
.L_x_9745:
        /* <DEDUP_REMOVED lines=41> */
.L_x_9760:
        /* <DEDUP_REMOVED lines=28> */
.L_x_9759:
        /* <DEDUP_REMOVED lines=23> */
.L_x_9766:
[----:B------:R-:W-:-:S04]  /*17240*/  FADD.FTZ R3, -R3, R4 ;  /* 0x0000000403037221 */ /* 0x000fc80000010100 */
[----:B------:R-:W-:-:S07]  /*17250*/  FMUL.FTZ R11, R3, 0.5 ;  /* 0x3f000000030b7820 */ /* 0x000fce0000410000 */
.L_x_9767:
[----:B------:R-:W-:Y:S05]  /*17260*/  BSYNC.RECONVERGENT B4 ;  /* 0x0000000000047941 */ /* 0x000fea0003800200 */
.L_x_9765:
[----:B------:R-:W-:Y:S01]  /*17270*/  FADD.FTZ R0, R11, R0 ;  /* 0x000000000b007221 */ /* 0x000fe20000010000 */
[----:B------:R-:W-:-:S04]  /*17280*/  FADD.FTZ R3, R5, R24 ;  /* 0x0000001805037221 */ /* 0x000fc80000010000 */
[----:B------:R-:W-:-:S04]  /*17290*/  FMUL.FTZ R0, R0, R3 ;  /* 0x0000000300007220 */ /* 0x000fc80000410000 */
[----:B------:R0:W1:Y:S01]  /*172a0*/  MUFU.SQRT R4, R0 ;  /* 0x0000000000047308 */ /* 0x0000620000002000 */
[----:B------:R-:W-:Y:S05]  /*172b0*/  BRA `(.L_x_9768) ;  /* 0x0000000000487947 */ /* 0x000fea0003800000 */
.L_x_9764:
        /* <DEDUP_REMOVED lines=12> */
.L_x_9763:
[----:B------:R-:W-:Y:S01]  /*17380*/  FADD.FTZ R2, R24, 1 ;  /* 0x3f80000018027421 */ /* 0x000fe20000010000 */
[----:B------:R-:W-:Y:S01]  /*17390*/  MUFU.SQRT R3, R0 ;  /* 0x0000000000037308 */ /* 0x000fe20000002000 */
[----:B------:R-:W-:Y:S02]  /*173a0*/  HFMA2 R5, -RZ, RZ, 1.875, 0 ;  /* 0x3f800000ff057431 */ /* 0x000fe400000001ff */
[----:B------:R-:W-:-:S06]  /*173b0*/  FMUL.FTZ R2, R2, 0.5 ;  /* 0x3f00000002027820 */ /* 0x000fcc0000410000 */
[----:B------:R-:W1:Y:S02]  /*173c0*/  MUFU.SQRT R2, R2 ;  /* 0x0000000200027308 */ /* 0x000e640000002000 */
[----:B-1----:R-:W-:-:S07]  /*173d0*/  FMUL.FTZ R4, R3, R2 ;  /* 0x0000000203047220 */ /* 0x002fce0000410000 */
.L_x_9768:
[----:B------:R-:W-:Y:S05]  /*173e0*/  BSYNC.RECONVERGENT B1 ;  /* 0x0000000000017941 */ /* 0x000fea0003800200 */
.L_x_9762:
[----:B------:R-:W-:Y:S05]  /*173f0*/  BRA `(.L_x_9769) ;  /* 0x0000000000087947 */ /* 0x000fea0003800000 */
.L_x_9758:
[----:B------:R-:W-:Y:S01]  /*17400*/  FMUL.FTZ R4, R24, 16777216 ;  /* 0x4b80000018047820 */ /* 0x000fe20000410000 */
[----:B------:R-:W-:-:S07]  /*17410*/  FMUL.FTZ R5, R5, 16777216 ;  /* 0x4b80000005057820 */ /* 0x000fce0000410000 */
.L_x_9769:
[----:B------:R-:W-:Y:S05]  /*17420*/  BSYNC.RELIABLE B0 ;  /* 0x0000000000007941 */ /* 0x000fea0003800100 */
.L_x_9757:
        /* <DEDUP_REMOVED lines=20> */
.L_x_9772:
[----:B------:R-:W-:Y:S05]  /*17570*/  BSYNC.RECONVERGENT B4 ;  /* 0x0000000000047941 */ /* 0x000fea0003800200 */
.L_x_9771:
        /* <DEDUP_REMOVED lines=29> */
.L_x_9770:
        /* <DEDUP_REMOVED lines=17> */
.L_x_9774:
[----:B------:R-:W-:Y:S05]  /*17860*/  BSYNC.RECONVERGENT B4 ;  /* 0x0000000000047941 */ /* 0x000fea0003800200 */
.L_x_9773:
        /* <DEDUP_REMOVED lines=28> */
.L_x_9761:
[----:B------:R-:W-:Y:S05]  /*17a30*/  BSYNC.RECONVERGENT B3 ;  /* 0x0000000000037941 */ /* 0x000fea0003800200 */
.L_x_9756:
[----:B------:R-:W-:-:S13]  /*17a40*/  ISETP.GE.AND P0, PT, R7, RZ, PT ;  /* 0x000000ff0700720c */ /* 0x000fda0003f06270 */
[----:B------:R-:W-:Y:S01]  /*17a50*/  @P0 FADD.FTZ R10, -R10, -RZ ;  /* 0x800000ff0a0a0221 */ /* 0x000fe20000010100 */
[----:B------:R-:W-:Y:S06]  /*17a60*/  BRA `(.L_x_9741) ;  /* 0x0000000800ec7947 */ /* 0x000fec0003800000 */
.L_x_9744:
[----:B------:R-:W-:Y:S01]  /*17a70*/  FADD.FTZ R0, -R6, 6.1232342629258392722e-17 ;  /* 0x248d313206007421 */ /* 0x000fe20000010100 */
[----:B------:R-:W-:-:S03]  /*17a80*/  FADD.FTZ R10, -R7, -RZ ;  /* 0x800000ff070a7221 */ /* 0x000fc60000010100 */
[----:B------:R-:W-:Y:S01]  /*17a90*/  FADD.FTZ R0, R0, 1.5707963705062866211 ;  /* 0x3fc90fdb00007421 */ /* 0x000fe20000010000 */
[----:B------:R-:W-:Y:S06]  /*17aa0*/  BRA `(.L_x_9741) ;  /* 0x0000000800dc7947 */ /* 0x000fec0003800000 */
.L_x_9743:
[----:B------:R-:W-:Y:S02]  /*17ab0*/  HFMA2 R0, -RZ, RZ, 0, 0 ;  /* 0x00000000ff007431 */ /* 0x000fe400000001ff */
[----:B------:R-:W-:Y:S01]  /*17ac0*/  FADD.FTZ R10, -R7, -RZ ;  /* 0x800000ff070a7221 */ /* 0x000fe20000010100 */
[----:B------:R-:W-:Y:S06]  /*17ad0*/  BRA `(.L_x_9741) ;  /* 0x0000000800d07947 */ /* 0x000fec0003800000 */
.L_x_9742:
        /* <DEDUP_REMOVED lines=26> */
.L_x_9779:
[----:B------:R-:W-:Y:S05]  /*17c80*/  BSYNC.RECONVERGENT B4 ;  /* 0x0000000000047941 */ /* 0x000fea0003800200 */
.L_x_9778:
        /* <DEDUP_REMOVED lines=29> */
.L_x_9777:
        /* <DEDUP_REMOVED lines=28> */
.L_x_9782:
[----:B------:R-:W-:Y:S05]  /*18020*/  BSYNC.RECONVERGENT B4 ;  /* 0x0000000000047941 */ /* 0x000fea0003800200 */
.L_x_9781:
        /* <DEDUP_REMOVED lines=29> */
.L_x_9776:
        /* <DEDUP_REMOVED lines=33> */
.L_x_9784:
[----:B------:R-:W-:Y:S05]  /*18410*/  BSYNC.RECONVERGENT B4 ;  /* 0x0000000000047941 */ /* 0x000fea0003800200 */
.L_x_9783:
        /* <DEDUP_REMOVED lines=27> */
.L_x_9780:
[----:B------:R-:W-:Y:S05]  /*185d0*/  BSYNC.RECONVERGENT B3 ;  /* 0x0000000000037941 */ /* 0x000fea0003800200 */
.L_x_9775:
[----:B------:R-:W-:Y:S01]  /*185e0*/  ISETP.GE.AND P0, PT, R7, RZ, PT ;  /* 0x000000ff0700720c */ /* 0x000fe20003f06270 */
[----:B------:R-:W-:Y:S01]  /*185f0*/  FADD.FTZ R10, R10, 0.69314718246459960938 ;  /* 0x3f3172180a0a7421 */ /* 0x000fe20000010000 */
[----:B------:R-:W-:-:S11]  /*18600*/  FADD.FTZ R0, |R0|, -RZ ;  /* 0x800000ff00007221 */ /* 0x000fd60000010200 */
[----:B------:R-:W-:-:S07]  /*18610*/  @P0 FADD.FTZ R10, -R10, -RZ ;  /* 0x800000ff0a0a0221 */ /* 0x000fce0000010100 */
.L_x_9741:
[----:B------:R-:W-:Y:S05]  /*18620*/  BSYNC.RECONVERGENT B2 ;  /* 0x0000000000027941 */ /* 0x000fea0003800200 */
.L_x_9739:
        /* <DEDUP_REMOVED lines=14> */
.L_x_9786:
[----:B------:R-:W-:Y:S05]  /*18710*/  BSYNC.RECONVERGENT B0 ;  /* 0x0000000000007941 */ /* 0x000fea0003800200 */
.L_x_9785:
        /* <DEDUP_REMOVED lines=20> */
.L_x_9788:
        /* <DEDUP_REMOVED lines=69> */
.L_x_9798:
[----:B------:R-:W-:-:S04]  /*18cb0*/  FADD.FTZ R4, -R0, R7 ;  /* 0x0000000700047221 */ /* 0x000fc80000010100 */
[----:B------:R-:W-:-:S07]  /*18cc0*/  FMUL.FTZ R4, R4, 0.5 ;  /* 0x3f00000004047820 */ /* 0x000fce0000410000 */
.L_x_9799:
[----:B------:R-:W-:Y:S05]  /*18cd0*/  BSYNC.RECONVERGENT B1 ;  /* 0x0000000000017941 */ /* 0x000fea0003800200 */
.L_x_9797:
        /* <DEDUP_REMOVED lines=11> */
.L_x_9801:
[----:B------:R-:W-:-:S04]  /*18d90*/  FADD.FTZ R27, R2, -R27 ;  /* 0x8000001b021b7221 */ /* 0x000fc80000010000 */
[----:B------:R-:W-:-:S07]  /*18da0*/  FMUL.FTZ R27, R27, 0.5 ;  /* 0x3f0000001b1b7820 */ /* 0x000fce0000410000 */
.L_x_9802:
[----:B------:R-:W-:Y:S05]  /*18db0*/  BSYNC.RECONVERGENT B1 ;  /* 0x0000000000017941 */ /* 0x000fea0003800200 */
.L_x_9800:
        /* <DEDUP_REMOVED lines=35> */
.L_x_9796:
        /* <DEDUP_REMOVED lines=35> */
.L_x_9803:
[----:B------:R-:W-:-:S04]  /*19220*/  FADD.FTZ R27, -R6, 1 ;  /* 0x3f800000061b7421 */ /* 0x000fc80000010100 */
[----:B------:R-:W-:-:S06]  /*19230*/  FMUL.FTZ R4, R0, R27 ;  /* 0x0000001b00047220 */ /* 0x000fcc0000410000 */
[----:B------:R-:W0:Y:S08]  /*19240*/  MUFU.SQRT R4, R4 ;  /* 0x0000000400047308 */ /* 0x000e300000002000 */
[----:B0-----:R-:W0:Y:S02]  /*19250*/  MUFU.RCP R26, R4 ;  /* 0x00000004001a7308 */ /* 0x001e240000001000 */
[----:B0-----:R-:W-:Y:S01]  /*19260*/  FMUL.FTZ R26, |R21|, R26 ;  /* 0x0000001a151a7220 */ /* 0x001fe20000410200 */
[----:B------:R-:W-:Y:S06]  /*19270*/  BRA `(.L_x_9794) ;  /* 0x0000000000047947 */ /* 0x000fec0003800000 */
.L_x_9795:
[----:B------:R0:W1:Y:S02]  /*19280*/  MUFU.SQRT R26, R3 ;  /* 0x00000003001a7308 */ /* 0x0000640000002000 */
.L_x_9794:
[----:B------:R-:W-:Y:S05]  /*19290*/  BSYNC.RECONVERGENT B0 ;  /* 0x0000000000007941 */ /* 0x000fea0003800200 */
.L_x_9793:
        /* <DEDUP_REMOVED lines=41> */
.L_x_9808:
        /* <DEDUP_REMOVED lines=28> */
.L_x_9807:
        /* <DEDUP_REMOVED lines=23> */
.L_x_9814:
[----:B------:R-:W-:-:S04]  /*19860*/  FADD.FTZ R2, -R5, R2 ;  /* 0x0000000205027221 */ /* 0x000fc80000010100 */
[----:B0-----:R-:W-:-:S07]  /*19870*/  FMUL.FTZ R3, R2, 0.5 ;  /* 0x3f00000002037820 */ /* 0x001fce0000410000 */
.L_x_9815:
[----:B------:R-:W-:Y:S05]  /*19880*/  BSYNC.RECONVERGENT B4 ;  /* 0x0000000000047941 */ /* 0x000fea0003800200 */
.L_x_9813:
[----:B------:R-:W-:Y:S01]  /*19890*/  FADD.FTZ R0, R3, R0 ;  /* 0x0000000003007221 */ /* 0x000fe20000010000 */
[----:B------:R-:W-:-:S04]  /*198a0*/  FADD.FTZ R25, R6, R25 ;  /* 0x0000001906197221 */ /* 0x000fc80000010000 */
[----:B------:R-:W-:-:S04]  /*198b0*/  FMUL.FTZ R0, R0, R25 ;  /* 0x0000001900007220 */ /* 0x000fc80000410000 */
[----:B------:R0:W1:Y:S01]  /*198c0*/  MUFU.SQRT R5, R0 ;  /* 0x0000000000057308 */ /* 0x0000620000002000 */
[----:B------:R-:W-:Y:S05]  /*198d0*/  BRA `(.L_x_9816) ;  /* 0x0000000000487947 */ /* 0x000fea0003800000 */
.L_x_9812:
        /* <DEDUP_REMOVED lines=12> */
.L_x_9811:
[----:B------:R-:W-:Y:S01]  /*199a0*/  FADD.FTZ R0, R25, 1 ;  /* 0x3f80000019007421 */ /* 0x000fe20000010000 */
[----:B0-----:R-:W-:Y:S01]  /*199b0*/  MUFU.SQRT R3, R3 ;  /* 0x0000000300037308 */ /* 0x001fe20000002000 */
[----:B------:R-:W-:Y:S02]  /*199c0*/  HFMA2 R6, -RZ, RZ, 1.875, 0 ;  /* 0x3f800000ff067431 */ /* 0x000fe400000001ff */
[----:B------:R-:W-:-:S06]  /*199d0*/  FMUL.FTZ R0, R0, 0.5 ;  /* 0x3f00000000007820 */ /* 0x000fcc0000410000 */
[----:B------:R-:W0:Y:S02]  /*199e0*/  MUFU.SQRT R0, R0 ;  /* 0x0000000000007308 */ /* 0x000e240000002000 */
[----:B0-----:R-:W-:-:S07]  /*199f0*/  FMUL.FTZ R5, R3, R0 ;  /* 0x0000000003057220 */ /* 0x001fce0000410000 */
.L_x_9816:
[----:B------:R-:W-:Y:S05]  /*19a00*/  BSYNC.RECONVERGENT B1 ;  /* 0x0000000000017941 */ /* 0x000fea0003800200 */
.L_x_9810:
[----:B------:R-:W-:Y:S05]  /*19a10*/  BRA `(.L_x_9817) ;  /* 0x0000000000087947 */ /* 0x000fea0003800000 */
.L_x_9806:
[----:B------:R-:W-:Y:S01]  /*19a20*/  FMUL.FTZ R5, R25, 16777216 ;  /* 0x4b80000019057820 */ /* 0x000fe20000410000 */
[----:B------:R-:W-:-:S07]  /*19a30*/  FMUL.FTZ R6, R6, 16777216 ;  /* 0x4b80000006067820 */ /* 0x000fce0000410000 */
.L_x_9817:
[----:B------:R-:W-:Y:S05]  /*19a40*/  BSYNC.RELIABLE B0 ;  /* 0x0000000000007941 */ /* 0x000fea0003800100 */
.L_x_9805:
        /* <DEDUP_REMOVED lines=20> */
.L_x_9820:
[----:B------:R-:W-:Y:S05]  /*19b90*/  BSYNC.RECONVERGENT B4 ;  /* 0x0000000000047941 */ /* 0x000fea0003800200 */
.L_x_9819:
        /* <DEDUP_REMOVED lines=29> */
.L_x_9818:
        /* <DEDUP_REMOVED lines=17> */
.L_x_9822:
[----:B------:R-:W-:Y:S05]  /*19e80*/  BSYNC.RECONVERGENT B4 ;  /* 0x0000000000047941 */ /* 0x000fea0003800200 */
.L_x_9821:
        /* <DEDUP_REMOVED lines=28> */
.L_x_9809:
[----:B------:R-:W-:Y:S05]  /*1a050*/  BSYNC.RECONVERGENT B3 ;  /* 0x0000000000037941 */ /* 0x000fea0003800200 */
.L_x_9804:
[----:B------:R-:W-:-:S13]  /*1a060*/  ISETP.GE.AND P0, PT, R21, RZ, PT ;  /* 0x000000ff1500720c */ /* 0x000fda0003f06270 */
[----:B------:R-:W-:Y:S01]  /*1a070*/  @P0 FADD.FTZ R4, -R4, -RZ ;  /* 0x800000ff04040221 */ /* 0x000fe20000010100 */
[----:B------:R-:W-:Y:S06]  /*1a080*/  BRA `(.L_x_9789) ;  /* 0x0000000800ec7947 */ /* 0x000fec0003800000 */
.L_x_9792:
[----:B------:R-:W-:Y:S01]  /*1a090*/  FADD.FTZ R0, -R20, 6.1232342629258392722e-17 ;  /* 0x248d313214007421 */ /* 0x000fe20000010100 */
[----:B------:R-:W-:-:S03]  /*1a0a0*/  FADD.FTZ R4, -R21, -RZ ;  /* 0x800000ff15047221 */ /* 0x000fc60000010100 */
[----:B------:R-:W-:Y:S01]  /*1a0b0*/  FADD.FTZ R0, R0, 1.5707963705062866211 ;  /* 0x3fc90fdb00007421 */ /* 0x000fe20000010000 */
[----:B------:R-:W-:Y:S06]  /*1a0c0*/  BRA `(.L_x_9789) ;  /* 0x0000000800dc7947 */ /* 0x000fec0003800000 */
.L_x_9791:
[----:B------:R-:W-:Y:S02]  /*1a0d0*/  HFMA2 R0, -RZ, RZ, 0, 0 ;  /* 0x00000000ff007431 */ /* 0x000fe400000001ff */
[----:B------:R-:W-:Y:S01]  /*1a0e0*/  FADD.FTZ R4, -R21, -RZ ;  /* 0x800000ff15047221 */ /* 0x000fe20000010100 */
[----:B------:R-:W-:Y:S06]  /*1a0f0*/  BRA `(.L_x_9789) ;  /* 0x0000000800d07947 */ /* 0x000fec0003800000 */
.L_x_9790:
        /* <DEDUP_REMOVED lines=26> */
.L_x_9827:
[----:B------:R-:W-:Y:S05]  /*1a2a0*/  BSYNC.RECONVERGENT B4 ;  /* 0x0000000000047941 */ /* 0x000fea0003800200 */
.L_x_9826:
        /* <DEDUP_REMOVED lines=29> */
.L_x_9825:
        /* <DEDUP_REMOVED lines=28> */
.L_x_9830:
[----:B------:R-:W-:Y:S05]  /*1a640*/  BSYNC.RECONVERGENT B4 ;  /* 0x0000000000047941 */ /* 0x000fea0003800200 */
.L_x_9829:
        /* <DEDUP_REMOVED lines=29> */
.L_x_9824:
        /* <DEDUP_REMOVED lines=32> */
[----:B-----5:R-:W-:Y:S05]  /*1aa20*/  CALL.REL.NOINC `($__internal_20_$__cuda_sm3x_div_rn_ftz_f32_slowpath) ;  /* 0x000000c000847944 */ /* 0x020fea0003c00000 */
.L_x_9832:
[----:B------:R-:W-:Y:S05]  /*1aa30*/  BSYNC.RECONVERGENT B4 ;  /* 0x0000000000047941 */ /* 0x000fea0003800200 */
.L_x_9831:
        /* <DEDUP_REMOVED lines=27> */
.L_x_9828:
[----:B------:R-:W-:Y:S05]  /*1abf0*/  BSYNC.RECONVERGENT B3 ;  /* 0x0000000000037941 */ /* 0x000fea0003800200 */
.L_x_9823:
[----:B------:R-:W-:Y:S01]  /*1ac00*/  ISETP.GE.AND P0, PT, R21, RZ, PT ;  /* 0x000000ff1500720c */ /* 0x000fe20003f06270 */
[----:B------:R-:W-:Y:S01]  /*1ac10*/  FADD.FTZ R4, R4, 0.69314718246459960938 ;  /* 0x3f31721804047421 */ /* 0x000fe20000010000 */
[----:B------:R-:W-:-:S11]  /*1ac20*/  FADD.FTZ R0, |R0|, -RZ ;  /* 0x800000ff00007221 */ /* 0x000fd60000010200 */
[----:B------:R-:W-:-:S07]  /*1ac30*/  @P0 FADD.FTZ R4, -R4, -RZ ;  /* 0x800000ff04040221 */ /* 0x000fce0000010100 */
.L_x_9789:
[----:B------:R-:W-:Y:S05]  /*1ac40*/  BSYNC.RECONVERGENT B2 ;  /* 0x0000000000027941 */ /* 0x000fea0003800200 */
.L_x_9787:
        /* <DEDUP_REMOVED lines=14> */
.L_x_9834:
[----:B------:R-:W-:Y:S05]  /*1ad30*/  BSYNC.RECONVERGENT B0 ;  /* 0x0000000000007941 */ /* 0x000fea0003800200 */
.L_x_9833:
        /* <DEDUP_REMOVED lines=20> */
.L_x_9836:
        /* <DEDUP_REMOVED lines=69> */
.L_x_9846:
[----:B------:R-:W-:-:S04]  /*1b2d0*/  FADD.FTZ R6, -R0, R21 ;  /* 0x0000001500067221 */ /* 0x000fc80000010100 */
[----:B------:R-:W-:-:S07]  /*1b2e0*/  FMUL.FTZ R6, R6, 0.5 ;  /* 0x3f00000006067820 */ /* 0x000fce0000410000 */
.L_x_9847:
[----:B------:R-:W-:Y:S05]  /*1b2f0*/  BSYNC.RECONVERGENT B1 ;  /* 0x0000000000017941 */ /* 0x000fea0003800200 */
.L_x_9845:
        /* <DEDUP_REMOVED lines=11> */
.L_x_9849:
[----:B------:R-:W-:-:S04]  /*1b3b0*/  FADD.FTZ R27, R2, -R27 ;  /* 0x8000001b021b7221 */ /* 0x000fc80000010000 */
[----:B------:R-:W-:-:S07]  /*1b3c0*/  FMUL.FTZ R27, R27, 0.5 ;  /* 0x3f0000001b1b7820 */ /* 0x000fce0000410000 */
.L_x_9850:
[----:B------:R-:W-:Y:S05]  /*1b3d0*/  BSYNC.RECONVERGENT B1 ;  /* 0x0000000000017941 */ /* 0x000fea0003800200 */
.L_x_9848:
        /* <DEDUP_REMOVED lines=35> */
.L_x_9844:
        /* <DEDUP_REMOVED lines=35> */
.L_x_9851:
[----:B------:R-:W-:-:S04]  /*1b840*/  FADD.FTZ R27, -R20, 1 ;  /* 0x3f800000141b7421 */ /* 0x000fc80000010100 */
[----:B------:R-:W-:-:S06]  /*1b850*/  FMUL.FTZ R6, R0, R27 ;  /* 0x0000001b00067220 */ /* 0x000fcc0000410000 */
[----:B------:R-:W0:Y:S08]  /*1b860*/  MUFU.SQRT R6, R6 ;  /* 0x0000000600067308 */ /* 0x000e300000002000 */
[----:B0-----:R-:W0:Y:S02]  /*1b870*/  MUFU.RCP R26, R6 ;  /* 0x00000006001a7308 */ /* 0x001e240000001000 */
[----:B0-----:R-:W-:Y:S01]  /*1b880*/  FMUL.FTZ R26, |R23|, R26 ;  /* 0x0000001a171a7220 */ /* 0x001fe20000410200 */
[----:B------:R-:W-:Y:S06]  /*1b890*/  BRA `(.L_x_9842) ;  /* 0x0000000000047947 */ /* 0x000fec0003800000 */
.L_x_9843:
[----:B------:R0:W1:Y:S02]  /*1b8a0*/  MUFU.SQRT R26, R3 ;  /* 0x00000003001a7308 */ /* 0x0000640000002000 */
.L_x_9842:
[----:B------:R-:W-:Y:S05]  /*1b8b0*/  BSYNC.RECONVERGENT B0 ;  /* 0x0000000000007941 */ /* 0x000fea0003800200 */
.L_x_9841:
        /* <DEDUP_REMOVED lines=41> */
.L_x_9856:
        /* <DEDUP_REMOVED lines=28> */
.L_x_9855:
        /* <DEDUP_REMOVED lines=23> */
.L_x_9862:
[----:B------:R-:W-:-:S04]  /*1be80*/  FADD.FTZ R2, -R7, R2 ;  /* 0x0000000207027221 */ /* 0x000fc80000010100 */
[----:B0-----:R-:W-:-:S07]  /*1be90*/  FMUL.FTZ R3, R2, 0.5 ;  /* 0x3f00000002037820 */ /* 0x001fce0000410000 */
.L_x_9863:
[----:B------:R-:W-:Y:S05]  /*1bea0*/  BSYNC.RECONVERGENT B4 ;  /* 0x0000000000047941 */ /* 0x000fea0003800200 */
.L_x_9861:
[----:B------:R-:W-:Y:S01]  /*1beb0*/  FADD.FTZ R0, R3, R0 ;  /* 0x0000000003007221 */ /* 0x000fe20000010000 */
[----:B------:R-:W-:-:S04]  /*1bec0*/  FADD.FTZ R25, R20, R25 ;  /* 0x0000001914197221 */ /* 0x000fc80000010000 */
[----:B------:R-:W-:-:S04]  /*1bed0*/  FMUL.FTZ R0, R0, R25 ;  /* 0x0000001900007220 */ /* 0x000fc80000410000 */
[----:B------:R0:W1:Y:S01]  /*1bee0*/  MUFU.SQRT R7, R0 ;  /* 0x0000000000077308 */ /* 0x0000620000002000 */
[----:B------:R-:W-:Y:S05]  /*1bef0*/  BRA `(.L_x_9864) ;  /* 0x0000000000487947 */ /* 0x000fea0003800000 */
.L_x_9860:
        /* <DEDUP_REMOVED lines=12> */
.L_x_9859:
[----:B------:R-:W-:Y:S01]  /*1bfc0*/  FADD.FTZ R0, R25, 1 ;  /* 0x3f80000019007421 */ /* 0x000fe20000010000 */
[----:B0-----:R-:W-:Y:S01]  /*1bfd0*/  MUFU.SQRT R3, R3 ;  /* 0x0000000300037308 */ /* 0x001fe20000002000 */
[----:B------:R-:W-:Y:S02]  /*1bfe0*/  HFMA2 R20, -RZ, RZ, 1.875, 0 ;  /* 0x3f800000ff147431 */ /* 0x000fe400000001ff */
[----:B------:R-:W-:-:S06]  /*1bff0*/  FMUL.FTZ R0, R0, 0.5 ;  /* 0x3f00000000007820 */ /* 0x000fcc0000410000 */
[----:B------:R-:W0:Y:S02]  /*1c000*/  MUFU.SQRT R0, R0 ;  /* 0x0000000000007308 */ /* 0x000e240000002000 */
[----:B0-----:R-:W-:-:S07]  /*1c010*/  FMUL.FTZ R7, R3, R0 ;  /* 0x0000000003077220 */ /* 0x001fce0000410000 */
.L_x_9864:
[----:B------:R-:W-:Y:S05]  /*1c020*/  BSYNC.RECONVERGENT B1 ;  /* 0x0000000000017941 */ /* 0x000fea0003800200 */
.L_x_9858:
[----:B------:R-:W-:Y:S05]  /*1c030*/  BRA `(.L_x_9865) ;  /* 0x0000000000087947 */ /* 0x000fea0003800000 */
.L_x_9854:
[----:B------:R-:W-:Y:S01]  /*1c040*/  FMUL.FTZ R7, R25, 16777216 ;  /* 0x4b80000019077820 */ /* 0x000fe20000410000 */
[----:B------:R-:W-:-:S07]  /*1c050*/  FMUL.FTZ R20, R20, 16777216 ;  /* 0x4b80000014147820 */ /* 0x000fce0000410000 */
.L_x_9865:
[----:B------:R-:W-:Y:S05]  /*1c060*/  BSYNC.RELIABLE B0 ;  /* 0x0000000000007941 */ /* 0x000fea0003800100 */
.L_x_9853:
        /* <DEDUP_REMOVED lines=20> */
.L_x_9868:
[----:B------:R-:W-:Y:S05]  /*1c1b0*/  BSYNC.RECONVERGENT B4 ;  /* 0x0000000000047941 */ /* 0x000fea0003800200 */
.L_x_9867:
        /* <DEDUP_REMOVED lines=29> */
.L_x_9866:
        /* <DEDUP_REMOVED lines=17> */
.L_x_9870:
[----:B------:R-:W-:Y:S05]  /*1c4a0*/  BSYNC.RECONVERGENT B4 ;  /* 0x0000000000047941 */ /* 0x000fea0003800200 */
.L_x_9869:
        /* <DEDUP_REMOVED lines=28> */
.L_x_9857:
[----:B------:R-:W-:Y:S05]  /*1c670*/  BSYNC.RECONVERGENT B3 ;  /* 0x0000000000037941 */ /* 0x000fea0003800200 */
.L_x_9852:
[----:B------:R-:W-:-:S13]  /*1c680*/  ISETP.GE.AND P0, PT, R23, RZ, PT ;  /* 0x000000ff1700720c */ /* 0x000fda0003f06270 */
[----:B------:R-:W-:Y:S01]  /*1c690*/  @P0 FADD.FTZ R6, -R6, -RZ ;  /* 0x800000ff06060221 */ /* 0x000fe20000010100 */
[----:B------:R-:W-:Y:S06]  /*1c6a0*/  BRA `(.L_x_9837) ;  /* 0x0000000800ec7947 */ /* 0x000fec0003800000 */
.L_x_9840:
[----:B------:R-:W-:Y:S01]  /*1c6b0*/  FADD.FTZ R0, -R22, 6.1232342629258392722e-17 ;  /* 0x248d313216007421 */ /* 0x000fe20000010100 */
[----:B------:R-:W-:-:S03]  /*1c6c0*/  FADD.FTZ R6, -R23, -RZ ;  /* 0x800000ff17067221 */ /* 0x000fc60000010100 */
[----:B------:R-:W-:Y:S01]  /*1c6d0*/  FADD.FTZ R0, R0, 1.5707963705062866211 ;  /* 0x3fc90fdb00007421 */ /* 0x000fe20000010000 */
[----:B------:R-:W-:Y:S06]  /*1c6e0*/  BRA `(.L_x_9837) ;  /* 0x0000000800dc7947 */ /* 0x000fec0003800000 */
.L_x_9839:
[----:B------:R-:W-:Y:S02]  /*1c6f0*/  HFMA2 R0, -RZ, RZ, 0, 0 ;  /* 0x00000000ff007431 */ /* 0x000fe400000001ff */
[----:B------:R-:W-:Y:S01]  /*1c700*/  FADD.FTZ R6, -R23, -RZ ;  /* 0x800000ff17067221 */ /* 0x000fe20000010100 */
[----:B------:R-:W-:Y:S06]  /*1c710*/  BRA `(.L_x_9837) ;  /* 0x0000000800d07947 */ /* 0x000fec0003800000 */
.L_x_9838:
        /* <DEDUP_REMOVED lines=26> */
.L_x_9875:
[----:B------:R-:W-:Y:S05]  /*1c8c0*/  BSYNC.RECONVERGENT B4 ;  /* 0x0000000000047941 */ /* 0x000fea0003800200 */
.L_x_9874:
        /* <DEDUP_REMOVED lines=29> */
.L_x_9873:
        /* <DEDUP_REMOVED lines=28> */
.L_x_9878:
[----:B------:R-:W-:Y:S05]  /*1cc60*/  BSYNC.RECONVERGENT B4 ;  /* 0x0000000000047941 */ /* 0x000fea0003800200 */
.L_x_9877:
        /* <DEDUP_REMOVED lines=29> */
.L_x_9872:
        /* <DEDUP_REMOVED lines=33> */
.L_x_9880:
[----:B------:R-:W-:Y:S05]  /*1d050*/  BSYNC.RECONVERGENT B4 ;  /* 0x0000000000047941 */ /* 0x000fea0003800200 */
.L_x_9879:
        /* <DEDUP_REMOVED lines=27> */
.L_x_9876:
[----:B------:R-:W-:Y:S05]  /*1d210*/  BSYNC.RECONVERGENT B3 ;  /* 0x0000000000037941 */ /* 0x000fea0003800200 */
.L_x_9871:
[----:B------:R-:W-:Y:S01]  /*1d220*/  ISETP.GE.AND P0, PT, R23, RZ, PT ;  /* 0x000000ff1700720c */ /* 0x000fe20003f06270 */
[----:B------:R-:W-:Y:S01]  /*1d230*/  FADD.FTZ R6, R6, 0.69314718246459960938 ;  /* 0x3f31721806067421 */ /* 0x000fe20000010000 */
[----:B------:R-:W-:-:S11]  /*1d240*/  FADD.FTZ R0, |R0|, -RZ ;  /* 0x800000ff00007221 */ /* 0x000fd60000010200 */
[----:B------:R-:W-:-:S07]  /*1d250*/  @P0 FADD.FTZ R6, -R6, -RZ ;  /* 0x800000ff06060221 */ /* 0x000fce0000010100 */
.L_x_9837:
[----:B------:R-:W-:Y:S05]  /*1d260*/  BSYNC.RECONVERGENT B2 ;  /* 0x0000000000027941 */ /* 0x000fea0003800200 */
.L_x_9835:
        /* <DEDUP_REMOVED lines=14> */
.L_x_9882:
[----:B------:R-:W-:Y:S05]  /*1d350*/  BSYNC.RECONVERGENT B0 ;  /* 0x0000000000007941 */ /* 0x000fea0003800200 */
.L_x_9881:
        /* <DEDUP_REMOVED lines=20> */
.L_x_9884:
        /* <DEDUP_REMOVED lines=69> */
.L_x_9894:
[----:B------:R-:W-:-:S04]  /*1d8f0*/  FADD.FTZ R20, -R0, R23 ;  /* 0x0000001700147221 */ /* 0x000fc80000010100 */
[----:B------:R-:W-:-:S07]  /*1d900*/  FMUL.FTZ R20, R20, 0.5 ;  /* 0x3f00000014147820 */ /* 0x000fce0000410000 */
.L_x_9895:
[----:B------:R-:W-:Y:S05]  /*1d910*/  BSYNC.RECONVERGENT B1 ;  /* 0x0000000000017941 */ /* 0x000fea0003800200 */
.L_x_9893:
        /* <DEDUP_REMOVED lines=11> */
.L_x_9897:
[----:B------:R-:W-:-:S04]  /*1d9d0*/  FADD.FTZ R27, R2, -R27 ;  /* 0x8000001b021b7221 */ /* 0x000fc80000010000 */
[----:B------:R-:W-:-:S07]  /*1d9e0*/  FMUL.FTZ R27, R27, 0.5 ;  /* 0x3f0000001b1b7820 */ /* 0x000fce0000410000 */
.L_x_9898:
[----:B------:R-:W-:Y:S05]  /*1d9f0*/  BSYNC.RECONVERGENT B1 ;  /* 0x0000000000017941 */ /* 0x000fea0003800200 */
.L_x_9896:
        /* <DEDUP_REMOVED lines=35> */
.L_x_9892:
        /* <DEDUP_REMOVED lines=35> */
.L_x_9899:
[----:B------:R-:W-:-:S04]  /*1de60*/  FADD.FTZ R27, -R22, 1 ;  /* 0x3f800000161b7421 */ /* 0x000fc80000010100 */
[----:B------:R-:W-:-:S06]  /*1de70*/  FMUL.FTZ R20, R0, R27 ;  /* 0x0000001b00147220 */ /* 0x000fcc0000410000 */
[----:B------:R-:W0:Y:S08]  /*1de80*/  MUFU.SQRT R20, R20 ;  /* 0x0000001400147308 */ /* 0x000e300000002000 */
[----:B0-----:R-:W0:Y:S02]  /*1de90*/  MUFU.RCP R26, R20 ;  /* 0x00000014001a7308 */ /* 0x001e240000001000 */
[----:B0-----:R-:W-:Y:S01]  /*1dea0*/  FMUL.FTZ R26, |R17|, R26 ;  /* 0x0000001a111a7220 */ /* 0x001fe20000410200 */
[----:B------:R-:W-:Y:S06]  /*1deb0*/  BRA `(.L_x_9890) ;  /* 0x0000000000047947 */ /* 0x000fec0003800000 */
.L_x_9891:
[----:B------:R0:W1:Y:S02]  /*1dec0*/  MUFU.SQRT R26, R3 ;  /* 0x00000003001a7308 */ /* 0x0000640000002000 */
.L_x_9890:
[----:B------:R-:W-:Y:S05]  /*1ded0*/  BSYNC.RECONVERGENT B0 ;  /* 0x0000000000007941 */ /* 0x000fea0003800200 */
.L_x_9889:
        /* <DEDUP_REMOVED lines=41> */
.L_x_9904:
        /* <DEDUP_REMOVED lines=28> */
.L_x_9903:
        /* <DEDUP_REMOVED lines=23> */
.L_x_9910:
[----:B------:R-:W-:-:S04]  /*1e4a0*/  FADD.FTZ R2, -R21, R2 ;  /* 0x0000000215027221 */ /* 0x000fc80000010100 */
[----:B0-----:R-:W-:-:S07]  /*1e4b0*/  FMUL.FTZ R3, R2, 0.5 ;  /* 0x3f00000002037820 */ /* 0x001fce0000410000 */
.L_x_9911:
[----:B------:R-:W-:Y:S05]  /*1e4c0*/  BSYNC.RECONVERGENT B4 ;  /* 0x0000000000047941 */ /* 0x000fea0003800200 */
.L_x_9909:
[----:B------:R-:W-:Y:S01]  /*1e4d0*/  FADD.FTZ R0, R3, R0 ;  /* 0x0000000003007221 */ /* 0x000fe20000010000 */
[----:B------:R-:W-:-:S04]  /*1e4e0*/  FADD.FTZ R25, R22, R25 ;  /* 0x0000001916197221 */ /* 0x000fc80000010000 */
[----:B------:R-:W-:-:S04]  /*1e4f0*/  FMUL.FTZ R0, R0, R25 ;  /* 0x0000001900007220 */ /* 0x000fc80000410000 */
[----:B------:R0:W1:Y:S01]  /*1e500*/  MUFU.SQRT R21, R0 ;  /* 0x0000000000157308 */ /* 0x0000620000002000 */
[----:B------:R-:W-:Y:S05]  /*1e510*/  BRA `(.L_x_9912) ;  /* 0x0000000000487947 */ /* 0x000fea0003800000 */
.L_x_9908:
        /* <DEDUP_REMOVED lines=12> */
.L_x_9907:
[----:B------:R-:W-:Y:S01]  /*1e5e0*/  FADD.FTZ R0, R25, 1 ;  /* 0x3f80000019007421 */ /* 0x000fe20000010000 */
[----:B0-----:R-:W-:Y:S01]  /*1e5f0*/  MUFU.SQRT R3, R3 ;  /* 0x0000000300037308 */ /* 0x001fe20000002000 */
[----:B------:R-:W-:Y:S02]  /*1e600*/  HFMA2 R22, -RZ, RZ, 1.875, 0 ;  /* 0x3f800000ff167431 */ /* 0x000fe400000001ff */
[----:B------:R-:W-:-:S06]  /*1e610*/  FMUL.FTZ R0, R0, 0.5 ;  /* 0x3f00000000007820 */ /* 0x000fcc0000410000 */
[----:B------:R-:W0:Y:S02]  /*1e620*/  MUFU.SQRT R0, R0 ;  /* 0x0000000000007308 */ /* 0x000e240000002000 */
[----:B0-----:R-:W-:-:S07]  /*1e630*/  FMUL.FTZ R21, R3, R0 ;  /* 0x0000000003157220 */ /* 0x001fce0000410000 */
.L_x_9912:
[----:B------:R-:W-:Y:S05]  /*1e640*/  BSYNC.RECONVERGENT B1 ;  /* 0x0000000000017941 */ /* 0x000fea0003800200 */
.L_x_9906:
[----:B------:R-:W-:Y:S05]  /*1e650*/  BRA `(.L_x_9913) ;  /* 0x0000000000087947 */ /* 0x000fea0003800000 */
.L_x_9902:
[----:B------:R-:W-:Y:S01]  /*1e660*/  FMUL.FTZ R21, R25, 16777216 ;  /* 0x4b80000019157820 */ /* 0x000fe20000410000 */
[----:B------:R-:W-:-:S07]  /*1e670*/  FMUL.FTZ R22, R22, 16777216 ;  /* 0x4b80000016167820 */ /* 0x000fce0000410000 */
.L_x_9913:
[----:B------:R-:W-:Y:S05]  /*1e680*/  BSYNC.RELIABLE B0 ;  /* 0x0000000000007941 */ /* 0x000fea0003800100 */
.L_x_9901:
        /* <DEDUP_REMOVED lines=20> */
.L_x_9916:
[----:B------:R-:W-:Y:S05]  /*1e7d0*/  BSYNC.RECONVERGENT B4 ;  /* 0x0000000000047941 */ /* 0x000fea0003800200 */
.L_x_9915:
        /* <DEDUP_REMOVED lines=29> */
.L_x_9914:
        /* <DEDUP_REMOVED lines=17> */
.L_x_9918:
[----:B------:R-:W-:Y:S05]  /*1eac0*/  BSYNC.RECONVERGENT B4 ;  /* 0x0000000000047941 */ /* 0x000fea0003800200 */
.L_x_9917:
        /* <DEDUP_REMOVED lines=28> */
.L_x_9905:
[----:B------:R-:W-:Y:S05]  /*1ec90*/  BSYNC.RECONVERGENT B3 ;  /* 0x0000000000037941 */ /* 0x000fea0003800200 */
.L_x_9900:
[----:B------:R-:W-:-:S13]  /*1eca0*/  ISETP.GE.AND P0, PT, R17, RZ, PT ;  /* 0x000000ff1100720c */ /* 0x000fda0003f06270 */
[----:B------:R-:W-:Y:S01]  /*1ecb0*/  @P0 FADD.FTZ R20, -R20, -RZ ;  /* 0x800000ff14140221 */ /* 0x000fe20000010100 */
[----:B------:R-:W-:Y:S06]  /*1ecc0*/  BRA `(.L_x_9885) ;  /* 0x0000000800ec7947 */ /* 0x000fec0003800000 */
.L_x_9888:
[----:B------:R-:W-:Y:S01]  /*1ecd0*/  FADD.FTZ R0, -R16, 6.1232342629258392722e-17 ;  /* 0x248d313210007421 */ /* 0x000fe20000010100 */
[----:B------:R-:W-:-:S03]  /*1ece0*/  FADD.FTZ R20, -R17, -RZ ;  /* 0x800000ff11147221 */ /* 0x000fc60000010100 */
[----:B------:R-:W-:Y:S01]  /*1ecf0*/  FADD.FTZ R0, R0, 1.5707963705062866211 ;  /* 0x3fc90fdb00007421 */ /* 0x000fe20000010000 */
[----:B------:R-:W-:Y:S06]  /*1ed00*/  BRA `(.L_x_9885) ;  /* 0x0000000800dc7947 */ /* 0x000fec0003800000 */
.L_x_9887:
[----:B------:R-:W-:Y:S02]  /*1ed10*/  HFMA2 R0, -RZ, RZ, 0, 0 ;  /* 0x00000000ff007431 */ /* 0x000fe400000001ff */
[----:B------:R-:W-:Y:S01]  /*1ed20*/  FADD.FTZ R20, -R17, -RZ ;  /* 0x800000ff11147221 */ /* 0x000fe20000010100 */
[----:B------:R-:W-:Y:S06]  /*1ed30*/  BRA `(.L_x_9885) ;  /* 0x0000000800d07947 */ /* 0x000fec0003800000 */
.L_x_9886:
        /* <DEDUP_REMOVED lines=26> */
.L_x_9923:
[----:B------:R-:W-:Y:S05]  /*1eee0*/  BSYNC.RECONVERGENT B4 ;  /* 0x0000000000047941 */ /* 0x000fea0003800200 */
.L_x_9922:
        /* <DEDUP_REMOVED lines=29> */
.L_x_9921:
        /* <DEDUP_REMOVED lines=28> */
.L_x_9926:
[----:B------:R-:W-:Y:S05]  /*1f280*/  BSYNC.RECONVERGENT B4 ;  /* 0x0000000000047941 */ /* 0x000fea0003800200 */
.L_x_9925:
        /* <DEDUP_REMOVED lines=29> */
.L_x_9920:
        /* <DEDUP_REMOVED lines=33> */
.L_x_9928:
[----:B------:R-:W-:Y:S05]  /*1f670*/  BSYNC.RECONVERGENT B4 ;  /* 0x0000000000047941 */ /* 0x000fea0003800200 */
.L_x_9927:
        /* <DEDUP_REMOVED lines=27> */
.L_x_9924:
[----:B------:R-:W-:Y:S05]  /*1f830*/  BSYNC.RECONVERGENT B3 ;  /* 0x0000000000037941 */ /* 0x000fea0003800200 */
.L_x_9919:
[----:B------:R-:W-:Y:S01]  /*1f840*/  ISETP.GE.AND P0, PT, R17, RZ, PT ;  /* 0x000000ff1100720c */ /* 0x000fe20003f06270 */
[----:B------:R-:W-:Y:S01]  /*1f850*/  FADD.FTZ R20, R20, 0.69314718246459960938 ;  /* 0x3f31721814147421 */ /* 0x000fe20000010000 */
[----:B------:R-:W-:-:S11]  /*1f860*/  FADD.FTZ R0, |R0|, -RZ ;  /* 0x800000ff00007221 */ /* 0x000fd60000010200 */
[----:B------:R-:W-:-:S07]  /*1f870*/  @P0 FADD.FTZ R20, -R20, -RZ ;  /* 0x800000ff14140221 */ /* 0x000fce0000010100 */
.L_x_9885:
[----:B------:R-:W-:Y:S05]  /*1f880*/  BSYNC.RECONVERGENT B2 ;  /* 0x0000000000027941 */ /* 0x000fea0003800200 */
.L_x_9883:
        /* <DEDUP_REMOVED lines=14> */
.L_x_9930:
[----:B------:R-:W-:Y:S05]  /*1f970*/  BSYNC.RECONVERGENT B0 ;  /* 0x0000000000007941 */ /* 0x000fea0003800200 */
.L_x_9929:
        /* <DEDUP_REMOVED lines=20> */
.L_x_9932:
        /* <DEDUP_REMOVED lines=69> */
.L_x_9942:
[----:B------:R-:W-:-:S04]  /*1ff10*/  FADD.FTZ R22, -R2, R23 ;  /* 0x0000001702167221 */ /* 0x000fc80000010100 */
[----:B------:R-:W-:-:S07]  /*1ff20*/  FMUL.FTZ R22, R22, 0.5 ;  /* 0x3f00000016167820 */ /* 0x000fce0000410000 */
.L_x_9943:
[----:B------:R-:W-:Y:S05]  /*1ff30*/  BSYNC.RECONVERGENT B1 ;  /* 0x0000000000017941 */ /* 0x000fea0003800200 */
.L_x_9941:
        /* <DEDUP_REMOVED lines=11> */
.L_x_9945:
[----:B------:R-:W-:-:S04]  /*1fff0*/  FADD.FTZ R27, R16, -R25 ;  /* 0x80000019101b7221 */ /* 0x000fc80000010000 */
[----:B------:R-:W-:-:S07]  /*20000*/  FMUL.FTZ R27, R27, 0.5 ;  /* 0x3f0000001b1b7820 */ /* 0x000fce0000410000 */
.L_x_9946:
[----:B------:R-:W-:Y:S05]  /*20010*/  BSYNC.RECONVERGENT B1 ;  /* 0x0000000000017941 */ /* 0x000fea0003800200 */
.L_x_9944:
        /* <DEDUP_REMOVED lines=35> */
.L_x_9940:
        /* <DEDUP_REMOVED lines=35> */
.L_x_9947:
[----:B------:R-:W-:-:S04]  /*20480*/  FADD.FTZ R25, -R17, 1 ;  /* 0x3f80000011197421 */ /* 0x000fc80000010100 */
[----:B------:R-:W-:-:S06]  /*20490*/  FMUL.FTZ R22, R2, R25 ;  /* 0x0000001902167220 */ /* 0x000fcc0000410000 */
[----:B------:R-:W0:Y:S08]  /*204a0*/  MUFU.SQRT R22, R22 ;  /* 0x0000001600167308 */ /* 0x000e300000002000 */
[----:B0-----:R-:W0:Y:S02]  /*204b0*/  MUFU.RCP R26, R22 ;  /* 0x00000016001a7308 */ /* 0x001e240000001000 */
[----:B0-----:R-:W-:Y:S01]  /*204c0*/  FMUL.FTZ R26, |R19|, R26 ;  /* 0x0000001a131a7220 */ /* 0x001fe20000410200 */
[----:B------:R-:W-:Y:S06]  /*204d0*/  BRA `(.L_x_9938) ;  /* 0x0000000000047947 */ /* 0x000fec0003800000 */
.L_x_9939:
[----:B------:R0:W1:Y:S02]  /*204e0*/  MUFU.SQRT R26, R0 ;  /* 0x00000000001a7308 */ /* 0x0000640000002000 */
.L_x_9938:
[----:B------:R-:W-:Y:S05]  /*204f0*/  BSYNC.RECONVERGENT B0 ;  /* 0x0000000000007941 */ /* 0x000fea0003800200 */
.L_x_9937:
        /* <DEDUP_REMOVED lines=41> */
.L_x_9952:
        /* <DEDUP_REMOVED lines=28> */
.L_x_9951:
        /* <DEDUP_REMOVED lines=23> */
.L_x_9958:
[----:B------:R-:W-:-:S04]  /*20ac0*/  FADD.FTZ R3, -R3, R16 ;  /* 0x0000001003037221 */ /* 0x000fc80000010100 */
[----:B------:R-:W-:-:S07]  /*20ad0*/  FMUL.FTZ R23, R3, 0.5 ;  /* 0x3f00000003177820 */ /* 0x000fce0000410000 */
.L_x_9959:
[----:B------:R-:W-:Y:S05]  /*20ae0*/  BSYNC.RECONVERGENT B4 ;  /* 0x0000000000047941 */ /* 0x000fea0003800200 */
.L_x_9957:
[----:B------:R-:W-:Y:S01]  /*20af0*/  FADD.FTZ R0, R23, R0 ;  /* 0x0000000017007221 */ /* 0x000fe20000010000 */
[----:B------:R-:W-:-:S04]  /*20b00*/  FADD.FTZ R3, R17, R24 ;  /* 0x0000001811037221 */ /* 0x000fc80000010000 */
[----:B------:R-:W-:-:S04]  /*20b10*/  FMUL.FTZ R0, R0, R3 ;  /* 0x0000000300007220 */ /* 0x000fc80000410000 */
[----:B------:R1:W2:Y:S01]  /*20b20*/  MUFU.SQRT R16, R0 ;  /* 0x0000000000107308 */ /* 0x0002a20000002000 */
[----:B------:R-:W-:Y:S05]  /*20b30*/  BRA `(.L_x_9960) ;  /* 0x0000000000487947 */ /* 0x000fea0003800000 */
.L_x_9956:
        /* <DEDUP_REMOVED lines=12> */
.L_x_9955:
[----:B------:R-:W-:Y:S01]  /*20c00*/  FADD.FTZ R2, R24, 1 ;  /* 0x3f80000018027421 */ /* 0x000fe20000010000 */
[----:B------:R-:W-:Y:S01]  /*20c10*/  MUFU.SQRT R3, R0 ;  /* 0x0000000000037308 */ /* 0x000fe20000002000 */
[----:B------:R-:W-:Y:S02]  /*20c20*/  HFMA2 R17, -RZ, RZ, 1.875, 0 ;  /* 0x3f800000ff117431 */ /* 0x000fe400000001ff */
[----:B------:R-:W-:-:S06]  /*20c30*/  FMUL.FTZ R2, R2, 0.5 ;  /* 0x3f00000002027820 */ /* 0x000fcc0000410000 */
[----:B------:R-:W1:Y:S02]  /*20c40*/  MUFU.SQRT R2, R2 ;  /* 0x0000000200027308 */ /* 0x000e640000002000 */
[----:B-1----:R-:W-:-:S07]  /*20c50*/  FMUL.FTZ R16, R3, R2 ;  /* 0x0000000203107220 */ /* 0x002fce0000410000 */
.L_x_9960:
[----:B------:R-:W-:Y:S05]  /*20c60*/  BSYNC.RECONVERGENT B1 ;  /* 0x0000000000017941 */ /* 0x000fea0003800200 */
.L_x_9954:
[----:B------:R-:W-:Y:S05]  /*20c70*/  BRA `(.L_x_9961) ;  /* 0x0000000000087947 */ /* 0x000fea0003800000 */
.L_x_9950:
[----:B------:R-:W-:Y:S01]  /*20c80*/  FMUL.FTZ R16, R24, 16777216 ;  /* 0x4b80000018107820 */ /* 0x000fe20000410000 */
[----:B------:R-:W-:-:S07]  /*20c90*/  FMUL.FTZ R17, R17, 16777216 ;  /* 0x4b80000011117820 */ /* 0x000fce0000410000 */
.L_x_9961:
[----:B------:R-:W-:Y:S05]  /*20ca0*/  BSYNC.RELIABLE B0 ;  /* 0x0000000000007941 */ /* 0x000fea0003800100 */
.L_x_9949:
        /* <DEDUP_REMOVED lines=20> */
.L_x_9964:
[----:B------:R-:W-:Y:S05]  /*20df0*/  BSYNC.RECONVERGENT B4 ;  /* 0x0000000000047941 */ /* 0x000fea0003800200 */
.L_x_9963:
        /* <DEDUP_REMOVED lines=29> */
.L_x_9962:
        /* <DEDUP_REMOVED lines=17> */
.L_x_9966:
[----:B------:R-:W-:Y:S05]  /*210e0*/  BSYNC.RECONVERGENT B4 ;  /* 0x0000000000047941 */ /* 0x000fea0003800200 */
.L_x_9965:
        /* <DEDUP_REMOVED lines=28> */
.L_x_9953:
[----:B------:R-:W-:Y:S05]  /*212b0*/  BSYNC.RECONVERGENT B3 ;  /* 0x0000000000037941 */ /* 0x000fea0003800200 */
.L_x_9948:
[----:B------:R-:W-:-:S13]  /*212c0*/  ISETP.GE.AND P0, PT, R19, RZ, PT ;  /* 0x000000ff1300720c */ /* 0x000fda0003f06270 */
[----:B------:R-:W-:Y:S01]  /*212d0*/  @P0 FADD.FTZ R22, -R22, -RZ ;  /* 0x800000ff16160221 */ /* 0x000fe20000010100 */
[----:B------:R-:W-:Y:S06]  /*212e0*/  BRA `(.L_x_9933) ;  /* 0x0000000800ec7947 */ /* 0x000fec0003800000 */
.L_x_9936:
[----:B------:R-:W-:Y:S01]  /*212f0*/  FADD.FTZ R0, -R18, 6.1232342629258392722e-17 ;  /* 0x248d313212007421 */ /* 0x000fe20000010100 */
[----:B------:R-:W-:-:S03]  /*21300*/  FADD.FTZ R22, -R19, -RZ ;  /* 0x800000ff13167221 */ /* 0x000fc60000010100 */
[----:B------:R-:W-:Y:S01]  /*21310*/  FADD.FTZ R0, R0, 1.5707963705062866211 ;  /* 0x3fc90fdb00007421 */ /* 0x000fe20000010000 */
[----:B------:R-:W-:Y:S06]  /*21320*/  BRA `(.L_x_9933) ;  /* 0x0000000800dc7947 */ /* 0x000fec0003800000 */
.L_x_9935:
[----:B------:R-:W-:Y:S02]  /*21330*/  HFMA2 R0, -RZ, RZ, 0, 0 ;  /* 0x00000000ff007431 */ /* 0x000fe400000001ff */
[----:B------:R-:W-:Y:S01]  /*21340*/  FADD.FTZ R22, -R19, -RZ ;  /* 0x800000ff13167221 */ /* 0x000fe20000010100 */
[----:B------:R-:W-:Y:S06]  /*21350*/  BRA `(.L_x_9933) ;  /* 0x0000000800d07947 */ /* 0x000fec0003800000 */
.L_x_9934:
        /* <DEDUP_REMOVED lines=26> */
.L_x_9971:
[----:B------:R-:W-:Y:S05]  /*21500*/  BSYNC.RECONVERGENT B4 ;  /* 0x0000000000047941 */ /* 0x000fea0003800200 */
.L_x_9970:
        /* <DEDUP_REMOVED lines=29> */
.L_x_9969:
        /* <DEDUP_REMOVED lines=28> */
.L_x_9974:
[----:B------:R-:W-:Y:S05]  /*218a0*/  BSYNC.RECONVERGENT B4 ;  /* 0x0000000000047941 */ /* 0x000fea0003800200 */
.L_x_9973:
        /* <DEDUP_REMOVED lines=29> */
.L_x_9968:
        /* <DEDUP_REMOVED lines=33> */
.L_x_9976:
[----:B------:R-:W-:Y:S05]  /*21c90*/  BSYNC.RECONVERGENT B4 ;  /* 0x0000000000047941 */ /* 0x000fea0003800200 */
.L_x_9975:
        /* <DEDUP_REMOVED lines=27> */
.L_x_9972:
[----:B------:R-:W-:Y:S05]  /*21e50*/  BSYNC.RECONVERGENT B3 ;  /* 0x0000000000037941 */ /* 0x000fea0003800200 */
.L_x_9967:
[----:B------:R-:W-:Y:S01]  /*21e60*/  ISETP.GE.AND P0, PT, R19, RZ, PT ;  /* 0x000000ff1300720c */ /* 0x000fe20003f06270 */
[----:B------:R-:W-:Y:S01]  /*21e70*/  FADD.FTZ R22, R22, 0.69314718246459960938 ;  /* 0x3f31721816167421 */ /* 0x000fe20000010000 */
[----:B------:R-:W-:-:S11]  /*21e80*/  FADD.FTZ R0, |R0|, -RZ ;  /* 0x800000ff00007221 */ /* 0x000fd60000010200 */
[----:B------:R-:W-:-:S07]  /*21e90*/  @P0 FADD.FTZ R22, -R22, -RZ ;  /* 0x800000ff16160221 */ /* 0x000fce0000010100 */
.L_x_9933:
[----:B------:R-:W-:Y:S05]  /*21ea0*/  BSYNC.RECONVERGENT B2 ;  /* 0x0000000000027941 */ /* 0x000fea0003800200 */
.L_x_9931:
        /* <DEDUP_REMOVED lines=14> */
.L_x_9978:
[----:B------:R-:W-:Y:S05]  /*21f90*/  BSYNC.RECONVERGENT B0 ;  /* 0x0000000000007941 */ /* 0x000fea0003800200 */
.L_x_9977:
        /* <DEDUP_REMOVED lines=20> */
.L_x_9980:
        /* <DEDUP_REMOVED lines=69> */
.L_x_9990:
[----:B------:R-:W-:-:S04]  /*22530*/  FADD.FTZ R16, -R0, R19 ;  /* 0x0000001300107221 */ /* 0x000fc80000010100 */
[----:B------:R-:W-:-:S07]  /*22540*/  FMUL.FTZ R16, R16, 0.5 ;  /* 0x3f00000010107820 */ /* 0x000fce0000410000 */
.L_x_9991:
[----:B------:R-:W-:Y:S05]  /*22550*/  BSYNC.RECONVERGENT B1 ;  /* 0x0000000000017941 */ /* 0x000fea0003800200 */
.L_x_9989:
        /* <DEDUP_REMOVED lines=11> */
.L_x_9993:
[----:B------:R-:W-:-:S04]  /*22610*/  FADD.FTZ R27, R2, -R27 ;  /* 0x8000001b021b7221 */ /* 0x000fc80000010000 */
[----:B------:R-:W-:-:S07]  /*22620*/  FMUL.FTZ R27, R27, 0.5 ;  /* 0x3f0000001b1b7820 */ /* 0x000fce0000410000 */
.L_x_9994:
[----:B------:R-:W-:Y:S05]  /*22630*/  BSYNC.RECONVERGENT B1 ;  /* 0x0000000000017941 */ /* 0x000fea0003800200 */
.L_x_9992:
        /* <DEDUP_REMOVED lines=35> */
.L_x_9988:
        /* <DEDUP_REMOVED lines=35> */
.L_x_9995:
[----:B------:R-:W-:-:S04]  /*22aa0*/  FADD.FTZ R27, -R18, 1 ;  /* 0x3f800000121b7421 */ /* 0x000fc80000010100 */
[----:B------:R-:W-:-:S06]  /*22ab0*/  FMUL.FTZ R16, R0, R27 ;  /* 0x0000001b00107220 */ /* 0x000fcc0000410000 */
[----:B------:R-:W0:Y:S08]  /*22ac0*/  MUFU.SQRT R16, R16 ;  /* 0x0000001000107308 */ /* 0x000e300000002000 */
[----:B0-----:R-:W0:Y:S02]  /*22ad0*/  MUFU.RCP R26, R16 ;  /* 0x00000010001a7308 */ /* 0x001e240000001000 */
[----:B0-----:R-:W-:Y:S01]  /*22ae0*/  FMUL.FTZ R26, |R13|, R26 ;  /* 0x0000001a0d1a7220 */ /* 0x001fe20000410200 */
[----:B------:R-:W-:Y:S06]  /*22af0*/  BRA `(.L_x_9986) ;  /* 0x0000000000047947 */ /* 0x000fec0003800000 */
.L_x_9987:
[----:B------:R0:W1:Y:S02]  /*22b00*/  MUFU.SQRT R26, R3 ;  /* 0x00000003001a7308 */ /* 0x0000640000002000 */
.L_x_9986:
[----:B------:R-:W-:Y:S05]  /*22b10*/  BSYNC.RECONVERGENT B0 ;  /* 0x0000000000007941 */ /* 0x000fea0003800200 */
.L_x_9985:
        /* <DEDUP_REMOVED lines=41> */
.L_x_10000:
        /* <DEDUP_REMOVED lines=28> */
.L_x_9999:
        /* <DEDUP_REMOVED lines=23> */
.L_x_10006:
[----:B------:R-:W-:-:S04]  /*230e0*/  FADD.FTZ R2, -R17, R2 ;  /* 0x0000000211027221 */ /* 0x000fc80000010100 */
[----:B0-----:R-:W-:-:S07]  /*230f0*/  FMUL.FTZ R3, R2, 0.5 ;  /* 0x3f00000002037820 */ /* 0x001fce0000410000 */
.L_x_10007:
[----:B------:R-:W-:Y:S05]  /*23100*/  BSYNC.RECONVERGENT B4 ;  /* 0x0000000000047941 */ /* 0x000fea0003800200 */
.L_x_10005:
[----:B------:R-:W-:Y:S01]  /*23110*/  FADD.FTZ R0, R3, R0 ;  /* 0x0000000003007221 */ /* 0x000fe20000010000 */
[----:B------:R-:W-:-:S04]  /*23120*/  FADD.FTZ R25, R18, R25 ;  /* 0x0000001912197221 */ /* 0x000fc80000010000 */
[----:B------:R-:W-:-:S04]  /*23130*/  FMUL.FTZ R0, R0, R25 ;  /* 0x0000001900007220 */ /* 0x000fc80000410000 */
[----:B------:R0:W1:Y:S01]  /*23140*/  MUFU.SQRT R17, R0 ;  /* 0x0000000000117308 */ /* 0x0000620000002000 */
[----:B------:R-:W-:Y:S05]  /*23150*/  BRA `(.L_x_10008) ;  /* 0x0000000000487947 */ /* 0x000fea0003800000 */
.L_x_10004:
        /* <DEDUP_REMOVED lines=12> */
.L_x_10003:
[----:B------:R-:W-:Y:S01]  /*23220*/  FADD.FTZ R0, R25, 1 ;  /* 0x3f80000019007421 */ /* 0x000fe20000010000 */
[----:B0-----:R-:W-:Y:S01]  /*23230*/  MUFU.SQRT R3, R3 ;  /* 0x0000000300037308 */ /* 0x001fe20000002000 */
[----:B------:R-:W-:Y:S02]  /*23240*/  HFMA2 R18, -RZ, RZ, 1.875, 0 ;  /* 0x3f800000ff127431 */ /* 0x000fe400000001ff */
[----:B------:R-:W-:-:S06]  /*23250*/  FMUL.FTZ R0, R0, 0.5 ;  /* 0x3f00000000007820 */ /* 0x000fcc0000410000 */
[----:B------:R-:W0:Y:S02]  /*23260*/  MUFU.SQRT R0, R0 ;  /* 0x0000000000007308 */ /* 0x000e240000002000 */
[----:B0-----:R-:W-:-:S07]  /*23270*/  FMUL.FTZ R17, R3, R0 ;  /* 0x0000000003117220 */ /* 0x001fce0000410000 */
.L_x_10008:
[----:B------:R-:W-:Y:S05]  /*23280*/  BSYNC.RECONVERGENT B1 ;  /* 0x0000000000017941 */ /* 0x000fea0003800200 */
.L_x_10002:
[----:B------:R-:W-:Y:S05]  /*23290*/  BRA `(.L_x_10009) ;  /* 0x0000000000087947 */ /* 0x000fea0003800000 */
.L_x_9998:
[----:B------:R-:W-:Y:S01]  /*232a0*/  FMUL.FTZ R17, R25, 16777216 ;  /* 0x4b80000019117820 */ /* 0x000fe20000410000 */
[----:B------:R-:W-:-:S07]  /*232b0*/  FMUL.FTZ R18, R18, 16777216 ;  /* 0x4b80000012127820 */ /* 0x000fce0000410000 */
.L_x_10009:
[----:B------:R-:W-:Y:S05]  /*232c0*/  BSYNC.RELIABLE B0 ;  /* 0x0000000000007941 */ /* 0x000fea0003800100 */
.L_x_9997:
        /* <DEDUP_REMOVED lines=20> */
.L_x_10012:
[----:B------:R-:W-:Y:S05]  /*23410*/  BSYNC.RECONVERGENT B4 ;  /* 0x0000000000047941 */ /* 0x000fea0003800200 */
.L_x_10011:
        /* <DEDUP_REMOVED lines=29> */
.L_x_10010:
        /* <DEDUP_REMOVED lines=17> */
.L_x_10014:
[----:B------:R-:W-:Y:S05]  /*23700*/  BSYNC.RECONVERGENT B4 ;  /* 0x0000000000047941 */ /* 0x000fea0003800200 */
.L_x_10013:
        /* <DEDUP_REMOVED lines=28> */
.L_x_10001:
[----:B------:R-:W-:Y:S05]  /*238d0*/  BSYNC.RECONVERGENT B3 ;  /* 0x0000000000037941 */ /* 0x000fea0003800200 */
.L_x_9996:
[----:B------:R-:W-:-:S13]  /*238e0*/  ISETP.GE.AND P0, PT, R13, RZ, PT ;  /* 0x000000ff0d00720c */ /* 0x000fda0003f06270 */
[----:B------:R-:W-:Y:S01]  /*238f0*/  @P0 FADD.FTZ R16, -R16, -RZ ;  /* 0x800000ff10100221 */ /* 0x000fe20000010100 */
[----:B------:R-:W-:Y:S06]  /*23900*/  BRA `(.L_x_9981) ;  /* 0x0000000800ec7947 */ /* 0x000fec0003800000 */
.L_x_9984:
[----:B------:R-:W-:Y:S01]  /*23910*/  FADD.FTZ R0, -R12, 6.1232342629258392722e-17 ;  /* 0x248d31320c007421 */ /* 0x000fe20000010100 */
[----:B------:R-:W-:-:S03]  /*23920*/  FADD.FTZ R16, -R13, -RZ ;  /* 0x800000ff0d107221 */ /* 0x000fc60000010100 */
[----:B------:R-:W-:Y:S01]  /*23930*/  FADD.FTZ R0, R0, 1.5707963705062866211 ;  /* 0x3fc90fdb00007421 */ /* 0x000fe20000010000 */
[----:B------:R-:W-:Y:S06]  /*23940*/  BRA `(.L_x_9981) ;  /* 0x0000000800dc7947 */ /* 0x000fec0003800000 */
.L_x_9983:
[----:B------:R-:W-:Y:S02]  /*23950*/  HFMA2 R0, -RZ, RZ, 0, 0 ;  /* 0x00000000ff007431 */ /* 0x000fe400000001ff */
[----:B------:R-:W-:Y:S01]  /*23960*/  FADD.FTZ R16, -R13, -RZ ;  /* 0x800000ff0d107221 */ /* 0x000fe20000010100 */
[----:B------:R-:W-:Y:S06]  /*23970*/  BRA `(.L_x_9981) ;  /* 0x0000000800d07947 */ /* 0x000fec0003800000 */
.L_x_9982:
        /* <DEDUP_REMOVED lines=26> */
.L_x_10019:
[----:B------:R-:W-:Y:S05]  /*23b20*/  BSYNC.RECONVERGENT B4 ;  /* 0x0000000000047941 */ /* 0x000fea0003800200 */
.L_x_10018:
        /* <DEDUP_REMOVED lines=29> */
.L_x_10017:
        /* <DEDUP_REMOVED lines=28> */
.L_x_10022:
[----:B------:R-:W-:Y:S05]  /*23ec0*/  BSYNC.RECONVERGENT B4 ;  /* 0x0000000000047941 */ /* 0x000fea0003800200 */
.L_x_10021:
        /* <DEDUP_REMOVED lines=29> */
.L_x_10016:
        /* <DEDUP_REMOVED lines=33> */
.L_x_10024:
[----:B------:R-:W-:Y:S05]  /*242b0*/  BSYNC.RECONVERGENT B4 ;  /* 0x0000000000047941 */ /* 0x000fea0003800200 */
.L_x_10023:
        /* <DEDUP_REMOVED lines=27> */
.L_x_10020:
[----:B------:R-:W-:Y:S05]  /*24470*/  BSYNC.RECONVERGENT B3 ;  /* 0x0000000000037941 */ /* 0x000fea0003800200 */
.L_x_10015:
[----:B------:R-:W-:Y:S01]  /*24480*/  ISETP.GE.AND P0, PT, R13, RZ, PT ;  /* 0x000000ff0d00720c */ /* 0x000fe20003f06270 */
[----:B------:R-:W-:Y:S01]  /*24490*/  FADD.FTZ R16, R16, 0.69314718246459960938 ;  /* 0x3f31721810107421 */ /* 0x000fe20000010000 */
[----:B------:R-:W-:-:S11]  /*244a0*/  FADD.FTZ R0, |R0|, -RZ ;  /* 0x800000ff00007221 */ /* 0x000fd60000010200 */
[----:B------:R-:W-:-:S07]  /*244b0*/  @P0 FADD.FTZ R16, -R16, -RZ ;  /* 0x800000ff10100221 */ /* 0x000fce0000010100 */
.L_x_9981:
[----:B------:R-:W-:Y:S05]  /*244c0*/  BSYNC.RECONVERGENT B2 ;  /* 0x0000000000027941 */ /* 0x000fea0003800200 */
.L_x_9979:
        /* <DEDUP_REMOVED lines=14> */
.L_x_10026:
[----:B------:R-:W-:Y:S05]  /*245b0*/  BSYNC.RECONVERGENT B0 ;  /* 0x0000000000007941 */ /* 0x000fea0003800200 */
.L_x_10025:
        /* <DEDUP_REMOVED lines=20> */
.L_x_10028:
        /* <DEDUP_REMOVED lines=69> */
.L_x_10038:
[----:B------:R-:W-:-:S04]  /*24b50*/  FADD.FTZ R18, -R2, R19 ;  /* 0x0000001302127221 */ /* 0x000fc80000010100 */
[----:B------:R-:W-:-:S07]  /*24b60*/  FMUL.FTZ R18, R18, 0.5 ;  /* 0x3f00000012127820 */ /* 0x000fce0000410000 */
.L_x_10039:
[----:B------:R-:W-:Y:S05]  /*24b70*/  BSYNC.RECONVERGENT B1 ;  /* 0x0000000000017941 */ /* 0x000fea0003800200 */
.L_x_10037:
        /* <DEDUP_REMOVED lines=11> */
.L_x_10041:
[----:B------:R-:W-:-:S04]  /*24c30*/  FADD.FTZ R27, R12, -R25 ;  /* 0x800000190c1b7221 */ /* 0x000fc80000010000 */
[----:B------:R-:W-:-:S07]  /*24c40*/  FMUL.FTZ R27, R27, 0.5 ;  /* 0x3f0000001b1b7820 */ /* 0x000fce0000410000 */
.L_x_10042:
[----:B------:R-:W-:Y:S05]  /*24c50*/  BSYNC.RECONVERGENT B1 ;  /* 0x0000000000017941 */ /* 0x000fea0003800200 */
.L_x_10040:
        /* <DEDUP_REMOVED lines=35> */
.L_x_10036:
        /* <DEDUP_REMOVED lines=35> */
.L_x_10043:
[----:B------:R-:W-:-:S04]  /*250c0*/  FADD.FTZ R25, -R13, 1 ;  /* 0x3f8000000d197421 */ /* 0x000fc80000010100 */
[----:B------:R-:W-:-:S06]  /*250d0*/  FMUL.FTZ R18, R2, R25 ;  /* 0x0000001902127220 */ /* 0x000fcc0000410000 */
[----:B------:R-:W0:Y:S08]  /*250e0*/  MUFU.SQRT R18, R18 ;  /* 0x0000001200127308 */ /* 0x000e300000002000 */
[----:B0-----:R-:W0:Y:S02]  /*250f0*/  MUFU.RCP R26, R18 ;  /* 0x00000012001a7308 */ /* 0x001e240000001000 */
[----:B0-----:R-:W-:Y:S01]  /*25100*/  FMUL.FTZ R26, |R15|, R26 ;  /* 0x0000001a0f1a7220 */ /* 0x001fe20000410200 */
[----:B------:R-:W-:Y:S06]  /*25110*/  BRA `(.L_x_10034) ;  /* 0x0000000000047947 */ /* 0x000fec0003800000 */
.L_x_10035:
[----:B------:R0:W1:Y:S02]  /*25120*/  MUFU.SQRT R26, R0 ;  /* 0x00000000001a7308 */ /* 0x0000640000002000 */
.L_x_10034:
[----:B------:R-:W-:Y:S05]  /*25130*/  BSYNC.RECONVERGENT B0 ;  /* 0x0000000000007941 */ /* 0x000fea0003800200 */
.L_x_10033:
        /* <DEDUP_REMOVED lines=41> */
.L_x_10048:
        /* <DEDUP_REMOVED lines=28> */
.L_x_10047:
        /* <DEDUP_REMOVED lines=23> */
.L_x_10054:
[----:B------:R-:W-:-:S04]  /*25700*/  FADD.FTZ R3, -R3, R12 ;  /* 0x0000000c03037221 */ /* 0x000fc80000010100 */
[----:B------:R-:W-:-:S07]  /*25710*/  FMUL.FTZ R19, R3, 0.5 ;  /* 0x3f00000003137820 */ /* 0x000fce0000410000 */
.L_x_10055:
[----:B------:R-:W-:Y:S05]  /*25720*/  BSYNC.RECONVERGENT B4 ;  /* 0x0000000000047941 */ /* 0x000fea0003800200 */
.L_x_10053:
[----:B------:R-:W-:Y:S01]  /*25730*/  FADD.FTZ R0, R19, R0 ;  /* 0x0000000013007221 */ /* 0x000fe20000010000 */
[----:B------:R-:W-:-:S04]  /*25740*/  FADD.FTZ R3, R13, R24 ;  /* 0x000000180d037221 */ /* 0x000fc80000010000 */
[----:B------:R-:W-:-:S04]  /*25750*/  FMUL.FTZ R0, R0, R3 ;  /* 0x0000000300007220 */ /* 0x000fc80000410000 */
[----:B------:R1:W2:Y:S01]  /*25760*/  MUFU.SQRT R12, R0 ;  /* 0x00000000000c7308 */ /* 0x0002a20000002000 */
[----:B------:R-:W-:Y:S05]  /*25770*/  BRA `(.L_x_10056) ;  /* 0x0000000000487947 */ /* 0x000fea0003800000 */
.L_x_10052:
        /* <DEDUP_REMOVED lines=12> */
.L_x_10051:
[----:B------:R-:W-:Y:S01]  /*25840*/  FADD.FTZ R2, R24, 1 ;  /* 0x3f80000018027421 */ /* 0x000fe20000010000 */
[----:B------:R-:W-:Y:S01]  /*25850*/  MUFU.SQRT R3, R0 ;  /* 0x0000000000037308 */ /* 0x000fe20000002000 */
[----:B------:R-:W-:Y:S02]  /*25860*/  HFMA2 R13, -RZ, RZ, 1.875, 0 ;  /* 0x3f800000ff0d7431 */ /* 0x000fe400000001ff */
[----:B------:R-:W-:-:S06]  /*25870*/  FMUL.FTZ R2, R2, 0.5 ;  /* 0x3f00000002027820 */ /* 0x000fcc0000410000 */
[----:B------:R-:W1:Y:S02]  /*25880*/  MUFU.SQRT R2, R2 ;  /* 0x0000000200027308 */ /* 0x000e640000002000 */
[----:B-1----:R-:W-:-:S07]  /*25890*/  FMUL.FTZ R12, R3, R2 ;  /* 0x00000002030c7220 */ /* 0x002fce0000410000 */
.L_x_10056:
[----:B------:R-:W-:Y:S05]  /*258a0*/  BSYNC.RECONVERGENT B1 ;  /* 0x0000000000017941 */ /* 0x000fea0003800200 */
.L_x_10050:
[----:B------:R-:W-:Y:S05]  /*258b0*/  BRA `(.L_x_10057) ;  /* 0x0000000000087947 */ /* 0x000fea0003800000 */
.L_x_10046:
[----:B------:R-:W-:Y:S01]  /*258c0*/  FMUL.FTZ R12, R24, 16777216 ;  /* 0x4b800000180c7820 */ /* 0x000fe20000410000 */
[----:B------:R-:W-:-:S07]  /*258d0*/  FMUL.FTZ R13, R13, 16777216 ;  /* 0x4b8000000d0d7820 */ /* 0x000fce0000410000 */
.L_x_10057:
[----:B------:R-:W-:Y:S05]  /*258e0*/  BSYNC.RELIABLE B0 ;  /* 0x0000000000007941 */ /* 0x000fea0003800100 */
.L_x_10045:
        /* <DEDUP_REMOVED lines=20> */
.L_x_10060:
[----:B------:R-:W-:Y:S05]  /*25a30*/  BSYNC.RECONVERGENT B4 ;  /* 0x0000000000047941 */ /* 0x000fea0003800200 */
.L_x_10059:
        /* <DEDUP_REMOVED lines=29> */
.L_x_10058:
        /* <DEDUP_REMOVED lines=17> */
.L_x_10062:
[----:B------:R-:W-:Y:S05]  /*25d20*/  BSYNC.RECONVERGENT B4 ;  /* 0x0000000000047941 */ /* 0x000fea0003800200 */
.L_x_10061:
        /* <DEDUP_REMOVED lines=28> */
.L_x_10049:
[----:B------:R-:W-:Y:S05]  /*25ef0*/  BSYNC.RECONVERGENT B3 ;  /* 0x0000000000037941 */ /* 0x000fea0003800200 */
.L_x_10044:
[----:B------:R-:W-:-:S13]  /*25f00*/  ISETP.GE.AND P0, PT, R15, RZ, PT ;  /* 0x000000ff0f00720c */ /* 0x000fda0003f06270 */
[----:B------:R-:W-:Y:S01]  /*25f10*/  @P0 FADD.FTZ R18, -R18, -RZ ;  /* 0x800000ff12120221 */ /* 0x000fe20000010100 */
[----:B------:R-:W-:Y:S06]  /*25f20*/  BRA `(.L_x_10029) ;  /* 0x0000000800ec7947 */ /* 0x000fec0003800000 */
.L_x_10032:
[----:B------:R-:W-:Y:S01]  /*25f30*/  FADD.FTZ R0, -R14, 6.1232342629258392722e-17 ;  /* 0x248d31320e007421 */ /* 0x000fe20000010100 */
[----:B------:R-:W-:-:S03]  /*25f40*/  FADD.FTZ R18, -R15, -RZ ;  /* 0x800000ff0f127221 */ /* 0x000fc60000010100 */
[----:B------:R-:W-:Y:S01]  /*25f50*/  FADD.FTZ R0, R0, 1.5707963705062866211 ;  /* 0x3fc90fdb00007421 */ /* 0x000fe20000010000 */
[----:B------:R-:W-:Y:S06]  /*25f60*/  BRA `(.L_x_10029) ;  /* 0x0000000800dc7947 */ /* 0x000fec0003800000 */
.L_x_10031:
[----:B------:R-:W-:Y:S02]  /*25f70*/  HFMA2 R0, -RZ, RZ, 0, 0 ;  /* 0x00000000ff007431 */ /* 0x000fe400000001ff */
[----:B------:R-:W-:Y:S01]  /*25f80*/  FADD.FTZ R18, -R15, -RZ ;  /* 0x800000ff0f127221 */ /* 0x000fe20000010100 */
[----:B------:R-:W-:Y:S06]  /*25f90*/  BRA `(.L_x_10029) ;  /* 0x0000000800d07947 */ /* 0x000fec0003800000 */
.L_x_10030:
        /* <DEDUP_REMOVED lines=26> */
.L_x_10067:
[----:B------:R-:W-:Y:S05]  /*26140*/  BSYNC.RECONVERGENT B4 ;  /* 0x0000000000047941 */ /* 0x000fea0003800200 */
.L_x_10066:
        /* <DEDUP_REMOVED lines=29> */
.L_x_10065:
        /* <DEDUP_REMOVED lines=28> */
.L_x_10070:
[----:B------:R-:W-:Y:S05]  /*264e0*/  BSYNC.RECONVERGENT B4 ;  /* 0x0000000000047941 */ /* 0x000fea0003800200 */
.L_x_10069:
        /* <DEDUP_REMOVED lines=29> */
.L_x_10064:
        /* <DEDUP_REMOVED lines=33> */
.L_x_10072:
[----:B------:R-:W-:Y:S05]  /*268d0*/  BSYNC.RECONVERGENT B4 ;  /* 0x0000000000047941 */ /* 0x000fea0003800200 */
.L_x_10071:
        /* <DEDUP_REMOVED lines=27> */
.L_x_10068:
[----:B------:R-:W-:Y:S05]  /*26a90*/  BSYNC.RECONVERGENT B3 ;  /* 0x0000000000037941 */ /* 0x000fea0003800200 */
.L_x_10063:
[----:B------:R-:W-:Y:S01]  /*26aa0*/  ISETP.GE.AND P0, PT, R15, RZ, PT ;  /* 0x000000ff0f00720c */ /* 0x000fe20003f06270 */
[----:B------:R-:W-:Y:S01]  /*26ab0*/  FADD.FTZ R18, R18, 0.69314718246459960938 ;  /* 0x3f31721812127421 */ /* 0x000fe20000010000 */
[----:B------:R-:W-:-:S11]  /*26ac0*/  FADD.FTZ R0, |R0|, -RZ ;  /* 0x800000ff00007221 */ /* 0x000fd60000010200 */
[----:B------:R-:W-:-:S07]  /*26ad0*/  @P0 FADD.FTZ R18, -R18, -RZ ;  /* 0x800000ff12120221 */ /* 0x000fce0000010100 */
.L_x_10029:
[----:B------:R-:W-:Y:S05]  /*26ae0*/  BSYNC.RECONVERGENT B2 ;  /* 0x0000000000027941 */ /* 0x000fea0003800200 */
.L_x_10027:
        /* <DEDUP_REMOVED lines=12> */
.L_x_10074:
[----:B------:R-:W-:Y:S05]  /*26bb0*/  BSYNC.RECONVERGENT B0 ;  /* 0x0000000000007941 */ /* 0x000fea0003800200 */
.L_x_10073:
        /* <DEDUP_REMOVED lines=8> */
        .weak           $__internal_20_$__cuda_sm3x_div_rn_ftz_f32_slowpath
        .type           $__internal_20_$__cuda_sm3x_div_rn_ftz_f32_slowpath,@function
        .size           $__internal_20_$__cuda_sm3x_div_rn_ftz_f32_slowpath,(.L_x_17855 - $__internal_20_$__cuda_sm3x_div_rn_ftz_f32_slowpath)
$__internal_20_$__cuda_sm3x_div_rn_ftz_f32_slowpath:
        /* <DEDUP_REMOVED lines=32> */
.L_x_10077:
[----:B------:R-:W-:Y:S05]  /*26e40*/  BSYNC.RELIABLE B1 ;  /* 0x0000000000017941 */ /* 0x000fea0003800100 */
.L_x_10076:
        /* <DEDUP_REMOVED lines=27> */
.L_x_10083:
[----:B------:R-:W-:-:S07]  /*27000*/  LEA R25, R26, R25, 0x17 ;  /* 0x000000191a197211 */ /* 0x000fce00078eb8ff */
.L_x_10084:
[----:B------:R-:W-:Y:S05]  /*27010*/  BSYNC.RECONVERGENT B1 ;  /* 0x0000000000017941 */ /* 0x000fea0003800200 */
.L_x_10082:
[----:B------:R-:W-:Y:S01]  /*27020*/  MOV R27, R25 ;  /* 0x00000019001b7202 */ /* 0x000fe20000000f00 */
[----:B------:R-:W-:Y:S06]  /*27030*/  BRA `(.L_x_10085) ;  /* 0x0000000000207947 */ /* 0x000fec0003800000 */
.L_x_10081:
[----:B------:R-:W-:-:S04]  /*27040*/  LOP3.LUT R27, R2, 0x80000000, R27, 0x48, !PT ;  /* 0x80000000021b7812 */ /* 0x000fc800078e481b */
[----:B------:R-:W-:Y:S01]  /*27050*/  LOP3.LUT R27, R27, 0x7f800000, RZ, 0xfc, !PT ;  /* 0x7f8000001b1b7812 */ /* 0x000fe200078efcff */
[----:B------:R-:W-:Y:S06]  /*27060*/  BRA `(.L_x_10085) ;  /* 0x0000000000147947 */ /* 0x000fec0003800000 */
.L_x_10080:
[----:B------:R-:W-:Y:S01]  /*27070*/  LOP3.LUT R27, R2, 0x80000000, R27, 0x48, !PT ;  /* 0x80000000021b7812 */ /* 0x000fe200078e481b */
[----:B------:R-:W-:Y:S06]  /*27080*/  BRA `(.L_x_10085) ;  /* 0x00000000000c7947 */ /* 0x000fec0003800000 */
.L_x_10079:
[----:B------:R-:W0:Y:S01]  /*27090*/  MUFU.RSQ R27, -QNAN ;  /* 0xffc00000001b7908 */ /* 0x000e220000001400 */
[----:B------:R-:W-:Y:S05]  /*270a0*/  BRA `(.L_x_10085) ;  /* 0x0000000000047947 */ /* 0x000fea0003800000 */
.L_x_10078:
[----:B------:R-:W-:-:S07]  /*270b0*/  FADD.FTZ R27, R27, R2 ;  /* 0x000000021b1b7221 */ /* 0x000fce0000010000 */
.L_x_10085:
[----:B------:R-:W-:Y:S05]  /*270c0*/  BSYNC.RECONVERGENT B0 ;  /* 0x0000000000007941 */ /* 0x000fea0003800200 */
.L_x_10075:
[----:B------:R-:W-:Y:S01]  /*270d0*/  HFMA2 R25, -RZ, RZ, 0, 0 ;  /* 0x00000000ff197431 */ /* 0x000fe200000001ff */
[----:B------:R-:W-:Y:S02]  /*270e0*/  MOV R24, R0 ;  /* 0x0000000000187202 */ /* 0x000fe40000000f00 */
[----:B0-----:R-:W-:Y:S02]  /*270f0*/  MOV R2, R27 ;  /* 0x0000001b00027202 */ /* 0x001fe40000000f00 */
[----:B------:R-:W-:Y:S05]  /*27100*/  RET.REL.NODEC R24 `(_ZN2at6native29vectorized_elementwise_kernelILi8EZZZNS0_17acosh_kernel_cudaERNS_18TensorIteratorBaseEENKUlvE_clEvENKUlvE0_clEvEUlN3c107complexIfEEE_St5arrayIPcLm2EEEEviT0_T1_) ;  /* 0xfffffd8c18bc7950 */ /* 0x000fea0003c3ffff */
.L_x_10086:
        /* <DEDUP_REMOVED lines=15> */
.L_x_17855:


//--------------------- .text._ZN2at6native18elementwise_kernelILi128ELi4EZNS0_15gpu_kernel_implIZZZNS0_17acosh_kernel_cudaERNS_18TensorIteratorBaseEENKUlvE_clEvENKUlvE_clEvEUlN3c107complexIdEEE_EEvS4_RKT_EUliE_EEviT1_ --------------------------
	.section	.text._ZN2at6native18elementwise_kernelILi128ELi4EZNS0_15gpu_kernel_implIZZZNS0_17acosh_kernel_cudaERNS_18TensorIteratorBaseEENKUlvE_clEvENKUlvE_clEvEUlN3c107complexIdEEE_EEvS4_RKT_EUliE_EEviT1_,"ax",@progbits
	.align	128
        .global         _ZN2at6native18elementwise_kernelILi128ELi4EZNS0_15gpu_kernel_implIZZZNS0_17acosh_kernel_cudaERNS_18TensorIteratorBaseEENKUlvE_clEvENKUlvE_clEvEUlN3c107complexIdEEE_EEvS4_RKT_EUliE_EEviT1_
        .type           _ZN2at6native18elementwise_kernelILi128ELi4EZNS0_15gpu_kernel_implIZZZNS0_17acosh_kernel_cudaERNS_18TensorIteratorBaseEENKUlvE_clEvENKUlvE_clEvEUlN3c107complexIdEEE_EEvS4_RKT_EUliE_EEviT1_,@function
        .size           _ZN2at6native18elementwise_kernelILi128ELi4EZNS0_15gpu_kernel_implIZZZNS0_17acosh_kernel_cudaERNS_18TensorIteratorBaseEENKUlvE_clEvENKUlvE_clEvEUlN3c107complexIdEEE_EEvS4_RKT_EUliE_EEviT1_,(.L_x_17857 - _ZN2at6native18elementwise_kernelILi128ELi4EZNS0_15gpu_kernel_implIZZZNS0_17acosh_kernel_cudaERNS_18TensorIteratorBaseEENKUlvE_clEvENKUlvE_clEvEUlN3c107complexIdEEE_EEvS4_RKT_EUliE_EEviT1_)
        .other          _ZN2at6native18elementwise_kernelILi128ELi4EZNS0_15gpu_kernel_implIZZZNS0_17acosh_kernel_cudaERNS_18TensorIteratorBaseEENKUlvE_clEvENKUlvE_clEvEUlN3c107complexIdEEE_EEvS4_RKT_EUliE_EEviT1_,@"STO_CUDA_ENTRY STV_DEFAULT"
_ZN2at6native18elementwise_kernelILi128ELi4EZNS0_15gpu_kernel_implIZZZNS0_17acosh_kernel_cudaERNS_18TensorIteratorBaseEENKUlvE_clEvENKUlvE_clEvEUlN3c107complexIdEEE_EEvS4_RKT_EUliE_EEviT1_:
.text._ZN2at6native18elementwise_kernelILi128ELi4EZNS0_15gpu_kernel_implIZZZNS0_17acosh_kernel_cudaERNS_18TensorIteratorBaseEENKUlvE_clEvENKUlvE_clEvEUlN3c107complexIdEEE_EEvS4_RKT_EUliE_EEviT1_:
[----:B------:R-:W0:Y:S01]  /*0000*/  LDC R1, c[0x0][0x37c] ;  /* 0x0000df00ff017b82 */ /* 0x000e220000000800 */
[----:B------:R-:W1:Y:S07]  /*0010*/  S2R R16, SR_TID.X ;  /* 0x0000000000107919 */ /* 0x000e6e0000002100 */
[----:B------:R-:W2:Y:S01]  /*0020*/  S2UR UR4, SR_CTAID.X ;  /* 0x00000000000479c3 */ /* 0x000ea20000002500 */
[----:B------:R-:W3:Y:S01]  /*0030*/  LDCU UR39, c[0x0][0x388] ;  /* 0x00007100ff2777ac */ /* 0x000ee20008000800 */
[----:B------:R-:W-:Y:S01]  /*0040*/  BSSY.RECONVERGENT B6, `(.L_x_10087) ;  /* 0x0000c50000067945 */ /* 0x000fe20003800200 */
[----:B0-----:R-:W-:Y:S01]  /*0050*/  VIADD R1, R1, 0xfffffff0 ;  /* 0xfffffff001017836 */ /* 0x001fe20000000000 */
[----:B------:R-:W0:Y:S01]  /*0060*/  LDCU UR5, c[0x0][0x380] ;  /* 0x00007000ff0577ac */ /* 0x000e220008000800 */
[----:B------:R-:W4:Y:S01]  /*0070*/  LDCU.64 UR36, c[0x0][0x358] ;  /* 0x00006b00ff2477ac */ /* 0x000f220008000a00 */
[----:B------:R-:W4:Y:S01]  /*0080*/  LDCU.U8 UR41, c[0x0][0x592] ;  /* 0x0000b240ff2977ac */ /* 0x000f220008000000 */
[----:B------:R-:W4:Y:S01]  /*0090*/  LDCU.U8 UR42, c[0x0][0x591] ;  /* 0x0000b220ff2a77ac */ /* 0x000f220008000000 */
[----:B---3--:R-:W-:-:S02]  /*00a0*/  UIADD3 UR40, UPT, UPT, UR39, -0x1, URZ ;  /* 0xffffffff27287890 */ /* 0x008fc4000fffe0ff */
[----:B--2---:R-:W-:Y:S02]  /*00b0*/  USHF.L.U32 UR4, UR4, 0x9, URZ ;  /* 0x0000000904047899 */ /* 0x004fe400080006ff */
[----:B------:R-:W-:-:S04]  /*00c0*/  UISETP.LT.U32.AND UP0, UPT, UR40, 0x18, UPT ;  /* 0x000000182800788c */ /* 0x000fc8000bf01070 */
[----:B------:R-:W-:Y:S01]  /*00d0*/  USEL UR38, UR40, 0x18, UP0 ;  /* 0x0000001828267887 */ /* 0x000fe20008000000 */
[----:B-1----:R-:W-:-:S03]  /*00e0*/  LOP3.LUT R16, R16, UR4, RZ, 0xfc, !PT ;  /* 0x0000000410107c12 */ /* 0x002fc6000f8efcff */
[----:B------:R-:W-:Y:S01]  /*00f0*/  UIADD3 UR38, UPT, UPT, UR38, 0x1, URZ ;  /* 0x0000000126267890 */ /* 0x000fe2000fffe0ff */
[----:B0-----:R-:W-:-:S13]  /*0100*/  ISETP.GE.AND P0, PT, R16, UR5, PT ;  /* 0x0000000510007c0c */ /* 0x001fda000bf06270 */
[----:B----4-:R-:W-:Y:S05]  /*0110*/  @P0 BRA `(.L_x_10088) ;  /* 0x000000c400080947 */ /* 0x010fea0003800000 */
[----:B------:R-:W-:Y:S01]  /*0120*/  UISETP.NE.AND UP0, UPT, UR39, URZ, UPT ;  /* 0x000000ff2700728c */ /* 0x000fe2000bf05270 */
[----:B------:R-:W-:Y:S02]  /*0130*/  IMAD.MOV.U32 R0, RZ, RZ, RZ ;  /* 0x000000ffff007224 */ /* 0x000fe400078e00ff */
[----:B------:R-:W-:-:S06]  /*0140*/  IMAD.MOV.U32 R17, RZ, RZ, RZ ;  /* 0x000000ffff117224 */ /* 0x000fcc00078e00ff */
[----:B------:R-:W-:Y:S05]  /*0150*/  BRA.U !UP0, `(.L_x_10089) ;  /* 0x0000001108ac7547 */ /* 0x000fea000b800000 */
[----:B------:R-:W0:Y:S01]  /*0160*/  LDCU.64 UR4, c[0x0][0x390] ;  /* 0x00007200ff0477ac */ /* 0x000e220008000a00 */
[----:B------:R-:W-:Y:S02]  /*0170*/  IMAD.MOV.U32 R2, RZ, RZ, RZ ;  /* 0x000000ffff027224 */ /* 0x000fe400078e00ff */
[----:B------:R-:W-:Y:S01]  /*0180*/  IMAD.MOV.U32 R3, RZ, RZ, R16 ;  /* 0x000000ffff037224 */ /* 0x000fe200078e0010 */
        /* <DEDUP_REMOVED lines=296> */
.L_x_10089:
        /* <DEDUP_REMOVED lines=16> */
[----:B------:R-:W-:Y:S01]  /*1510*/  CS2R R10, SRZ ;  /* 0x00000000000a7805 */ /* 0x000fe2000001ff00 */
[----:B--2---:R0:W1:Y:S01]  /*1520*/  I2F.F64.S16 R8, R2 ;  /* 0x0000000200087312 */ /* 0x0040620000101c00 */
[----:B------:R-:W-:Y:S05]  /*1530*/  BRA `(.L_x_10096) ;  /* 0x0000000c00c87947 */ /* 0x000fea0003800000 */
.L_x_10094:
[----:B------:R-:W2:Y:S01]  /*1540*/  LDG.E.U8 R2, desc[UR36][R2.64] ;  /* 0x0000002402027981 */ /* 0x000ea2000c1e1100 */
[----:B------:R-:W-:Y:S01]  /*1550*/  CS2R R10, SRZ ;  /* 0x00000000000a7805 */ /* 0x000fe2000001ff00 */
[----:B--2---:R0:W1:Y:S01]  /*1560*/  I2F.F64.U16 R8, R2 ;  /* 0x0000000200087312 */ /* 0x0040620000101800 */
[----:B------:R-:W-:Y:S05]  /*1570*/  BRA `(.L_x_10096) ;  /* 0x0000000c00b87947 */ /* 0x000fea0003800000 */
.L_x_10093:
[----:B------:R-:W-:-:S09]  /*1580*/  UISETP.NE.AND UP0, UPT, UR4, 0x2, UPT ;  /* 0x000000020400788c */ /* 0x000fd2000bf05270 */
[----:B------:R-:W-:Y:S05]  /*1590*/  BRA.U !UP0, `(.L_x_10097) ;  /* 0x0000000108307547 */ /* 0x000fea000b800000 */
[----:B------:R-:W-:-:S09]  /*15a0*/  UISETP.NE.AND UP0, UPT, UR4, 0x3, UPT ;  /* 0x000000030400788c */ /* 0x000fd2000bf05270 */
[----:B------:R-:W-:Y:S05]  /*15b0*/  BRA.U !UP0, `(.L_x_10098) ;  /* 0x0000000108187547 */ /* 0x000fea000b800000 */
[----:B------:R-:W-:-:S09]  /*15c0*/  UISETP.NE.AND UP0, UPT, UR4, 0x4, UPT ;  /* 0x000000040400788c */ /* 0x000fd2000bf05270 */
[----:B------:R-:W-:Y:S05]  /*15d0*/  BRA.U UP0, `(.L_x_10095) ;  /* 0x0000000d00047547 */ /* 0x000fea000b800000 */
[----:B------:R-:W2:Y:S01]  /*15e0*/  LDG.E.64 R8, desc[UR36][R2.64] ;  /* 0x0000002402087981 */ /* 0x000ea2000c1e1b00 */
[----:B------:R-:W-:Y:S01]  /*15f0*/  CS2R R10, SRZ ;  /* 0x00000000000a7805 */ /* 0x000fe2000001ff00 */
[----:B--2---:R-:W0:Y:S01]  /*1600*/  I2F.F64.S64 R8, R8 ;  /* 0x0000000800087312 */ /* 0x004e220000301c00 */
[----:B------:R-:W-:Y:S05]  /*1610*/  BRA `(.L_x_10096) ;  /* 0x0000000c00907947 */ /* 0x000fea0003800000 */
.L_x_10098:
[----:B------:R-:W2:Y:S01]  /*1620*/  LDG.E R2, desc[UR36][R2.64] ;  /* 0x0000002402027981 */ /* 0x000ea2000c1e1900 */
[----:B------:R-:W-:Y:S01]  /*1630*/  CS2R R10, SRZ ;  /* 0x00000000000a7805 */ /* 0x000fe2000001ff00 */
[----:B--2---:R0:W1:Y:S01]  /*1640*/  I2F.F64 R8, R2 ;  /* 0x0000000200087312 */ /* 0x0040620000201c00 */
[----:B------:R-:W-:Y:S05]  /*1650*/  BRA `(.L_x_10096) ;  /* 0x0000000c00807947 */ /* 0x000fea0003800000 */
.L_x_10097:
[----:B------:R-:W2:Y:S01]  /*1660*/  LDG.E.U16 R2, desc[UR36][R2.64] ;  /* 0x0000002402027981 */ /* 0x000ea2000c1e1500 */
[----:B------:R-:W-:Y:S01]  /*1670*/  CS2R R10, SRZ ;  /* 0x00000000000a7805 */ /* 0x000fe2000001ff00 */
[----:B--2---:R0:W1:Y:S01]  /*1680*/  I2F.F64.S16 R8, R2 ;  /* 0x0000000200087312 */ /* 0x0040620000101c00 */
[----:B------:R-:W-:Y:S05]  /*1690*/  BRA `(.L_x_10096) ;  /* 0x0000000c00707947 */ /* 0x000fea0003800000 */
.L_x_10092:
[----:B------:R-:W-:-:S09]  /*16a0*/  UISETP.GT.AND UP0, UPT, UR4, 0x6, UPT ;  /* 0x000000060400788c */ /* 0x000fd2000bf04270 */
[----:B------:R-:W-:Y:S05]  /*16b0*/  BRA.U UP0, `(.L_x_10099) ;  /* 0x00000001003c7547 */ /* 0x000fea000b800000 */
[----:B------:R-:W-:-:S09]  /*16c0*/  UISETP.NE.AND UP0, UPT, UR4, 0x5, UPT ;  /* 0x000000050400788c */ /* 0x000fd2000bf05270 */
[----:B------:R-:W-:Y:S05]  /*16d0*/  BRA.U !UP0, `(.L_x_10100) ;  /* 0x00000001081c7547 */ /* 0x000fea000b800000 */
[----:B------:R-:W-:-:S09]  /*16e0*/  UISETP.NE.AND UP0, UPT, UR4, 0x6, UPT ;  /* 0x000000060400788c */ /* 0x000fd2000bf05270 */
[----:B------:R-:W-:Y:S05]  /*16f0*/  BRA.U UP0, `(.L_x_10095) ;  /* 0x0000000900bc7547 */ /* 0x000fea000b800000 */
[----:B------:R-:W2:Y:S01]  /*1700*/  LDG.E R8, desc[UR36][R2.64] ;  /* 0x0000002402087981 */ /* 0x000ea2000c1e1900 */
[----:B------:R-:W-:Y:S01]  /*1710*/  CS2R R10, SRZ ;  /* 0x00000000000a7805 */ /* 0x000fe2000001ff00 */
[----:B--2---:R-:W-:-:S06]  /*1720*/  FMUL.FTZ R8, R8, 1 ;  /* 0x3f80000008087820 */ /* 0x004fcc0000410000 */
[----:B------:R-:W0:Y:S01]  /*1730*/  F2F.F64.F32 R8, R8 ;  /* 0x0000000800087310 */ /* 0x000e220000201800 */
[----:B------:R-:W-:Y:S05]  /*1740*/  BRA `(.L_x_10096) ;  /* 0x0000000c00447947 */ /* 0x000fea0003800000 */
.L_x_10100:
[----:B------:R-:W2:Y:S01]  /*1750*/  LDG.E.U16 R0, desc[UR36][R2.64] ;  /* 0x0000002402007981 */ /* 0x000ea2000c1e1500 */
[----:B------:R-:W-:Y:S01]  /*1760*/  CS2R R10, SRZ ;  /* 0x00000000000a7805 */ /* 0x000fe2000001ff00 */
[----:B--2---:R-:W-:-:S05]  /*1770*/  HADD2.F32 R0, -RZ, R0.H0_H0 ;  /* 0x20000000ff007230 */ /* 0x004fca0000004100 */
[----:B------:R-:W-:-:S04]  /*1780*/  FMUL.FTZ R0, R0, 1 ;  /* 0x3f80000000007820 */ /* 0x000fc80000410000 */
[----:B------:R0:W1:Y:S01]  /*1790*/  F2F.F64.F32 R8, R0 ;  /* 0x0000000000087310 */ /* 0x0000620000201800 */
[----:B------:R-:W-:Y:S05]  /*17a0*/  BRA `(.L_x_10096) ;  /* 0x0000000c002c7947 */ /* 0x000fea0003800000 */
.L_x_10099:
[----:B------:R-:W-:-:S09]  /*17b0*/  UISETP.NE.AND UP0, UPT, UR4, 0x7, UPT ;  /* 0x000000070400788c */ /* 0x000fd2000bf05270 */
[----:B------:R-:W-:Y:S05]  /*17c0*/  BRA.U !UP0, `(.L_x_10101) ;  /* 0x0000000108487547 */ /* 0x000fea000b800000 */
[----:B------:R-:W-:-:S09]  /*17d0*/  UISETP.NE.AND UP0, UPT, UR4, 0x8, UPT ;  /* 0x000000080400788c */ /* 0x000fd2000bf05270 */
[----:B------:R-:W-:Y:S05]  /*17e0*/  BRA.U !UP0, `(.L_x_10102) ;  /* 0x0000000108207547 */ /* 0x000fea000b800000 */
[----:B------:R-:W-:-:S09]  /*17f0*/  UISETP.NE.AND UP0, UPT, UR4, 0x9, UPT ;  /* 0x000000090400788c */ /* 0x000fd2000bf05270 */
[----:B------:R-:W-:Y:S05]  /*1800*/  BRA.U UP0, `(.L_x_10095) ;  /* 0x0000000900787547 */ /* 0x000fea000b800000 */
[----:B------:R-:W2:Y:S02]  /*1810*/  LDG.E.64 R2, desc[UR36][R2.64] ;  /* 0x0000002402027981 */ /* 0x000ea4000c1e1b00 */
[----:B--2---:R-:W-:Y:S01]  /*1820*/  FMUL.FTZ R8, R2, 1 ;  /* 0x3f80000002087820 */ /* 0x004fe20000410000 */
[----:B------:R-:W-:-:S05]  /*1830*/  FMUL.FTZ R10, R3, 1 ;  /* 0x3f800000030a7820 */ /* 0x000fca0000410000 */
[----:B------:R-:W0:Y:S08]  /*1840*/  F2F.F64.F32 R8, R8 ;  /* 0x0000000800087310 */ /* 0x000e300000201800 */
[----:B------:R-:W1:Y:S01]  /*1850*/  F2F.F64.F32 R10, R10 ;  /* 0x0000000a000a7310 */ /* 0x000e620000201800 */
[----:B------:R-:W-:Y:S05]  /*1860*/  BRA `(.L_x_10096) ;  /* 0x0000000800fc7947 */ /* 0x000fea0003800000 */
.L_x_10102:
[----:B------:R-:W2:Y:S02]  /*1870*/  LDG.E R2, desc[UR36][R2.64] ;  /* 0x0000002402027981 */ /* 0x000ea4000c1e1900 */
[--C-:B--2---:R-:W-:Y:S02]  /*1880*/  HADD2.F32 R0, -RZ, R2.reuse.H0_H0 ;  /* 0x20000002ff007230 */ /* 0x104fe40000004100 */
[----:B------:R-:W-:-:S03]  /*1890*/  HADD2.F32 R4, -RZ, R2.H1_H1 ;  /* 0x30000002ff047230 */ /* 0x000fc60000004100 */
[----:B------:R-:W-:Y:S02]  /*18a0*/  FMUL.FTZ R0, R0, 1 ;  /* 0x3f80000000007820 */ /* 0x000fe40000410000 */
[----:B------:R-:W-:Y:S02]  /*18b0*/  FMUL.FTZ R4, R4, 1 ;  /* 0x3f80000004047820 */ /* 0x000fe40000410000 */
[----:B------:R0:W1:Y:S08]  /*18c0*/  F2F.F64.F32 R8, R0 ;  /* 0x0000000000087310 */ /* 0x0000700000201800 */
[----:B------:R0:W2:Y:S01]  /*18d0*/  F2F.F64.F32 R10, R4 ;  /* 0x00000004000a7310 */ /* 0x0000a20000201800 */
[----:B------:R-:W-:Y:S05]  /*18e0*/  BRA `(.L_x_10096) ;  /* 0x0000000800dc7947 */ /* 0x000fea0003800000 */
.L_x_10101:
[----:B------:R0:W5:Y:S01]  /*18f0*/  LDG.E.64 R8, desc[UR36][R2.64] ;  /* 0x0000002402087981 */ /* 0x000162000c1e1b00 */
[----:B------:R-:W-:Y:S01]  /*1900*/  CS2R R10, SRZ ;  /* 0x00000000000a7805 */ /* 0x000fe2000001ff00 */
[----:B------:R-:W-:Y:S06]  /*1910*/  BRA `(.L_x_10096) ;  /* 0x0000000800d07947 */ /* 0x000fec0003800000 */
.L_x_10091:
        /* <DEDUP_REMOVED lines=9> */
[----:B------:R-:W-:Y:S01]  /*19b0*/  CS2R R10, SRZ ;  /* 0x00000000000a7805 */ /* 0x000fe2000001ff00 */
[----:B------:R-:W-:Y:S01]  /*19c0*/  IMAD.MOV.U32 R8, RZ, RZ, RZ ;  /* 0x000000ffff087224 */ /* 0x000fe200078e00ff */
[----:B--2---:R-:W-:-:S04]  /*19d0*/  ISETP.NE.AND P0, PT, R2, RZ, PT ;  /* 0x000000ff0200720c */ /* 0x004fc80003f05270 */
[----:B------:R-:W-:Y:S01]  /*19e0*/  FSEL R9, RZ, 1.875, !P0 ;  /* 0x3ff00000ff097808 */ /* 0x000fe20004000000 */
[----:B------:R-:W-:Y:S08]  /*19f0*/  BRA `(.L_x_10096) ;  /* 0x0000000800987947 */ /* 0x000ff00003800000 */
.L_x_10105:
[----:B------:R0:W5:Y:S01]  /*1a00*/  LDG.E.128 R8, desc[UR36][R2.64] ;  /* 0x0000002402087981 */ /* 0x000162000c1e1d00 */
[----:B------:R-:W-:Y:S05]  /*1a10*/  BRA `(.L_x_10096) ;  /* 0x0000000800907947 */ /* 0x000fea0003800000 */
.L_x_10104:
        /* <DEDUP_REMOVED lines=8> */
[----:B------:R-:W-:Y:S01]  /*1aa0*/  CS2R R10, SRZ ;  /* 0x00000000000a7805 */ /* 0x000fe2000001ff00 */
        /* <DEDUP_REMOVED lines=19> */
.L_x_10107:
[----:B------:R-:W2:Y:S01]  /*1be0*/  LDG.E.U8 R2, desc[UR36][R2.64] ;  /* 0x0000002402027981 */ /* 0x000ea2000c1e1100 */
[----:B------:R-:W-:Y:S01]  /*1bf0*/  CS2R R10, SRZ ;  /* 0x00000000000a7805 */ /* 0x000fe2000001ff00 */
        /* <DEDUP_REMOVED lines=9> */
[----:B------:R-:W-:-:S05]  /*1c90*/  LOP3.LUT R0, R0, 0x80000000, R5, 0xf8, !PT ;  /* 0x8000000000007812 */ /* 0x000fca00078ef805 */
[----:B------:R-:W-:-:S04]  /*1ca0*/  FMUL.FTZ R0, R0, 1 ;  /* 0x3f80000000007820 */ /* 0x000fc80000410000 */
[----:B------:R0:W1:Y:S01]  /*1cb0*/  F2F.F64.F32 R8, R0 ;  /* 0x0000000000087310 */ /* 0x0000620000201800 */
[----:B------:R-:W-:Y:S05]  /*1cc0*/  BRA `(.L_x_10096) ;  /* 0x0000000400e47947 */ /* 0x000fea0003800000 */
.L_x_10106:
[----:B------:R-:W2:Y:S01]  /*1cd0*/  LDG.E.U16 R0, desc[UR36][R2.64] ;  /* 0x0000002402007981 */ /* 0x000ea2000c1e1500 */
[----:B------:R-:W-:Y:S02]  /*1ce0*/  CS2R R10, SRZ ;  /* 0x00000000000a7805 */ /* 0x000fe4000001ff00 */
[----:B--2---:R-:W-:-:S05]  /*1cf0*/  SHF.L.U32 R0, R0, 0x10, RZ ;  /* 0x0000001000007819 */ /* 0x004fca00000006ff */
[----:B------:R-:W-:-:S04]  /*1d00*/  FMUL.FTZ R0, R0, 1 ;  /* 0x3f80000000007820 */ /* 0x000fc80000410000 */
[----:B------:R0:W1:Y:S01]  /*1d10*/  F2F.F64.F32 R8, R0 ;  /* 0x0000000000087310 */ /* 0x0000620000201800 */
[----:B------:R-:W-:Y:S05]  /*1d20*/  BRA `(.L_x_10096) ;  /* 0x0000000400cc7947 */ /* 0x000fea0003800000 */
.L_x_10103:
        /* <DEDUP_REMOVED lines=9> */
[----:B------:R-:W-:Y:S01]  /*1dc0*/  CS2R R10, SRZ ;  /* 0x00000000000a7805 */ /* 0x000fe2000001ff00 */
[----:B--2---:R0:W1:Y:S01]  /*1dd0*/  I2F.F64.U16 R8, R2 ;  /* 0x0000000200087312 */ /* 0x0040620000101800 */
[----:B------:R-:W-:Y:S05]  /*1de0*/  BRA `(.L_x_10096) ;  /* 0x00000004009c7947 */ /* 0x000fea0003800000 */
.L_x_10110:
[----:B------:R-:W2:Y:S01]  /*1df0*/  LDG.E.U8 R3, desc[UR36][R2.64] ;  /* 0x0000002402037981 */ /* 0x000ea2000c1e1100 */
[----:B------:R-:W-:Y:S02]  /*1e00*/  CS2R R10, SRZ ;  /* 0x00000000000a7805 */ /* 0x000fe4000001ff00 */
        /* <DEDUP_REMOVED lines=20> */
.L_x_10112:
[----:B------:R-:W-:Y:S05]  /*1f50*/  BSYNC.RECONVERGENT B0 ;  /* 0x0000000000007941 */ /* 0x000fea0003800200 */
.L_x_10111:
[----:B------:R-:W-:Y:S01]  /*1f60*/  IMAD.SHL.U32 R0, R0, 0x100000, RZ ;  /* 0x0010000000007824 */ /* 0x000fe200078e00ff */
[----:B------:R-:W-:-:S04]  /*1f70*/  LEA R2, R2, 0x3b800000, 0x17 ;  /* 0x3b80000002027811 */ /* 0x000fc800078eb8ff */
[----:B------:R-:W-:-:S05]  /*1f80*/  LOP3.LUT R0, R2, R0, R7, 0xfe, !PT ;  /* 0x0000000002007212 */ /* 0x000fca00078efe07 */
[----:B------:R-:W-:-:S04]  /*1f90*/  FMUL.FTZ R0, R0, 1 ;  /* 0x3f80000000007820 */ /* 0x000fc80000410000 */
[----:B------:R0:W1:Y:S01]  /*1fa0*/  F2F.F64.F32 R8, R0 ;  /* 0x0000000000087310 */ /* 0x0000620000201800 */
[----:B------:R-:W-:Y:S05]  /*1fb0*/  BRA `(.L_x_10096) ;  /* 0x0000000400287947 */ /* 0x000fea0003800000 */
.L_x_10109:
[----:B------:R-:W2:Y:S01]  /*1fc0*/  LDG.E.U8 R3, desc[UR36][R2.64] ;  /* 0x0000002402037981 */ /* 0x000ea2000c1e1100 */
[----:B------:R-:W-:Y:S02]  /*1fd0*/  CS2R R10, SRZ ;  /* 0x00000000000a7805 */ /* 0x000fe4000001ff00 */
        /* <DEDUP_REMOVED lines=20> */
.L_x_10114:
[----:B------:R-:W-:Y:S05]  /*2120*/  BSYNC.RECONVERGENT B0 ;  /* 0x0000000000007941 */ /* 0x000fea0003800200 */
.L_x_10113:
[----:B------:R-:W-:Y:S01]  /*2130*/  IMAD.SHL.U32 R0, R0, 0x200000, RZ ;  /* 0x0020000000007824 */ /* 0x000fe200078e00ff */
[----:B------:R-:W-:-:S04]  /*2140*/  LEA R2, R2, 0x37800000, 0x17 ;  /* 0x3780000002027811 */ /* 0x000fc800078eb8ff */
[----:B------:R-:W-:-:S05]  /*2150*/  LOP3.LUT R0, R2, R0, R7, 0xfe, !PT ;  /* 0x0000000002007212 */ /* 0x000fca00078efe07 */
[----:B------:R-:W-:-:S04]  /*2160*/  FMUL.FTZ R0, R0, 1 ;  /* 0x3f80000000007820 */ /* 0x000fc80000410000 */
[----:B------:R0:W1:Y:S01]  /*2170*/  F2F.F64.F32 R8, R0 ;  /* 0x0000000000087310 */ /* 0x0000620000201800 */
[----:B------:R-:W-:Y:S05]  /*2180*/  BRA `(.L_x_10096) ;  /* 0x0000000000b47947 */ /* 0x000fea0003800000 */
.L_x_10108:
[----:B------:R-:W-:-:S09]  /*2190*/  UISETP.NE.AND UP0, UPT, UR4, 0x1c, UPT ;  /* 0x0000001c0400788c */ /* 0x000fd2000bf05270 */
[----:B------:R-:W-:Y:S05]  /*21a0*/  BRA.U !UP0, `(.L_x_10115) ;  /* 0x0000000108a07547 */ /* 0x000fea000b800000 */
[----:B------:R-:W-:-:S09]  /*21b0*/  UISETP.NE.AND UP0, UPT, UR4, 0x1d, UPT ;  /* 0x0000001d0400788c */ /* 0x000fd2000bf05270 */
[----:B------:R-:W-:Y:S05]  /*21c0*/  BRA.U !UP0, `(.L_x_10116) ;  /* 0x0000000108887547 */ /* 0x000fea000b800000 */
[----:B------:R-:W-:-:S09]  /*21d0*/  UISETP.NE.AND UP0, UPT, UR4, 0x2c, UPT ;  /* 0x0000002c0400788c */ /* 0x000fd2000bf05270 */
[----:B------:R-:W-:Y:S05]  /*21e0*/  BRA.U !UP0, `(.L_x_10117) ;  /* 0x00000001084c7547 */ /* 0x000fea000b800000 */
.L_x_10095:
        /* <DEDUP_REMOVED lines=11> */
[----:B------:R-:W-:Y:S02]  /*22a0*/  IMAD.U32 R7, RZ, RZ, UR7 ;  /* 0x00000007ff077e24 */ /* 0x000fe4000f8e00ff */
[----:B----4-:R-:W-:Y:S02]  /*22b0*/  IMAD.U32 R10, RZ, RZ, UR8 ;  /* 0x00000008ff0a7e24 */ /* 0x010fe4000f8e00ff */
[----:B-1----:R-:W-:-:S07]  /*22c0*/  IMAD.U32 R11, RZ, RZ, UR9 ;  /* 0x00000009ff0b7e24 */ /* 0x002fce000f8e00ff */
[----:B------:R-:W-:-:S07]  /*22d0*/  LEPC R20, `(.L_x_10118) ;  /* 0x000000001014794e */ /* 0x000fce0000000000 */
[----:B--2---:R-:W-:Y:S05]  /*22e0*/  CALL.ABS.NOINC R2 ;  /* 0x0000000002007343 */ /* 0x004fea0003c00000 */
.L_x_10118:
[----:B------:R-:W-:Y:S02]  /*22f0*/  CS2R R10, SRZ ;  /* 0x00000000000a7805 */ /* 0x000fe4000001ff00 */
[----:B------:R-:W-:Y:S01]  /*2300*/  CS2R R8, SRZ ;  /* 0x0000000000087805 */ /* 0x000fe2000001ff00 */
[----:B------:R-:W-:Y:S06]  /*2310*/  BRA `(.L_x_10096) ;  /* 0x0000000000507947 */ /* 0x000fec0003800000 */
.L_x_10117:
[----:B------:R-:W2:Y:S01]  /*2320*/  LDG.E.U8 R0, desc[UR36][R2.64] ;  /* 0x0000002402007981 */ /* 0x000ea2000c1e1100 */
[----:B------:R-:W-:Y:S01]  /*2330*/  IMAD.MOV.U32 R8, RZ, RZ, 0x0 ;  /* 0x00000000ff087424 */ /* 0x000fe200078e00ff */
[----:B------:R-:W-:Y:S01]  /*2340*/  CS2R R10, SRZ ;  /* 0x00000000000a7805 */ /* 0x000fe2000001ff00 */
[----:B------:R-:W-:Y:S01]  /*2350*/  IMAD.MOV.U32 R9, RZ, RZ, 0x38000000 ;  /* 0x38000000ff097424 */ /* 0x000fe200078e00ff */
[----:B--2---:R-:W-:-:S13]  /*2360*/  ISETP.NE.AND P0, PT, R0, RZ, PT ;  /* 0x000000ff0000720c */ /* 0x004fda0003f05270 */
[----:B------:R-:W-:Y:S05]  /*2370*/  @!P0 BRA `(.L_x_10096) ;  /* 0x0000000000388947 */ /* 0x000fea0003800000 */
[----:B------:R-:W-:-:S13]  /*2380*/  ISETP.NE.AND P0, PT, R0, 0xff, PT ;  /* 0x000000ff0000780c */ /* 0x000fda0003f05270 */
[----:B------:R-:W-:Y:S01]  /*2390*/  @P0 IMAD.SHL.U32 R0, R0, 0x800000, RZ ;  /* 0x0080000000000824 */ /* 0x000fe200078e00ff */
[----:B------:R-:W-:Y:S01]  /*23a0*/  @!P0 MOV R9, 0x7ff80000 ;  /* 0x7ff8000000098802 */ /* 0x000fe20000000f00 */
[----:B------:R-:W-:Y:S02]  /*23b0*/  @!P0 IMAD.MOV.U32 R8, RZ, RZ, 0x20000000 ;  /* 0x20000000ff088424 */ /* 0x000fe400078e00ff */
[----:B------:R-:W-:-:S04]  /*23c0*/  @P0 FMUL.FTZ R0, R0, 1 ;  /* 0x3f80000000000820 */ /* 0x000fc80000410000 */
[----:B------:R2:W3:Y:S01]  /*23d0*/  @P0 F2F.F64.F32 R8, R0 ;  /* 0x0000000000080310 */ /* 0x0004e20000201800 */
[----:B------:R-:W-:Y:S05]  /*23e0*/  BRA `(.L_x_10096) ;  /* 0x00000000001c7947 */ /* 0x000fea0003800000 */
.L_x_10116:
[----:B------:R-:W2:Y:S01]  /*23f0*/  LDG.E.64 R8, desc[UR36][R2.64] ;  /* 0x0000002402087981 */ /* 0x000ea2000c1e1b00 */
[----:B------:R-:W-:Y:S01]  /*2400*/  CS2R R10, SRZ ;  /* 0x00000000000a7805 */ /* 0x000fe2000001ff00 */
[----:B--2---:R-:W4:Y:S01]  /*2410*/  I2F.F64.U64 R8, R8 ;  /* 0x0000000800087312 */ /* 0x004f220000301800 */
[----:B------:R-:W-:Y:S05]  /*2420*/  BRA `(.L_x_10096) ;  /* 0x00000000000c7947 */ /* 0x000fea0003800000 */
.L_x_10115:
[----:B------:R-:W2:Y:S01]  /*2430*/  LDG.E R2, desc[UR36][R2.64] ;  /* 0x0000002402027981 */ /* 0x000ea2000c1e1900 */
[----:B------:R-:W-:Y:S01]  /*2440*/  CS2R R10, SRZ ;  /* 0x00000000000a7805 */ /* 0x000fe2000001ff00 */
[----:B--2---:R0:W1:Y:S06]  /*2450*/  I2F.F64.U32 R8, R2 ;  /* 0x0000000200087312 */ /* 0x00406c0000201800 */
.L_x_10096:
[----:B------:R-:W-:Y:S05]  /*2460*/  BSYNC.RECONVERGENT B7 ;  /* 0x0000000000077941 */ /* 0x000fea0003800200 */
.L_x_10090:
[----:B------:R-:W-:Y:S01]  /*2470*/  IMAD.MOV.U32 R6, RZ, RZ, 0x33145c07 ;  /* 0x33145c07ff067424 */ /* 0x000fe200078e00ff */
[----:B-12--5:R-:W-:Y:S01]  /*2480*/  DSETP.NAN.AND P0, PT, R10, R10, PT ;  /* 0x0000000a0a00722a */ /* 0x026fe20003f08000 */
[----:B------:R-:W-:Y:S01]  /*2490*/  IMAD.MOV.U32 R7, RZ, RZ, 0x3c91a626 ;  /* 0x3c91a626ff077424 */ /* 0x000fe200078e00ff */
[--C-:B0--34-:R-:W-:Y:S01]  /*24a0*/  DSETP.NUM.AND P1, PT, R8, R8.reuse, PT ;  /* 0x000000080800722a */ /* 0x119fe20003f27000 */
[----:B------:R-:W-:Y:S01]  /*24b0*/  BSSY.RECONVERGENT B1, `(.L_x_10119) ;  /* 0x00008e2000017945 */ /* 0x000fe20003800200 */
[----:B------:R-:W-:Y:S01]  /*24c0*/  DADD R2, -RZ, |R8| ;  /* 0x00000000ff027229 */ /* 0x000fe20000000508 */
[----:B------:R-:W-:Y:S01]  /*24d0*/  IMAD.MOV.U32 R14, RZ, RZ, 0x33145c07 ;  /* 0x33145c07ff0e7424 */ /* 0x000fe200078e00ff */
[----:B------:R0:W-:Y:S01]  /*24e0*/  STL.64 [R1+0x8], R6 ;  /* 0x0000080601007387 */ /* 0x0001e20000100a00 */
[----:B------:R-:W-:Y:S01]  /*24f0*/  DADD R4, -RZ, |R10| ;  /* 0x00000000ff047229 */ /* 0x000fe2000000050a */
[----:B------:R-:W-:-:S08]  /*2500*/  IMAD.MOV.U32 R15, RZ, RZ, 0x3c91a626 ;  /* 0x3c91a626ff0f7424 */ /* 0x000fd000078e00ff */
[----:B------:R-:W-:Y:S05]  /*2510*/  @!P0 BRA P1, `(.L_x_10120) ;  /* 0x0000000000508947 */ /* 0x000fea0000800000 */
[----:B------:R-:W-:-:S14]  /*2520*/  DSETP.NEU.AND P0, PT, R2, +INF , PT ;  /* 0x7ff000000200742a */ /* 0x000fdc0003f0d000 */
[----:B0-----:R-:W-:Y:S01]  /*2530*/  @!P0 DADD R6, R10, R10 ;  /* 0x000000000a068229 */ /* 0x001fe2000000000a */
[----:B------:R-:W-:Y:S01]  /*2540*/  @!P0 IMAD.MOV.U32 R12, RZ, RZ, 0x0 ;  /* 0x00000000ff0c8424 */ /* 0x000fe200078e00ff */
[----:B------:R-:W-:Y:S01]  /*2550*/  @!P0 MOV R13, 0xfff00000 ;  /* 0xfff00000000d8802 */ /* 0x000fe20000000f00 */
[----:B------:R-:W-:Y:S08]  /*2560*/  @!P0 BRA `(.L_x_10121) ;  /* 0x0000008c00588947 */ /* 0x000ff00003800000 */
[----:B------:R-:W-:-:S14]  /*2570*/  DSETP.NEU.AND P0, PT, R4, +INF , PT ;  /* 0x7ff000000400742a */ /* 0x000fdc0003f0d000 */
[----:B------:R-:W-:Y:S02]  /*2580*/  @!P0 DADD R6, R8, R8 ;  /* 0x0000000008068229 */ /* 0x000fe40000000008 */
[----:B------:R-:W-:Y:S01]  /*2590*/  @!P0 DADD R12, -RZ, -R10 ;  /* 0x00000000ff0c8229 */ /* 0x000fe2000000090a */
[----:B------:R-:W-:Y:S10]  /*25a0*/  @!P0 BRA `(.L_x_10121) ;  /* 0x0000008c00488947 */ /* 0x000ff40003800000 */
[----:B------:R-:W-:-:S14]  /*25b0*/  DSETP.NEU.AND P0, PT, R8, RZ, PT ;  /* 0x000000ff0800722a */ /* 0x000fdc0003f0d000 */
[----:B------:R-:W-:Y:S01]  /*25c0*/  @P0 DADD R8, RZ, R8 ;  /* 0x00000000ff080229 */ /* 0x000fe20000000008 */
[----:B------:R-:W-:Y:S01]  /*25d0*/  @!P0 IMAD.MOV.U32 R6, RZ, RZ, 0x54442d18 ;  /* 0x54442d18ff068424 */ /* 0x000fe200078e00ff */
[--C-:B------:R-:W-:Y:S01]  /*25e0*/  @P0 DADD R2, RZ, R10.reuse ;  /* 0x00000000ff020229 */ /* 0x100fe2000000000a */
[----:B------:R-:W-:Y:S01]  /*25f0*/  @!P0 IMAD.MOV.U32 R7, RZ, RZ, 0x3ff921fb ;  /* 0x3ff921fbff078424 */ /* 0x000fe200078e00ff */
[----:B------:R-:W-:-:S05]  /*2600*/  @!P0 DADD R12, R10, R10 ;  /* 0x000000000a0c8229 */ /* 0x000fca000000000a */
[----:B------:R-:W-:Y:S02]  /*2610*/  @!P0 DADD R6, R6, R14 ;  /* 0x0000000006068229 */ /* 0x000fe4000000000e */
[----:B------:R-:W-:-:S10]  /*2620*/  @P0 DADD R6, R8, R2 ;  /* 0x0000000008060229 */ /* 0x000fd40000000002 */
[----:B------:R-:W-:Y:S02]  /*2630*/  @P0 IMAD.MOV.U32 R12, RZ, RZ, R6 ;  /* 0x000000ffff0c0224 */ /* 0x000fe400078e0006 */
[----:B------:R-:W-:Y:S01]  /*2640*/  @P0 IMAD.MOV.U32 R13, RZ, RZ, R7 ;  /* 0x000000ffff0d0224 */ /* 0x000fe200078e0007 */
[----:B------:R-:W-:Y:S06]  /*2650*/  BRA `(.L_x_10121) ;  /* 0x0000008c001c7947 */ /* 0x000fec0003800000 */
.L_x_10120:
[----:B------:R-:W-:Y:S01]  /*2660*/  DSETP.MAX.AND P0, P1, R2, R4, PT ;  /* 0x000000040200722a */ /* 0x000fe2000390f000 */
[----:B------:R-:W-:Y:S01]  /*2670*/  IMAD.MOV.U32 R0, RZ, RZ, R3 ;  /* 0x000000ffff007224 */ /* 0x000fe200078e0003 */
[----:B------:R-:W-:Y:S01]  /*2680*/  MOV R13, R5 ;  /* 0x00000005000d7202 */ /* 0x000fe20000000f00 */
[----:B0-----:R-:W-:-:S03]  /*2690*/  IMAD.MOV.U32 R7, RZ, RZ, R4 ;  /* 0x000000ffff077224 */ /* 0x001fc600078e0004 */
[----:B------:R-:W-:Y:S01]  /*26a0*/  FSEL R15, R0, R13, P0 ;  /* 0x0000000d000f7208 */ /* 0x000fe20000000000 */
[----:B------:R-:W-:-:S05]  /*26b0*/  IMAD.MOV.U32 R0, RZ, RZ, R2 ;  /* 0x000000ffff007224 */ /* 0x000fca00078e0002 */
[----:B------:R-:W-:Y:S02]  /*26c0*/  SEL R6, R0, R7, P0 ;  /* 0x0000000700067207 */ /* 0x000fe40000000000 */
[----:B------:R-:W-:-:S05]  /*26d0*/  @P1 LOP3.LUT R15, R13, 0x80000, RZ, 0xfc, !PT ;  /* 0x000800000d0f1812 */ /* 0x000fca00078efcff */
[----:B------:R-:W-:-:S06]  /*26e0*/  IMAD.MOV.U32 R7, RZ, RZ, R15 ;  /* 0x000000ffff077224 */ /* 0x000fcc00078e000f */
[----:B------:R-:W-:-:S14]  /*26f0*/  DSETP.GT.AND P0, PT, R6, 4.50359962737049600000e+15, PT ;  /* 0x433000000600742a */ /* 0x000fdc0003f04000 */
[----:B------:R-:W-:Y:S05]  /*2700*/  @!P0 BRA `(.L_x_10122) ;  /* 0x0000002c00d08947 */ /* 0x000fea0003800000 */
[----:B------:R-:W-:Y:S01]  /*2710*/  DSETP.GEU.AND P1, PT, R2, R4, PT ;  /* 0x000000040200722a */ /* 0x000fe20003f2e000 */
[----:B------:R-:W-:Y:S01]  /*2720*/  UMOV UR4, 0xffffffff ;  /* 0xffffffff00047882 */ /* 0x000fe20000000000 */
[----:B------:R-:W-:Y:S01]  /*2730*/  UMOV UR5, 0x7fdfffff ;  /* 0x7fdfffff00057882 */ /* 0x000fe20000000000 */
[----:B------:R-:W-:Y:S03]  /*2740*/  BSSY.RECONVERGENT B2, `(.L_x_10123) ;  /* 0x00002e7000027945 */ /* 0x000fe60003800200 */
[----:B------:R-:W-:Y:S02]  /*2750*/  FSEL R28, R4, R2, !P1 ;  /* 0x00000002041c7208 */ /* 0x000fe40004800000 */
[----:B------:R-:W-:Y:S02]  /*2760*/  FSEL R29, R5, R3, !P1 ;  /* 0x00000003051d7208 */ /* 0x000fe40004800000 */
[----:B------:R-:W-:-:S02]  /*2770*/  FSEL R26, R2, R4, !P1 ;  /* 0x00000004021a7208 */ /* 0x000fc40004800000 */
[----:B------:R-:W-:Y:S02]  /*2780*/  FSEL R27, R3, R5, !P1 ;  /* 0x00000005031b7208 */ /* 0x000fe40004800000 */
[----:B------:R-:W-:-:S14]  /*2790*/  DSETP.GT.AND P0, PT, R28, UR4, PT ;  /* 0x000000041c007e2a */ /* 0x000fdc000bf04000 */
[----:B------:R-:W-:Y:S05]  /*27a0*/  @!P0 BRA `(.L_x_10124) ;  /* 0x0000001000988947 */ /* 0x000fea0003800000 */
[----:B------:R-:W0:Y:S01]  /*27b0*/  MUFU.RCP64H R7, 2.718280792236328125 ;  /* 0x4005bf0a00077908 */ /* 0x000e220000001800 */
[----:B------:R-:W-:Y:S01]  /*27c0*/  IMAD.MOV.U32 R14, RZ, RZ, -0x74eba897 ;  /* 0x8b145769ff0e7424 */ /* 0x000fe200078e00ff */
[----:B------:R-:W-:Y:S01]  /*27d0*/  MOV R6, 0x1 ;  /* 0x0000000100067802 */ /* 0x000fe20000000f00 */
[----:B------:R-:W-:Y:S01]  /*27e0*/  IMAD.MOV.U32 R15, RZ, RZ, 0x4005bf0a ;  /* 0x4005bf0aff0f7424 */ /* 0x000fe200078e00ff */
[----:B------:R-:W-:Y:S01]  /*27f0*/  FSETP.GEU.AND P1, PT, |R9|, 6.5827683646048100446e-37, PT ;  /* 0x036000000900780b */ /* 0x000fe20003f2e200 */
[----:B------:R-:W-:Y:S04]  /*2800*/  BSSY.RECONVERGENT B3, `(.L_x_10125) ;  /* 0x0000014000037945 */ /* 0x000fe80003800200 */
[----:B0-----:R-:W-:-:S08]  /*2810*/  DFMA R12, R6, -R14, 1 ;  /* 0x3ff00000060c742b */ /* 0x001fd0000000080e */
[----:B------:R-:W-:-:S08]  /*2820*/  DFMA R12, R12, R12, R12 ;  /* 0x0000000c0c0c722b */ /* 0x000fd0000000000c */
[----:B------:R-:W-:-:S08]  /*2830*/  DFMA R12, R6, R12, R6 ;  /* 0x0000000c060c722b */ /* 0x000fd00000000006 */
[----:B------:R-:W-:-:S08]  /*2840*/  DFMA R6, R12, -R14, 1 ;  /* 0x3ff000000c06742b */ /* 0x000fd0000000080e */
[----:B------:R-:W-:-:S08]  /*2850*/  DFMA R6, R12, R6, R12 ;  /* 0x000000060c06722b */ /* 0x000fd0000000000c */
[----:B------:R-:W-:-:S08]  /*2860*/  DMUL R12, R6, R8 ;  /* 0x00000008060c7228 */ /* 0x000fd00000000000 */
[----:B------:R-:W-:-:S08]  /*2870*/  DFMA R14, R12, -R14, R8 ;  /* 0x8000000e0c0e722b */ /* 0x000fd00000000008 */
[----:B------:R-:W-:-:S10]  /*2880*/  DFMA R6, R6, R14, R12 ;  /* 0x0000000e0606722b */ /* 0x000fd4000000000c */
[----:B------:R-:W-:-:S05]  /*2890*/  FFMA R0, RZ, 2.0897850990295410156, R7 ;  /* 0x4005bf0aff007823 */ /* 0x000fca0000000007 */
[----:B------:R-:W-:-:S13]  /*28a0*/  FSETP.GT.AND P0, PT, |R0|, 1.469367938527859385e-39, PT ;  /* 0x001000000000780b */ /* 0x000fda0003f04200 */
[----:B------:R-:W-:Y:S05]  /*28b0*/  @P0 BRA P1, `(.L_x_10126) ;  /* 0x0000000000200947 */ /* 0x000fea0000800000 */
[----:B------:R-:W-:Y:S01]  /*28c0*/  IMAD.MOV.U32 R18, RZ, RZ, R8 ;  /* 0x000000ffff127224 */ /* 0x000fe200078e0008 */
[----:B------:R-:W-:Y:S01]  /*28d0*/  MOV R0, 0x2920 ;  /* 0x0000292000007802 */ /* 0x000fe20000000f00 */
[----:B------:R-:W-:Y:S02]  /*28e0*/  IMAD.MOV.U32 R19, RZ, RZ, R9 ;  /* 0x000000ffff137224 */ /* 0x000fe400078e0009 */
[----:B------:R-:W-:Y:S02]  /*28f0*/  IMAD.MOV.U32 R12, RZ, RZ, -0x74eba897 ;  /* 0x8b145769ff0c7424 */ /* 0x000fe400078e00ff */
[----:B------:R-:W-:-:S07]  /*2900*/  IMAD.MOV.U32 R13, RZ, RZ, 0x4005bf0a ;  /* 0x4005bf0aff0d7424 */ /* 0x000fce00078e00ff */
[----:B------:R-:W-:Y:S05]  /*2910*/  CALL.REL.NOINC `($__internal_21_$__cuda_sm20_div_rn_f64_full) ;  /* 0x000002ec00207944 */ /* 0x000fea0003c00000 */
[----:B------:R-:W-:Y:S01]  /*2920*/  IMAD.MOV.U32 R6, RZ, RZ, R24 ;  /* 0x000000ffff067224 */ /* 0x000fe200078e0018 */
[----:B------:R-:W-:-:S07]  /*2930*/  MOV R7, R25 ;  /* 0x0000001900077202 */ /* 0x000fce0000000f00 */
.L_x_10126:
[----:B------:R-:W-:Y:S05]  /*2940*/  BSYNC.RECONVERGENT B3 ;  /* 0x0000000000037941 */ /* 0x000fea0003800200 */
.L_x_10125:
[----:B------:R-:W0:Y:S01]  /*2950*/  MUFU.RCP64H R13, 2.718280792236328125 ;  /* 0x4005bf0a000d7908 */ /* 0x000e220000001800 */
[----:B------:R-:W-:Y:S01]  /*2960*/  IMAD.MOV.U32 R14, RZ, RZ, -0x74eba897 ;  /* 0x8b145769ff0e7424 */ /* 0x000fe200078e00ff */
[----:B------:R-:W-:Y:S01]  /*2970*/  FSETP.GEU.AND P1, PT, |R11|, 6.5827683646048100446e-37, PT ;  /* 0x036000000b00780b */ /* 0x000fe20003f2e200 */
[----:B------:R-:W-:Y:S01]  /*2980*/  IMAD.MOV.U32 R15, RZ, RZ, 0x4005bf0a ;  /* 0x4005bf0aff0f7424 */ /* 0x000fe200078e00ff */
[----:B------:R-:W-:Y:S01]  /*2990*/  BSSY.RECONVERGENT B3, `(.L_x_10127) ;  /* 0x0000013000037945 */ /* 0x000fe20003800200 */
[----:B------:R-:W-:-:S06]  /*29a0*/  IMAD.MOV.U32 R12, RZ, RZ, 0x1 ;  /* 0x00000001ff0c7424 */ /* 0x000fcc00078e00ff */
        /* <DEDUP_REMOVED lines=13> */
[----:B------:R-:W-:Y:S01]  /*2a80*/  IMAD.MOV.U32 R19, RZ, RZ, R11 ;  /* 0x000000ffff137224 */ /* 0x000fe200078e000b */
[----:B------:R-:W-:Y:S01]  /*2a90*/  MOV R0, 0x2ac0 ;  /* 0x00002ac000007802 */ /* 0x000fe20000000f00 */
[----:B------:R-:W-:-:S07]  /*2aa0*/  IMAD.MOV.U32 R13, RZ, RZ, 0x4005bf0a ;  /* 0x4005bf0aff0d7424 */ /* 0x000fce00078e00ff */
[----:B------:R-:W-:Y:S05]  /*2ab0*/  CALL.REL.NOINC `($__internal_21_$__cuda_sm20_div_rn_f64_full) ;  /* 0x000002e800b87944 */ /* 0x000fea0003c00000 */
.L_x_10128:
[----:B------:R-:W-:Y:S05]  /*2ac0*/  BSYNC.RECONVERGENT B3 ;  /* 0x0000000000037941 */ /* 0x000fea0003800200 */
.L_x_10127:
[----:B------:R-:W-:Y:S01]  /*2ad0*/  DADD R14, -RZ, |R6| ;  /* 0x00000000ff0e7229 */ /* 0x000fe20000000506 */
[----:B------:R-:W-:Y:S01]  /*2ae0*/  UMOV UR4, 0xffffffff ;  /* 0xffffffff00047882 */ /* 0x000fe20000000000 */
[----:B------:R-:W-:Y:S01]  /*2af0*/  DADD R18, -RZ, |R24| ;  /* 0x00000000ff127229 */ /* 0x000fe20000000518 */
[----:B------:R-:W-:Y:S01]  /*2b00*/  IMAD.MOV.U32 R6, RZ, RZ, RZ ;  /* 0x000000ffff067224 */ /* 0x000fe200078e00ff */
[----:B------:R-:W-:Y:S01]  /*2b10*/  UMOV UR5, 0x7fefffff ;  /* 0x7fefffff00057882 */ /* 0x000fe20000000000 */
[----:B------:R-:W-:Y:S01]  /*2b20*/  IMAD.MOV.U32 R20, RZ, RZ, 0x0 ;  /* 0x00000000ff147424 */ /* 0x000fe200078e00ff */
[----:B------:R-:W-:Y:S01]  /*2b30*/  UMOV UR6, UR5 ;  /* 0x0000000500067c82 */ /* 0x000fe20008000000 */
[----:B------:R-:W-:Y:S01]  /*2b40*/  IMAD.MOV.U32 R21, RZ, RZ, 0x3fd80000 ;  /* 0x3fd80000ff157424 */ /* 0x000fe200078e00ff */
[----:B------:R-:W-:Y:S04]  /*2b50*/  BSSY.RECONVERGENT B0, `(.L_x_10129) ;  /* 0x0000078000007945 */ /* 0x000fe80003800200 */
[----:B------:R-:W-:-:S02]  /*2b60*/  ISETP.GT.U32.AND P1, PT, R14, R18, PT ;  /* 0x000000120e00720c */ /* 0x000fc40003f24070 */
[----:B------:R-:W-:Y:S02]  /*2b70*/  ISETP.LT.U32.AND P0, PT, R18, R14, PT ;  /* 0x0000000e1200720c */ /* 0x000fe40003f01070 */
[----:B------:R-:W-:Y:S02]  /*2b80*/  ISETP.GT.U32.AND.EX P1, PT, R15, R19, PT, P1 ;  /* 0x000000130f00720c */ /* 0x000fe40003f24110 */
[----:B------:R-:W-:Y:S02]  /*2b90*/  ISETP.LT.U32.AND.EX P0, PT, R19, R15, PT, P0 ;  /* 0x0000000f1300720c */ /* 0x000fe40003f01100 */
[----:B------:R-:W-:Y:S02]  /*2ba0*/  SEL R25, R15, R19, P1 ;  /* 0x000000130f197207 */ /* 0x000fe40000800000 */
[----:B------:R-:W-:Y:S02]  /*2bb0*/  SEL R30, R19, R15, P0 ;  /* 0x0000000f131e7207 */ /* 0x000fe40000000000 */
[----:B------:R-:W-:-:S02]  /*2bc0*/  LOP3.LUT R0, R25, 0xffc00000, RZ, 0xc0, !PT ;  /* 0xffc0000019007812 */ /* 0x000fc400078ec0ff */
[----:B------:R-:W-:Y:S01]  /*2bd0*/  SEL R22, R18, R14, P0 ;  /* 0x0000000e12167207 */ /* 0x000fe20000000000 */
[----:B------:R-:W-:Y:S01]  /*2be0*/  IMAD.MOV.U32 R23, RZ, RZ, R30 ;  /* 0x000000ffff177224 */ /* 0x000fe200078e001e */
[----:B------:R-:W-:Y:S02]  /*2bf0*/  LOP3.LUT R7, R0, 0x7fd00000, RZ, 0x3c, !PT ;  /* 0x7fd0000000077812 */ /* 0x000fe400078e3cff */
[----:B------:R-:W-:Y:S01]  /*2c00*/  SEL R24, R14, R18, P1 ;  /* 0x000000120e187207 */ /* 0x000fe20000800000 */
[----:B------:R-:W-:-:S03]  /*2c10*/  IMAD.U32 R14, RZ, RZ, UR6 ;  /* 0x00000006ff0e7e24 */ /* 0x000fc6000f8e00ff */
[C---:B------:R-:W-:Y:S02]  /*2c20*/  DMUL R12, R6.reuse, R22 ;  /* 0x00000016060c7228 */ /* 0x040fe40000000000 */
[----:B------:R-:W-:-:S06]  /*2c30*/  DMUL R6, R6, R24 ;  /* 0x0000001806067228 */ /* 0x000fcc0000000000 */
[----:B------:R-:W-:-:S08]  /*2c40*/  DMUL R12, R12, R12 ;  /* 0x0000000c0c0c7228 */ /* 0x000fd00000000000 */
[----:B------:R-:W-:-:S08]  /*2c50*/  DFMA R12, R6, R6, R12 ;  /* 0x00000006060c722b */ /* 0x000fd0000000000c */
[----:B------:R-:W-:Y:S02]  /*2c60*/  DSETP.MIN.AND P0, P1, R12, UR4, PT ;  /* 0x000000040c007e2a */ /* 0x000fe4000b900000 */
[----:B------:R-:W-:-:S05]  /*2c70*/  IMAD.MOV.U32 R6, RZ, RZ, R13 ;  /* 0x000000ffff067224 */ /* 0x000fca00078e000d */
[----:B------:R-:W-:Y:S02]  /*2c80*/  FSEL R7, R6, UR6, P0 ;  /* 0x0000000606077c08 */ /* 0x000fe40008000000 */
[----:B------:R-:W-:-:S04]  /*2c90*/  MOV R6, R12 ;  /* 0x0000000c00067202 */ /* 0x000fc80000000f00 */
[----:B------:R-:W-:Y:S01]  /*2ca0*/  SEL R6, R6, UR4, P0 ;  /* 0x0000000406067c07 */ /* 0x000fe20008000000 */
[----:B------:R-:W-:Y:S01]  /*2cb0*/  DSETP.NEU.AND P0, PT, R22, RZ, PT ;  /* 0x000000ff1600722a */ /* 0x000fe20003f0d000 */
[----:B------:R-:W-:Y:S01]  /*2cc0*/  @P1 LOP3.LUT R7, R14, 0x80000, RZ, 0xfc, !PT ;  /* 0x000800000e071812 */ /* 0x000fe200078efcff */
[----:B------:R-:W-:Y:S01]  /*2cd0*/  IMAD.MOV.U32 R14, RZ, RZ, RZ ;  /* 0x000000ffff0e7224 */ /* 0x000fe200078e00ff */
[----:B------:R-:W-:Y:S02]  /*2ce0*/  ISETP.GE.U32.AND P1, PT, R30, 0x7ff00000, PT ;  /* 0x7ff000001e00780c */ /* 0x000fe40003f26070 */
[----:B------:R-:W0:Y:S03]  /*2cf0*/  MUFU.RSQ64H R15, R7 ;  /* 0x00000007000f7308 */ /* 0x000e260000001c00 */
[----:B0-----:R-:W-:-:S08]  /*2d00*/  DMUL R18, R14, R14 ;  /* 0x0000000e0e127228 */ /* 0x001fd00000000000 */
[----:B------:R-:W-:-:S08]  /*2d10*/  DFMA R18, R6, -R18, 1 ;  /* 0x3ff000000612742b */ /* 0x000fd00000000812 */
[----:B------:R-:W-:Y:S02]  /*2d20*/  DFMA R20, R18, R20, 0.5 ;  /* 0x3fe000001214742b */ /* 0x000fe40000000014 */
[----:B------:R-:W-:-:S08]  /*2d30*/  DMUL R18, R14, R18 ;  /* 0x000000120e127228 */ /* 0x000fd00000000000 */
[----:B------:R-:W-:-:S08]  /*2d40*/  DFMA R18, R20, R18, R14 ;  /* 0x000000121412722b */ /* 0x000fd0000000000e */
[----:B------:R-:W-:Y:S01]  /*2d50*/  DMUL R18, R12, R18 ;  /* 0x000000120c127228 */ /* 0x000fe20000000000 */
[----:B------:R-:W-:Y:S01]  /*2d60*/  LOP3.LUT R13, R0, 0x100000, RZ, 0xfc, !PT ;  /* 0x00100000000d7812 */ /* 0x000fe200078efcff */
[----:B------:R-:W-:-:S06]  /*2d70*/  IMAD.MOV.U32 R12, RZ, RZ, RZ ;  /* 0x000000ffff0c7224 */ /* 0x000fcc00078e00ff */
[----:B------:R-:W-:-:S10]  /*2d80*/  DMUL R18, R18, R12 ;  /* 0x0000000c12127228 */ /* 0x000fd40000000000 */
[----:B------:R-:W-:Y:S01]  /*2d90*/  @!P1 FSEL R30, R25, R19, !P0 ;  /* 0x00000013191e9208 */ /* 0x000fe20004000000 */
[----:B------:R-:W-:Y:S01]  /*2da0*/  IMAD.MOV.U32 R25, RZ, RZ, -0x3ff ;  /* 0xfffffc01ff197424 */ /* 0x000fe200078e00ff */
[----:B------:R-:W-:Y:S02]  /*2db0*/  @!P1 FSEL R22, R24, R18, !P0 ;  /* 0x0000001218169208 */ /* 0x000fe40004000000 */
[----:B------:R-:W-:Y:S02]  /*2dc0*/  ISETP.GT.AND P2, PT, R30, 0xfffff, PT ;  /* 0x000fffff1e00780c */ /* 0x000fe40003f44270 */
[----:B------:R-:W-:Y:S01]  /*2dd0*/  MOV R7, R30 ;  /* 0x0000001e00077202 */ /* 0x000fe20000000f00 */
[----:B------:R-:W-:-:S10]  /*2de0*/  IMAD.MOV.U32 R6, RZ, RZ, R22 ;  /* 0x000000ffff067224 */ /* 0x000fd400078e0016 */
[----:B------:R-:W-:Y:S01]  /*2df0*/  @!P2 DMUL R6, R6, 1.80143985094819840000e+16 ;  /* 0x435000000606a828 */ /* 0x000fe20000000000 */
[----:B------:R-:W-:-:S09]  /*2e00*/  @!P2 IMAD.MOV.U32 R25, RZ, RZ, -0x435 ;  /* 0xfffffbcbff19a424 */ /* 0x000fd200078e00ff */
[----:B------:R-:W-:Y:S02]  /*2e10*/  @!P2 IMAD.MOV.U32 R30, RZ, RZ, R7 ;  /* 0x000000ffff1ea224 */ /* 0x000fe400078e0007 */
[----:B------:R-:W-:Y:S02]  /*2e20*/  @!P2 IMAD.MOV.U32 R22, RZ, RZ, R6 ;  /* 0x000000ffff16a224 */ /* 0x000fe400078e0006 */
[----:B------:R-:W-:-:S05]  /*2e30*/  VIADD R0, R30, 0xffffffff ;  /* 0xffffffff1e007836 */ /* 0x000fca0000000000 */
[----:B------:R-:W-:-:S13]  /*2e40*/  ISETP.GT.U32.AND P0, PT, R0, 0x7feffffe, PT ;  /* 0x7feffffe0000780c */ /* 0x000fda0003f04070 */
[----:B------:R-:W-:Y:S05]  /*2e50*/  @P0 BRA `(.L_x_10130) ;  /* 0x0000000400040947 */ /* 0x000fea0003800000 */
[----:B------:R-:W-:Y:S01]  /*2e60*/  LOP3.LUT R0, R30, 0xfffff, RZ, 0xc0, !PT ;  /* 0x000fffff1e007812 */ /* 0x000fe200078ec0ff */
[----:B------:R-:W-:Y:S01]  /*2e70*/  IMAD.MOV.U32 R14, RZ, RZ, RZ ;  /* 0x000000ffff0e7224 */ /* 0x000fe200078e00ff */
[----:B------:R-:W-:Y:S01]  /*2e80*/  MOV R6, R22 ;  /* 0x0000001600067202 */ /* 0x000fe20000000f00 */
[----:B------:R-:W-:Y:S01]  /*2e90*/  IMAD.MOV.U32 R22, RZ, RZ, -0x748574fc ;  /* 0x8b7a8b04ff167424 */ /* 0x000fe200078e00ff */
[----:B------:R-:W-:Y:S01]  /*2ea0*/  LOP3.LUT R7, R0, 0x3ff00000, RZ, 0xfc, !PT ;  /* 0x3ff0000000077812 */ /* 0x000fe200078efcff */
[----:B------:R-:W-:Y:S01]  /*2eb0*/  IMAD.MOV.U32 R23, RZ, RZ, 0x3ed0ee25 ;  /* 0x3ed0ee25ff177424 */ /* 0x000fe200078e00ff */
[----:B------:R-:W-:Y:S01]  /*2ec0*/  UMOV UR4, 0x3ae80f1e ;  /* 0x3ae80f1e00047882 */ /* 0x000fe20000000000 */
[----:B------:R-:W-:Y:S01]  /*2ed0*/  UMOV UR5, 0x3eb1380b ;  /* 0x3eb1380b00057882 */ /* 0x000fe20000000000 */
[----:B------:R-:W-:Y:S01]  /*2ee0*/  ISETP.GE.U32.AND P0, PT, R7, 0x3ff6a09f, PT ;  /* 0x3ff6a09f0700780c */ /* 0x000fe20003f06070 */
[----:B------:R-:W-:Y:S01]  /*2ef0*/  UMOV UR6, 0x80000000 ;  /* 0x8000000000067882 */ /* 0x000fe20000000000 */
[----:B------:R-:W-:Y:S01]  /*2f00*/  LEA.HI R25, R30, R25, RZ, 0xc ;  /* 0x000000191e197211 */ /* 0x000fe200078f60ff */
[----:B------:R-:W-:-:S10]  /*2f10*/  UMOV UR7, 0x43300000 ;  /* 0x4330000000077882 */ /* 0x000fd40000000000 */
[----:B------:R-:W-:Y:S01]  /*2f20*/  @P0 VIADD R13, R7, 0xfff00000 ;  /* 0xfff00000070d0836 */ /* 0x000fe20000000000 */
[----:B------:R-:W-:-:S03]  /*2f30*/  @P0 IADD3 R25, PT, PT, R25, 0x1, RZ ;  /* 0x0000000119190810 */ /* 0x000fc60007ffe0ff */
[----:B------:R-:W-:Y:S01]  /*2f40*/  @P0 IMAD.MOV.U32 R7, RZ, RZ, R13 ;  /* 0x000000ffff070224 */ /* 0x000fe200078e000d */
[----:B------:R-:W-:Y:S01]  /*2f50*/  LOP3.LUT R24, R25, 0x80000000, RZ, 0x3c, !PT ;  /* 0x8000000019187812 */ /* 0x000fe200078e3cff */
[----:B------:R-:W-:-:S04]  /*2f60*/  IMAD.MOV.U32 R25, RZ, RZ, 0x43300000 ;  /* 0x43300000ff197424 */ /* 0x000fc800078e00ff */
        /* <DEDUP_REMOVED lines=48> */
.L_x_10130:
[----:B------:R-:W-:Y:S01]  /*3270*/  IMAD.MOV.U32 R12, RZ, RZ, 0x0 ;  /* 0x00000000ff0c7424 */ /* 0x000fe200078e00ff */
[----:B------:R-:W-:Y:S01]  /*3280*/  LOP3.LUT P0, RZ, R7, 0x7fffffff, RZ, 0xc0, !PT ;  /* 0x7fffffff07ff7812 */ /* 0x000fe2000780c0ff */
[----:B------:R-:W-:-:S06]  /*3290*/  IMAD.MOV.U32 R13, RZ, RZ, 0x7ff00000 ;  /* 0x7ff00000ff0d7424 */ /* 0x000fcc00078e00ff */
[----:B------:R-:W-:-:S10]  /*32a0*/  DFMA R12, R6, R12, +INF ;  /* 0x7ff00000060c742b */ /* 0x000fd4000000000c */
[----:B------:R-:W-:Y:S02]  /*32b0*/  FSEL R6, R12, RZ, P0 ;  /* 0x000000ff0c067208 */ /* 0x000fe40000000000 */
[----:B------:R-:W-:-:S07]  /*32c0*/  FSEL R7, R13, -QNAN , P0 ;  /* 0xfff000000d077808 */ /* 0x000fce0000000000 */
.L_x_10131:
[----:B------:R-:W-:Y:S05]  /*32d0*/  BSYNC.RECONVERGENT B0 ;  /* 0x0000000000007941 */ /* 0x000fea0003800200 */
.L_x_10129:
[----:B------:R-:W0:Y:S01]  /*32e0*/  MUFU.RCP64H R13, R29 ;  /* 0x0000001d000d7308 */ /* 0x000e220000001800 */
[----:B------:R-:W-:Y:S01]  /*32f0*/  IMAD.MOV.U32 R12, RZ, RZ, 0x1 ;  /* 0x00000001ff0c7424 */ /* 0x000fe200078e00ff */
[----:B------:R-:W-:Y:S01]  /*3300*/  FSETP.GEU.AND P2, PT, |R27|, 6.5827683646048100446e-37, PT ;  /* 0x036000001b00780b */ /* 0x000fe20003f4e200 */
[----:B------:R-:W-:Y:S01]  /*3310*/  BSSY.RECONVERGENT B3, `(.L_x_10132) ;  /* 0x0000013000037945 */ /* 0x000fe20003800200 */
[----:B------:R-:W-:-:S03]  /*3320*/  DSETP.GEU.AND P1, PT, R2, R4, PT ;  /* 0x000000040200722a */ /* 0x000fc60003f2e000 */
        /* <DEDUP_REMOVED lines=12> */
[----:B------:R-:W-:Y:S01]  /*33f0*/  MOV R19, R27 ;  /* 0x0000001b00137202 */ /* 0x000fe20000000f00 */
[----:B------:R-:W-:Y:S01]  /*3400*/  IMAD.MOV.U32 R12, RZ, RZ, R28 ;  /* 0x000000ffff0c7224 */ /* 0x000fe200078e001c */
[----:B------:R-:W-:Y:S01]  /*3410*/  MOV R0, 0x3440 ;  /* 0x0000344000007802 */ /* 0x000fe20000000f00 */
[----:B------:R-:W-:-:S07]  /*3420*/  IMAD.MOV.U32 R13, RZ, RZ, R29 ;  /* 0x000000ffff0d7224 */ /* 0x000fce00078e001d */
[----:B------:R-:W-:Y:S05]  /*3430*/  CALL.REL.NOINC `($__internal_21_$__cuda_sm20_div_rn_f64_full) ;  /* 0x000002e000587944 */ /* 0x000fea0003c00000 */
.L_x_10133:
[----:B------:R-:W-:Y:S05]  /*3440*/  BSYNC.RECONVERGENT B3 ;  /* 0x0000000000037941 */ /* 0x000fea0003800200 */
.L_x_10132:
[----:B------:R-:W-:Y:S01]  /*3450*/  DMUL R12, R24, R24 ;  /* 0x00000018180c7228 */ /* 0x000fe20000000000 */
[----:B------:R-:W-:Y:S01]  /*3460*/  IMAD.MOV.U32 R14, RZ, RZ, -0x2449a4b7 ;  /* 0xdbb65b49ff0e7424 */ /* 0x000fe200078e00ff */
[----:B------:R-:W-:Y:S01]  /*3470*/  UMOV UR4, 0x2a25ff7e ;  /* 0x2a25ff7e00047882 */ /* 0x000fe20000000000 */
[----:B------:R-:W-:Y:S01]  /*3480*/  IMAD.MOV.U32 R15, RZ, RZ, 0x3f2d3b63 ;  /* 0x3f2d3b63ff0f7424 */ /* 0x000fe200078e00ff */
[----:B------:R-:W-:Y:S01]  /*3490*/  UMOV UR5, 0x3ef53e1d ;  /* 0x3ef53e1d00057882 */ /* 0x000fe20000000000 */
[----:B------:R-:W-:Y:S01]  /*34a0*/  ISETP.GE.AND P2, PT, R9, RZ, PT ;  /* 0x000000ff0900720c */ /* 0x000fe20003f46270 */
[----:B------:R-:W-:Y:S01]  /*34b0*/  DSETP.NEU.AND P3, PT, R28, RZ, PT ;  /* 0x000000ff1c00722a */ /* 0x000fe20003f6d000 */
[----:B------:R-:W-:Y:S01]  /*34c0*/  @!P1 IMAD.MOV.U32 R18, RZ, RZ, 0x54442d18 ;  /* 0x54442d18ff129424 */ /* 0x000fe200078e00ff */
[----:B------:R-:W-:Y:S01]  /*34d0*/  DADD R6, R6, 1 ;  /* 0x3ff0000006067429 */ /* 0x000fe20000000000 */
[----:B------:R-:W-:Y:S01]  /*34e0*/  @!P1 PLOP3.LUT P0, PT, P2, PT, PT, 0x80, 0x8 ;  /* 0x000000000008981c */ /* 0x000fe2000170f070 */
[----:B------:R-:W-:Y:S01]  /*34f0*/  DFMA R14, R12, -UR4, R14 ;  /* 0x800000040c0e7c2b */ /* 0x000fe2000800000e */
[----:B------:R-:W-:Y:S01]  /*3500*/  UMOV UR4, 0x8dde082e ;  /* 0x8dde082e00047882 */ /* 0x000fe20000000000 */
[----:B------:R-:W-:Y:S01]  /*3510*/  UMOV UR5, 0x3f531278 ;  /* 0x3f53127800057882 */ /* 0x000fe20000000000 */
[----:B------:R-:W-:-:S05]  /*3520*/  @!P1 IMAD.MOV.U32 R19, RZ, RZ, 0x3ff921fb ;  /* 0x3ff921fbff139424 */ /* 0x000fca00078e00ff */
[----:B------:R-:W-:Y:S01]  /*3530*/  DFMA R14, R12, R14, -UR4 ;  /* 0x800000040c0e7e2b */ /* 0x000fe2000800000e */
[----:B------:R-:W-:Y:S01]  /*3540*/  UMOV UR4, 0xc8249315 ;  /* 0xc824931500047882 */ /* 0x000fe20000000000 */
[----:B------:R-:W-:Y:S01]  /*3550*/  UMOV UR5, 0x3f6f9690 ;  /* 0x3f6f969000057882 */ /* 0x000fe20000000000 */
[----:B------:R-:W-:-:S05]  /*3560*/  @P3 IMAD.MOV.U32 R0, RZ, RZ, 0x7f3321d2 ;  /* 0x7f3321d2ff003424 */ /* 0x000fca00078e00ff */
[----:B------:R-:W-:Y:S01]  /*3570*/  DFMA R14, R12, R14, UR4 ;  /* 0x000000040c0e7e2b */ /* 0x000fe2000800000e */
[----:B------:R-:W-:Y:S01]  /*3580*/  UMOV UR4, 0xabc7cf0d ;  /* 0xabc7cf0d00047882 */ /* 0x000fe20000000000 */
[----:B------:R-:W-:-:S06]  /*3590*/  UMOV UR5, 0x3f82cf5a ;  /* 0x3f82cf5a00057882 */ /* 0x000fcc0000000000 */
[----:B------:R-:W-:Y:S01]  /*35a0*/  DFMA R14, R12, R14, -UR4 ;  /* 0x800000040c0e7e2b */ /* 0x000fe2000800000e */
[----:B------:R-:W-:Y:S01]  /*35b0*/  UMOV UR4, 0xb2a3bfde ;  /* 0xb2a3bfde00047882 */ /* 0x000fe20000000000 */
[----:B------:R-:W-:-:S06]  /*35c0*/  UMOV UR5, 0x3f9162b0 ;  /* 0x3f9162b000057882 */ /* 0x000fcc0000000000 */
        /* <DEDUP_REMOVED lines=39> */
[----:B------:R-:W-:-:S08]  /*3840*/  DFMA R14, R12, R14, -UR4 ;  /* 0x800000040c0e7e2b */ /* 0x000fd0000800000e */
[----:B------:R-:W-:-:S08]  /*3850*/  DMUL R14, R12, R14 ;  /* 0x0000000e0c0e7228 */ /* 0x000fd00000000000 */
[----:B------:R-:W-:Y:S01]  /*3860*/  DFMA R24, R14, R24, R24 ;  /* 0x000000180e18722b */ /* 0x000fe20000000018 */
[----:B------:R-:W-:Y:S01]  /*3870*/  @P1 IMAD.MOV.U32 R14, RZ, RZ, 0x54442d18 ;  /* 0x54442d18ff0e1424 */ /* 0x000fe200078e00ff */
[----:B------:R-:W-:-:S06]  /*3880*/  @P1 MOV R15, 0x400921fb ;  /* 0x400921fb000f1802 */ /* 0x000fcc0000000f00 */
[----:B------:R-:W-:-:S10]  /*3890*/  @!P1 DADD R12, -RZ, -R24 ;  /* 0x00000000ff0c9229 */ /* 0x000fd40000000918 */
[----:B------:R-:W-:Y:S02]  /*38a0*/  @!P1 FSEL R8, R24, R12, !P0 ;  /* 0x0000000c18089208 */ /* 0x000fe40004000000 */
[----:B------:R-:W-:Y:S01]  /*38b0*/  @!P1 FSEL R9, R25, R13, !P0 ;  /* 0x0000000d19099208 */ /* 0x000fe20004000000 */
[----:B------:R-:W-:Y:S01]  /*38c0*/  @P1 DADD R12, -R24, R14 ;  /* 0x00000000180c1229 */ /* 0x000fe2000000010e */
[----:B------:R-:W-:Y:S01]  /*38d0*/  @P1 PLOP3.LUT P0, PT, P2, PT, PT, 0x80, 0x8 ;  /* 0x000000000008181c */ /* 0x000fe2000170f070 */
[----:B------:R-:W-:-:S03]  /*38e0*/  @P3 IMAD.MOV.U32 R15, RZ, RZ, 0x4002d97c ;  /* 0x4002d97cff0f3424 */ /* 0x000fc600078e00ff */
[----:B------:R-:W-:Y:S02]  /*38f0*/  @!P1 DADD R8, R8, R18 ;  /* 0x0000000008089229 */ /* 0x000fe40000000012 */
[----:B------:R-:W-:-:S04]  /*3900*/  @P3 FSEL R15, R15, 1.8213495016098022461, !P0 ;  /* 0x3fe921fb0f0f3808 */ /* 0x000fc80004000000 */
[----:B------:R-:W-:Y:S02]  /*3910*/  @P1 FSEL R8, R12, R24, !P0 ;  /* 0x000000180c081208 */ /* 0x000fe40004000000 */
[----:B------:R-:W-:Y:S01]  /*3920*/  @P1 FSEL R9, R13, R25, !P0 ;  /* 0x000000190d091208 */ /* 0x000fe20004000000 */
[C-C-:B------:R-:W-:Y:S02]  /*3930*/  @P3 DSETP.NEU.AND P1, PT, R2.reuse, R4.reuse, PT ;  /* 0x000000040200322a */ /* 0x140fe40003f2d000 */
[----:B------:R-:W-:Y:S01]  /*3940*/  DADD R12, R2, R4 ;  /* 0x00000000020c7229 */ /* 0x000fe20000000004 */
[----:B------:R-:W-:-:S03]  /*3950*/  @P3 FSEL R5, R0, 3.37028055040000000000e+12, !P0 ;  /* 0x54442d1800053808 */ /* 0x000fc60004000000 */
[----:B------:R-:W-:Y:S02]  /*3960*/  @P3 FSEL R9, R15, R9, !P1 ;  /* 0x000000090f093208 */ /* 0x000fe40004800000 */
[----:B------:R-:W-:Y:S02]  /*3970*/  @P3 FSEL R0, R5, R8, !P1 ;  /* 0x0000000805003208 */ /* 0x000fe40004800000 */
[----:B------:R-:W-:Y:S02]  /*3980*/  @!P3 FSEL R3, RZ, 2.1426990032196044922, P0 ;  /* 0x400921fbff03b808 */ /* 0x000fe40000000000 */
[----:B------:R-:W-:Y:S02]  /*3990*/  @P3 MOV R3, R9 ;  /* 0x0000000900033202 */ /* 0x000fe40000000f00 */
[----:B------:R-:W-:Y:S01]  /*39a0*/  @!P3 FSEL R2, RZ, 3.37028055040000000000e+12, P0 ;  /* 0x54442d18ff02b808 */ /* 0x000fe20000000000 */
[----:B------:R-:W-:Y:S01]  /*39b0*/  DSETP.NAN.AND P0, PT, R12, R12, PT ;  /* 0x0000000c0c00722a */ /* 0x000fe20003f08000 */
[----:B------:R-:W-:Y:S01]  /*39c0*/  @P3 IMAD.MOV.U32 R2, RZ, RZ, R0 ;  /* 0x000000ffff023224 */ /* 0x000fe200078e0000 */
[----:B------:R-:W-:-:S04]  /*39d0*/  LOP3.LUT R3, R3, 0x80000000, R11, 0xb8, !PT ;  /* 0x8000000003037812 */ /* 0x000fc800078eb80b */
[----:B------:R-:W-:Y:S02]  /*39e0*/  FSEL R2, R12, R2, P0 ;  /* 0x000000020c027208 */ /* 0x000fe40000000000 */
[----:B------:R-:W-:Y:S01]  /*39f0*/  FSEL R3, R13, R3, P0 ;  /* 0x000000030d037208 */ /* 0x000fe20000000000 */
[----:B------:R-:W-:Y:S06]  /*3a00*/  BRA `(.L_x_10134) ;  /* 0x0000001800e87947 */ /* 0x000fec0003800000 */
.L_x_10124:
[----:B------:R-:W-:Y:S02]  /*3a10*/  DSETP.GEU.AND P0, PT, R26, 1.4916681462400413487e-154, PT ;  /* 0x200000001a00742a */ /* 0x000fe40003f0e000 */
[----:B------:R-:W-:-:S14]  /*3a20*/  DSETP.LEU.AND P2, PT, R28, 5.9666725849601653946e-154, PT ;  /* 0x202000001c00742a */ /* 0x000fdc0003f4b000 */
[----:B------:R-:W-:Y:S05]  /*3a30*/  @P0 BRA P2, `(.L_x_10135) ;  /* 0x0000000c00c00947 */ /* 0x000fea0001000000 */
[----:B------:R-:W-:Y:S01]  /*3a40*/  ISETP.GT.U32.AND P2, PT, R2, R4, PT ;  /* 0x000000040200720c */ /* 0x000fe20003f44070 */
[----:B------:R-:W-:Y:S01]  /*3a50*/  IMAD.MOV.U32 R6, RZ, RZ, RZ ;  /* 0x000000ffff067224 */ /* 0x000fe200078e00ff */
[CC--:B------:R-:W-:Y:S01]  /*3a60*/  ISETP.LT.U32.AND P0, PT, R4.reuse, R2.reuse, PT ;  /* 0x000000020400720c */ /* 0x0c0fe20003f01070 */
[----:B------:R-:W-:Y:S01]  /*3a70*/  UMOV UR4, 0xffffffff ;  /* 0xffffffff00047882 */ /* 0x000fe20000000000 */
[----:B------:R-:W-:Y:S01]  /*3a80*/  ISETP.GT.U32.AND.EX P2, PT, R3, R5, PT, P2 ;  /* 0x000000050300720c */ /* 0x000fe20003f44120 */
[----:B------:R-:W-:Y:S01]  /*3a90*/  UMOV UR5, 0x7fefffff ;  /* 0x7fefffff00057882 */ /* 0x000fe20000000000 */
[----:B------:R-:W-:Y:S01]  /*3aa0*/  ISETP.LT.U32.AND.EX P0, PT, R5, R3, PT, P0 ;  /* 0x000000030500720c */ /* 0x000fe20003f01100 */
[----:B------:R-:W-:Y:S01]  /*3ab0*/  UMOV UR6, UR5 ;  /* 0x0000000500067c82 */ /* 0x000fe20008000000 */
[----:B------:R-:W-:Y:S01]  /*3ac0*/  SEL R25, R3, R5, P2 ;  /* 0x0000000503197207 */ /* 0x000fe20001000000 */
[----:B------:R-:W-:Y:S01]  /*3ad0*/  IMAD.U32 R14, RZ, RZ, UR6 ;  /* 0x00000006ff0e7e24 */ /* 0x000fe2000f8e00ff */
[----:B------:R-:W-:Y:S01]  /*3ae0*/  SEL R30, R5, R3, P0 ;  /* 0x00000003051e7207 */ /* 0x000fe20000000000 */
[----:B------:R-:W-:Y:S01]  /*3af0*/  IMAD.MOV.U32 R20, RZ, RZ, 0x0 ;  /* 0x00000000ff147424 */ /* 0x000fe200078e00ff */
[----:B------:R-:W-:Y:S01]  /*3b00*/  LOP3.LUT R0, R25, 0xffc00000, RZ, 0xc0, !PT ;  /* 0xffc0000019007812 */ /* 0x000fe200078ec0ff */
[----:B------:R-:W-:Y:S01]  /*3b10*/  IMAD.MOV.U32 R21, RZ, RZ, 0x3fd80000 ;  /* 0x3fd80000ff157424 */ /* 0x000fe200078e00ff */
[----:B------:R-:W-:Y:S01]  /*3b20*/  SEL R22, R4, R2, P0 ;  /* 0x0000000204167207 */ /* 0x000fe20000000000 */
[----:B------:R-:W-:Y:S01]  /*3b30*/  IMAD.MOV.U32 R23, RZ, RZ, R30 ;  /* 0x000000ffff177224 */ /* 0x000fe200078e001e */
[----:B------:R-:W-:Y:S01]  /*3b40*/  LOP3.LUT R7, R0, 0x7fd00000, RZ, 0x3c, !PT ;  /* 0x7fd0000000077812 */ /* 0x000fe200078e3cff */
[----:B------:R-:W-:Y:S01]  /*3b50*/  BSSY.RECONVERGENT B0, `(.L_x_10136) ;  /* 0x000006d000007945 */ /* 0x000fe20003800200 */
[----:B------:R-:W-:-:S04]  /*3b60*/  SEL R24, R2, R4, P2 ;  /* 0x0000000402187207 */ /* 0x000fc80001000000 */
[C---:B------:R-:W-:Y:S02]  /*3b70*/  DMUL R12, R6.reuse, R22 ;  /* 0x00000016060c7228 */ /* 0x040fe40000000000 */
[----:B------:R-:W-:-:S06]  /*3b80*/  DMUL R6, R6, R24 ;  /* 0x0000001806067228 */ /* 0x000fcc0000000000 */
[----:B------:R-:W-:-:S08]  /*3b90*/  DMUL R12, R12, R12 ;  /* 0x0000000c0c0c7228 */ /* 0x000fd00000000000 */
[----:B------:R-:W-:-:S08]  /*3ba0*/  DFMA R12, R6, R6, R12 ;  /* 0x00000006060c722b */ /* 0x000fd0000000000c */
[----:B------:R-:W-:Y:S02]  /*3bb0*/  DSETP.MIN.AND P0, P2, R12, UR4, PT ;  /* 0x000000040c007e2a */ /* 0x000fe4000ba00000 */
[----:B------:R-:W-:-:S05]  /*3bc0*/  IMAD.MOV.U32 R6, RZ, RZ, R13 ;  /* 0x000000ffff067224 */ /* 0x000fca00078e000d */
[----:B------:R-:W-:Y:S01]  /*3bd0*/  FSEL R7, R6, UR6, P0 ;  /* 0x0000000606077c08 */ /* 0x000fe20008000000 */
[----:B------:R-:W-:-:S05]  /*3be0*/  IMAD.MOV.U32 R6, RZ, RZ, R12 ;  /* 0x000000ffff067224 */ /* 0x000fca00078e000c */
[----:B------:R-:W-:Y:S01]  /*3bf0*/  SEL R6, R6, UR4, P0 ;  /* 0x0000000406067c07 */ /* 0x000fe20008000000 */
[----:B------:R-:W-:Y:S01]  /*3c00*/  DSETP.NEU.AND P0, PT, R22, RZ, PT ;  /* 0x000000ff1600722a */ /* 0x000fe20003f0d000 */
[----:B------:R-:W-:Y:S02]  /*3c10*/  @P2 LOP3.LUT R7, R14, 0x80000, RZ, 0xfc, !PT ;  /* 0x000800000e072812 */ /* 0x000fe400078efcff */
[----:B------:R-:W-:Y:S02]  /*3c20*/  MOV R14, RZ ;  /* 0x000000ff000e7202 */ /* 0x000fe40000000f00 */
[----:B------:R-:W0:Y:S01]  /*3c30*/  MUFU.RSQ64H R15, R7 ;  /* 0x00000007000f7308 */ /* 0x000e220000001c00 */
[----:B------:R-:W-:-:S03]  /*3c40*/  ISETP.GE.U32.AND P2, PT, R30, 0x7ff00000, PT ;  /* 0x7ff000001e00780c */ /* 0x000fc60003f46070 */
        /* <DEDUP_REMOVED lines=12> */
[----:B------:R-:W-:Y:S01]  /*3d10*/  ISETP.GT.AND P3, PT, R30, 0xfffff, PT ;  /* 0x000fffff1e00780c */ /* 0x000fe20003f64270 */
[----:B------:R-:W-:Y:S02]  /*3d20*/  IMAD.MOV.U32 R7, RZ, RZ, R30 ;  /* 0x000000ffff077224 */ /* 0x000fe400078e001e */
[----:B------:R-:W-:-:S10]  /*3d30*/  IMAD.MOV.U32 R6, RZ, RZ, R22 ;  /* 0x000000ffff067224 */ /* 0x000fd400078e0016 */
[----:B------:R-:W-:Y:S01]  /*3d40*/  @!P3 DMUL R6, R6, 1.80143985094819840000e+16 ;  /* 0x435000000606b828 */ /* 0x000fe20000000000 */
[----:B------:R-:W-:-:S09]  /*3d50*/  @!P3 IMAD.MOV.U32 R25, RZ, RZ, -0x435 ;  /* 0xfffffbcbff19b424 */ /* 0x000fd200078e00ff */
[----:B------:R-:W-:Y:S01]  /*3d60*/  @!P3 MOV R30, R7 ;  /* 0x00000007001eb202 */ /* 0x000fe20000000f00 */
[----:B------:R-:W-:-:S04]  /*3d70*/  @!P3 IMAD.MOV.U32 R22, RZ, RZ, R6 ;  /* 0x000000ffff16b224 */ /* 0x000fc800078e0006 */
[----:B------:R-:W-:-:S05]  /*3d80*/  VIADD R0, R30, 0xffffffff ;  /* 0xffffffff1e007836 */ /* 0x000fca0000000000 */
[----:B------:R-:W-:-:S13]  /*3d90*/  ISETP.GT.U32.AND P0, PT, R0, 0x7feffffe, PT ;  /* 0x7feffffe0000780c */ /* 0x000fda0003f04070 */
        /* <DEDUP_REMOVED lines=10> */
[----:B------:R-:W-:Y:S01]  /*3e40*/  UMOV UR6, 0x80000000 ;  /* 0x8000000000067882 */ /* 0x000fe20000000000 */
[----:B------:R-:W-:Y:S01]  /*3e50*/  LEA.HI R25, R30, R25, RZ, 0xc ;  /* 0x000000191e197211 */ /* 0x000fe200078f60ff */
[----:B------:R-:W-:-:S10]  /*3e60*/  UMOV UR7, 0x43300000 ;  /* 0x4330000000077882 */ /* 0x000fd40000000000 */
[----:B------:R-:W-:Y:S01]  /*3e70*/  @P0 IADD3 R13, PT, PT, R7, -0x100000, RZ ;  /* 0xfff00000070d0810 */ /* 0x000fe20007ffe0ff */
[----:B------:R-:W-:-:S04]  /*3e80*/  @P0 VIADD R25, R25, 0x1 ;  /* 0x0000000119190836 */ /* 0x000fc80000000000 */
[----:B------:R-:W-:Y:S01]  /*3e90*/  @P0 IMAD.MOV.U32 R7, RZ, RZ, R13 ;  /* 0x000000ffff070224 */ /* 0x000fe200078e000d */
[----:B------:R-:W-:Y:S02]  /*3ea0*/  LOP3.LUT R24, R25, 0x80000000, RZ, 0x3c, !PT ;  /* 0x8000000019187812 */ /* 0x000fe400078e3cff */
[----:B------:R-:W-:-:S03]  /*3eb0*/  MOV R25, 0x43300000 ;  /* 0x4330000000197802 */ /* 0x000fc60000000f00 */
        /* <DEDUP_REMOVED lines=48> */
.L_x_10137:
[----:B------:R-:W-:Y:S01]  /*41c0*/  IMAD.MOV.U32 R12, RZ, RZ, 0x0 ;  /* 0x00000000ff0c7424 */ /* 0x000fe200078e00ff */
[----:B------:R-:W-:Y:S01]  /*41d0*/  LOP3.LUT P0, RZ, R7, 0x7fffffff, RZ, 0xc0, !PT ;  /* 0x7fffffff07ff7812 */ /* 0x000fe2000780c0ff */
[----:B------:R-:W-:-:S06]  /*41e0*/  IMAD.MOV.U32 R13, RZ, RZ, 0x7ff00000 ;  /* 0x7ff00000ff0d7424 */ /* 0x000fcc00078e00ff */
[----:B------:R-:W-:-:S10]  /*41f0*/  DFMA R12, R6, R12, +INF ;  /* 0x7ff00000060c742b */ /* 0x000fd4000000000c */
[----:B------:R-:W-:Y:S02]  /*4200*/  FSEL R6, R12, RZ, P0 ;  /* 0x000000ff0c067208 */ /* 0x000fe40000000000 */
[----:B------:R-:W-:-:S07]  /*4210*/  FSEL R7, R13, -QNAN , P0 ;  /* 0xfff000000d077808 */ /* 0x000fce0000000000 */
.L_x_10138:
[----:B------:R-:W-:Y:S05]  /*4220*/  BSYNC.RECONVERGENT B0 ;  /* 0x0000000000007941 */ /* 0x000fea0003800200 */
.L_x_10136:
[----:B------:R-:W0:Y:S01]  /*4230*/  MUFU.RCP64H R13, R29 ;  /* 0x0000001d000d7308 */ /* 0x000e220000001800 */
[----:B------:R-:W-:Y:S01]  /*4240*/  IMAD.MOV.U32 R12, RZ, RZ, 0x1 ;  /* 0x00000001ff0c7424 */ /* 0x000fe200078e00ff */
[----:B------:R-:W-:Y:S01]  /*4250*/  FSETP.GEU.AND P2, PT, |R27|, 6.5827683646048100446e-37, PT ;  /* 0x036000001b00780b */ /* 0x000fe20003f4e200 */
[----:B------:R-:W-:Y:S04]  /*4260*/  BSSY.RECONVERGENT B3, `(.L_x_10139) ;  /* 0x0000012000037945 */ /* 0x000fe80003800200 */
        /* <DEDUP_REMOVED lines=17> */
.L_x_10140:
[----:B------:R-:W-:Y:S05]  /*4380*/  BSYNC.RECONVERGENT B3 ;  /* 0x0000000000037941 */ /* 0x000fea0003800200 */
.L_x_10139:
[----:B------:R-:W-:Y:S01]  /*4390*/  DMUL R12, R24, R24 ;  /* 0x00000018180c7228 */ /* 0x000fe20000000000 */
[----:B------:R-:W-:Y:S01]  /*43a0*/  IMAD.MOV.U32 R14, RZ, RZ, -0x2449a4b7 ;  /* 0xdbb65b49ff0e7424 */ /* 0x000fe200078e00ff */
[----:B------:R-:W-:Y:S01]  /*43b0*/  UMOV UR4, 0x2a25ff7e ;  /* 0x2a25ff7e00047882 */ /* 0x000fe20000000000 */
[----:B------:R-:W-:Y:S01]  /*43c0*/  IMAD.MOV.U32 R15, RZ, RZ, 0x3f2d3b63 ;  /* 0x3f2d3b63ff0f7424 */ /* 0x000fe200078e00ff */
[----:B------:R-:W-:Y:S01]  /*43d0*/  UMOV UR5, 0x3ef53e1d ;  /* 0x3ef53e1d00057882 */ /* 0x000fe20000000000 */
[----:B------:R-:W-:Y:S01]  /*43e0*/  ISETP.GE.AND P2, PT, R9, RZ, PT ;  /* 0x000000ff0900720c */ /* 0x000fe20003f46270 */
[----:B------:R-:W-:Y:S01]  /*43f0*/  @P1 IMAD.MOV.U32 R20, RZ, RZ, 0x54442d18 ;  /* 0x54442d18ff141424 */ /* 0x000fe200078e00ff */
[----:B------:R-:W-:Y:S01]  /*4400*/  DSETP.NEU.AND P3, PT, R28, RZ, PT ;  /* 0x000000ff1c00722a */ /* 0x000fe20003f6d000 */
[----:B------:R-:W-:Y:S01]  /*4410*/  @P1 IMAD.MOV.U32 R21, RZ, RZ, 0x400921fb ;  /* 0x400921fbff151424 */ /* 0x000fe200078e00ff */
[----:B------:R-:W-:Y:S01]  /*4420*/  DFMA R14, R12, -UR4, R14 ;  /* 0x800000040c0e7c2b */ /* 0x000fe2000800000e */
[----:B------:R-:W-:Y:S01]  /*4430*/  UMOV UR4, 0x8dde082e ;  /* 0x8dde082e00047882 */ /* 0x000fe20000000000 */
[----:B------:R-:W-:Y:S01]  /*4440*/  UMOV UR5, 0x3f531278 ;  /* 0x3f53127800057882 */ /* 0x000fe20000000000 */
[----:B------:R-:W-:Y:S01]  /*4450*/  @!P1 PLOP3.LUT P0, PT, P2, PT, PT, 0x80, 0x8 ;  /* 0x000000000008981c */ /* 0x000fe2000170f070 */
[----:B------:R-:W-:Y:S01]  /*4460*/  @!P1 IMAD.MOV.U32 R19, RZ, RZ, 0x3ff921fb ;  /* 0x3ff921fbff139424 */ /* 0x000fe200078e00ff */
[----:B------:R-:W-:-:S03]  /*4470*/  @!P1 MOV R18, 0x54442d18 ;  /* 0x54442d1800129802 */ /* 0x000fc60000000f00 */
[----:B------:R-:W-:Y:S01]  /*4480*/  DFMA R14, R12, R14, -UR4 ;  /* 0x800000040c0e7e2b */ /* 0x000fe2000800000e */
[----:B------:R-:W-:Y:S01]  /*4490*/  UMOV UR4, 0xc8249315 ;  /* 0xc824931500047882 */ /* 0x000fe20000000000 */
[----:B------:R-:W-:Y:S02]  /*44a0*/  UMOV UR5, 0x3f6f9690 ;  /* 0x3f6f969000057882 */ /* 0x000fe40000000000 */
[----:B------:R-:W-:-:S04]  /*44b0*/  @P3 IMAD.MOV.U32 R0, RZ, RZ, 0x7f3321d2 ;  /* 0x7f3321d2ff003424 */ /* 0x000fc800078e00ff */
        /* <DEDUP_REMOVED lines=47> */
[----:B------:R-:W-:-:S08]  /*47b0*/  DFMA R14, R14, R24, R24 ;  /* 0x000000180e0e722b */ /* 0x000fd00000000018 */
[----:B------:R-:W-:-:S10]  /*47c0*/  @!P1 DADD R12, -RZ, -R14 ;  /* 0x00000000ff0c9229 */ /* 0x000fd4000000090e */
[----:B------:R-:W-:Y:S02]  /*47d0*/  @!P1 FSEL R8, R14, R12, !P0 ;  /* 0x0000000c0e089208 */ /* 0x000fe40004000000 */
[----:B------:R-:W-:Y:S01]  /*47e0*/  @!P1 FSEL R9, R15, R13, !P0 ;  /* 0x0000000d0f099208 */ /* 0x000fe20004000000 */
[----:B------:R-:W-:Y:S01]  /*47f0*/  @P1 DADD R12, -R14, R20 ;  /* 0x000000000e0c1229 */ /* 0x000fe20000000114 */
[----:B------:R-:W-:-:S04]  /*4800*/  @P1 PLOP3.LUT P0, PT, P2, PT, PT, 0x80, 0x8 ;  /* 0x000000000008181c */ /* 0x000fc8000170f070 */
[----:B------:R-:W-:-:S06]  /*4810*/  @!P1 DADD R8, R8, R18 ;  /* 0x0000000008089229 */ /* 0x000fcc0000000012 */
[----:B------:R-:W-:Y:S01]  /*4820*/  @P1 FSEL R8, R12, R14, !P0 ;  /* 0x0000000e0c081208 */ /* 0x000fe20004000000 */
[----:B------:R-:W-:Y:S01]  /*4830*/  @P3 IMAD.MOV.U32 R14, RZ, RZ, 0x4002d97c ;  /* 0x4002d97cff0e3424 */ /* 0x000fe200078e00ff */
[----:B------:R-:W-:Y:S01]  /*4840*/  @P1 FSEL R9, R13, R15, !P0 ;  /* 0x0000000f0d091208 */ /* 0x000fe20004000000 */
[C-C-:B------:R-:W-:Y:S02]  /*4850*/  @P3 DSETP.NEU.AND P1, PT, R2.reuse, R4.reuse, PT ;  /* 0x000000040200322a */ /* 0x140fe40003f2d000 */
[----:B------:R-:W-:Y:S01]  /*4860*/  DADD R12, R2, R4 ;  /* 0x00000000020c7229 */ /* 0x000fe20000000004 */
[----:B------:R-:W-:Y:S02]  /*4870*/  @P3 FSEL R15, R14, 1.8213495016098022461, !P0 ;  /* 0x3fe921fb0e0f3808 */ /* 0x000fe40004000000 */
[----:B------:R-:W-:Y:S02]  /*4880*/  @P3 FSEL R5, R0, 3.37028055040000000000e+12, !P0 ;  /* 0x54442d1800053808 */ /* 0x000fe40004000000 */
[----:B------:R-:W-:-:S02]  /*4890*/  @P3 FSEL R9, R15, R9, !P1 ;  /* 0x000000090f093208 */ /* 0x000fc40004800000 */
[----:B------:R-:W-:Y:S02]  /*48a0*/  @!P3 FSEL R3, RZ, 2.1426990032196044922, P0 ;  /* 0x400921fbff03b808 */ /* 0x000fe40000000000 */
[----:B------:R-:W-:Y:S01]  /*48b0*/  @P3 FSEL R0, R5, R8, !P1 ;  /* 0x0000000805003208 */ /* 0x000fe20004800000 */
[----:B------:R-:W-:Y:S01]  /*48c0*/  @P3 IMAD.MOV.U32 R3, RZ, RZ, R9 ;  /* 0x000000ffff033224 */ /* 0x000fe200078e0009 */
[----:B------:R-:W-:Y:S01]  /*48d0*/  @!P3 FSEL R2, RZ, 3.37028055040000000000e+12, P0 ;  /* 0x54442d18ff02b808 */ /* 0x000fe20000000000 */
[----:B------:R-:W-:Y:S02]  /*48e0*/  DSETP.NAN.AND P0, PT, R12, R12, PT ;  /* 0x0000000c0c00722a */ /* 0x000fe40003f08000 */
[----:B------:R-:W-:Y:S01]  /*48f0*/  @P3 IMAD.MOV.U32 R2, RZ, RZ, R0 ;  /* 0x000000ffff023224 */ /* 0x000fe200078e0000 */
[----:B------:R-:W-:-:S04]  /*4900*/  LOP3.LUT R3, R3, 0x80000000, R11, 0xb8, !PT ;  /* 0x8000000003037812 */ /* 0x000fc800078eb80b */
[----:B------:R-:W-:Y:S02]  /*4910*/  FSEL R2, R12, R2, P0 ;  /* 0x000000020c027208 */ /* 0x000fe40000000000 */
[----:B------:R-:W-:Y:S01]  /*4920*/  FSEL R3, R13, R3, P0 ;  /* 0x000000030d037208 */ /* 0x000fe20000000000 */
[----:B------:R-:W-:Y:S06]  /*4930*/  BRA `(.L_x_10134) ;  /* 0x0000000c001c7947 */ /* 0x000fec0003800000 */
.L_x_10135:
[----:B------:R-:W-:Y:S01]  /*4940*/  DMUL R6, R26, R26 ;  /* 0x0000001a1a067228 */ /* 0x000fe20000000000 */
[----:B------:R-:W-:Y:S01]  /*4950*/  BSSY.RECONVERGENT B0, `(.L_x_10141) ;  /* 0x0000054000007945 */ /* 0x000fe20003800200 */
[----:B------:R-:W-:-:S06]  /*4960*/  IMAD.MOV.U32 R25, RZ, RZ, -0x3ff ;  /* 0xfffffc01ff197424 */ /* 0x000fcc00078e00ff */
[----:B------:R-:W-:-:S10]  /*4970*/  DFMA R6, R28, R28, R6 ;  /* 0x0000001c1c06722b */ /* 0x000fd40000000006 */
[----:B------:R-:W-:Y:S01]  /*4980*/  ISETP.GT.AND P0, PT, R7, 0xfffff, PT ;  /* 0x000fffff0700780c */ /* 0x000fe20003f04270 */
[--C-:B------:R-:W-:Y:S01]  /*4990*/  IMAD.MOV.U32 R13, RZ, RZ, R7.reuse ;  /* 0x000000ffff0d7224 */ /* 0x100fe200078e0007 */
[----:B------:R-:W-:Y:S01]  /*49a0*/  MOV R12, R6 ;  /* 0x00000006000c7202 */ /* 0x000fe20000000f00 */
[----:B------:R-:W-:-:S10]  /*49b0*/  IMAD.MOV.U32 R0, RZ, RZ, R7 ;  /* 0x000000ffff007224 */ /* 0x000fd400078e0007 */
[----:B------:R-:W-:Y:S01]  /*49c0*/  @!P0 DMUL R12, R12, 1.80143985094819840000e+16 ;  /* 0x435000000c0c8828 */ /* 0x000fe20000000000 */
[----:B------:R-:W-:-:S09]  /*49d0*/  @!P0 MOV R25, 0xfffffbcb ;  /* 0xfffffbcb00198802 */ /* 0x000fd20000000f00 */
[----:B------:R-:W-:Y:S02]  /*49e0*/  @!P0 IMAD.MOV.U32 R0, RZ, RZ, R13 ;  /* 0x000000ffff008224 */ /* 0x000fe400078e000d */
[----:B------:R-:W-:Y:S02]  /*49f0*/  @!P0 IMAD.MOV.U32 R6, RZ, RZ, R12 ;  /* 0x000000ffff068224 */ /* 0x000fe400078e000c */
[----:B------:R-:W-:-:S05]  /*4a00*/  VIADD R7, R0, 0xffffffff ;  /* 0xffffffff00077836 */ /* 0x000fca0000000000 */
[----:B------:R-:W-:-:S13]  /*4a10*/  ISETP.GT.U32.AND P2, PT, R7, 0x7feffffe, PT ;  /* 0x7feffffe0700780c */ /* 0x000fda0003f44070 */
[----:B------:R-:W-:Y:S05]  /*4a20*/  @P2 BRA `(.L_x_10142) ;  /* 0x0000000400002947 */ /* 0x000fea0003800000 */
[C---:B------:R-:W-:Y:S01]  /*4a30*/  LOP3.LUT R7, R0.reuse, 0xfffff, RZ, 0xc0, !PT ;  /* 0x000fffff00077812 */ /* 0x040fe200078ec0ff */
[----:B------:R-:W-:Y:S01]  /*4a40*/  IMAD.MOV.U32 R14, RZ, RZ, RZ ;  /* 0x000000ffff0e7224 */ /* 0x000fe200078e00ff */
[----:B------:R-:W-:Y:S01]  /*4a50*/  MOV R23, 0x3ed0ee25 ;  /* 0x3ed0ee2500177802 */ /* 0x000fe20000000f00 */
[----:B------:R-:W-:Y:S01]  /*4a60*/  IMAD.MOV.U32 R22, RZ, RZ, -0x748574fc ;  /* 0x8b7a8b04ff167424 */ /* 0x000fe200078e00ff */
[----:B------:R-:W-:Y:S01]  /*4a70*/  LOP3.LUT R7, R7, 0x3ff00000, RZ, 0xfc, !PT ;  /* 0x3ff0000007077812 */ /* 0x000fe200078efcff */
[----:B------:R-:W-:Y:S01]  /*4a80*/  UMOV UR4, 0x3ae80f1e ;  /* 0x3ae80f1e00047882 */ /* 0x000fe20000000000 */
        /* <DEDUP_REMOVED lines=58> */
.L_x_10142:
[----:B------:R-:W-:Y:S01]  /*4e30*/  IMAD.MOV.U32 R6, RZ, RZ, 0x0 ;  /* 0x00000000ff067424 */ /* 0x000fe200078e00ff */
[----:B------:R-:W-:Y:S01]  /*4e40*/  LOP3.LUT P0, RZ, R13, 0x7fffffff, RZ, 0xc0, !PT ;  /* 0x7fffffff0dff7812 */ /* 0x000fe2000780c0ff */
[----:B------:R-:W-:-:S06]  /*4e50*/  IMAD.MOV.U32 R7, RZ, RZ, 0x7ff00000 ;  /* 0x7ff00000ff077424 */ /* 0x000fcc00078e00ff */
[----:B------:R-:W-:-:S10]  /*4e60*/  DFMA R6, R12, R6, +INF ;  /* 0x7ff000000c06742b */ /* 0x000fd40000000006 */
[----:B------:R-:W-:Y:S02]  /*4e70*/  FSEL R6, R6, RZ, P0 ;  /* 0x000000ff06067208 */ /* 0x000fe40000000000 */
[----:B------:R-:W-:-:S07]  /*4e80*/  FSEL R7, R7, -QNAN , P0 ;  /* 0xfff0000007077808 */ /* 0x000fce0000000000 */
.L_x_10143:
[----:B------:R-:W-:Y:S05]  /*4e90*/  BSYNC.RECONVERGENT B0 ;  /* 0x0000000000007941 */ /* 0x000fea0003800200 */
.L_x_10141:
        /* <DEDUP_REMOVED lines=17> */
[----:B------:R-:W-:Y:S01]  /*4fb0*/  MOV R0, 0x4ff0 ;  /* 0x00004ff000007802 */ /* 0x000fe20000000f00 */
[----:B------:R-:W-:Y:S02]  /*4fc0*/  IMAD.MOV.U32 R12, RZ, RZ, R28 ;  /* 0x000000ffff0c7224 */ /* 0x000fe400078e001c */
[----:B------:R-:W-:-:S07]  /*4fd0*/  IMAD.MOV.U32 R13, RZ, RZ, R29 ;  /* 0x000000ffff0d7224 */ /* 0x000fce00078e001d */
[----:B------:R-:W-:Y:S05]  /*4fe0*/  CALL.REL.NOINC `($__internal_21_$__cuda_sm20_div_rn_f64_full) ;  /* 0x000002c4006c7944 */ /* 0x000fea0003c00000 */
.L_x_10145:
[----:B------:R-:W-:Y:S05]  /*4ff0*/  BSYNC.RECONVERGENT B3 ;  /* 0x0000000000037941 */ /* 0x000fea0003800200 */
.L_x_10144:
[----:B------:R-:W-:Y:S01]  /*5000*/  DMUL R12, R24, R24 ;  /* 0x00000018180c7228 */ /* 0x000fe20000000000 */
[----:B------:R-:W-:Y:S01]  /*5010*/  IMAD.MOV.U32 R14, RZ, RZ, -0x2449a4b7 ;  /* 0xdbb65b49ff0e7424 */ /* 0x000fe200078e00ff */
[----:B------:R-:W-:Y:S01]  /*5020*/  UMOV UR4, 0x2a25ff7e ;  /* 0x2a25ff7e00047882 */ /* 0x000fe20000000000 */
[----:B------:R-:W-:Y:S01]  /*5030*/  IMAD.MOV.U32 R15, RZ, RZ, 0x3f2d3b63 ;  /* 0x3f2d3b63ff0f7424 */ /* 0x000fe200078e00ff */
[----:B------:R-:W-:Y:S01]  /*5040*/  UMOV UR5, 0x3ef53e1d ;  /* 0x3ef53e1d00057882 */ /* 0x000fe20000000000 */
[----:B------:R-:W-:Y:S01]  /*5050*/  ISETP.GE.AND P2, PT, R9, RZ, PT ;  /* 0x000000ff0900720c */ /* 0x000fe20003f46270 */
[----:B------:R-:W-:Y:S01]  /*5060*/  @P1 IMAD.MOV.U32 R21, RZ, RZ, 0x400921fb ;  /* 0x400921fbff151424 */ /* 0x000fe200078e00ff */
[----:B------:R-:W-:Y:S01]  /*5070*/  @P1 MOV R20, 0x54442d18 ;  /* 0x54442d1800141802 */ /* 0x000fe20000000f00 */
[----:B------:R-:W-:Y:S01]  /*5080*/  DSETP.NEU.AND P3, PT, R28, RZ, PT ;  /* 0x000000ff1c00722a */ /* 0x000fe20003f6d000 */
[----:B------:R-:W-:Y:S01]  /*5090*/  @!P1 PLOP3.LUT P0, PT, P2, PT, PT, 0x80, 0x8 ;  /* 0x000000000008981c */ /* 0x000fe2000170f070 */
[----:B------:R-:W-:Y:S01]  /*50a0*/  DFMA R14, R12, -UR4, R14 ;  /* 0x800000040c0e7c2b */ /* 0x000fe2000800000e */
[----:B------:R-:W-:Y:S01]  /*50b0*/  UMOV UR4, 0x8dde082e ;  /* 0x8dde082e00047882 */ /* 0x000fe20000000000 */
[----:B------:R-:W-:Y:S01]  /*50c0*/  UMOV UR5, 0x3f531278 ;  /* 0x3f53127800057882 */ /* 0x000fe20000000000 */
[----:B------:R-:W-:Y:S01]  /*50d0*/  @!P1 IMAD.MOV.U32 R18, RZ, RZ, 0x54442d18 ;  /* 0x54442d18ff129424 */ /* 0x000fe200078e00ff */
[----:B------:R-:W-:Y:S01]  /*50e0*/  DMUL R6, R6, 0.5 ;  /* 0x3fe0000006067828 */ /* 0x000fe20000000000 */
[----:B------:R-:W-:-:S03]  /*50f0*/  @!P1 IMAD.MOV.U32 R19, RZ, RZ, 0x3ff921fb ;  /* 0x3ff921fbff139424 */ /* 0x000fc600078e00ff */
        /* <DEDUP_REMOVED lines=70> */
[----:B------:R-:W-:Y:S01]  /*5560*/  DSETP.NAN.AND P0, PT, R12, R12, PT ;  /* 0x0000000c0c00722a */ /* 0x000fe20003f08000 */
[----:B------:R-:W-:Y:S02]  /*5570*/  @P3 MOV R2, R0 ;  /* 0x0000000000023202 */ /* 0x000fe40000000f00 */
[----:B------:R-:W-:-:S03]  /*5580*/  LOP3.LUT R3, R3, 0x80000000, R11, 0xb8, !PT ;  /* 0x8000000003037812 */ /* 0x000fc600078eb80b */
[----:B------:R-:W-:Y:S02]  /*5590*/  FSEL R2, R12, R2, P0 ;  /* 0x000000020c027208 */ /* 0x000fe40000000000 */
[----:B------:R-:W-:-:S07]  /*55a0*/  FSEL R3, R13, R3, P0 ;  /* 0x000000030d037208 */ /* 0x000fce0000000000 */
.L_x_10134:
[----:B------:R-:W-:Y:S05]  /*55b0*/  BSYNC.RECONVERGENT B2 ;  /* 0x0000000000027941 */ /* 0x000fea0003800200 */
.L_x_10123:
[----:B------:R-:W-:Y:S01]  /*55c0*/  UMOV UR4, 0xfefa39ef ;  /* 0xfefa39ef00047882 */ /* 0x000fe20000000000 */
[----:B------:R-:W-:Y:S01]  /*55d0*/  UMOV UR5, 0x3fe62e42 ;  /* 0x3fe62e4200057882 */ /* 0x000fe20000000000 */
[----:B------:R-:W-:Y:S01]  /*55e0*/  ISETP.GE.AND P0, PT, R11, RZ, PT ;  /* 0x000000ff0b00720c */ /* 0x000fe20003f06270 */
[----:B------:R-:W-:Y:S02]  /*55f0*/  DADD R4, R6, UR4 ;  /* 0x0000000406047e29 */ /* 0x000fe40008000000 */
[----:B------:R-:W-:-:S06]  /*5600*/  DADD R6, -RZ, |R2| ;  /* 0x00000000ff067229 */ /* 0x000fcc0000000502 */
[----:B------:R-:W-:-:S10]  /*5610*/  DADD R8, -RZ, -R4 ;  /* 0x00000000ff087229 */ /* 0x000fd40000000904 */
[----:B------:R-:W-:Y:S02]  /*5620*/  FSEL R12, R4, R8, !P0 ;  /* 0x00000008040c7208 */ /* 0x000fe40004000000 */
[----:B------:R-:W-:Y:S01]  /*5630*/  FSEL R13, R5, R9, !P0 ;  /* 0x00000009050d7208 */ /* 0x000fe20004000000 */
[----:B------:R-:W-:Y:S06]  /*5640*/  BRA `(.L_x_10121) ;  /* 0x0000005c00207947 */ /* 0x000fec0003800000 */
.L_x_10122:
[----:B------:R-:W-:-:S06]  /*5650*/  DSETP.NEU.AND P0, PT, R10, RZ, PT ;  /* 0x000000ff0a00722a */ /* 0x000fcc0003f0d000 */
[----:B------:R-:W-:-:S14]  /*5660*/  DSETP.NEU.OR P0, PT, R8, 1, P0 ;  /* 0x3ff000000800742a */ /* 0x000fdc000070d400 */
[----:B------:R-:W-:Y:S01]  /*5670*/  @!P0 DADD R12, -RZ, -R10 ;  /* 0x00000000ff0c8229 */ /* 0x000fe2000000090a */
[----:B------:R-:W-:Y:S01]  /*5680*/  @!P0 CS2R R6, SRZ ;  /* 0x0000000000068805 */ /* 0x000fe2000001ff00 */
[----:B------:R-:W-:Y:S09]  /*5690*/  @!P0 BRA `(.L_x_10121) ;  /* 0x0000005c000c8947 */ /* 0x000ff20003800000 */
[----:B------:R-:W-:Y:S01]  /*56a0*/  IMAD.MOV.U32 R7, RZ, RZ, 0xd800000 ;  /* 0x0d800000ff077424 */ /* 0x000fe200078e00ff */
[----:B------:R-:W-:Y:S01]  /*56b0*/  UMOV UR4, 0x1409212f ;  /* 0x1409212f00047882 */ /* 0x000fe20000000000 */
[----:B------:R-:W-:Y:S01]  /*56c0*/  IMAD.MOV.U32 R6, RZ, RZ, 0xd800000 ;  /* 0x0d800000ff067424 */ /* 0x000fe200078e00ff */
[----:B------:R-:W-:Y:S01]  /*56d0*/  UMOV UR5, 0x3e43988e ;  /* 0x3e43988e00057882 */ /* 0x000fe20000000000 */
[----:B------:R-:W-:Y:S01]  /*56e0*/  FADD.FTZ R7, R7, 1 ;  /* 0x3f80000007077421 */ /* 0x000fe20000010000 */
[----:B------:R-:W-:-:S04]  /*56f0*/  DSETP.GEU.AND P0, PT, R4, UR4, PT ;  /* 0x0000000404007e2a */ /* 0x000fc8000bf0e000 */
[----:B------:R0:W-:Y:S02]  /*5700*/  STL.64 [R1], R6 ;  /* 0x0000000601007387 */ /* 0x0001e40000100a00 */
[----:B------:R-:W-:-:S14]  /*5710*/  DSETP.GEU.OR P0, PT, R2, UR4, P0 ;  /* 0x0000000402007e2a */ /* 0x000fdc000870e400 */
[----:B0-----:R-:W-:Y:S05]  /*5720*/  @P0 BRA `(.L_x_10146) ;  /* 0x00000000001c0947 */ /* 0x001fea0003800000 */
[----:B------:R-:W2:Y:S01]  /*5730*/  LDL.64 R6, [R1+0x8] ;  /* 0x0000080001067983 */ /* 0x000ea20000100a00 */
[----:B------:R-:W-:Y:S01]  /*5740*/  UMOV UR4, 0x54442d18 ;  /* 0x54442d1800047882 */ /* 0x000fe20000000000 */
[----:B------:R-:W-:Y:S01]  /*5750*/  UMOV UR5, 0x3ff921fb ;  /* 0x3ff921fb00057882 */ /* 0x000fe20000000000 */
[----:B------:R-:W-:Y:S02]  /*5760*/  DADD R12, -RZ, -R10 ;  /* 0x00000000ff0c7229 */ /* 0x000fe4000000090a */
[----:B--2---:R-:W-:-:S08]  /*5770*/  DADD R6, R6, -R8 ;  /* 0x0000000006067229 */ /* 0x004fd00000000808 */
[----:B------:R-:W-:Y:S01]  /*5780*/  DADD R6, R6, UR4 ;  /* 0x0000000406067e29 */ /* 0x000fe20008000000 */
[----:B------:R-:W-:Y:S10]  /*5790*/  BRA `(.L_x_10121) ;  /* 0x0000005800cc7947 */ /* 0x000ff40003800000 */
.L_x_10146:
[C---:B------:R-:W-:Y:S01]  /*57a0*/  DADD R30, R2.reuse, -1 ;  /* 0xbff00000021e7429 */ /* 0x040fe20000000000 */
[----:B------:R-:W-:Y:S01]  /*57b0*/  IMAD.MOV.U32 R6, RZ, RZ, RZ ;  /* 0x000000ffff067224 */ /* 0x000fe200078e00ff */
[----:B------:R-:W-:Y:S01]  /*57c0*/  DADD R32, R2, 1 ;  /* 0x3ff0000002207429 */ /* 0x000fe20000000000 */
[----:B------:R-:W-:Y:S01]  /*57d0*/  IMAD.MOV.U32 R14, RZ, RZ, RZ ;  /* 0x000000ffff0e7224 */ /* 0x000fe200078e00ff */
[----:B------:R-:W-:Y:S01]  /*57e0*/  UMOV UR4, 0xffffffff ;  /* 0xffffffff00047882 */ /* 0x000fe20000000000 */
[----:B------:R-:W-:Y:S01]  /*57f0*/  UMOV UR5, 0x7fefffff ;  /* 0x7fefffff00057882 */ /* 0x000fe20000000000 */
[----:B------:R-:W-:Y:S01]  /*5800*/  UMOV UR7, UR4 ;  /* 0x0000000400077c82 */ /* 0x000fe20008000000 */
[----:B------:R-:W-:Y:S01]  /*5810*/  UMOV UR6, UR5 ;  /* 0x0000000500067c82 */ /* 0x000fe20008000000 */
[----:B------:R-:W-:Y:S01]  /*5820*/  DADD R20, -RZ, |R30| ;  /* 0x00000000ff147229 */ /* 0x000fe2000000051e */
[----:B------:R-:W-:Y:S01]  /*5830*/  IMAD.MOV.U32 R24, RZ, RZ, RZ ;  /* 0x000000ffff187224 */ /* 0x000fe200078e00ff */
[----:B------:R-:W-:Y:S01]  /*5840*/  BSSY.RECONVERGENT B2, `(.L_x_10147) ;  /* 0x00002a2000027945 */ /* 0x000fe20003800200 */
[----:B------:R-:W-:Y:S01]  /*5850*/  IMAD.MOV.U32 R42, RZ, RZ, 0x0 ;  /* 0x00000000ff2a7424 */ /* 0x000fe200078e00ff */
[----:B------:R-:W-:Y:S01]  /*5860*/  ISETP.GT.U32.AND P1, PT, R4, R32, PT ;  /* 0x000000200400720c */ /* 0x000fe20003f24070 */
[----:B------:R-:W-:Y:S01]  /*5870*/  IMAD.MOV.U32 R43, RZ, RZ, 0x3fd80000 ;  /* 0x3fd80000ff2b7424 */ /* 0x000fe200078e00ff */
[----:B------:R-:W-:-:S02]  /*5880*/  ISETP.LT.U32.AND P0, PT, R32, R4, PT ;  /* 0x000000042000720c */ /* 0x000fc40003f01070 */
[----:B------:R-:W-:Y:S02]  /*5890*/  ISETP.GT.U32.AND.EX P1, PT, R5, R33, PT, P1 ;  /* 0x000000210500720c */ /* 0x000fe40003f24110 */
[----:B------:R-:W-:Y:S02]  /*58a0*/  ISETP.GT.U32.AND P3, PT, R4, R20, PT ;  /* 0x000000140400720c */ /* 0x000fe40003f64070 */
[----:B------:R-:W-:Y:S02]  /*58b0*/  ISETP.LT.U32.AND.EX P0, PT, R33, R5, PT, P0 ;  /* 0x000000052100720c */ /* 0x000fe40003f01100 */
[C---:B------:R-:W-:Y:S02]  /*58c0*/  ISETP.GT.U32.AND.EX P3, PT, R5.reuse, R21, PT, P3 ;  /* 0x000000150500720c */ /* 0x040fe40003f64130 */
[----:B------:R-:W-:Y:S02]  /*58d0*/  SEL R37, R5, R33, P1 ;  /* 0x0000002105257207 */ /* 0x000fe40000800000 */
[----:B------:R-:W-:-:S02]  /*58e0*/  ISETP.LT.U32.AND P2, PT, R20, R4, PT ;  /* 0x000000041400720c */ /* 0x000fc40003f41070 */
[----:B------:R-:W-:Y:S02]  /*58f0*/  SEL R41, R5, R21, P3 ;  /* 0x0000001505297207 */ /* 0x000fe40001800000 */
[----:B------:R-:W-:Y:S02]  /*5900*/  SEL R34, R32, R4, P0 ;  /* 0x0000000420227207 */ /* 0x000fe40000000000 */
[-C--:B------:R-:W-:Y:S02]  /*5910*/  SEL R35, R33, R5.reuse, P0 ;  /* 0x0000000521237207 */ /* 0x080fe40000000000 */
[----:B------:R-:W-:Y:S02]  /*5920*/  LOP3.LUT R0, R37, 0xffc00000, RZ, 0xc0, !PT ;  /* 0xffc0000025007812 */ /* 0x000fe400078ec0ff */
[----:B------:R-:W-:Y:S02]  /*5930*/  ISETP.LT.U32.AND.EX P0, PT, R21, R5, PT, P2 ;  /* 0x000000051500720c */ /* 0x000fe40003f01120 */
[----:B------:R-:W-:-:S02]  /*5940*/  LOP3.LUT R44, R41, 0xffc00000, RZ, 0xc0, !PT ;  /* 0xffc00000292c7812 */ /* 0x000fc400078ec0ff */
[----:B------:R-:W-:Y:S02]  /*5950*/  LOP3.LUT R7, R0, 0x7fd00000, RZ, 0x3c, !PT ;  /* 0x7fd0000000077812 */ /* 0x000fe400078e3cff */
[----:B------:R-:W-:Y:S02]  /*5960*/  SEL R38, R20, R4, P0 ;  /* 0x0000000414267207 */ /* 0x000fe40000000000 */
[----:B------:R-:W-:Y:S02]  /*5970*/  SEL R39, R21, R5, P0 ;  /* 0x0000000515277207 */ /* 0x000fe40000000000 */
[----:B------:R-:W-:Y:S01]  /*5980*/  LOP3.LUT R15, R44, 0x7fd00000, RZ, 0x3c, !PT ;  /* 0x7fd000002c0f7812 */ /* 0x000fe200078e3cff */
[----:B------:R-:W-:Y:S01]  /*5990*/  DMUL R12, R6, R34 ;  /* 0x00000022060c7228 */ /* 0x000fe20000000000 */
[C---:B------:R-:W-:Y:S02]  /*59a0*/  SEL R36, R4.reuse, R32, P1 ;  /* 0x0000002004247207 */ /* 0x040fe40000800000 */
[----:B------:R-:W-:-:S02]  /*59b0*/  SEL R40, R4, R20, P3 ;  /* 0x0000001404287207 */ /* 0x000fc40001800000 */
[----:B------:R-:W-:Y:S02]  /*59c0*/  DMUL R18, R14, R38 ;  /* 0x000000260e127228 */ /* 0x000fe40000000000 */
[----:B------:R-:W-:Y:S02]  /*59d0*/  DMUL R6, R6, R36 ;  /* 0x0000002406067228 */ /* 0x000fe40000000000 */
[----:B------:R-:W-:Y:S02]  /*59e0*/  DMUL R12, R12, R12 ;  /* 0x0000000c0c0c7228 */ /* 0x000fe40000000000 */
[----:B------:R-:W-:Y:S02]  /*59f0*/  DMUL R14, R14, R40 ;  /* 0x000000280e0e7228 */ /* 0x000fe40000000000 */
[----:B------:R-:W-:-:S04]  /*5a00*/  DMUL R18, R18, R18 ;  /* 0x0000001212127228 */ /* 0x000fc80000000000 */
[----:B------:R-:W-:-:S04]  /*5a10*/  DFMA R12, R6, R6, R12 ;  /* 0x00000006060c722b */ /* 0x000fc8000000000c */
[----:B------:R-:W-:Y:S01]  /*5a20*/  DFMA R20, R14, R14, R18 ;  /* 0x0000000e0e14722b */ /* 0x000fe20000000012 */
[----:B------:R-:W-:Y:S01]  /*5a30*/  IMAD.U32 R18, RZ, RZ, UR5 ;  /* 0x00000005ff127e24 */ /* 0x000fe2000f8e00ff */
[----:B------:R-:W-:Y:S02]  /*5a40*/  MOV R14, UR6 ;  /* 0x00000006000e7c02 */ /* 0x000fe40008000f00 */
[----:B------:R-:W-:Y:S02]  /*5a50*/  DSETP.MIN.AND P0, P1, R12, UR4, PT ;  /* 0x000000040c007e2a */ /* 0x000fe4000b900000 */
[----:B------:R-:W-:Y:S02]  /*5a60*/  IMAD.MOV.U32 R6, RZ, RZ, R13 ;  /* 0x000000ffff067224 */ /* 0x000fe400078e000d */
[----:B------:R-:W-:Y:S02]  /*5a70*/  DSETP.MIN.AND P2, P3, R20, UR4, PT ;  /* 0x0000000414007e2a */ /* 0x000fe4000bb40000 */
[----:B------:R-:W-:Y:S01]  /*5a80*/  IMAD.MOV.U32 R15, RZ, RZ, R21 ;  /* 0x000000ffff0f7224 */ /* 0x000fe200078e0015 */
[----:B------:R-:W-:Y:S01]  /*5a90*/  FSEL R7, R6, UR6, P0 ;  /* 0x0000000606077c08 */ /* 0x000fe20008000000 */
[----:B------:R-:W-:Y:S01]  /*5aa0*/  IMAD.MOV.U32 R6, RZ, RZ, R12 ;  /* 0x000000ffff067224 */ /* 0x000fe200078e000c */
[----:B------:R-:W-:-:S02]  /*5ab0*/  UMOV UR6, UR4 ;  /* 0x0000000400067c82 */ /* 0x000fc40008000000 */
[----:B------:R-:W-:Y:S02]  /*5ac0*/  FSEL R23, R15, UR5, P2 ;  /* 0x000000050f177c08 */ /* 0x000fe40009000000 */
[----:B------:R-:W-:Y:S01]  /*5ad0*/  SEL R6, R6, UR6, P0 ;  /* 0x0000000606067c07 */ /* 0x000fe20008000000 */
[----:B------:R-:W-:Y:S01]  /*5ae0*/  DSETP.NEU.AND P0, PT, R34, RZ, PT ;  /* 0x000000ff2200722a */ /* 0x000fe20003f0d000 */
[----:B------:R-:W-:Y:S01]  /*5af0*/  @P1 LOP3.LUT R7, R14, 0x80000, RZ, 0xfc, !PT ;  /* 0x000800000e071812 */ /* 0x000fe200078efcff */
[----:B------:R-:W-:Y:S01]  /*5b00*/  IMAD.MOV.U32 R14, RZ, RZ, R20 ;  /* 0x000000ffff0e7224 */ /* 0x000fe200078e0014 */
[----:B------:R-:W-:Y:S02]  /*5b10*/  ISETP.GE.U32.AND P1, PT, R35, 0x7ff00000, PT ;  /* 0x7ff000002300780c */ /* 0x000fe40003f26070 */
[----:B------:R-:W-:Y:S01]  /*5b20*/  @P3 LOP3.LUT R23, R18, 0x80000, RZ, 0xfc, !PT ;  /* 0x0008000012173812 */ /* 0x000fe200078efcff */
[----:B------:R-:W0:Y:S01]  /*5b30*/  MUFU.RSQ64H R15, R7 ;  /* 0x00000007000f7308 */ /* 0x000e220000001c00 */
[----:B------:R-:W-:Y:S01]  /*5b40*/  SEL R22, R14, UR7, P2 ;  /* 0x000000070e167c07 */ /* 0x000fe20009000000 */
[----:B------:R-:W-:Y:S01]  /*5b50*/  DSETP.NEU.AND P2, PT, R38, RZ, PT ;  /* 0x000000ff2600722a */ /* 0x000fe20003f4d000 */
[----:B------:R-:W-:-:S02]  /*5b60*/  MOV R14, RZ ;  /* 0x000000ff000e7202 */ /* 0x000fc40000000f00 */
[----:B------:R-:W-:-:S03]  /*5b70*/  ISETP.GE.U32.AND P3, PT, R39, 0x7ff00000, PT ;  /* 0x7ff000002700780c */ /* 0x000fc60003f66070 */
[----:B------:R-:W1:Y:S01]  /*5b80*/  MUFU.RSQ64H R25, R23 ;  /* 0x0000001700197308 */ /* 0x000e620000001c00 */
[----:B0-----:R-:W-:Y:S02]  /*5b90*/  DMUL R18, R14, R14 ;  /* 0x0000000e0e127228 */ /* 0x001fe40000000000 */
[----:B-1----:R-:W-:-:S06]  /*5ba0*/  DMUL R26, R24, R24 ;  /* 0x00000018181a7228 */ /* 0x002fcc0000000000 */
[----:B------:R-:W-:Y:S02]  /*5bb0*/  DFMA R18, R6, -R18, 1 ;  /* 0x3ff000000612742b */ /* 0x000fe40000000812 */
[----:B------:R-:W-:-:S06]  /*5bc0*/  DFMA R26, R22, -R26, 1 ;  /* 0x3ff00000161a742b */ /* 0x000fcc000000081a */
[----:B------:R-:W-:Y:S02]  /*5bd0*/  DMUL R6, R14, R18 ;  /* 0x000000120e067228 */ /* 0x000fe40000000000 */
[-C--:B------:R-:W-:Y:S02]  /*5be0*/  DFMA R18, R18, R42.reuse, 0.5 ;  /* 0x3fe000001212742b */ /* 0x080fe4000000002a */
[----:B------:R-:W-:Y:S02]  /*5bf0*/  DFMA R28, R26, R42, 0.5 ;  /* 0x3fe000001a1c742b */ /* 0x000fe4000000002a */
[----:B------:R-:W-:-:S04]  /*5c00*/  DMUL R26, R24, R26 ;  /* 0x0000001a181a7228 */ /* 0x000fc80000000000 */
[----:B------:R-:W-:Y:S01]  /*5c10*/  DFMA R6, R18, R6, R14 ;  /* 0x000000061206722b */ /* 0x000fe2000000000e */
[----:B------:R-:W-:-:S03]  /*5c20*/  LOP3.LUT R15, R44, 0x100000, RZ, 0xfc, !PT ;  /* 0x001000002c0f7812 */ /* 0x000fc600078efcff */
[----:B------:R-:W-:-:S04]  /*5c30*/  DFMA R26, R28, R26, R24 ;  /* 0x0000001a1c1a722b */ /* 0x000fc80000000018 */
[----:B------:R-:W-:Y:S01]  /*5c40*/  DMUL R6, R12, R6 ;  /* 0x000000060c067228 */ /* 0x000fe20000000000 */
[----:B------:R-:W-:Y:S01]  /*5c50*/  LOP3.LUT R13, R0, 0x100000, RZ, 0xfc, !PT ;  /* 0x00100000000d7812 */ /* 0x000fe200078efcff */
[----:B------:R-:W-:Y:S02]  /*5c60*/  IMAD.MOV.U32 R12, RZ, RZ, RZ ;  /* 0x000000ffff0c7224 */ /* 0x000fe400078e00ff */
[----:B------:R-:W-:-:S04]  /*5c70*/  DMUL R26, R20, R26 ;  /* 0x0000001a141a7228 */ /* 0x000fc80000000000 */
[----:B------:R-:W-:-:S04]  /*5c80*/  DMUL R6, R6, R12 ;  /* 0x0000000c06067228 */ /* 0x000fc80000000000 */
[----:B------:R-:W-:-:S06]  /*5c90*/  DMUL R26, R26, R14 ;  /* 0x0000000e1a1a7228 */ /* 0x000fcc0000000000 */
[----:B------:R-:W-:Y:S02]  /*5ca0*/  @!P1 FSEL R34, R36, R6, !P0 ;  /* 0x0000000624229208 */ /* 0x000fe40004000000 */
[----:B------:R-:W-:Y:S02]  /*5cb0*/  @!P1 FSEL R35, R37, R7, !P0 ;  /* 0x0000000725239208 */ /* 0x000fe40004000000 */
[----:B------:R-:W-:Y:S01]  /*5cc0*/  @!P3 FSEL R38, R40, R26, !P2 ;  /* 0x0000001a2826b208 */ /* 0x000fe20005000000 */
[----:B------:R-:W-:Y:S01]  /*5cd0*/  IMAD.MOV.U32 R28, RZ, RZ, R34 ;  /* 0x000000ffff1c7224 */ /* 0x000fe200078e0022 */
[----:B------:R-:W-:Y:S02]  /*5ce0*/  @!P3 FSEL R39, R41, R27, !P2 ;  /* 0x0000001b2927b208 */ /* 0x000fe40005000000 */
[----:B------:R-:W-:Y:S01]  /*5cf0*/  MOV R29, R35 ;  /* 0x00000023001d7202 */ /* 0x000fe20000000f00 */
[----:B------:R-:W-:Y:S02]  /*5d00*/  IMAD.MOV.U32 R26, RZ, RZ, R38 ;  /* 0x000000ffff1a7224 */ /* 0x000fe400078e0026 */
[----:B------:R-:W-:-:S06]  /*5d10*/  IMAD.MOV.U32 R27, RZ, RZ, R39 ;  /* 0x000000ffff1b7224 */ /* 0x000fcc00078e0027 */
[----:B------:R-:W-:-:S08]  /*5d20*/  DADD R6, R28, R26 ;  /* 0x000000001c067229 */ /* 0x000fd0000000001a */
[----:B------:R-:W-:-:S08]  /*5d30*/  DMUL R6, R6, 0.5 ;  /* 0x3fe0000006067828 */ /* 0x000fd00000000000 */
[----:B------:R-:W-:-:S06]  /*5d40*/  DSETP.GEU.AND P0, PT, R6, 1, PT ;  /* 0x3ff000000600742a */ /* 0x000fcc0003f0e000 */
[----:B------:R-:W-:Y:S02]  /*5d50*/  FSEL R6, R6, RZ, P0 ;  /* 0x000000ff06067208 */ /* 0x000fe40000000000 */
[----:B------:R-:W-:-:S06]  /*5d60*/  FSEL R7, R7, 1.875, P0 ;  /* 0x3ff0000007077808 */ /* 0x000fcc0000000000 */
[----:B------:R-:W-:-:S14]  /*5d70*/  DSETP.GEU.AND P0, PT, R6, 10, PT ;  /* 0x402400000600742a */ /* 0x000fdc0003f0e000 */
[----:B------:R-:W-:Y:S05]  /*5d80*/  @P0 BRA `(.L_x_10148) ;  /* 0x0000001c00880947 */ /* 0x000fea0003800000 */
[----:B------:R-:W-:-:S06]  /*5d90*/  DSETP.GEU.AND P0, PT, R4, 3.8518598887744717061e-34, PT ;  /* 0x390000000400742a */ /* 0x000fcc0003f0e000 */
[----:B------:R-:W-:-:S14]  /*5da0*/  DSETP.NEU.OR P0, PT, R2, 1, P0 ;  /* 0x3ff000000200742a */ /* 0x000fdc000070d400 */
[----:B------:R-:W-:Y:S05]  /*5db0*/  @P0 BRA `(.L_x_10149) ;  /* 0x00000000006c0947 */ /* 0x000fea0003800000 */
[----:B------:R-:W0:Y:S01]  /*5dc0*/  MUFU.RSQ64H R23, R5 ;  /* 0x0000000500177308 */ /* 0x000e220000001c00 */
[----:B------:R-:W-:Y:S01]  /*5dd0*/  VIADD R22, R5, 0xfcb00000 ;  /* 0xfcb0000005167836 */ /* 0x000fe20000000000 */
[----:B------:R-:W-:Y:S04]  /*5de0*/  BSSY.RECONVERGENT B3, `(.L_x_10150) ;  /* 0x0000017000037945 */ /* 0x000fe80003800200 */
[----:B------:R-:W-:Y:S01]  /*5df0*/  ISETP.GE.U32.AND P0, PT, R22, 0x7ca00000, PT ;  /* 0x7ca000001600780c */ /* 0x000fe20003f06070 */
[----:B0-----:R-:W-:-:S08]  /*5e00*/  DMUL R12, R22, R22 ;  /* 0x00000016160c7228 */ /* 0x001fd00000000000 */
[----:B------:R-:W-:-:S08]  /*5e10*/  DFMA R12, R4, -R12, 1 ;  /* 0x3ff00000040c742b */ /* 0x000fd0000000080c */
[----:B------:R-:W-:Y:S02]  /*5e20*/  DFMA R14, R12, R42, 0.5 ;  /* 0x3fe000000c0e742b */ /* 0x000fe4000000002a */
[----:B------:R-:W-:-:S08]  /*5e30*/  DMUL R12, R22, R12 ;  /* 0x0000000c160c7228 */ /* 0x000fd00000000000 */
[----:B------:R-:W-:-:S08]  /*5e40*/  DFMA R12, R14, R12, R22 ;  /* 0x0000000c0e0c722b */ /* 0x000fd00000000016 */
[----:B------:R-:W-:Y:S02]  /*5e50*/  DMUL R20, R4, R12 ;  /* 0x0000000c04147228 */ /* 0x000fe40000000000 */
[----:B------:R-:W-:Y:S02]  /*5e60*/  VIADD R19, R13, 0xfff00000 ;  /* 0xfff000000d137836 */ /* 0x000fe40000000000 */
[----:B------:R-:W-:-:S04]  /*5e70*/  IMAD.MOV.U32 R18, RZ, RZ, R12 ;  /* 0x000000ffff127224 */ /* 0x000fc800078e000c */
[----:B------:R-:W-:-:S08]  /*5e80*/  DFMA R14, R20, -R20, R4 ;  /* 0x80000014140e722b */ /* 0x000fd00000000004 */
[----:B------:R-:W-:Y:S01]  /*5e90*/  DFMA R40, R14, R18, R20 ;  /* 0x000000120e28722b */ /* 0x000fe20000000014 */
[----:B------:R-:W-:Y:S10]  /*5ea0*/  @!P0 BRA `(.L_x_10151) ;  /* 0x0000000000288947 */ /* 0x000ff40003800000 */
[----:B------:R-:W-:Y:S01]  /*5eb0*/  MOV R0, R12 ;  /* 0x0000000c00007202 */ /* 0x000fe20000000f00 */
[----:B------:R-:W-:Y:S02]  /*5ec0*/  IMAD.MOV.U32 R13, RZ, RZ, R21 ;  /* 0x000000ffff0d7224 */ /* 0x000fe400078e0015 */
[----:B------:R-:W-:Y:S01]  /*5ed0*/  IMAD.MOV.U32 R12, RZ, RZ, R20 ;  /* 0x000000ffff0c7224 */ /* 0x000fe200078e0014 */
[----:B------:R-:W-:Y:S01]  /*5ee0*/  MOV R20, 0x5f30 ;  /* 0x00005f3000147802 */ /* 0x000fe20000000f00 */
[----:B------:R-:W-:Y:S02]  /*5ef0*/  IMAD.MOV.U32 R21, RZ, RZ, R19 ;  /* 0x000000ffff157224 */ /* 0x000fe400078e0013 */
[----:B------:R-:W-:Y:S02]  /*5f00*/  IMAD.MOV.U32 R18, RZ, RZ, R4 ;  /* 0x000000ffff127224 */ /* 0x000fe400078e0004 */
[----:B------:R-:W-:-:S07]  /*5f10*/  IMAD.MOV.U32 R19, RZ, RZ, R5 ;  /* 0x000000ffff137224 */ /* 0x000fce00078e0005 */
[----:B------:R-:W-:Y:S05]  /*5f20*/  CALL.REL.NOINC `($__internal_22_$__cuda_sm20_dsqrt_rn_f64_mediumpath_v1) ;  /* 0x000002bc00207944 */ /* 0x000fea0003c00000 */
[----:B------:R-:W-:Y:S01]  /*5f30*/  MOV R40, R12 ;  /* 0x0000000c00287202 */ /* 0x000fe20000000f00 */
[----:B------:R-:W-:-:S07]  /*5f40*/  IMAD.MOV.U32 R41, RZ, RZ, R13 ;  /* 0x000000ffff297224 */ /* 0x000fce00078e000d */
.L_x_10151:
[----:B------:R-:W-:Y:S05]  /*5f50*/  BSYNC.RECONVERGENT B3 ;  /* 0x0000000000037941 */ /* 0x000fea0003800200 */
.L_x_10150:
[----:B------:R-:W-:Y:S05]  /*5f60*/  BRA `(.L_x_10152) ;  /* 0x0000002000bc7947 */ /* 0x000fea0003800000 */
.L_x_10149:
[----:B------:R-:W-:-:S08]  /*5f70*/  DMUL R12, |R30|, 2.2204460492503130808e-16 ;  /* 0x3cb000001e0c7828 */ /* 0x000fd00000000200 */
[----:B------:R-:W-:-:S14]  /*5f80*/  DSETP.GE.AND P0, PT, R4, R12, PT ;  /* 0x0000000c0400722a */ /* 0x000fdc0003f06000 */
[----:B------:R-:W-:Y:S05]  /*5f90*/  @!P0 BRA `(.L_x_10153) ;  /* 0x0000000c00a48947 */ /* 0x000fea0003800000 */
[----:B------:R-:W-:Y:S01]  /*5fa0*/  DSETP.NEU.AND P0, PT, R32, RZ, PT ;  /* 0x000000ff2000722a */ /* 0x000fe20003f0d000 */
[----:B------:R-:W-:Y:S01]  /*5fb0*/  BSSY.RECONVERGENT B3, `(.L_x_10154) ;  /* 0x000001c000037945 */ /* 0x000fe20003800200 */
[----:B------:R-:W-:Y:S02]  /*5fc0*/  IMAD.MOV.U32 R40, RZ, RZ, R4 ;  /* 0x000000ffff287224 */ /* 0x000fe400078e0004 */
[----:B------:R-:W-:-:S10]  /*5fd0*/  IMAD.MOV.U32 R41, RZ, RZ, R5 ;  /* 0x000000ffff297224 */ /* 0x000fd400078e0005 */
[----:B------:R-:W-:Y:S05]  /*5fe0*/  @!P0 BRA `(.L_x_10155) ;  /* 0x0000000000608947 */ /* 0x000fea0003800000 */
[----:B------:R-:W-:Y:S01]  /*5ff0*/  DADD R20, R32, R28 ;  /* 0x0000000020147229 */ /* 0x000fe2000000001c */
[----:B------:R-:W-:Y:S01]  /*6000*/  IMAD.MOV.U32 R12, RZ, RZ, 0x1 ;  /* 0x00000001ff0c7424 */ /* 0x000fe200078e00ff */
[----:B------:R-:W-:Y:S01]  /*6010*/  DMUL R18, R10, R10 ;  /* 0x0000000a0a127228 */ /* 0x000fe20000000000 */
[----:B------:R-:W-:Y:S03]  /*6020*/  BSSY.RECONVERGENT B4, `(.L_x_10156) ;  /* 0x0000012000047945 */ /* 0x000fe60003800200 */
[----:B------:R-:W0:Y:S06]  /*6030*/  MUFU.RCP64H R13, R21 ;  /* 0x00000015000d7308 */ /* 0x000e2c0000001800 */
[----:B------:R-:W-:Y:S01]  /*6040*/  FSETP.GEU.AND P1, PT, |R19|, 6.5827683646048100446e-37, PT ;  /* 0x036000001300780b */ /* 0x000fe20003f2e200 */
        /* <DEDUP_REMOVED lines=14> */
[----:B------:R-:W-:Y:S05]  /*6130*/  CALL.REL.NOINC `($__internal_21_$__cuda_sm20_div_rn_f64_full) ;  /* 0x000002b400187944 */ /* 0x000fea0003c00000 */
.L_x_10157:
[----:B------:R-:W-:Y:S05]  /*6140*/  BSYNC.RECONVERGENT B4 ;  /* 0x0000000000047941 */ /* 0x000fea0003800200 */
.L_x_10156:
[----:B------:R-:W-:Y:S02]  /*6150*/  IMAD.MOV.U32 R40, RZ, RZ, R24 ;  /* 0x000000ffff287224 */ /* 0x000fe400078e0018 */
[----:B------:R-:W-:-:S07]  /*6160*/  IMAD.MOV.U32 R41, RZ, RZ, R25 ;  /* 0x000000ffff297224 */ /* 0x000fce00078e0019 */
.L_x_10155:
[----:B------:R-:W-:Y:S05]  /*6170*/  BSYNC.RECONVERGENT B3 ;  /* 0x0000000000037941 */ /* 0x000fea0003800200 */
.L_x_10154:
[----:B------:R-:W-:Y:S01]  /*6180*/  DADD R12, -R2, 1 ;  /* 0x3ff00000020c7429 */ /* 0x000fe20000000100 */
[----:B------:R-:W-:Y:S07]  /*6190*/  BSSY.RECONVERGENT B3, `(.L_x_10158) ;  /* 0x000001e000037945 */ /* 0x000fee0003800200 */
[----:B------:R-:W-:-:S14]  /*61a0*/  DSETP.GEU.AND P0, PT, R12, RZ, PT ;  /* 0x000000ff0c00722a */ /* 0x000fdc0003f0e000 */
[----:B------:R-:W-:Y:S01]  /*61b0*/  @!P0 DADD R24, R26, -R12 ;  /* 0x000000001a188229 */ /* 0x000fe2000000080c */
[----:B------:R-:W-:Y:S10]  /*61c0*/  @!P0 BRA `(.L_x_10159) ;  /* 0x0000000000688947 */ /* 0x000ff40003800000 */
[----:B------:R-:W-:Y:S01]  /*61d0*/  DSETP.NEU.AND P0, PT, R12, RZ, PT ;  /* 0x000000ff0c00722a */ /* 0x000fe20003f0d000 */
[----:B------:R-:W-:Y:S02]  /*61e0*/  IMAD.MOV.U32 R24, RZ, RZ, R4 ;  /* 0x000000ffff187224 */ /* 0x000fe400078e0004 */
[----:B------:R-:W-:-:S11]  /*61f0*/  IMAD.MOV.U32 R25, RZ, RZ, R5 ;  /* 0x000000ffff197224 */ /* 0x000fd600078e0005 */
[----:B------:R-:W-:Y:S05]  /*6200*/  @!P0 BRA `(.L_x_10159) ;  /* 0x0000000000588947 */ /* 0x000fea0003800000 */
[----:B------:R-:W-:Y:S01]  /*6210*/  DADD R20, R26, R12 ;  /* 0x000000001a147229 */ /* 0x000fe2000000000c */
[----:B------:R-:W-:Y:S01]  /*6220*/  BSSY.RECONVERGENT B4, `(.L_x_10159) ;  /* 0x0000014000047945 */ /* 0x000fe20003800200 */
[----:B------:R-:W-:Y:S01]  /*6230*/  IMAD.MOV.U32 R12, RZ, RZ, 0x1 ;  /* 0x00000001ff0c7424 */ /* 0x000fe200078e00ff */
[----:B------:R-:W-:-:S03]  /*6240*/  DMUL R18, R10, R10 ;  /* 0x0000000a0a127228 */ /* 0x000fc60000000000 */
[----:B------:R-:W0:Y:S07]  /*6250*/  MUFU.RCP64H R13, R21 ;  /* 0x00000015000d7308 */ /* 0x000e2e0000001800 */
        /* <DEDUP_REMOVED lines=15> */
[----:B------:R-:W-:Y:S05]  /*6350*/  CALL.REL.NOINC `($__internal_21_$__cuda_sm20_div_rn_f64_full) ;  /* 0x000002b000907944 */ /* 0x000fea0003c00000 */
.L_x_10160:
[----:B------:R-:W-:Y:S05]  /*6360*/  BSYNC.RECONVERGENT B4 ;  /* 0x0000000000047941 */ /* 0x000fea0003800200 */
.L_x_10159:
[----:B------:R-:W-:Y:S05]  /*6370*/  BSYNC.RECONVERGENT B3 ;  /* 0x0000000000037941 */ /* 0x000fea0003800200 */
.L_x_10158:
[----:B------:R-:W-:Y:S01]  /*6380*/  DMUL R12, R24, 0.5 ;  /* 0x3fe00000180c7828 */ /* 0x000fe20000000000 */
[----:B------:R-:W-:Y:S01]  /*6390*/  BSSY.RECONVERGENT B3, `(.L_x_10161) ;  /* 0x000001b000037945 */ /* 0x000fe20003800200 */
[----:B------:R-:W-:-:S06]  /*63a0*/  DADD R14, R6, 1 ;  /* 0x3ff00000060e7429 */ /* 0x000fcc0000000000 */
[----:B------:R-:W-:-:S08]  /*63b0*/  DFMA R24, R40, 0.5, R12 ;  /* 0x3fe000002818782b */ /* 0x000fd0000000000c */
[----:B------:R-:W-:Y:S01]  /*63c0*/  DMUL R18, R24, R14 ;  /* 0x0000000e18127228 */ /* 0x000fe20000000000 */
[----:B------:R-:W-:Y:S02]  /*63d0*/  IMAD.MOV.U32 R14, RZ, RZ, 0x0 ;  /* 0x00000000ff0e7424 */ /* 0x000fe400078e00ff */
[----:B------:R-:W-:-:S03]  /*63e0*/  IMAD.MOV.U32 R15, RZ, RZ, 0x3fd80000 ;  /* 0x3fd80000ff0f7424 */ /* 0x000fc600078e00ff */
[----:B------:R-:W0:Y:S04]  /*63f0*/  MUFU.RSQ64H R23, R19 ;  /* 0x0000001300177308 */ /* 0x000e280000001c00 */
[----:B------:R-:W-:-:S05]  /*6400*/  VIADD R22, R19, 0xfcb00000 ;  /* 0xfcb0000013167836 */ /* 0x000fca0000000000 */
[----:B------:R-:W-:Y:S01]  /*6410*/  ISETP.GE.U32.AND P0, PT, R22, 0x7ca00000, PT ;  /* 0x7ca000001600780c */ /* 0x000fe20003f06070 */
[----:B0-----:R-:W-:-:S08]  /*6420*/  DMUL R12, R22, R22 ;  /* 0x00000016160c7228 */ /* 0x001fd00000000000 */
[----:B------:R-:W-:-:S08]  /*6430*/  DFMA R12, R18, -R12, 1 ;  /* 0x3ff00000120c742b */ /* 0x000fd0000000080c */
[----:B------:R-:W-:Y:S02]  /*6440*/  DFMA R14, R12, R14, 0.5 ;  /* 0x3fe000000c0e742b */ /* 0x000fe4000000000e */
[----:B------:R-:W-:-:S08]  /*6450*/  DMUL R12, R22, R12 ;  /* 0x0000000c160c7228 */ /* 0x000fd00000000000 */
[----:B------:R-:W-:-:S08]  /*6460*/  DFMA R12, R14, R12, R22 ;  /* 0x0000000c0e0c722b */ /* 0x000fd00000000016 */
[----:B------:R-:W-:Y:S02]  /*6470*/  DMUL R34, R18, R12 ;  /* 0x0000000c12227228 */ /* 0x000fe40000000000 */
[----:B------:R-:W-:Y:S01]  /*6480*/  VIADD R21, R13, 0xfff00000 ;  /* 0xfff000000d157836 */ /* 0x000fe20000000000 */
[----:B------:R-:W-:-:S05]  /*6490*/  MOV R20, R12 ;  /* 0x0000000c00147202 */ /* 0x000fca0000000f00 */
[----:B------:R-:W-:-:S08]  /*64a0*/  DFMA R14, R34, -R34, R18 ;  /* 0x80000022220e722b */ /* 0x000fd00000000012 */
[----:B------:R-:W-:Y:S01]  /*64b0*/  DFMA R40, R14, R20, R34 ;  /* 0x000000140e28722b */ /* 0x000fe20000000022 */
[----:B------:R-:W-:Y:S10]  /*64c0*/  @!P0 BRA `(.L_x_10162) ;  /* 0x00000000001c8947 */ /* 0x000ff40003800000 */
[----:B------:R-:W-:Y:S01]  /*64d0*/  IMAD.MOV.U32 R0, RZ, RZ, R12 ;  /* 0x000000ffff007224 */ /* 0x000fe200078e000c */
[----:B------:R-:W-:Y:S01]  /*64e0*/  MOV R20, 0x6520 ;  /* 0x0000652000147802 */ /* 0x000fe20000000f00 */
[----:B------:R-:W-:Y:S02]  /*64f0*/  IMAD.MOV.U32 R12, RZ, RZ, R34 ;  /* 0x000000ffff0c7224 */ /* 0x000fe400078e0022 */
[----:B------:R-:W-:-:S07]  /*6500*/  IMAD.MOV.U32 R13, RZ, RZ, R35 ;  /* 0x000000ffff0d7224 */ /* 0x000fce00078e0023 */
[----:B------:R-:W-:Y:S05]  /*6510*/  CALL.REL.NOINC `($__internal_22_$__cuda_sm20_dsqrt_rn_f64_mediumpath_v1) ;  /* 0x000002b400a47944 */ /* 0x000fea0003c00000 */
[----:B------:R-:W-:Y:S02]  /*6520*/  IMAD.MOV.U32 R40, RZ, RZ, R12 ;  /* 0x000000ffff287224 */ /* 0x000fe400078e000c */
[----:B------:R-:W-:-:S07]  /*6530*/  IMAD.MOV.U32 R41, RZ, RZ, R13 ;  /* 0x000000ffff297224 */ /* 0x000fce00078e000d */
.L_x_10162:
[----:B------:R-:W-:Y:S05]  /*6540*/  BSYNC.RECONVERGENT B3 ;  /* 0x0000000000037941 */ /* 0x000fea0003800200 */
.L_x_10161:
        /* <DEDUP_REMOVED lines=23> */
[----:B------:R-:W-:Y:S02]  /*66c0*/  IMAD.MOV.U32 R13, RZ, RZ, R19 ;  /* 0x000000ffff0d7224 */ /* 0x000fe400078e0013 */
[----:B------:R-:W-:Y:S02]  /*66d0*/  IMAD.MOV.U32 R18, RZ, RZ, R40 ;  /* 0x000000ffff127224 */ /* 0x000fe400078e0028 */
[----:B------:R-:W-:-:S07]  /*66e0*/  IMAD.MOV.U32 R19, RZ, RZ, R41 ;  /* 0x000000ffff137224 */ /* 0x000fce00078e0029 */
[----:B------:R-:W-:Y:S05]  /*66f0*/  CALL.REL.NOINC `($__internal_21_$__cuda_sm20_div_rn_f64_full) ;  /* 0x000002ac00a87944 */ /* 0x000fea0003c00000 */
.L_x_10165:
[----:B------:R-:W-:Y:S05]  /*6700*/  BSYNC.RECONVERGENT B3 ;  /* 0x0000000000037941 */ /* 0x000fea0003800200 */
.L_x_10164:
        /* <DEDUP_REMOVED lines=30> */
.L_x_10163:
        /* <DEDUP_REMOVED lines=40> */
[----:B------:R-:W-:Y:S02]  /*6b70*/  DMUL R22, R18, R18 ;  /* 0x0000001212167228 */ /* 0x000fe40000000000 */
[----:B------:R-:W-:-:S06]  /*6b80*/  DFMA R40, R34, UR6, R18 ;  /* 0x0000000622287c2b */ /* 0x000fcc0008000012 */
        /* <DEDUP_REMOVED lines=35> */
.L_x_10166:
[----:B------:R-:W-:Y:S01]  /*6dc0*/  IMAD.MOV.U32 R14, RZ, RZ, 0x0 ;  /* 0x00000000ff0e7424 */ /* 0x000fe200078e00ff */
[----:B------:R-:W-:Y:S01]  /*6dd0*/  LOP3.LUT P0, RZ, R13, 0x7fffffff, RZ, 0xc0, !PT ;  /* 0x7fffffff0dff7812 */ /* 0x000fe2000780c0ff */
[----:B------:R-:W-:-:S06]  /*6de0*/  IMAD.MOV.U32 R15, RZ, RZ, 0x7ff00000 ;  /* 0x7ff00000ff0f7424 */ /* 0x000fcc00078e00ff */
[----:B------:R-:W-:-:S10]  /*6df0*/  DFMA R14, R12, R14, +INF ;  /* 0x7ff000000c0e742b */ /* 0x000fd4000000000e */
[----:B------:R-:W-:Y:S02]  /*6e00*/  FSEL R40, R14, RZ, P0 ;  /* 0x000000ff0e287208 */ /* 0x000fe40000000000 */
[----:B------:R-:W-:Y:S01]  /*6e10*/  FSEL R41, R15, -QNAN , P0 ;  /* 0xfff000000f297808 */ /* 0x000fe20000000000 */
[----:B------:R-:W-:Y:S06]  /*6e20*/  BRA `(.L_x_10152) ;  /* 0x00000014000c7947 */ /* 0x000fec0003800000 */
.L_x_10153:
[----:B------:R-:W-:-:S14]  /*6e30*/  DSETP.GEU.AND P0, PT, R2, 1, PT ;  /* 0x3ff000000200742a */ /* 0x000fdc0003f0e000 */
[----:B------:R-:W-:Y:S05]  /*6e40*/  @P0 BRA `(.L_x_10167) ;  /* 0x0000000000c00947 */ /* 0x000fea0003800000 */
[----:B------:R-:W-:Y:S01]  /*6e50*/  DADD R18, -R2, 1 ;  /* 0x3ff0000002127429 */ /* 0x000fe20000000100 */
[----:B------:R-:W-:Y:S07]  /*6e60*/  BSSY.RECONVERGENT B3, `(.L_x_10168) ;  /* 0x0000017000037945 */ /* 0x000fee0003800200 */
[----:B------:R-:W-:-:S06]  /*6e70*/  DMUL R18, R32, R18 ;  /* 0x0000001220127228 */ /* 0x000fcc0000000000 */
[----:B------:R-:W0:Y:S04]  /*6e80*/  MUFU.RSQ64H R23, R19 ;  /* 0x0000001300177308 */ /* 0x000e280000001c00 */
[----:B------:R-:W-:-:S04]  /*6e90*/  IADD3 R22, PT, PT, R19, -0x3500000, RZ ;  /* 0xfcb0000013167810 */ /* 0x000fc80007ffe0ff */
[----:B------:R-:W-:Y:S02]  /*6ea0*/  ISETP.GE.U32.AND P0, PT, R22, 0x7ca00000, PT ;  /* 0x7ca000001600780c */ /* 0x000fe40003f06070 */
        /* <DEDUP_REMOVED lines=11> */
[----:B------:R-:W-:Y:S01]  /*6f60*/  IMAD.MOV.U32 R0, RZ, RZ, R14 ;  /* 0x000000ffff007224 */ /* 0x000fe200078e000e */
[----:B------:R-:W-:Y:S01]  /*6f70*/  MOV R12, R24 ;  /* 0x00000018000c7202 */ /* 0x000fe20000000f00 */
[----:B------:R-:W-:Y:S01]  /*6f80*/  IMAD.MOV.U32 R14, RZ, RZ, R34 ;  /* 0x000000ffff0e7224 */ /* 0x000fe200078e0022 */
[----:B------:R-:W-:Y:S01]  /*6f90*/  MOV R20, 0x6fd0 ;  /* 0x00006fd000147802 */ /* 0x000fe20000000f00 */
[----:B------:R-:W-:Y:S02]  /*6fa0*/  IMAD.MOV.U32 R15, RZ, RZ, R35 ;  /* 0x000000ffff0f7224 */ /* 0x000fe400078e0023 */
[----:B------:R-:W-:-:S07]  /*6fb0*/  IMAD.MOV.U32 R13, RZ, RZ, R25 ;  /* 0x000000ffff0d7224 */ /* 0x000fce00078e0019 */
[----:B------:R-:W-:Y:S05]  /*6fc0*/  CALL.REL.NOINC `($__internal_22_$__cuda_sm20_dsqrt_rn_f64_mediumpath_v1) ;  /* 0x000002a800f87944 */ /* 0x000fea0003c00000 */
.L_x_10169:
[----:B------:R-:W-:Y:S05]  /*6fd0*/  BSYNC.RECONVERGENT B3 ;  /* 0x0000000000037941 */ /* 0x000fea0003800200 */
.L_x_10168:
[----:B------:R-:W0:Y:S01]  /*6fe0*/  MUFU.RCP64H R15, R13 ;  /* 0x0000000d000f7308 */ /* 0x000e220000001800 */
        /* <DEDUP_REMOVED lines=11> */
[----:B------:R-:W-:-:S05]  /*70a0*/  FFMA R0, RZ, R13, R25 ;  /* 0x0000000dff007223 */ /* 0x000fca0000000019 */
[----:B------:R-:W-:-:S13]  /*70b0*/  FSETP.GT.AND P0, PT, |R0|, 1.469367938527859385e-39, PT ;  /* 0x001000000000780b */ /* 0x000fda0003f04200 */
[----:B------:R-:W-:Y:S05]  /*70c0*/  @P0 BRA P1, `(.L_x_10171) ;  /* 0x0000000000100947 */ /* 0x000fea0000800000 */
[----:B------:R-:W-:Y:S01]  /*70d0*/  IMAD.MOV.U32 R18, RZ, RZ, R4 ;  /* 0x000000ffff127224 */ /* 0x000fe200078e0004 */
[----:B------:R-:W-:Y:S01]  /*70e0*/  MOV R0, 0x7110 ;  /* 0x0000711000007802 */ /* 0x000fe20000000f00 */
[----:B------:R-:W-:-:S07]  /*70f0*/  IMAD.MOV.U32 R19, RZ, RZ, R5 ;  /* 0x000000ffff137224 */ /* 0x000fce00078e0005 */
[----:B------:R-:W-:Y:S05]  /*7100*/  CALL.REL.NOINC `($__internal_21_$__cuda_sm20_div_rn_f64_full) ;  /* 0x000002a400247944 */ /* 0x000fea0003c00000 */
.L_x_10171:
[----:B------:R-:W-:Y:S05]  /*7110*/  BSYNC.RECONVERGENT B3 ;  /* 0x0000000000037941 */ /* 0x000fea0003800200 */
.L_x_10170:
[----:B------:R-:W-:Y:S01]  /*7120*/  IMAD.MOV.U32 R40, RZ, RZ, R24 ;  /* 0x000000ffff287224 */ /* 0x000fe200078e0018 */
[----:B------:R-:W-:Y:S01]  /*7130*/  MOV R41, R25 ;  /* 0x0000001900297202 */ /* 0x000fe20000000f00 */
[----:B------:R-:W-:Y:S06]  /*7140*/  BRA `(.L_x_10152) ;  /* 0x0000001000447947 */ /* 0x000fec0003800000 */
.L_x_10167:
[----:B------:R-:W-:Y:S01]  /*7150*/  DMUL R18, R32, R30 ;  /* 0x0000001e20127228 */ /* 0x000fe20000000000 */
[----:B------:R-:W-:Y:S05]  /*7160*/  BSSY.RECONVERGENT B3, `(.L_x_10172) ;  /* 0x0000016000037945 */ /* 0x000fea0003800200 */
        /* <DEDUP_REMOVED lines=17> */
[----:B------:R-:W-:-:S07]  /*7280*/  MOV R20, 0x72a0 ;  /* 0x000072a000147802 */ /* 0x000fce0000000f00 */
[----:B------:R-:W-:Y:S05]  /*7290*/  CALL.REL.NOINC `($__internal_22_$__cuda_sm20_dsqrt_rn_f64_mediumpath_v1) ;  /* 0x000002a800447944 */ /* 0x000fea0003c00000 */
[----:B------:R-:W-:Y:S02]  /*72a0*/  IMAD.MOV.U32 R40, RZ, RZ, R12 ;  /* 0x000000ffff287224 */ /* 0x000fe400078e000c */
[----:B------:R-:W-:-:S07]  /*72b0*/  IMAD.MOV.U32 R41, RZ, RZ, R13 ;  /* 0x000000ffff297224 */ /* 0x000fce00078e000d */
.L_x_10173:
[----:B------:R-:W-:Y:S05]  /*72c0*/  BSYNC.RECONVERGENT B3 ;  /* 0x0000000000037941 */ /* 0x000fea0003800200 */
.L_x_10172:
        /* <DEDUP_REMOVED lines=27> */
.L_x_10176:
[----:B------:R-:W-:Y:S05]  /*7480*/  BSYNC.RECONVERGENT B3 ;  /* 0x0000000000037941 */ /* 0x000fea0003800200 */
.L_x_10175:
        /* <DEDUP_REMOVED lines=30> */
.L_x_10174:
        /* <DEDUP_REMOVED lines=77> */
.L_x_10177:
[----:B------:R-:W-:Y:S01]  /*7b40*/  IMAD.MOV.U32 R14, RZ, RZ, 0x0 ;  /* 0x00000000ff0e7424 */ /* 0x000fe200078e00ff */
[----:B------:R-:W-:Y:S01]  /*7b50*/  LOP3.LUT P0, RZ, R13, 0x7fffffff, RZ, 0xc0, !PT ;  /* 0x7fffffff0dff7812 */ /* 0x000fe2000780c0ff */
[----:B------:R-:W-:-:S06]  /*7b60*/  IMAD.MOV.U32 R15, RZ, RZ, 0x7ff00000 ;  /* 0x7ff00000ff0f7424 */ /* 0x000fcc00078e00ff */
[----:B------:R-:W-:-:S10]  /*7b70*/  DFMA R14, R12, R14, +INF ;  /* 0x7ff000000c0e742b */ /* 0x000fd4000000000e */
[----:B------:R-:W-:Y:S02]  /*7b80*/  FSEL R40, R14, RZ, P0 ;  /* 0x000000ff0e287208 */ /* 0x000fe40000000000 */
[----:B------:R-:W-:Y:S01]  /*7b90*/  FSEL R41, R15, -QNAN , P0 ;  /* 0xfff000000f297808 */ /* 0x000fe20000000000 */
[----:B------:R-:W-:Y:S06]  /*7ba0*/  BRA `(.L_x_10152) ;  /* 0x0000000400ac7947 */ /* 0x000fec0003800000 */
.L_x_10148:
[----:B------:R-:W-:Y:S01]  /*7bb0*/  DFMA R18, R6, R6, -1 ;  /* 0xbff000000612742b */ /* 0x000fe20000000006 */
        /* <DEDUP_REMOVED lines=16> */
[----:B------:R-:W-:Y:S01]  /*7cc0*/  IMAD.MOV.U32 R14, RZ, RZ, R34 ;  /* 0x000000ffff0e7224 */ /* 0x000fe200078e0022 */
[----:B------:R-:W-:Y:S01]  /*7cd0*/  MOV R20, 0x7d20 ;  /* 0x00007d2000147802 */ /* 0x000fe20000000f00 */
[----:B------:R-:W-:Y:S02]  /*7ce0*/  IMAD.MOV.U32 R15, RZ, RZ, R35 ;  /* 0x000000ffff0f7224 */ /* 0x000fe400078e0023 */
[----:B------:R-:W-:Y:S02]  /*7cf0*/  IMAD.MOV.U32 R12, RZ, RZ, R24 ;  /* 0x000000ffff0c7224 */ /* 0x000fe400078e0018 */
[----:B------:R-:W-:-:S07]  /*7d00*/  IMAD.MOV.U32 R13, RZ, RZ, R25 ;  /* 0x000000ffff0d7224 */ /* 0x000fce00078e0019 */
[----:B------:R-:W-:Y:S05]  /*7d10*/  CALL.REL.NOINC `($__internal_22_$__cuda_sm20_dsqrt_rn_f64_mediumpath_v1) ;  /* 0x0000029c00a47944 */ /* 0x000fea0003c00000 */
.L_x_10179:
[----:B------:R-:W-:Y:S05]  /*7d20*/  BSYNC.RECONVERGENT B3 ;  /* 0x0000000000037941 */ /* 0x000fea0003800200 */
.L_x_10178:
[----:B------:R-:W-:Y:S01]  /*7d30*/  DADD R12, R6, R12 ;  /* 0x00000000060c7229 */ /* 0x000fe2000000000c */
[----:B------:R-:W-:-:S09]  /*7d40*/  IMAD.MOV.U32 R35, RZ, RZ, -0x3ff ;  /* 0xfffffc01ff237424 */ /* 0x000fd200078e00ff */
[----:B------:R-:W-:Y:S01]  /*7d50*/  ISETP.GT.AND P0, PT, R13, 0xfffff, PT ;  /* 0x000fffff0d00780c */ /* 0x000fe20003f04270 */
[----:B------:R-:W-:Y:S01]  /*7d60*/  IMAD.MOV.U32 R14, RZ, RZ, R12 ;  /* 0x000000ffff0e7224 */ /* 0x000fe200078e000c */
[----:B------:R-:W-:Y:S01]  /*7d70*/  MOV R15, R13 ;  /* 0x0000000d000f7202 */ /* 0x000fe20000000f00 */
[----:B------:R-:W-:-:S10]  /*7d80*/  IMAD.MOV.U32 R0, RZ, RZ, R13 ;  /* 0x000000ffff007224 */ /* 0x000fd400078e000d */
[----:B------:R-:W-:Y:S01]  /*7d90*/  @!P0 DMUL R14, R14, 1.80143985094819840000e+16 ;  /* 0x435000000e0e8828 */ /* 0x000fe20000000000 */
[----:B------:R-:W-:-:S09]  /*7da0*/  @!P0 IMAD.MOV.U32 R35, RZ, RZ, -0x435 ;  /* 0xfffffbcbff238424 */ /* 0x000fd200078e00ff */
[----:B------:R-:W-:Y:S01]  /*7db0*/  @!P0 IMAD.MOV.U32 R0, RZ, RZ, R15 ;  /* 0x000000ffff008224 */ /* 0x000fe200078e000f */
[----:B------:R-:W-:-:S03]  /*7dc0*/  @!P0 MOV R12, R14 ;  /* 0x0000000e000c8202 */ /* 0x000fc60000000f00 */
[----:B------:R-:W-:-:S05]  /*7dd0*/  VIADD R13, R0, 0xffffffff ;  /* 0xffffffff000d7836 */ /* 0x000fca0000000000 */
[----:B------:R-:W-:-:S13]  /*7de0*/  ISETP.GT.U32.AND P1, PT, R13, 0x7feffffe, PT ;  /* 0x7feffffe0d00780c */ /* 0x000fda0003f24070 */
[----:B------:R-:W-:Y:S05]  /*7df0*/  @P1 BRA `(.L_x_10180) ;  /* 0x0000000400001947 */ /* 0x000fea0003800000 */
        /* <DEDUP_REMOVED lines=64> */
.L_x_10180:
[----:B------:R-:W-:Y:S01]  /*8200*/  IMAD.MOV.U32 R12, RZ, RZ, 0x0 ;  /* 0x00000000ff0c7424 */ /* 0x000fe200078e00ff */
[----:B------:R-:W-:Y:S01]  /*8210*/  LOP3.LUT P0, RZ, R15, 0x7fffffff, RZ, 0xc0, !PT ;  /* 0x7fffffff0fff7812 */ /* 0x000fe2000780c0ff */
[----:B------:R-:W-:-:S06]  /*8220*/  IMAD.MOV.U32 R13, RZ, RZ, 0x7ff00000 ;  /* 0x7ff00000ff0d7424 */ /* 0x000fcc00078e00ff */
[----:B------:R-:W-:-:S10]  /*8230*/  DFMA R12, R14, R12, +INF ;  /* 0x7ff000000e0c742b */ /* 0x000fd4000000000c */
[----:B------:R-:W-:Y:S02]  /*8240*/  FSEL R40, R12, RZ, P0 ;  /* 0x000000ff0c287208 */ /* 0x000fe40000000000 */
[----:B------:R-:W-:-:S07]  /*8250*/  FSEL R41, R13, -QNAN , P0 ;  /* 0xfff000000d297808 */ /* 0x000fce0000000000 */
.L_x_10152:
[----:B------:R-:W-:Y:S05]  /*8260*/  BSYNC.RECONVERGENT B2 ;  /* 0x0000000000027941 */ /* 0x000fea0003800200 */
.L_x_10147:
[C---:B------:R-:W-:Y:S01]  /*8270*/  DSETP.GEU.AND P0, PT, R2.reuse, 5.9666725849601653946e-154, PT ;  /* 0x202000000200742a */ /* 0x040fe20003f0e000 */
[----:B------:R-:W-:Y:S04]  /*8280*/  BSSY.RECONVERGENT B3, `(.L_x_10181) ;  /* 0x0000300000037945 */ /* 0x000fe80003800200 */
[----:B------:R-:W-:Y:S09]  /*8290*/  BSSY.RELIABLE B2, `(.L_x_10182) ;  /* 0x000010c000027945 */ /* 0x000ff20003800100 */
[----:B------:R-:W-:-:S02]  /*82a0*/  @!P0 DMUL R2, R2, 9.00719925474099200000e+15 ;  /* 0x4340000002028828 */ /* 0x000fc40000000000 */
[----:B------:R-:W-:Y:S01]  /*82b0*/  @!P0 DMUL R42, R6, 9.00719925474099200000e+15 ;  /* 0x43400000062a8828 */ /* 0x000fe20000000000 */
[----:B------:R-:W-:Y:S10]  /*82c0*/  @!P0 BRA `(.L_x_10183) ;  /* 0x0000001000208947 */ /* 0x000ff40003800000 */
        /* <DEDUP_REMOVED lines=21> */
.L_x_10185:
[----:B------:R-:W-:Y:S05]  /*8420*/  BSYNC.RECONVERGENT B4 ;  /* 0x0000000000047941 */ /* 0x000fea0003800200 */
.L_x_10184:
[----:B------:R-:W-:Y:S01]  /*8430*/  UMOV UR4, 0x703afb7f ;  /* 0x703afb7f00047882 */ /* 0x000fe20000000000 */
[----:B------:R-:W-:Y:S02]  /*8440*/  UMOV UR5, 0x3fe488ce ;  /* 0x3fe488ce00057882 */ /* 0x000fe40000000000 */
[----:B------:R-:W-:-:S14]  /*8450*/  DSETP.GT.AND P0, PT, R24, UR4, PT ;  /* 0x0000000418007e2a */ /* 0x000fdc000bf04000 */
[----:B------:R-:W-:Y:S05]  /*8460*/  @!P0 BREAK.RELIABLE B2 ;  /* 0x0000000000028942 */ /* 0x000fea0003800100 */
[----:B------:R-:W-:Y:S05]  /*8470*/  @!P0 BRA `(.L_x_10186) ;  /* 0x0000001c006c8947 */ /* 0x000fea0003800000 */
[----:B------:R-:W-:Y:S01]  /*8480*/  DSETP.GEU.AND P0, PT, R4, 1.7347234759768070944e-18, PT ;  /* 0x3c4000000400742a */ /* 0x000fe20003f0e000 */
[----:B------:R-:W-:Y:S05]  /*8490*/  BSSY.RECONVERGENT B4, `(.L_x_10183) ;  /* 0x00000eb000047945 */ /* 0x000fea0003800200 */
[----:B------:R-:W-:-:S14]  /*84a0*/  DSETP.NEU.OR P0, PT, R2, 1, P0 ;  /* 0x3ff000000200742a */ /* 0x000fdc000070d400 */
[----:B------:R-:W-:Y:S05]  /*84b0*/  @P0 BRA `(.L_x_10187) ;  /* 0x0000000000e80947 */ /* 0x000fea0003800000 */
[----:B------:R-:W0:Y:S01]  /*84c0*/  MUFU.RSQ64H R23, R5 ;  /* 0x0000000500177308 */ /* 0x000e220000001c00 */
[----:B------:R-:W-:Y:S01]  /*84d0*/  VIADD R22, R5, 0xfcb00000 ;  /* 0xfcb0000005167836 */ /* 0x000fe20000000000 */
[----:B------:R-:W-:Y:S01]  /*84e0*/  BSSY.RECONVERGENT B5, `(.L_x_10188) ;  /* 0x0000019000057945 */ /* 0x000fe20003800200 */
[----:B------:R-:W-:Y:S02]  /*84f0*/  IMAD.MOV.U32 R12, RZ, RZ, 0x0 ;  /* 0x00000000ff0c7424 */ /* 0x000fe400078e00ff */
[----:B------:R-:W-:Y:S01]  /*8500*/  IMAD.MOV.U32 R13, RZ, RZ, 0x3fd80000 ;  /* 0x3fd80000ff0d7424 */ /* 0x000fe200078e00ff */
[----:B------:R-:W-:Y:S01]  /*8510*/  ISETP.GE.U32.AND P0, PT, R22, 0x7ca00000, PT ;  /* 0x7ca000001600780c */ /* 0x000fe20003f06070 */
[----:B0-----:R-:W-:-:S08]  /*8520*/  DMUL R2, R22, R22 ;  /* 0x0000001616027228 */ /* 0x001fd00000000000 */
[----:B------:R-:W-:-:S08]  /*8530*/  DFMA R2, R4, -R2, 1 ;  /* 0x3ff000000402742b */ /* 0x000fd00000000802 */
[----:B------:R-:W-:Y:S02]  /*8540*/  DFMA R12, R2, R12, 0.5 ;  /* 0x3fe00000020c742b */ /* 0x000fe4000000000c */
[----:B------:R-:W-:-:S08]  /*8550*/  DMUL R2, R22, R2 ;  /* 0x0000000216027228 */ /* 0x000fd00000000000 */
[----:B------:R-:W-:-:S08]  /*8560*/  DFMA R12, R12, R2, R22 ;  /* 0x000000020c0c722b */ /* 0x000fd00000000016 */
[----:B------:R-:W-:Y:S02]  /*8570*/  DMUL R18, R4, R12 ;  /* 0x0000000c04127228 */ /* 0x000fe40000000000 */
[----:B------:R-:W-:Y:S01]  /*8580*/  IADD3 R3, PT, PT, R13, -0x100000, RZ ;  /* 0xfff000000d037810 */ /* 0x000fe20007ffe0ff */
[----:B------:R-:W-:-:S05]  /*8590*/  IMAD.MOV.U32 R2, RZ, RZ, R12 ;  /* 0x000000ffff027224 */ /* 0x000fca00078e000c */
[----:B------:R-:W-:-:S08]  /*85a0*/  DFMA R14, R18, -R18, R4 ;  /* 0x80000012120e722b */ /* 0x000fd00000000004 */
[----:B------:R-:W-:Y:S01]  /*85b0*/  DFMA R42, R14, R2, R18 ;  /* 0x000000020e2a722b */ /* 0x000fe20000000012 */
[----:B------:R-:W-:Y:S10]  /*85c0*/  @!P0 BRA `(.L_x_10189) ;  /* 0x0000000000288947 */ /* 0x000ff40003800000 */
[----:B------:R-:W-:Y:S01]  /*85d0*/  IMAD.MOV.U32 R0, RZ, RZ, R12 ;  /* 0x000000ffff007224 */ /* 0x000fe200078e000c */
[----:B------:R-:W-:Y:S01]  /*85e0*/  MOV R20, 0x8650 ;  /* 0x0000865000147802 */ /* 0x000fe20000000f00 */
[----:B------:R-:W-:Y:S01]  /*85f0*/  IMAD.MOV.U32 R12, RZ, RZ, R18 ;  /* 0x000000ffff0c7224 */ /* 0x000fe200078e0012 */
[----:B------:R-:W-:Y:S01]  /*8600*/  MOV R18, R4 ;  /* 0x0000000400127202 */ /* 0x000fe20000000f00 */
[----:B------:R-:W-:Y:S02]  /*8610*/  IMAD.MOV.U32 R13, RZ, RZ, R19 ;  /* 0x000000ffff0d7224 */ /* 0x000fe400078e0013 */
[----:B------:R-:W-:Y:S02]  /*8620*/  IMAD.MOV.U32 R19, RZ, RZ, R5 ;  /* 0x000000ffff137224 */ /* 0x000fe400078e0005 */
[----:B------:R-:W-:-:S07]  /*8630*/  IMAD.MOV.U32 R21, RZ, RZ, R3 ;  /* 0x000000ffff157224 */ /* 0x000fce00078e0003 */
[----:B------:R-:W-:Y:S05]  /*8640*/  CALL.REL.NOINC `($__internal_22_$__cuda_sm20_dsqrt_rn_f64_mediumpath_v1) ;  /* 0x0000029400587944 */ /* 0x000fea0003c00000 */
[----:B------:R-:W-:Y:S02]  /*8650*/  IMAD.MOV.U32 R42, RZ, RZ, R12 ;  /* 0x000000ffff2a7224 */ /* 0x000fe400078e000c */
[----:B------:R-:W-:-:S07]  /*8660*/  IMAD.MOV.U32 R43, RZ, RZ, R13 ;  /* 0x000000ffff2b7224 */ /* 0x000fce00078e000d */
.L_x_10189:
[----:B------:R-:W-:Y:S05]  /*8670*/  BSYNC.RECONVERGENT B5 ;  /* 0x0000000000057941 */ /* 0x000fea0003800200 */
.L_x_10188:
[----:B------:R-:W-:Y:S01]  /*8680*/  DADD R18, R6, 1 ;  /* 0x3ff0000006127429 */ /* 0x000fe20000000000 */
[----:B------:R-:W-:Y:S01]  /*8690*/  IMAD.MOV.U32 R4, RZ, RZ, 0x0 ;  /* 0x00000000ff047424 */ /* 0x000fe200078e00ff */
[----:B------:R-:W-:Y:S01]  /*86a0*/  MOV R5, 0x3fd80000 ;  /* 0x3fd8000000057802 */ /* 0x000fe20000000f00 */
[----:B------:R-:W-:Y:S05]  /*86b0*/  BSSY.RECONVERGENT B5, `(.L_x_10190) ;  /* 0x0000016000057945 */ /* 0x000fea0003800200 */
[----:B------:R-:W-:-:S06]  /*86c0*/  DMUL R18, R18, 0.5 ;  /* 0x3fe0000012127828 */ /* 0x000fcc0000000000 */
        /* <DEDUP_REMOVED lines=15> */
[----:B------:R-:W-:Y:S01]  /*87c0*/  MOV R20, 0x87f0 ;  /* 0x000087f000147802 */ /* 0x000fe20000000f00 */
[----:B------:R-:W-:-:S07]  /*87d0*/  IMAD.MOV.U32 R21, RZ, RZ, R5 ;  /* 0x000000ffff157224 */ /* 0x000fce00078e0005 */
[----:B------:R-:W-:Y:S05]  /*87e0*/  CALL.REL.NOINC `($__internal_22_$__cuda_sm20_dsqrt_rn_f64_mediumpath_v1) ;  /* 0x0000029000f07944 */ /* 0x000fea0003c00000 */
[----:B------:R-:W-:Y:S01]  /*87f0*/  IMAD.MOV.U32 R2, RZ, RZ, R12 ;  /* 0x000000ffff027224 */ /* 0x000fe200078e000c */
[----:B------:R-:W-:-:S07]  /*8800*/  MOV R3, R13 ;  /* 0x0000000d00037202 */ /* 0x000fce0000000f00 */
.L_x_10191:
[----:B------:R-:W-:Y:S05]  /*8810*/  BSYNC.RECONVERGENT B5 ;  /* 0x0000000000057941 */ /* 0x000fea0003800200 */
.L_x_10190:
[----:B------:R-:W-:Y:S01]  /*8820*/  DMUL R42, R2, R42 ;  /* 0x0000002a022a7228 */ /* 0x000fe20000000000 */
[----:B------:R-:W-:Y:S02]  /*8830*/  IMAD.MOV.U32 R2, RZ, RZ, 0x0 ;  /* 0x00000000ff027424 */ /* 0x000fe400078e00ff */
[----:B------:R-:W-:Y:S01]  /*8840*/  IMAD.MOV.U32 R3, RZ, RZ, 0x3ff00000 ;  /* 0x3ff00000ff037424 */ /* 0x000fe200078e00ff */
[----:B------:R-:W-:Y:S07]  /*8850*/  BRA `(.L_x_10192) ;  /* 0x0000000800b87947 */ /* 0x000fee0003800000 */
.L_x_10187:
        /* <DEDUP_REMOVED lines=29> */
.L_x_10197:
[----:B------:R-:W-:Y:S05]  /*8a30*/  BSYNC.RECONVERGENT B7 ;  /* 0x0000000000077941 */ /* 0x000fea0003800200 */
.L_x_10196:
[----:B------:R-:W-:Y:S02]  /*8a40*/  IMAD.MOV.U32 R42, RZ, RZ, R24 ;  /* 0x000000ffff2a7224 */ /* 0x000fe400078e0018 */
[----:B------:R-:W-:-:S07]  /*8a50*/  IMAD.MOV.U32 R43, RZ, RZ, R25 ;  /* 0x000000ffff2b7224 */ /* 0x000fce00078e0019 */
.L_x_10195:
[----:B------:R-:W-:Y:S05]  /*8a60*/  BSYNC.RECONVERGENT B5 ;  /* 0x0000000000057941 */ /* 0x000fea0003800200 */
.L_x_10194:
[----:B------:R-:W-:Y:S01]  /*8a70*/  DSETP.GEU.AND P0, PT, R30, RZ, PT ;  /* 0x000000ff1e00722a */ /* 0x000fe20003f0e000 */
[----:B------:R-:W-:-:S13]  /*8a80*/  BSSY.RECONVERGENT B5, `(.L_x_10198) ;  /* 0x000001d000057945 */ /* 0x000fda0003800200 */
[----:B------:R-:W-:Y:S01]  /*8a90*/  @!P0 DADD R4, -R30, R26 ;  /* 0x000000001e048229 */ /* 0x000fe2000000011a */
[----:B------:R-:W-:Y:S10]  /*8aa0*/  @!P0 BRA `(.L_x_10199) ;  /* 0x0000000000688947 */ /* 0x000ff40003800000 */
[----:B------:R-:W-:-:S14]  /*8ab0*/  DSETP.NEU.AND P0, PT, R30, RZ, PT ;  /* 0x000000ff1e00722a */ /* 0x000fdc0003f0d000 */
        /* <DEDUP_REMOVED lines=22> */
.L_x_10201:
[----:B------:R-:W-:Y:S05]  /*8c20*/  BSYNC.RECONVERGENT B7 ;  /* 0x0000000000077941 */ /* 0x000fea0003800200 */
.L_x_10200:
[----:B------:R-:W-:Y:S02]  /*8c30*/  IMAD.MOV.U32 R4, RZ, RZ, R24 ;  /* 0x000000ffff047224 */ /* 0x000fe400078e0018 */
[----:B------:R-:W-:-:S07]  /*8c40*/  IMAD.MOV.U32 R5, RZ, RZ, R25 ;  /* 0x000000ffff057224 */ /* 0x000fce00078e0019 */
.L_x_10199:
[----:B------:R-:W-:Y:S05]  /*8c50*/  BSYNC.RECONVERGENT B5 ;  /* 0x0000000000057941 */ /* 0x000fea0003800200 */
.L_x_10198:
[----:B------:R-:W-:Y:S01]  /*8c60*/  DMUL R4, R4, 0.5 ;  /* 0x3fe0000004047828 */ /* 0x000fe20000000000 */
[----:B------:R-:W-:Y:S01]  /*8c70*/  BSSY.RECONVERGENT B5, `(.L_x_10202) ;  /* 0x000001a000057945 */ /* 0x000fe20003800200 */
[----:B------:R-:W-:-:S06]  /*8c80*/  DADD R6, R2, R6 ;  /* 0x0000000002067229 */ /* 0x000fcc0000000006 */
        /* <DEDUP_REMOVED lines=20> */
[----:B------:R-:W-:-:S07]  /*8dd0*/  IMAD.MOV.U32 R21, RZ, RZ, R5 ;  /* 0x000000ffff157224 */ /* 0x000fce00078e0005 */
[----:B------:R-:W-:Y:S05]  /*8de0*/  CALL.REL.NOINC `($__internal_22_$__cuda_sm20_dsqrt_rn_f64_mediumpath_v1) ;  /* 0x0000028c00707944 */ /* 0x000fea0003c00000 */
[----:B------:R-:W-:Y:S02]  /*8df0*/  IMAD.MOV.U32 R42, RZ, RZ, R12 ;  /* 0x000000ffff2a7224 */ /* 0x000fe400078e000c */
[----:B------:R-:W-:-:S07]  /*8e00*/  IMAD.MOV.U32 R43, RZ, RZ, R13 ;  /* 0x000000ffff2b7224 */ /* 0x000fce00078e000d */
.L_x_10203:
[----:B------:R-:W-:Y:S05]  /*8e10*/  BSYNC.RECONVERGENT B5 ;  /* 0x0000000000057941 */ /* 0x000fea0003800200 */
.L_x_10202:
[----:B------:R-:W-:Y:S05]  /*8e20*/  BRA `(.L_x_10192) ;  /* 0x0000000400447947 */ /* 0x000fea0003800000 */
.L_x_10193:
[----:B------:R-:W-:-:S14]  /*8e30*/  DSETP.GT.AND P0, PT, R2, 1, PT ;  /* 0x3ff000000200742a */ /* 0x000fdc0003f04000 */
[----:B------:R-:W-:Y:S05]  /*8e40*/  @!P0 BRA `(.L_x_10204) ;  /* 0x0000000000d48947 */ /* 0x000fea0003800000 */
[----:B------:R-:W-:Y:S01]  /*8e50*/  DMUL R18, R32, R30 ;  /* 0x0000001e20127228 */ /* 0x000fe20000000000 */
[----:B------:R-:W-:Y:S01]  /*8e60*/  IMAD.MOV.U32 R12, RZ, RZ, 0x0 ;  /* 0x00000000ff0c7424 */ /* 0x000fe200078e00ff */
[----:B------:R-:W-:Y:S01]  /*8e70*/  DMUL R4, R4, 8.11296384146066816958e+31 ;  /* 0x4690000004047828 */ /* 0x000fe20000000000 */
[----:B------:R-:W-:Y:S01]  /*8e80*/  IMAD.MOV.U32 R13, RZ, RZ, 0x3fd80000 ;  /* 0x3fd80000ff0d7424 */ /* 0x000fe200078e00ff */
[----:B------:R-:W-:Y:S02]  /*8e90*/  BSSY.RECONVERGENT B5, `(.L_x_10205) ;  /* 0x0000018000057945 */ /* 0x000fe40003800200 */
[----:B------:R-:W0:Y:S04]  /*8ea0*/  MUFU.RSQ64H R23, R19 ;  /* 0x0000001300177308 */ /* 0x000e280000001c00 */
[----:B------:R-:W-:Y:S01]  /*8eb0*/  IADD3 R22, PT, PT, R19, -0x3500000, RZ ;  /* 0xfcb0000013167810 */ /* 0x000fe20007ffe0ff */
[----:B------:R-:W-:-:S03]  /*8ec0*/  DMUL R26, R2, R4 ;  /* 0x00000004021a7228 */ /* 0x000fc60000000000 */
        /* <DEDUP_REMOVED lines=17> */
[----:B------:R-:W-:Y:S02]  /*8fe0*/  IMAD.MOV.U32 R15, RZ, RZ, R25 ;  /* 0x000000ffff0f7224 */ /* 0x000fe400078e0019 */
[----:B------:R-:W-:-:S07]  /*8ff0*/  IMAD.MOV.U32 R21, RZ, RZ, R7 ;  /* 0x000000ffff157224 */ /* 0x000fce00078e0007 */
[----:B------:R-:W-:Y:S05]  /*9000*/  CALL.REL.NOINC `($__internal_22_$__cuda_sm20_dsqrt_rn_f64_mediumpath_v1) ;  /* 0x0000028800e87944 */ /* 0x000fea0003c00000 */
.L_x_10206:
[----:B------:R-:W-:Y:S05]  /*9010*/  BSYNC.RECONVERGENT B5 ;  /* 0x0000000000057941 */ /* 0x000fea0003800200 */
.L_x_10205:
        /* <DEDUP_REMOVED lines=19> */
.L_x_10208:
[----:B------:R-:W-:Y:S05]  /*9150*/  BSYNC.RECONVERGENT B5 ;  /* 0x0000000000057941 */ /* 0x000fea0003800200 */
.L_x_10207:
[----:B------:R-:W-:Y:S01]  /*9160*/  DMUL R2, R2, 8.11296384146066816958e+31 ;  /* 0x4690000002027828 */ /* 0x000fe20000000000 */
[----:B------:R-:W-:Y:S02]  /*9170*/  IMAD.MOV.U32 R42, RZ, RZ, R24 ;  /* 0x000000ffff2a7224 */ /* 0x000fe400078e0018 */
[----:B------:R-:W-:Y:S01]  /*9180*/  IMAD.MOV.U32 R43, RZ, RZ, R25 ;  /* 0x000000ffff2b7224 */ /* 0x000fe200078e0019 */
[----:B------:R-:W-:Y:S07]  /*9190*/  BRA `(.L_x_10192) ;  /* 0x0000000000687947 */ /* 0x000fee0003800000 */
.L_x_10204:
[----:B------:R-:W-:Y:S01]  /*91a0*/  DADD R4, -R2, 1 ;  /* 0x3ff0000002047429 */ /* 0x000fe20000000100 */
[----:B------:R-:W-:Y:S01]  /*91b0*/  IMAD.MOV.U32 R6, RZ, RZ, 0x0 ;  /* 0x00000000ff067424 */ /* 0x000fe200078e00ff */
[----:B------:R-:W-:Y:S01]  /*91c0*/  MOV R7, 0x3fd80000 ;  /* 0x3fd8000000077802 */ /* 0x000fe20000000f00 */
[----:B------:R-:W-:Y:S05]  /*91d0*/  BSSY.RECONVERGENT B5, `(.L_x_10192) ;  /* 0x0000016000057945 */ /* 0x000fea0003800200 */
[----:B------:R-:W-:-:S06]  /*91e0*/  DMUL R18, R32, R4 ;  /* 0x0000000420127228 */ /* 0x000fcc0000000000 */
        /* <DEDUP_REMOVED lines=20> */
.L_x_10209:
[----:B------:R-:W-:Y:S05]  /*9330*/  BSYNC.RECONVERGENT B5 ;  /* 0x0000000000057941 */ /* 0x000fea0003800200 */
.L_x_10192:
[----:B------:R-:W-:Y:S05]  /*9340*/  BSYNC.RECONVERGENT B4 ;  /* 0x0000000000047941 */ /* 0x000fea0003800200 */
.L_x_10183:
[----:B------:R-:W-:Y:S05]  /*9350*/  BSYNC.RELIABLE B2 ;  /* 0x0000000000027941 */ /* 0x000fea0003800100 */
.L_x_10182:
[----:B------:R-:W-:-:S13]  /*9360*/  ISETP.GE.AND P0, PT, R9, RZ, PT ;  /* 0x000000ff0900720c */ /* 0x000fda0003f06270 */
[----:B------:R-:W-:Y:S05]  /*9370*/  @!P0 BRA `(.L_x_10210) ;  /* 0x0000000400d48947 */ /* 0x000fea0003800000 */
[----:B------:R-:W-:Y:S01]  /*9380*/  DADD R12, -RZ, |R42| ;  /* 0x00000000ff0c7229 */ /* 0x000fe2000000052a */
[----:B------:R-:W-:Y:S01]  /*9390*/  IMAD.MOV.U32 R6, RZ, RZ, 0x1 ;  /* 0x00000001ff067424 */ /* 0x000fe200078e00ff */
[----:B------:R-:W-:Y:S01]  /*93a0*/  DSETP.GT.AND P1, PT, |R42|, R2, PT ;  /* 0x000000022a00722a */ /* 0x000fe20003f24200 */
[----:B------:R-:W-:Y:S07]  /*93b0*/  BSSY.RECONVERGENT B2, `(.L_x_10211) ;  /* 0x0000016000027945 */ /* 0x000fee0003800200 */
[----:B------:R-:W-:-:S02]  /*93c0*/  FSEL R5, R13, R3, P1 ;  /* 0x000000030d057208 */ /* 0x000fc40000800000 */
[----:B------:R-:W-:Y:S02]  /*93d0*/  FSEL R4, R12, R2, P1 ;  /* 0x000000020c047208 */ /* 0x000fe40000800000 */
[----:B------:R-:W0:Y:S01]  /*93e0*/  MUFU.RCP64H R7, R5 ;  /* 0x0000000500077308 */ /* 0x000e220000001800 */
[----:B------:R-:W-:Y:S02]  /*93f0*/  FSEL R18, R2, R12, P1 ;  /* 0x0000000c02127208 */ /* 0x000fe40000800000 */
[----:B------:R-:W-:-:S04]  /*9400*/  FSEL R19, R3, R13, P1 ;  /* 0x0000000d03137208 */ /* 0x000fc80000800000 */
        /* <DEDUP_REMOVED lines=16> */
.L_x_10212:
[----:B------:R-:W-:Y:S05]  /*9510*/  BSYNC.RECONVERGENT B2 ;  /* 0x0000000000027941 */ /* 0x000fea0003800200 */
.L_x_10211:
[----:B------:R-:W-:Y:S01]  /*9520*/  DMUL R6, R24, R24 ;  /* 0x0000001818067228 */ /* 0x000fe20000000000 */
[----:B------:R-:W-:Y:S01]  /*9530*/  IMAD.MOV.U32 R8, RZ, RZ, -0x2449a4b7 ;  /* 0xdbb65b49ff087424 */ /* 0x000fe200078e00ff */
[----:B------:R-:W-:Y:S01]  /*9540*/  UMOV UR4, 0x2a25ff7e ;  /* 0x2a25ff7e00047882 */ /* 0x000fe20000000000 */
[----:B------:R-:W-:Y:S01]  /*9550*/  IMAD.MOV.U32 R9, RZ, RZ, 0x3f2d3b63 ;  /* 0x3f2d3b63ff097424 */ /* 0x000fe200078e00ff */
[----:B------:R-:W-:Y:S01]  /*9560*/  UMOV UR5, 0x3ef53e1d ;  /* 0x3ef53e1d00057882 */ /* 0x000fe20000000000 */
[----:B------:R-:W-:Y:S01]  /*9570*/  ISETP.GE.AND P2, PT, R3, RZ, PT ;  /* 0x000000ff0300720c */ /* 0x000fe20003f46270 */
[----:B------:R-:W-:Y:S01]  /*9580*/  @!P1 IMAD.MOV.U32 R15, RZ, RZ, 0x400921fb ;  /* 0x400921fbff0f9424 */ /* 0x000fe200078e00ff */
[----:B------:R-:W-:Y:S01]  /*9590*/  @!P1 MOV R14, 0x54442d18 ;  /* 0x54442d18000e9802 */ /* 0x000fe20000000f00 */
[----:B------:R-:W-:Y:S01]  /*95a0*/  DSETP.NEU.AND P3, PT, R4, RZ, PT ;  /* 0x000000ff0400722a */ /* 0x000fe20003f6d000 */
[----:B------:R-:W-:Y:S01]  /*95b0*/  @P1 PLOP3.LUT P0, PT, P2, PT, PT, 0x80, 0x8 ;  /* 0x000000000008181c */ /* 0x000fe2000170f070 */
[----:B------:R-:W-:Y:S01]  /*95c0*/  DFMA R8, R6, -UR4, R8 ;  /* 0x8000000406087c2b */ /* 0x000fe20008000008 */
[----:B------:R-:W-:Y:S01]  /*95d0*/  UMOV UR4, 0x8dde082e ;  /* 0x8dde082e00047882 */ /* 0x000fe20000000000 */
[----:B------:R-:W-:Y:S01]  /*95e0*/  UMOV UR5, 0x3f531278 ;  /* 0x3f53127800057882 */ /* 0x000fe20000000000 */
[----:B------:R-:W-:-:S02]  /*95f0*/  @P1 IMAD.MOV.U32 R12, RZ, RZ, 0x54442d18 ;  /* 0x54442d18ff0c1424 */ /* 0x000fc400078e00ff */
[----:B------:R-:W-:-:S03]  /*9600*/  @P1 IMAD.MOV.U32 R13, RZ, RZ, 0x3ff921fb ;  /* 0x3ff921fbff0d1424 */ /* 0x000fc600078e00ff */
        /* <DEDUP_REMOVED lines=51> */
[----:B------:R-:W-:-:S10]  /*9940*/  @P1 DADD R6, -RZ, -R8 ;  /* 0x00000000ff061229 */ /* 0x000fd40000000908 */
[----:B------:R-:W-:Y:S02]  /*9950*/  @P1 FSEL R4, R8, R6, !P0 ;  /* 0x0000000608041208 */ /* 0x000fe40004000000 */
[----:B------:R-:W-:Y:S01]  /*9960*/  @P1 FSEL R5, R9, R7, !P0 ;  /* 0x0000000709051208 */ /* 0x000fe20004000000 */
[----:B------:R-:W-:Y:S01]  /*9970*/  @!P1 DADD R6, -R8, R14 ;  /* 0x0000000008069229 */ /* 0x000fe2000000010e */
[----:B------:R-:W-:-:S04]  /*9980*/  @!P1 PLOP3.LUT P0, PT, P2, PT, PT, 0x80, 0x8 ;  /* 0x000000000008981c */ /* 0x000fc8000170f070 */
[----:B------:R-:W-:Y:S01]  /*9990*/  @P1 DADD R4, R4, R12 ;  /* 0x0000000004041229 */ /* 0x000fe2000000000c */
[----:B------:R-:W-:-:S05]  /*99a0*/  @P3 IMAD.MOV.U32 R13, RZ, RZ, 0x4002d97c ;  /* 0x4002d97cff0d3424 */ /* 0x000fca00078e00ff */
[----:B------:R-:W-:Y:S02]  /*99b0*/  @!P1 FSEL R4, R6, R8, !P0 ;  /* 0x0000000806049208 */ /* 0x000fe40004000000 */
[----:B------:R-:W-:Y:S01]  /*99c0*/  @!P1 FSEL R5, R7, R9, !P0 ;  /* 0x0000000907059208 */ /* 0x000fe20004000000 */
[----:B------:R-:W-:Y:S01]  /*99d0*/  @P3 DSETP.NEU.AND P1, PT, R2, |R42|, PT ;  /* 0x4000002a0200322a */ /* 0x000fe20003f2d000 */
[----:B------:R-:W-:Y:S01]  /*99e0*/  @P3 FSEL R13, R13, 1.8213495016098022461, !P0 ;  /* 0x3fe921fb0d0d3808 */ /* 0x000fe20004000000 */
[----:B------:R-:W-:Y:S01]  /*99f0*/  @P3 IMAD.MOV.U32 R9, RZ, RZ, 0x7f3321d2 ;  /* 0x7f3321d2ff093424 */ /* 0x000fe200078e00ff */
[----:B------:R-:W-:Y:S01]  /*9a00*/  DADD R2, |R42|, R2 ;  /* 0x000000002a027229 */ /* 0x000fe20000000202 */
[----:B------:R-:W-:Y:S02]  /*9a10*/  @!P3 FSEL R7, RZ, 2.1426990032196044922, P0 ;  /* 0x400921fbff07b808 */ /* 0x000fe40000000000 */
[----:B------:R-:W-:Y:S02]  /*9a20*/  @P3 FSEL R5, R13, R5, !P1 ;  /* 0x000000050d053208 */ /* 0x000fe40004800000 */
[----:B------:R-:W-:-:S02]  /*9a30*/  @P3 FSEL R9, R9, 3.37028055040000000000e+12, !P0 ;  /* 0x54442d1809093808 */ /* 0x000fc40004000000 */
[----:B------:R-:W-:Y:S01]  /*9a40*/  @!P3 FSEL R6, RZ, 3.37028055040000000000e+12, P0 ;  /* 0x54442d18ff06b808 */ /* 0x000fe20000000000 */
[----:B------:R-:W-:Y:S01]  /*9a50*/  @P3 IMAD.MOV.U32 R7, RZ, RZ, R5 ;  /* 0x000000ffff073224 */ /* 0x000fe200078e0005 */
[----:B------:R-:W-:Y:S01]  /*9a60*/  @P3 FSEL R0, R9, R4, !P1 ;  /* 0x0000000409003208 */ /* 0x000fe20004800000 */
[----:B------:R-:W-:-:S03]  /*9a70*/  DSETP.NAN.AND P0, PT, R2, R2, PT ;  /* 0x000000020200722a */ /* 0x000fc60003f08000 */
[----:B------:R-:W-:Y:S02]  /*9a80*/  @P3 MOV R6, R0 ;  /* 0x0000000000063202 */ /* 0x000fe40000000f00 */
[----:B------:R-:W-:Y:S02]  /*9a90*/  LOP3.LUT R43, R7, 0x80000000, R43, 0xb8, !PT ;  /* 0x80000000072b7812 */ /* 0x000fe400078eb82b */
[----:B------:R-:W-:Y:S02]  /*9aa0*/  FSEL R6, R2, R6, P0 ;  /* 0x0000000602067208 */ /* 0x000fe40000000000 */
[----:B------:R-:W-:Y:S01]  /*9ab0*/  FSEL R7, R3, R43, P0 ;  /* 0x0000002b03077208 */ /* 0x000fe20000000000 */
[----:B------:R-:W-:Y:S06]  /*9ac0*/  BRA `(.L_x_10213) ;  /* 0x0000001400ec7947 */ /* 0x000fec0003800000 */
.L_x_10210:
        /* <DEDUP_REMOVED lines=17> */
[----:B------:R-:W-:Y:S02]  /*9be0*/  DFMA R24, R6, R8, R24 ;  /* 0x000000080618722b */ /* 0x000fe40000000018 */
[----:B------:R-:W-:-:S08]  /*9bf0*/  DADD R6, -RZ, -R2 ;  /* 0x00000000ff067229 */ /* 0x000fd00000000902 */
[----:B------:R-:W-:-:S05]  /*9c00*/  FFMA R0, RZ, R5, R25 ;  /* 0x00000005ff007223 */ /* 0x000fca0000000019 */
[----:B------:R-:W-:-:S13]  /*9c10*/  FSETP.GT.AND P0, PT, |R0|, 1.469367938527859385e-39, PT ;  /* 0x001000000000780b */ /* 0x000fda0003f04200 */
[----:B------:R-:W-:Y:S05]  /*9c20*/  @P0 BRA P2, `(.L_x_10215) ;  /* 0x0000000000100947 */ /* 0x000fea0001000000 */
[----:B------:R-:W-:Y:S01]  /*9c30*/  IMAD.MOV.U32 R12, RZ, RZ, R4 ;  /* 0x000000ffff0c7224 */ /* 0x000fe200078e0004 */
[----:B------:R-:W-:Y:S01]  /*9c40*/  MOV R0, 0x9c70 ;  /* 0x00009c7000007802 */ /* 0x000fe20000000f00 */
[----:B------:R-:W-:-:S07]  /*9c50*/  IMAD.MOV.U32 R13, RZ, RZ, R5 ;  /* 0x000000ffff0d7224 */ /* 0x000fce00078e0005 */
[----:B------:R-:W-:Y:S05]  /*9c60*/  CALL.REL.NOINC `($__internal_21_$__cuda_sm20_div_rn_f64_full) ;  /* 0x00000278004c7944 */ /* 0x000fea0003c00000 */
.L_x_10215:
[----:B------:R-:W-:Y:S05]  /*9c70*/  BSYNC.RECONVERGENT B2 ;  /* 0x0000000000027941 */ /* 0x000fea0003800200 */
.L_x_10214:
[----:B------:R-:W-:Y:S01]  /*9c80*/  DMUL R8, R24, R24 ;  /* 0x0000001818087228 */ /* 0x000fe20000000000 */
[----:B------:R-:W-:Y:S01]  /*9c90*/  IMAD.MOV.U32 R12, RZ, RZ, -0x2449a4b7 ;  /* 0xdbb65b49ff0c7424 */ /* 0x000fe200078e00ff */
[----:B------:R-:W-:Y:S01]  /*9ca0*/  MOV R13, 0x3f2d3b63 ;  /* 0x3f2d3b63000d7802 */ /* 0x000fe20000000f00 */
[----:B------:R-:W-:Y:S01]  /*9cb0*/  UMOV UR4, 0x2a25ff7e ;  /* 0x2a25ff7e00047882 */ /* 0x000fe20000000000 */
[----:B------:R-:W-:Y:S01]  /*9cc0*/  UMOV UR5, 0x3ef53e1d ;  /* 0x3ef53e1d00057882 */ /* 0x000fe20000000000 */
[----:B------:R-:W-:Y:S01]  /*9cd0*/  ISETP.GE.AND P2, PT, R7, RZ, PT ;  /* 0x000000ff0700720c */ /* 0x000fe20003f46270 */
[----:B------:R-:W-:Y:S01]  /*9ce0*/  @!P1 IMAD.MOV.U32 R6, RZ, RZ, 0x54442d18 ;  /* 0x54442d18ff069424 */ /* 0x000fe200078e00ff */
[----:B------:R-:W-:Y:S01]  /*9cf0*/  DSETP.NEU.AND P3, PT, R4, RZ, PT ;  /* 0x000000ff0400722a */ /* 0x000fe20003f6d000 */
[----:B------:R-:W-:Y:S01]  /*9d00*/  @!P1 IMAD.MOV.U32 R7, RZ, RZ, 0x400921fb ;  /* 0x400921fbff079424 */ /* 0x000fe200078e00ff */
[----:B------:R-:W-:Y:S01]  /*9d10*/  DFMA R12, R8, -UR4, R12 ;  /* 0x80000004080c7c2b */ /* 0x000fe2000800000c */
[----:B------:R-:W-:Y:S01]  /*9d20*/  UMOV UR4, 0x8dde082e ;  /* 0x8dde082e00047882 */ /* 0x000fe20000000000 */
[----:B------:R-:W-:Y:S01]  /*9d30*/  UMOV UR5, 0x3f531278 ;  /* 0x3f53127800057882 */ /* 0x000fe20000000000 */
[----:B------:R-:W-:-:S05]  /*9d40*/  @P1 PLOP3.LUT P0, PT, P2, PT, PT, 0x80, 0x8 ;  /* 0x000000000008181c */ /* 0x000fca000170f070 */
        /* <DEDUP_REMOVED lines=51> */
[----:B------:R-:W-:Y:S02]  /*a080*/  @P1 DADD R8, -RZ, -R12 ;  /* 0x00000000ff081229 */ /* 0x000fe4000000090c */
[----:B------:R-:W-:-:S08]  /*a090*/  @!P1 DADD R6, -R12, R6 ;  /* 0x000000000c069229 */ /* 0x000fd00000000106 */
[----:B------:R-:W-:Y:S01]  /*a0a0*/  @P1 FSEL R4, R12, R8, !P0 ;  /* 0x000000080c041208 */ /* 0x000fe20004000000 */
[----:B------:R-:W-:Y:S01]  /*a0b0*/  @P1 IMAD.MOV.U32 R8, RZ, RZ, 0x54442d18 ;  /* 0x54442d18ff081424 */ /* 0x000fe200078e00ff */
[----:B------:R-:W-:Y:S01]  /*a0c0*/  @P1 FSEL R5, R13, R9, !P0 ;  /* 0x000000090d051208 */ /* 0x000fe20004000000 */
[----:B------:R-:W-:Y:S01]  /*a0d0*/  @P1 IMAD.MOV.U32 R9, RZ, RZ, 0x3ff921fb ;  /* 0x3ff921fbff091424 */ /* 0x000fe200078e00ff */
[----:B------:R-:W-:-:S05]  /*a0e0*/  @!P1 PLOP3.LUT P0, PT, P2, PT, PT, 0x80, 0x8 ;  /* 0x000000000008981c */ /* 0x000fca000170f070 */
[----:B------:R-:W-:Y:S01]  /*a0f0*/  @P1 DADD R4, R4, R8 ;  /* 0x0000000004041229 */ /* 0x000fe20000000008 */
[----:B------:R-:W-:-:S05]  /*a100*/  @P3 IMAD.MOV.U32 R9, RZ, RZ, 0x7f3321d2 ;  /* 0x7f3321d2ff093424 */ /* 0x000fca00078e00ff */
[----:B------:R-:W-:Y:S02]  /*a110*/  @!P1 FSEL R5, R7, R13, !P0 ;  /* 0x0000000d07059208 */ /* 0x000fe40004000000 */
[----:B------:R-:W-:Y:S02]  /*a120*/  @P3 MOV R13, 0x4002d97c ;  /* 0x4002d97c000d3802 */ /* 0x000fe40000000f00 */
[----:B------:R-:W-:Y:S01]  /*a130*/  @!P1 FSEL R4, R6, R12, !P0 ;  /* 0x0000000c06049208 */ /* 0x000fe20004000000 */
[----:B------:R-:W-:Y:S01]  /*a140*/  @P3 DSETP.NEU.AND P1, PT, R2, |R42|, PT ;  /* 0x4000002a0200322a */ /* 0x000fe20003f2d000 */
[----:B------:R-:W-:Y:S01]  /*a150*/  @P3 FSEL R13, R13, 1.8213495016098022461, !P0 ;  /* 0x3fe921fb0d0d3808 */ /* 0x000fe20004000000 */
[----:B------:R-:W-:Y:S01]  /*a160*/  DADD R2, |R42|, R2 ;  /* 0x000000002a027229 */ /* 0x000fe20000000202 */
[----:B------:R-:W-:Y:S02]  /*a170*/  @P3 FSEL R9, R9, 3.37028055040000000000e+12, !P0 ;  /* 0x54442d1809093808 */ /* 0x000fe40004000000 */
[----:B------:R-:W-:-:S02]  /*a180*/  @!P3 FSEL R7, RZ, 2.1426990032196044922, P0 ;  /* 0x400921fbff07b808 */ /* 0x000fc40000000000 */
[----:B------:R-:W-:Y:S02]  /*a190*/  @P3 FSEL R5, R13, R5, !P1 ;  /* 0x000000050d053208 */ /* 0x000fe40004800000 */
[----:B------:R-:W-:Y:S02]  /*a1a0*/  @P3 FSEL R0, R9, R4, !P1 ;  /* 0x0000000409003208 */ /* 0x000fe40004800000 */
[----:B------:R-:W-:Y:S01]  /*a1b0*/  @!P3 FSEL R6, RZ, 3.37028055040000000000e+12, P0 ;  /* 0x54442d18ff06b808 */ /* 0x000fe20000000000 */
[----:B------:R-:W-:Y:S01]  /*a1c0*/  @P3 IMAD.MOV.U32 R7, RZ, RZ, R5 ;  /* 0x000000ffff073224 */ /* 0x000fe200078e0005 */
[----:B------:R-:W-:Y:S01]  /*a1d0*/  DSETP.NAN.AND P0, PT, R2, R2, PT ;  /* 0x000000020200722a */ /* 0x000fe20003f08000 */
[----:B------:R-:W-:-:S03]  /*a1e0*/  @P3 IMAD.MOV.U32 R6, RZ, RZ, R0 ;  /* 0x000000ffff063224 */ /* 0x000fc600078e0000 */
[----:B------:R-:W-:Y:S02]  /*a1f0*/  LOP3.LUT R43, R7, 0x80000000, R43, 0xb8, !PT ;  /* 0x80000000072b7812 */ /* 0x000fe400078eb82b */
[----:B------:R-:W-:Y:S02]  /*a200*/  FSEL R6, R2, R6, P0 ;  /* 0x0000000602067208 */ /* 0x000fe40000000000 */
[----:B------:R-:W-:Y:S01]  /*a210*/  FSEL R7, R3, R43, P0 ;  /* 0x0000002b03077208 */ /* 0x000fe20000000000 */
[----:B------:R-:W-:Y:S06]  /*a220*/  BRA `(.L_x_10213) ;  /* 0x0000001000147947 */ /* 0x000fec0003800000 */
.L_x_10186:
[----:B------:R-:W-:-:S13]  /*a230*/  ISETP.GE.AND P0, PT, R9, RZ, PT ;  /* 0x000000ff0900720c */ /* 0x000fda0003f06270 */
[----:B------:R-:W-:Y:S05]  /*a240*/  @!P0 BRA `(.L_x_10216) ;  /* 0x0000000800048947 */ /* 0x000fea0003800000 */
[----:B------:R-:W-:-:S10]  /*a250*/  DADD R2, -RZ, |R24| ;  /* 0x00000000ff027229 */ /* 0x000fd40000000518 */
[----:B------:R-:W-:-:S13]  /*a260*/  ISETP.GT.AND P0, PT, R3, 0x3fe26665, PT ;  /* 0x3fe266650300780c */ /* 0x000fda0003f04270 */
[----:B------:R-:W-:Y:S05]  /*a270*/  @P0 BRA `(.L_x_10217) ;  /* 0x0000000000d40947 */ /* 0x000fea0003800000 */
[----:B------:R-:W-:Y:S01]  /*a280*/  DMUL R2, R24, R24 ;  /* 0x0000001818027228 */ /* 0x000fe20000000000 */
[----:B------:R-:W-:Y:S01]  /*a290*/  IMAD.MOV.U32 R4, RZ, RZ, 0x180754af ;  /* 0x180754afff047424 */ /* 0x000fe200078e00ff */
[----:B------:R-:W-:Y:S01]  /*a2a0*/  UMOV UR4, 0xdc1895e9 ;  /* 0xdc1895e900047882 */ /* 0x000fe20000000000 */
[----:B------:R-:W-:Y:S01]  /*a2b0*/  IMAD.MOV.U32 R5, RZ, RZ, 0x3fb3823b ;  /* 0x3fb3823bff057424 */ /* 0x000fe200078e00ff */
[----:B------:R-:W-:Y:S01]  /*a2c0*/  UMOV UR5, 0x3fb0066b ;  /* 0x3fb0066b00057882 */ /* 0x000fe20000000000 */
[----:B------:R-:W-:-:S04]  /*a2d0*/  ISETP.GT.AND P0, PT, R25, -0x1, PT ;  /* 0xffffffff1900780c */ /* 0x000fc80003f04270 */
[----:B------:R-:W-:Y:S01]  /*a2e0*/  DFMA R4, R2, UR4, -R4 ;  /* 0x0000000402047c2b */ /* 0x000fe20008000804 */
[----:B------:R-:W-:Y:S01]  /*a2f0*/  UMOV UR4, 0xcc2f79ae ;  /* 0xcc2f79ae00047882 */ /* 0x000fe20000000000 */
[----:B------:R-:W-:-:S06]  /*a300*/  UMOV UR5, 0x3fb11e52 ;  /* 0x3fb11e5200057882 */ /* 0x000fcc0000000000 */
[----:B------:R-:W-:Y:S01]  /*a310*/  DFMA R4, R2, R4, UR4 ;  /* 0x0000000402047e2b */ /* 0x000fe20008000004 */
[----:B------:R-:W-:Y:S01]  /*a320*/  UMOV UR4, 0x3526861b ;  /* 0x3526861b00047882 */ /* 0x000fe20000000000 */
[----:B------:R-:W-:Y:S01]  /*a330*/  UMOV UR5, 0x3f924eaf ;  /* 0x3f924eaf00057882 */ /* 0x000fe20000000000 */
[----:B------:R-:W-:Y:S01]  /*a340*/  @!P0 IMAD.MOV.U32 R6, RZ, RZ, 0x33145c07 ;  /* 0x33145c07ff068424 */ /* 0x000fe200078e00ff */
[----:B------:R-:W-:-:S04]  /*a350*/  @!P0 MOV R7, 0x3c91a626 ;  /* 0x3c91a62600078802 */ /* 0x000fc80000000f00 */
[----:B------:R-:W-:Y:S01]  /*a360*/  DFMA R4, R2, R4, -UR4 ;  /* 0x8000000402047e2b */ /* 0x000fe20008000004 */
        /* <DEDUP_REMOVED lines=29> */
[----:B------:R-:W-:Y:S01]  /*a540*/  DMUL R4, R2, R4 ;  /* 0x0000000402047228 */ /* 0x000fe20000000000 */
[----:B------:R-:W-:Y:S02]  /*a550*/  @P0 IMAD.MOV.U32 R2, RZ, RZ, 0x33145c07 ;  /* 0x33145c07ff020424 */ /* 0x000fe400078e00ff */
[----:B------:R-:W-:-:S05]  /*a560*/  @P0 IMAD.MOV.U32 R3, RZ, RZ, 0x3c91a626 ;  /* 0x3c91a626ff030424 */ /* 0x000fca00078e00ff */
[----:B------:R-:W-:-:S08]  /*a570*/  DFMA R4, R4, |R24|, |R24| ;  /* 0x400000180404722b */ /* 0x000fd00000000418 */
[C---:B------:R-:W-:Y:S02]  /*a580*/  @!P0 DADD R6, R4.reuse, R6 ;  /* 0x0000000004068229 */ /* 0x040fe40000000006 */
[----:B------:R-:W-:-:S06]  /*a590*/  @P0 DADD R2, R4, -R2 ;  /* 0x0000000004020229 */ /* 0x000fcc0000000802 */
[----:B------:R-:W-:Y:S02]  /*a5a0*/  @!P0 DADD R6, R6, UR4 ;  /* 0x0000000406068e29 */ /* 0x000fe40008000000 */
[----:B------:R-:W-:Y:S01]  /*a5b0*/  @P0 DADD R6, -R2, UR4 ;  /* 0x0000000402060e29 */ /* 0x000fe20008000100 */
[----:B------:R-:W-:Y:S10]  /*a5c0*/  BRA `(.L_x_10213) ;  /* 0x0000000c002c7947 */ /* 0x000ff40003800000 */
.L_x_10217:
[----:B------:R-:W-:Y:S01]  /*a5d0*/  DADD R2, -|R24|, 1 ;  /* 0x3ff0000018027429 */ /* 0x000fe20000000300 */
[----:B------:R-:W-:Y:S01]  /*a5e0*/  IMAD.MOV.U32 R4, RZ, RZ, 0x66faac4b ;  /* 0x66faac4bff047424 */ /* 0x000fe200078e00ff */
[----:B------:R-:W-:Y:S01]  /*a5f0*/  UMOV UR4, 0x71155f70 ;  /* 0x71155f7000047882 */ /* 0x000fe20000000000 */
[----:B------:R-:W-:Y:S01]  /*a600*/  IMAD.MOV.U32 R5, RZ, RZ, 0x3ebac2fe ;  /* 0x3ebac2feff057424 */ /* 0x000fe200078e00ff */
[----:B------:R-:W-:-:S05]  /*a610*/  UMOV UR5, 0x3ec715b3 ;  /* 0x3ec715b300057882 */ /* 0x000fca0000000000 */
[----:B------:R-:W-:Y:S01]  /*a620*/  DFMA R4, R2, UR4, -R4 ;  /* 0x0000000402047c2b */ /* 0x000fe20008000804 */
[----:B------:R-:W-:Y:S01]  /*a630*/  UMOV UR4, 0x8efcd9b8 ;  /* 0x8efcd9b800047882 */ /* 0x000fe20000000000 */
[----:B------:R-:W-:Y:S01]  /*a640*/  UMOV UR5, 0x3ed9a9b8 ;  /* 0x3ed9a9b800057882 */ /* 0x000fe20000000000 */
[----:B------:R-:W-:-:S05]  /*a650*/  ISETP.GE.AND P0, PT, R3, 0x1, PT ;  /* 0x000000010300780c */ /* 0x000fca0003f06270 */
[----:B------:R-:W-:Y:S01]  /*a660*/  DFMA R4, R2, R4, UR4 ;  /* 0x0000000402047e2b */ /* 0x000fe20008000004 */
[----:B------:R-:W-:Y:S01]  /*a670*/  UMOV UR4, 0xa8a0c4c3 ;  /* 0xa8a0c4c300047882 */ /* 0x000fe20000000000 */
[----:B------:R-:W-:-:S06]  /*a680*/  UMOV UR5, 0x3edd0f40 ;  /* 0x3edd0f4000057882 */ /* 0x000fcc0000000000 */
[----:B------:R-:W-:Y:S01]  /*a690*/  DFMA R6, R2, R4, UR4 ;  /* 0x0000000402067e2b */ /* 0x000fe20008000004 */
[----:B------:R-:W-:Y:S01]  /*a6a0*/  UMOV UR4, 0xfa9e0e1f ;  /* 0xfa9e0e1f00047882 */ /* 0x000fe20000000000 */
[----:B------:R-:W-:Y:S01]  /*a6b0*/  UMOV UR5, 0x3ef46d4c ;  /* 0x3ef46d4c00057882 */ /* 0x000fe20000000000 */
[----:B------:R-:W-:Y:S01]  /*a6c0*/  VIADD R5, R3, 0xfff00000 ;  /* 0xfff0000003057836 */ /* 0x000fe20000000000 */
[----:B------:R-:W-:-:S04]  /*a6d0*/  MOV R4, R2 ;  /* 0x0000000200047202 */ /* 0x000fc80000000f00 */
[----:B------:R-:W-:Y:S01]  /*a6e0*/  DFMA R8, R2, R6, UR4 ;  /* 0x0000000402087e2b */ /* 0x000fe20008000006 */
[----:B------:R-:W-:Y:S01]  /*a6f0*/  UMOV UR4, 0x8d1e2422 ;  /* 0x8d1e242200047882 */ /* 0x000fe20000000000 */
[----:B------:R-:W-:Y:S01]  /*a700*/  UMOV UR5, 0x3f079c16 ;  /* 0x3f079c1600057882 */ /* 0x000fe20000000000 */
[----:B------:R-:W0:Y:S01]  /*a710*/  MUFU.RSQ64H R7, R5 ;  /* 0x0000000500077308 */ /* 0x000e220000001c00 */
[----:B------:R-:W-:-:S04]  /*a720*/  IMAD.MOV.U32 R6, RZ, RZ, RZ ;  /* 0x000000ffff067224 */ /* 0x000fc800078e00ff */
[----:B------:R-:W-:Y:S01]  /*a730*/  DFMA R8, R2, R8, UR4 ;  /* 0x0000000402087e2b */ /* 0x000fe20008000008 */
[----:B------:R-:W-:Y:S01]  /*a740*/  UMOV UR4, 0xc3bca540 ;  /* 0xc3bca54000047882 */ /* 0x000fe20000000000 */
[----:B------:R-:W-:-:S06]  /*a750*/  UMOV UR5, 0x3f1c9a88 ;  /* 0x3f1c9a8800057882 */ /* 0x000fcc0000000000 */
[----:B------:R-:W-:Y:S01]  /*a760*/  DFMA R8, R2, R8, UR4 ;  /* 0x0000000402087e2b */ /* 0x000fe20008000008 */
[----:B------:R-:W-:Y:S01]  /*a770*/  UMOV UR4, 0x4bd476df ;  /* 0x4bd476df00047882 */ /* 0x000fe20000000000 */
[----:B------:R-:W-:Y:S01]  /*a780*/  UMOV UR5, 0x3f31c4e6 ;  /* 0x3f31c4e600057882 */ /* 0x000fe20000000000 */
[----:B0-----:R-:W-:-:S05]  /*a790*/  DMUL R12, R4, R6 ;  /* 0x00000006040c7228 */ /* 0x001fca0000000000 */
[----:B------:R-:W-:Y:S01]  /*a7a0*/  DFMA R18, R2, R8, UR4 ;  /* 0x0000000402127e2b */ /* 0x000fe20008000008 */
[----:B------:R-:W-:Y:S01]  /*a7b0*/  UMOV UR4, 0x60009c8f ;  /* 0x60009c8f00047882 */ /* 0x000fe20000000000 */
[----:B------:R-:W-:Y:S01]  /*a7c0*/  UMOV UR5, 0x3f46e8ba ;  /* 0x3f46e8ba00057882 */ /* 0x000fe20000000000 */
[----:B------:R-:W-:Y:S01]  /*a7d0*/  VIADD R9, R7, 0xfff00000 ;  /* 0xfff0000007097836 */ /* 0x000fe20000000000 */
[----:B------:R-:W-:Y:S01]  /*a7e0*/  DFMA R14, R12, -R12, R4 ;  /* 0x8000000c0c0e722b */ /* 0x000fe20000000004 */
[----:B------:R-:W-:-:S03]  /*a7f0*/  IMAD.MOV.U32 R8, RZ, RZ, RZ ;  /* 0x000000ffff087224 */ /* 0x000fc600078e00ff */
[----:B------:R-:W-:Y:S01]  /*a800*/  DFMA R18, R2, R18, UR4 ;  /* 0x0000000402127e2b */ /* 0x000fe20008000012 */
[----:B------:R-:W-:Y:S01]  /*a810*/  UMOV UR4, 0xc62b05a2 ;  /* 0xc62b05a200047882 */ /* 0x000fe20000000000 */
[----:B------:R-:W-:Y:S02]  /*a820*/  UMOV UR5, 0x3f5f1c71 ;  /* 0x3f5f1c7100057882 */ /* 0x000fe40000000000 */
[----:B------:R-:W-:-:S04]  /*a830*/  DFMA R14, R8, R14, R12 ;  /* 0x0000000e080e722b */ /* 0x000fc8000000000c */
[----:B------:R-:W-:Y:S01]  /*a840*/  DFMA R18, R2, R18, UR4 ;  /* 0x0000000402127e2b */ /* 0x000fe20008000012 */
[----:B------:R-:W-:Y:S01]  /*a850*/  UMOV UR4, 0xb6dc9f2c ;  /* 0xb6dc9f2c00047882 */ /* 0x000fe20000000000 */
[----:B------:R-:W-:Y:S02]  /*a860*/  UMOV UR5, 0x3f76db6d ;  /* 0x3f76db6d00057882 */ /* 0x000fe40000000000 */
[-C--:B------:R-:W-:Y:S02]  /*a870*/  DFMA R6, R6, -R14.reuse, 1 ;  /* 0x3ff000000606742b */ /* 0x080fe4000000080e */
[----:B------:R-:W-:Y:S02]  /*a880*/  DFMA R4, R14, -R14, R4 ;  /* 0x8000000e0e04722b */ /* 0x000fe40000000004 */
[----:B------:R-:W-:Y:S01]  /*a890*/  DFMA R18, R2, R18, UR4 ;  /* 0x0000000402127e2b */ /* 0x000fe20008000012 */
[----:B------:R-:W-:Y:S01]  /*a8a0*/  UMOV UR4, 0x3333329c ;  /* 0x3333329c00047882 */ /* 0x000fe20000000000 */
[----:B------:R-:W-:-:S02]  /*a8b0*/  UMOV UR5, 0x3f933333 ;  /* 0x3f93333300057882 */ /* 0x000fc40000000000 */
[----:B------:R-:W-:-:S04]  /*a8c0*/  DFMA R6, R8, R6, R8 ;  /* 0x000000060806722b */ /* 0x000fc80000000008 */
[----:B------:R-:W-:Y:S01]  /*a8d0*/  DFMA R18, R2, R18, UR4 ;  /* 0x0000000402127e2b */ /* 0x000fe20008000012 */
[----:B------:R-:W-:Y:S01]  /*a8e0*/  UMOV UR4, 0x55555555 ;  /* 0x5555555500047882 */ /* 0x000fe20000000000 */
[----:B------:R-:W-:Y:S02]  /*a8f0*/  UMOV UR5, 0x3fb55555 ;  /* 0x3fb5555500057882 */ /* 0x000fe40000000000 */
[----:B------:R-:W-:Y:S02]  /*a900*/  DFMA R4, R6, R4, R14 ;  /* 0x000000040604722b */ /* 0x000fe4000000000e */
[----:B------:R-:W-:Y:S02]  /*a910*/  DMUL R6, RZ, |R24| ;  /* 0x40000018ff067228 */ /* 0x000fe40000000000 */
[----:B------:R-:W-:Y:S01]  /*a920*/  DFMA R18, R2, R18, UR4 ;  /* 0x0000000402127e2b */ /* 0x000fe20008000012 */
[----:B------:R-:W-:Y:S01]  /*a930*/  UMOV UR4, 0x33145c07 ;  /* 0x33145c0700047882 */ /* 0x000fe20000000000 */
[----:B------:R-:W-:-:S04]  /*a940*/  UMOV UR5, 0x3ca1a626 ;  /* 0x3ca1a62600057882 */ /* 0x000fc80000000000 */
[----:B------:R-:W-:Y:S02]  /*a950*/  VIADD R5, R5, 0x100000 ;  /* 0x0010000005057836 */ /* 0x000fe40000000000 */
[----:B------:R-:W-:-:S08]  /*a960*/  DMUL R18, R2, R18 ;  /* 0x0000001202127228 */ /* 0x000fd00000000000 */
[----:B------:R-:W-:-:S10]  /*a970*/  DFMA R18, R4, R18, R4 ;  /* 0x000000120412722b */ /* 0x000fd40000000004 */
[----:B------:R-:W-:Y:S02]  /*a980*/  FSEL R6, R6, R18, !P0 ;  /* 0x0000001206067208 */ /* 0x000fe40004000000 */
[----:B------:R-:W-:Y:S02]  /*a990*/  FSEL R7, R7, R19, !P0 ;  /* 0x0000001307077208 */ /* 0x000fe40004000000 */
[----:B------:R-:W-:-:S04]  /*a9a0*/  ISETP.GE.AND P0, PT, R3, RZ, PT ;  /* 0x000000ff0300720c */ /* 0x000fc80003f06270 */
[----:B------:R-:W-:-:S10]  /*a9b0*/  DMUL R4, R6, +INF ;  /* 0x7ff0000006047828 */ /* 0x000fd40000000000 */
[----:B------:R-:W-:Y:S02]  /*a9c0*/  FSEL R4, R4, R6, !P0 ;  /* 0x0000000604047208 */ /* 0x000fe40004000000 */
[----:B------:R-:W-:Y:S02]  /*a9d0*/  FSEL R5, R5, R7, !P0 ;  /* 0x0000000705057208 */ /* 0x000fe40004000000 */
[----:B------:R-:W-:-:S04]  /*a9e0*/  ISETP.GE.AND P0, PT, R25, RZ, PT ;  /* 0x000000ff1900720c */ /* 0x000fc80003f06270 */
[----:B------:R-:W-:Y:S01]  /*a9f0*/  DADD R2, R4, -UR4 ;  /* 0x8000000404027e29 */ /* 0x000fe20008000000 */
[----:B------:R-:W-:Y:S01]  /*aa00*/  UMOV UR4, 0x54442d18 ;  /* 0x54442d1800047882 */ /* 0x000fe20000000000 */
[----:B------:R-:W-:-:S06]  /*aa10*/  UMOV UR5, 0x400921fb ;  /* 0x400921fb00057882 */ /* 0x000fcc0000000000 */
[----:B------:R-:W-:-:S10]  /*aa20*/  DADD R2, -R2, UR4 ;  /* 0x0000000402027e29 */ /* 0x000fd40008000100 */
[----:B------:R-:W-:Y:S02]  /*aa30*/  FSEL R6, R2, R4, !P0 ;  /* 0x0000000402067208 */ /* 0x000fe40004000000 */
[----:B------:R-:W-:Y:S01]  /*aa40*/  FSEL R7, R3, R5, !P0 ;  /* 0x0000000503077208 */ /* 0x000fe20004000000 */
[----:B------:R-:W-:Y:S06]  /*aa50*/  BRA `(.L_x_10213) ;  /* 0x0000000800087947 */ /* 0x000fec0003800000 */
.L_x_10216:
[--C-:B------:R-:W-:Y:S02]  /*aa60*/  DADD R4, -RZ, |R24|.reuse ;  /* 0x00000000ff047229 */ /* 0x100fe40000000518 */
[----:B------:R-:W-:-:S08]  /*aa70*/  DADD R2, -RZ, -R24 ;  /* 0x00000000ff027229 */ /* 0x000fd00000000918 */
[----:B------:R-:W-:Y:S02]  /*aa80*/  ISETP.GT.AND P0, PT, R5, 0x3fe26665, PT ;  /* 0x3fe266650500780c */ /* 0x000fe40003f04270 */
[----:B------:R-:W-:-:S11]  /*aa90*/  IMAD.MOV.U32 R0, RZ, RZ, R3 ;  /* 0x000000ffff007224 */ /* 0x000fd600078e0003 */
[----:B------:R-:W-:Y:S05]  /*aaa0*/  @P0 BRA `(.L_x_10218) ;  /* 0x0000000000d40947 */ /* 0x000fea0003800000 */
[----:B------:R-:W-:Y:S01]  /*aab0*/  DMUL R2, R24, R24 ;  /* 0x0000001818027228 */ /* 0x000fe20000000000 */
[----:B------:R-:W-:Y:S01]  /*aac0*/  MOV R4, 0x180754af ;  /* 0x180754af00047802 */ /* 0x000fe20000000f00 */
[----:B------:R-:W-:Y:S01]  /*aad0*/  IMAD.MOV.U32 R5, RZ, RZ, 0x3fb3823b ;  /* 0x3fb3823bff057424 */ /* 0x000fe200078e00ff */
[----:B------:R-:W-:Y:S01]  /*aae0*/  UMOV UR4, 0xdc1895e9 ;  /* 0xdc1895e900047882 */ /* 0x000fe20000000000 */
[----:B------:R-:W-:Y:S01]  /*aaf0*/  UMOV UR5, 0x3fb0066b ;  /* 0x3fb0066b00057882 */ /* 0x000fe20000000000 */
[----:B------:R-:W-:-:S03]  /*ab00*/  ISETP.GT.AND P0, PT, R0, -0x1, PT ;  /* 0xffffffff0000780c */ /* 0x000fc60003f04270 */
[----:B------:R-:W-:Y:S01]  /*ab10*/  DFMA R4, R2, UR4, -R4 ;  /* 0x0000000402047c2b */ /* 0x000fe20008000804 */
[----:B------:R-:W-:Y:S01]  /*ab20*/  UMOV UR4, 0xcc2f79ae ;  /* 0xcc2f79ae00047882 */ /* 0x000fe20000000000 */
[----:B------:R-:W-:-:S06]  /*ab30*/  UMOV UR5, 0x3fb11e52 ;  /* 0x3fb11e5200057882 */ /* 0x000fcc0000000000 */
[----:B------:R-:W-:Y:S01]  /*ab40*/  DFMA R4, R2, R4, UR4 ;  /* 0x0000000402047e2b */ /* 0x000fe20008000004 */
[----:B------:R-:W-:Y:S01]  /*ab50*/  UMOV UR4, 0x3526861b ;  /* 0x3526861b00047882 */ /* 0x000fe20000000000 */
[----:B------:R-:W-:Y:S01]  /*ab60*/  UMOV UR5, 0x3f924eaf ;  /* 0x3f924eaf00057882 */ /* 0x000fe20000000000 */
[----:B------:R-:W-:Y:S02]  /*ab70*/  @!P0 IMAD.MOV.U32 R6, RZ, RZ, 0x33145c07 ;  /* 0x33145c07ff068424 */ /* 0x000fe400078e00ff */
[----:B------:R-:W-:-:S03]  /*ab80*/  @!P0 IMAD.MOV.U32 R7, RZ, RZ, 0x3c91a626 ;  /* 0x3c91a626ff078424 */ /* 0x000fc600078e00ff */
        /* <DEDUP_REMOVED lines=39> */
.L_x_10218:
[----:B------:R-:W-:Y:S01]  /*ae00*/  DADD R2, -|R24|, 1 ;  /* 0x3ff0000018027429 */ /* 0x000fe20000000300 */
[----:B------:R-:W-:Y:S01]  /*ae10*/  MOV R4, 0x66faac4b ;  /* 0x66faac4b00047802 */ /* 0x000fe20000000f00 */
[----:B------:R-:W-:Y:S01]  /*ae20*/  IMAD.MOV.U32 R5, RZ, RZ, 0x3ebac2fe ;  /* 0x3ebac2feff057424 */ /* 0x000fe200078e00ff */
[----:B------:R-:W-:Y:S01]  /*ae30*/  UMOV UR4, 0x71155f70 ;  /* 0x71155f7000047882 */ /* 0x000fe20000000000 */
[----:B------:R-:W-:Y:S01]  /*ae40*/  UMOV UR5, 0x3ec715b3 ;  /* 0x3ec715b300057882 */ /* 0x000fe20000000000 */
[----:B------:R-:W-:-:S03]  /*ae50*/  DMUL R24, RZ, |R24| ;  /* 0x40000018ff187228 */ /* 0x000fc60000000000 */
        /* <DEDUP_REMOVED lines=10> */
[----:B------:R-:W-:Y:S02]  /*af00*/  VIADD R5, R3, 0xfff00000 ;  /* 0xfff0000003057836 */ /* 0x000fe40000000000 */
[----:B------:R-:W-:-:S03]  /*af10*/  IMAD.MOV.U32 R4, RZ, RZ, R2 ;  /* 0x000000ffff047224 */ /* 0x000fc600078e0002 */
        /* <DEDUP_REMOVED lines=17> */
[----:B------:R-:W-:-:S03]  /*b030*/  MOV R8, RZ ;  /* 0x000000ff00087202 */ /* 0x000fc60000000f00 */
        /* <DEDUP_REMOVED lines=16> */
[----:B------:R-:W-:-:S04]  /*b140*/  DFMA R4, R6, R4, R14 ;  /* 0x000000040604722b */ /* 0x000fc8000000000e */
        /* <DEDUP_REMOVED lines=18> */
[----:B------:R-:W-:-:S07]  /*b270*/  FSEL R7, R5, R3, !P0 ;  /* 0x0000000305077208 */ /* 0x000fce0004000000 */
.L_x_10213:
[----:B------:R-:W-:Y:S05]  /*b280*/  BSYNC.RECONVERGENT B3 ;  /* 0x0000000000037941 */ /* 0x000fea0003800200 */
.L_x_10181:
[----:B------:R-:W-:Y:S01]  /*b290*/  DADD R2, -RZ, -R40 ;  /* 0x00000000ff027229 */ /* 0x000fe20000000928 */
[----:B------:R-:W-:-:S09]  /*b2a0*/  ISETP.GE.AND P0, PT, R11, RZ, PT ;  /* 0x000000ff0b00720c */ /* 0x000fd20003f06270 */
[----:B------:R-:W-:Y:S02]  /*b2b0*/  FSEL R12, R40, R2, !P0 ;  /* 0x00000002280c7208 */ /* 0x000fe40004000000 */
[----:B------:R-:W-:-:S07]  /*b2c0*/  FSEL R13, R41, R3, !P0 ;  /* 0x00000003290d7208 */ /* 0x000fce0004000000 */
.L_x_10121:
[----:B------:R-:W-:Y:S05]  /*b2d0*/  BSYNC.RECONVERGENT B1 ;  /* 0x0000000000017941 */ /* 0x000fea0003800200 */
.L_x_10119:
[----:B------:R-:W-:Y:S01]  /*b2e0*/  DSETP.NAN.AND P0, PT, R6, R6, PT ;  /* 0x000000060600722a */ /* 0x000fe20003f08000 */
[----:B------:R-:W-:-:S13]  /*b2f0*/  BSSY.RECONVERGENT B0, `(.L_x_10219) ;  /* 0x0000011000007945 */ /* 0x000fda0003800200 */
[--C-:B------:R-:W-:Y:S01]  /*b300*/  @P0 DADD R2, -RZ, |R12|.reuse ;  /* 0x00000000ff020229 */ /* 0x100fe2000000050c */
[----:B------:R-:W-:Y:S01]  /*b310*/  @P0 IMAD.MOV.U32 R14, RZ, RZ, R6 ;  /* 0x000000ffff0e0224 */ /* 0x000fe200078e0006 */
[----:B------:R-:W-:Y:S01]  /*b320*/  @P0 DSETP.NAN.AND P1, PT, R12, R12, PT ;  /* 0x0000000c0c00022a */ /* 0x000fe20003f28000 */
[----:B------:R-:W-:-:S07]  /*b330*/  @P0 IMAD.MOV.U32 R15, RZ, RZ, R7 ;  /* 0x000000ffff0f0224 */ /* 0x000fce00078e0007 */
[----:B------:R-:W-:Y:S02]  /*b340*/  @P0 FSEL R0, R2, R12, !P1 ;  /* 0x0000000c02000208 */ /* 0x000fe40004800000 */
[----:B------:R-:W-:-:S03]  /*b350*/  @P0 FSEL R3, R3, R13, !P1 ;  /* 0x0000000d03030208 */ /* 0x000fc60004800000 */
[----:B------:R-:W-:Y:S02]  /*b360*/  @P0 IMAD.MOV.U32 R12, RZ, RZ, R0 ;  /* 0x000000ffff0c0224 */ /* 0x000fe400078e0000 */
[----:B------:R-:W-:Y:S01]  /*b370*/  @P0 IMAD.MOV.U32 R13, RZ, RZ, R3 ;  /* 0x000000ffff0d0224 */ /* 0x000fe200078e0003 */
[----:B------:R-:W-:Y:S06]  /*b380*/  @P0 BRA `(.L_x_10220) ;  /* 0x00000000001c0947 */ /* 0x000fec0003800000 */
[----:B------:R-:W-:Y:S01]  /*b390*/  DSETP.NAN.AND P0, PT, R12, R12, PT ;  /* 0x0000000c0c00722a */ /* 0x000fe20003f08000 */
[----:B------:R-:W-:Y:S01]  /*b3a0*/  MOV R14, R12 ;  /* 0x0000000c000e7202 */ /* 0x000fe20000000f00 */
[----:B------:R-:W-:-:S12]  /*b3b0*/  IMAD.MOV.U32 R15, RZ, RZ, R13 ;  /* 0x000000ffff0f7224 */ /* 0x000fd800078e000d */
[----:B------:R-:W-:Y:S01]  /*b3c0*/  @!P0 LOP3.LUT R11, R7, 0x80000000, R11, 0xb8, !PT ;  /* 0x80000000070b8812 */ /* 0x000fe200078eb80b */
[----:B------:R-:W-:Y:S01]  /*b3d0*/  @!P0 DADD R12, -RZ, |R12| ;  /* 0x00000000ff0c8229 */ /* 0x000fe2000000050c */
[----:B------:R-:W-:-:S03]  /*b3e0*/  @!P0 IMAD.MOV.U32 R14, RZ, RZ, R6 ;  /* 0x000000ffff0e8224 */ /* 0x000fc600078e0006 */
[----:B------:R-:W-:-:S07]  /*b3f0*/  @!P0 IMAD.MOV.U32 R15, RZ, RZ, R11 ;  /* 0x000000ffff0f8224 */ /* 0x000fce00078e000b */
.L_x_10220:
[----:B------:R-:W-:Y:S05]  /*b400*/  BSYNC.RECONVERGENT B0 ;  /* 0x0000000000007941 */ /* 0x000fea0003800200 */
.L_x_10219:
        /* <DEDUP_REMOVED lines=17> */
.L_x_10224:
[----:B------:R-:W0:Y:S02]  /*b520*/  F2I.S64.F64.TRUNC R12, R12 ;  /* 0x0000000c000c7311 */ /* 0x000e24000030d900 */
[----:B0-----:R-:W-:-:S05]  /*b530*/  IMAD.MOV.U32 R5, RZ, RZ, R12 ;  /* 0x000000ffff057224 */ /* 0x001fca00078e000c */
[----:B------:R0:W-:Y:S01]  /*b540*/  STG.E.U8 desc[UR36][R2.64], R5 ;  /* 0x0000000502007986 */ /* 0x0001e2000c101124 */
[----:B------:R-:W-:Y:S05]  /*b550*/  BRA `(.L_x_10226) ;  /* 0x0000000c00f47947 */ /* 0x000fea0003800000 */
.L_x_10223:
        /* <DEDUP_REMOVED lines=9> */
.L_x_10228:
[----:B------:R-:W0:Y:S02]  /*b5f0*/  F2I.F64.TRUNC R13, R12 ;  /* 0x0000000c000d7311 */ /* 0x000e24000030d100 */
[----:B0-----:R0:W-:Y:S01]  /*b600*/  STG.E desc[UR36][R2.64], R13 ;  /* 0x0000000d02007986 */ /* 0x0011e2000c101924 */
[----:B------:R-:W-:Y:S05]  /*b610*/  BRA `(.L_x_10226) ;  /* 0x0000000c00c47947 */ /* 0x000fea0003800000 */
.L_x_10227:
[----:B------:R-:W0:Y:S02]  /*b620*/  F2I.F64.TRUNC R13, R12 ;  /* 0x0000000c000d7311 */ /* 0x000e24000030d100 */
[----:B0-----:R0:W-:Y:S01]  /*b630*/  STG.E.U16 desc[UR36][R2.64], R13 ;  /* 0x0000000d02007986 */ /* 0x0011e2000c101524 */
[----:B------:R-:W-:Y:S05]  /*b640*/  BRA `(.L_x_10226) ;  /* 0x0000000c00b87947 */ /* 0x000fea0003800000 */
.L_x_10222:
        /* <DEDUP_REMOVED lines=13> */
.L_x_10230:
        /* <DEDUP_REMOVED lines=8> */
.L_x_10229:
        /* <DEDUP_REMOVED lines=9> */
[----:B------:R-:W-:Y:S02]  /*b830*/  DSETP.GEU.AND P1, PT, |R12|, UR4, PT ;  /* 0x000000040c007e2a */ /* 0x000fe4000bf2e200 */
[----:B------:R-:W-:-:S05]  /*b840*/  DSETP.GEU.AND P0, PT, |R14|, UR4, PT ;  /* 0x000000040e007e2a */ /* 0x000fca000bf0e200 */
[----:B------:R-:W1:Y:S07]  /*b850*/  F2F.F32.F64 R5, R14 ;  /* 0x0000000e00057310 */ /* 0x000e6e0000301000 */
[----:B0-----:R-:W-:Y:S02]  /*b860*/  @!P1 FMUL R4, R4, 1.175494350822287508e-38 ;  /* 0x0080000004049820 */ /* 0x001fe40000400000 */
[----:B-1----:R-:W-:-:S05]  /*b870*/  @!P0 FMUL R5, R5, 1.175494350822287508e-38 ;  /* 0x0080000005058820 */ /* 0x002fca0000400000 */
[----:B------:R0:W-:Y:S01]  /*b880*/  STG.E.64 desc[UR36][R2.64], R4 ;  /* 0x0000000402007986 */ /* 0x0001e2000c101b24 */
[----:B------:R-:W-:Y:S05]  /*b890*/  BRA `(.L_x_10226) ;  /* 0x0000000c00247947 */ /* 0x000fea0003800000 */
.L_x_10232:
        /* <DEDUP_REMOVED lines=8> */
[----:B------:R-:W-:-:S05]  /*b920*/  F2FP.F16.F32.PACK_AB R5, R0, R5 ;  /* 0x000000050005723e */ /* 0x000fca00000000ff */
[----:B------:R0:W-:Y:S01]  /*b930*/  STG.E desc[UR36][R2.64], R5 ;  /* 0x0000000502007986 */ /* 0x0001e2000c101924 */
[----:B------:R-:W-:Y:S05]  /*b940*/  BRA `(.L_x_10226) ;  /* 0x0000000800f87947 */ /* 0x000fea0003800000 */
.L_x_10231:
[----:B------:R0:W-:Y:S01]  /*b950*/  STG.E.64 desc[UR36][R2.64], R12 ;  /* 0x0000000c02007986 */ /* 0x0001e2000c101b24 */
[----:B------:R-:W-:Y:S05]  /*b960*/  BRA `(.L_x_10226) ;  /* 0x0000000800f07947 */ /* 0x000fea0003800000 */
.L_x_10221:
        /* <DEDUP_REMOVED lines=9> */
[----:B------:R-:W-:-:S06]  /*ba00*/  DSETP.NEU.OR P0, PT, R12, RZ, P0 ;  /* 0x000000ff0c00722a */ /* 0x000fcc000070d400 */
[----:B------:R-:W-:-:S05]  /*ba10*/  SEL R5, RZ, 0x1, !P0 ;  /* 0x00000001ff057807 */ /* 0x000fca0004000000 */
[----:B------:R0:W-:Y:S01]  /*ba20*/  STG.E.U8 desc[UR36][R2.64], R5 ;  /* 0x0000000502007986 */ /* 0x0001e2000c101124 */
[----:B------:R-:W-:Y:S05]  /*ba30*/  BRA `(.L_x_10226) ;  /* 0x0000000800bc7947 */ /* 0x000fea0003800000 */
.L_x_10235:
[----:B------:R0:W-:Y:S01]  /*ba40*/  STG.E.128 desc[UR36][R2.64], R12 ;  /* 0x0000000c02007986 */ /* 0x0001e2000c101d24 */
[----:B------:R-:W-:Y:S05]  /*ba50*/  BRA `(.L_x_10226) ;  /* 0x0000000800b47947 */ /* 0x000fea0003800000 */
.L_x_10234:
        /* <DEDUP_REMOVED lines=23> */
.L_x_10239:
[----:B------:R-:W-:Y:S05]  /*bbd0*/  BSYNC.RECONVERGENT B0 ;  /* 0x0000000000007941 */ /* 0x000fea0003800200 */
.L_x_10238:
[----:B------:R-:W-:-:S05]  /*bbe0*/  LOP3.LUT R5, R0, 0x80, R5, 0xf8, !PT ;  /* 0x0000008000057812 */ /* 0x000fca00078ef805 */
[----:B------:R0:W-:Y:S01]  /*bbf0*/  STG.E.U8 desc[UR36][R2.64], R5 ;  /* 0x0000000502007986 */ /* 0x0001e2000c101124 */
[----:B------:R-:W-:Y:S05]  /*bc00*/  BRA `(.L_x_10226) ;  /* 0x0000000800487947 */ /* 0x000fea0003800000 */
.L_x_10237:
        /* <DEDUP_REMOVED lines=19> */
.L_x_10241:
[----:B------:R-:W-:Y:S05]  /*bd40*/  BSYNC.RECONVERGENT B0 ;  /* 0x0000000000007941 */ /* 0x000fea0003800200 */
.L_x_10240:
[----:B------:R-:W-:-:S05]  /*bd50*/  LOP3.LUT R5, R0, 0x80, R5, 0xf8, !PT ;  /* 0x0000008000057812 */ /* 0x000fca00078ef805 */
[----:B------:R0:W-:Y:S01]  /*bd60*/  STG.E.U8 desc[UR36][R2.64], R5 ;  /* 0x0000000502007986 */ /* 0x0001e2000c101124 */
[----:B------:R-:W-:Y:S05]  /*bd70*/  BRA `(.L_x_10226) ;  /* 0x0000000400ec7947 */ /* 0x000fea0003800000 */
.L_x_10236:
        /* <DEDUP_REMOVED lines=8> */
.L_x_10233:
        /* <DEDUP_REMOVED lines=11> */
.L_x_10244:
        /* <DEDUP_REMOVED lines=17> */
.L_x_10247:
[----:B------:R-:W-:-:S04]  /*bfc0*/  SHF.R.U32.HI R0, RZ, 0x14, R5 ;  /* 0x00000014ff007819 */ /* 0x000fc80000011605 */
[----:B------:R-:W-:-:S04]  /*bfd0*/  LOP3.LUT R0, R0, 0x1, RZ, 0xc0, !PT ;  /* 0x0000000100007812 */ /* 0x000fc800078ec0ff */
[----:B------:R-:W-:-:S04]  /*bfe0*/  IADD3 R0, PT, PT, R5, 0x487ffff, R0 ;  /* 0x0487ffff05007810 */ /* 0x000fc80007ffe000 */
[----:B------:R-:W-:-:S04]  /*bff0*/  SHF.R.U32.HI R0, RZ, 0x14, R0 ;  /* 0x00000014ff007819 */ /* 0x000fc80000011600 */
[----:B------:R-:W-:-:S07]  /*c000*/  LOP3.LUT R4, R0, 0xff, RZ, 0xc0, !PT ;  /* 0x000000ff00047812 */ /* 0x000fce00078ec0ff */
.L_x_10248:
[----:B------:R-:W-:-:S04]  /*c010*/  SHF.R.U32.HI R5, RZ, 0x18, R5 ;  /* 0x00000018ff057819 */ /* 0x000fc80000011605 */
[----:B------:R-:W-:-:S04]  /*c020*/  LOP3.LUT R4, R4, 0x80, R5, 0xf8, !PT ;  /* 0x0000008004047812 */ /* 0x000fc800078ef805 */
[----:B------:R-:W-:-:S07]  /*c030*/  PRMT R0, R4, 0x7610, R0 ;  /* 0x0000761004007816 */ /* 0x000fce0000000000 */
.L_x_10246:
[----:B------:R-:W-:Y:S05]  /*c040*/  BSYNC.RECONVERGENT B0 ;  /* 0x0000000000007941 */ /* 0x000fea0003800200 */
.L_x_10245:
[----:B------:R4:W-:Y:S01]  /*c050*/  STG.E.U8 desc[UR36][R2.64], R0 ;  /* 0x0000000002007986 */ /* 0x0009e2000c101124 */
[----:B------:R-:W-:Y:S05]  /*c060*/  BRA `(.L_x_10226) ;  /* 0x0000000400307947 */ /* 0x000fea0003800000 */
.L_x_10243:
        /* <DEDUP_REMOVED lines=17> */
.L_x_10251:
[----:B------:R-:W-:-:S04]  /*c180*/  SHF.R.U32.HI R0, RZ, 0x15, R5 ;  /* 0x00000015ff007819 */ /* 0x000fc80000011605 */
[----:B------:R-:W-:-:S04]  /*c190*/  LOP3.LUT R0, R0, 0x1, RZ, 0xc0, !PT ;  /* 0x0000000100007812 */ /* 0x000fc800078ec0ff */
[----:B------:R-:W-:-:S04]  /*c1a0*/  IADD3 R0, PT, PT, R5, 0x88fffff, R0 ;  /* 0x088fffff05007810 */ /* 0x000fc80007ffe000 */
[----:B------:R-:W-:-:S04]  /*c1b0*/  SHF.R.U32.HI R0, RZ, 0x15, R0 ;  /* 0x00000015ff007819 */ /* 0x000fc80000011600 */
[----:B------:R-:W-:-:S07]  /*c1c0*/  LOP3.LUT R4, R0, 0xff, RZ, 0xc0, !PT ;  /* 0x000000ff00047812 */ /* 0x000fce00078ec0ff */
.L_x_10252:
[----:B------:R-:W-:-:S04]  /*c1d0*/  SHF.R.U32.HI R5, RZ, 0x18, R5 ;  /* 0x00000018ff057819 */ /* 0x000fc80000011605 */
[----:B------:R-:W-:-:S04]  /*c1e0*/  LOP3.LUT R4, R4, 0x80, R5, 0xf8, !PT ;  /* 0x0000008004047812 */ /* 0x000fc800078ef805 */
[----:B------:R-:W-:-:S07]  /*c1f0*/  PRMT R0, R4, 0x7610, R0 ;  /* 0x0000761004007816 */ /* 0x000fce0000000000 */
.L_x_10250:
[----:B------:R-:W-:Y:S05]  /*c200*/  BSYNC.RECONVERGENT B0 ;  /* 0x0000000000007941 */ /* 0x000fea0003800200 */
.L_x_10249:
[----:B------:R3:W-:Y:S01]  /*c210*/  STG.E.U8 desc[UR36][R2.64], R0 ;  /* 0x0000000002007986 */ /* 0x0007e2000c101124 */
[----:B------:R-:W-:Y:S05]  /*c220*/  BRA `(.L_x_10226) ;  /* 0x0000000000c07947 */ /* 0x000fea0003800000 */
.L_x_10242:
[----:B------:R-:W-:-:S09]  /*c230*/  UISETP.NE.AND UP0, UPT, UR4, 0x1c, UPT ;  /* 0x0000001c0400788c */ /* 0x000fd2000bf05270 */
[----:B------:R-:W-:Y:S05]  /*c240*/  BRA.U !UP0, `(.L_x_10253) ;  /* 0x0000000108b07547 */ /* 0x000fea000b800000 */
[----:B------:R-:W-:-:S09]  /*c250*/  UISETP.NE.AND UP0, UPT, UR4, 0x1d, UPT ;  /* 0x0000001d0400788c */ /* 0x000fd2000bf05270 */
[----:B------:R-:W-:Y:S05]  /*c260*/  BRA.U !UP0, `(.L_x_10254) ;  /* 0x00000001089c7547 */ /* 0x000fea000b800000 */
[----:B------:R-:W-:-:S09]  /*c270*/  UISETP.NE.AND UP0, UPT, UR4, 0x2c, UPT ;  /* 0x0000002c0400788c */ /* 0x000fd2000bf05270 */
[----:B------:R-:W-:Y:S05]  /*c280*/  BRA.U !UP0, `(.L_x_10255) ;  /* 0x0000000108447547 */ /* 0x000fea000b800000 */
.L_x_10225:
        /* <DEDUP_REMOVED lines=12> */
[----:B----4-:R-:W-:Y:S02]  /*c350*/  IMAD.U32 R10, RZ, RZ, UR4 ;  /* 0x00000004ff0a7e24 */ /* 0x010fe4000f8e00ff */
[----:B-1----:R-:W-:-:S07]  /*c360*/  IMAD.U32 R11, RZ, RZ, UR5 ;  /* 0x00000005ff0b7e24 */ /* 0x002fce000f8e00ff */
[----:B------:R-:W-:-:S07]  /*c370*/  LEPC R20, `(.L_x_10256) ;  /* 0x000000001014794e */ /* 0x000fce0000000000 */
[----:B--2---:R-:W-:Y:S05]  /*c380*/  CALL.ABS.NOINC R2 ;  /* 0x0000000002007343 */ /* 0x004fea0003c00000 */
.L_x_10256:
[----:B------:R-:W-:Y:S05]  /*c390*/  BRA `(.L_x_10226) ;  /* 0x0000000000647947 */ /* 0x000fea0003800000 */
.L_x_10255:
        /* <DEDUP_REMOVED lines=20> */
.L_x_10254:
[----:B------:R-:W0:Y:S02]  /*c4e0*/  F2I.U64.F64.TRUNC R12, R12 ;  /* 0x0000000c000c7311 */ /* 0x000e24000030d800 */
[----:B0-----:R1:W-:Y:S01]  /*c4f0*/  STG.E.64 desc[UR36][R2.64], R12 ;  /* 0x0000000c02007986 */ /* 0x0013e2000c101b24 */
[----:B------:R-:W-:Y:S05]  /*c500*/  BRA `(.L_x_10226) ;  /* 0x0000000000087947 */ /* 0x000fea0003800000 */
.L_x_10253:
[----:B------:R-:W0:Y:S02]  /*c510*/  F2I.U32.F64.TRUNC R13, R12 ;  /* 0x0000000c000d7311 */ /* 0x000e24000030d000 */
[----:B0-----:R0:W-:Y:S02]  /*c520*/  STG.E desc[UR36][R2.64], R13 ;  /* 0x0000000d02007986 */ /* 0x0011e4000c101924 */
.L_x_10226:
[----:B------:R-:W-:-:S07]  /*c530*/  VIADD R16, R16, 0x80 ;  /* 0x0000008010107836 */ /* 0x000fce0000000000 */
.L_x_10088:
[----:B------:R-:W-:Y:S05]  /*c540*/  BSYNC.RECONVERGENT B6 ;  /* 0x0000000000067941 */ /* 0x000fea0003800200 */
.L_x_10087:
[----:B------:R-:W5:Y:S01]  /*c550*/  LDCU UR4, c[0x0][0x380] ;  /* 0x00007000ff0477ac */ /* 0x000f620008000800 */
[----:B------:R-:W-:Y:S01]  /*c560*/  BSSY.RECONVERGENT B6, `(.L_x_10257) ;  /* 0x0000c56000067945 */ /* 0x000fe20003800200 */
[----:B-----5:R-:W-:-:S13]  /*c570*/  ISETP.GE.AND P0, PT, R16, UR4, PT ;  /* 0x0000000410007c0c */ /* 0x020fda000bf06270 */
[----:B------:R-:W-:Y:S05]  /*c580*/  @P0 BRA `(.L_x_10258) ;  /* 0x000000c4004c0947 */ /* 0x000fea0003800000 */
[----:B------:R-:W5:Y:S01]  /*c590*/  LDCU UR4, c[0x0][0x388] ;  /* 0x00007100ff0477ac */ /* 0x000f620008000800 */
[----:B0--34-:R-:W-:Y:S02]  /*c5a0*/  HFMA2 R0, -RZ, RZ, 0, 0 ;  /* 0x00000000ff007431 */ /* 0x019fe400000001ff */
[----:B------:R-:W-:Y:S01]  /*c5b0*/  IMAD.MOV.U32 R17, RZ, RZ, RZ ;  /* 0x000000ffff117224 */ /* 0x000fe200078e00ff */
[----:B-----5:R-:W-:-:S09]  /*c5c0*/  UISETP.NE.AND UP0, UPT, UR4, URZ, UPT ;  /* 0x000000ff0400728c */ /* 0x020fd2000bf05270 */
[----:B------:R-:W-:Y:S05]  /*c5d0*/  BRA.U !UP0, `(.L_x_10259) ;  /* 0x0000001108ac7547 */ /* 0x000fea000b800000 */
[----:B------:R-:W0:Y:S01]  /*c5e0*/  LDCU.64 UR4, c[0x0][0x390] ;  /* 0x00007200ff0477ac */ /* 0x000e220008000a00 */
[----:B-12---:R-:W-:Y:S02]  /*c5f0*/  IMAD.MOV.U32 R2, RZ, RZ, RZ ;  /* 0x000000ffff027224 */ /* 0x006fe400078e00ff */
[----:B------:R-:W-:Y:S01]  /*c600*/  IMAD.MOV.U32 R3, RZ, RZ, R16 ;  /* 0x000000ffff037224 */ /* 0x000fe200078e0010 */
[----:B------:R-:W1:Y:S01]  /*c610*/  LDCU UR6, c[0x0][0x38c] ;  /* 0x00007180ff0677ac */ /* 0x000e620008000800 */
[----:B------:R-:W2:Y:S01]  /*c620*/  LDCU.64 UR8, c[0x0][0x4b8] ;  /* 0x00009700ff0877ac */ /* 0x000ea20008000a00 */
[----:B------:R-:W-:Y:S01]  /*c630*/  UISETP.NE.AND UP0, UPT, UR40, URZ, UPT ;  /* 0x000000ff2800728c */ /* 0x000fe2000bf05270 */
        /* <DEDUP_REMOVED lines=293> */
.L_x_10259:
[----:B------:R-:W1:Y:S01]  /*d890*/  LDCU.64 UR6, c[0x0][0x588] ;  /* 0x0000b100ff0677ac */ /* 0x000e620008000a00 */
[----:B------:R-:W-:Y:S01]  /*d8a0*/  BSSY.RECONVERGENT B7, `(.L_x_10260) ;  /* 0x0000104000077945 */ /* 0x000fe20003800200 */
[----:B------:R-:W-:-:S04]  /*d8b0*/  UPRMT UR4, UR41, 0x9910, URZ ;  /* 0x0000991029047896 */ /* 0x000fc800080000ff */
[----:B------:R-:W-:Y:S01]  /*d8c0*/  UISETP.GT.AND UP0, UPT, UR4, 0x9, UPT ;  /* 0x000000090400788c */ /* 0x000fe2000bf04270 */
[----:B-12---:R-:W-:-:S05]  /*d8d0*/  IADD3 R2, P0, PT, R0, UR6, RZ ;  /* 0x0000000600027c10 */ /* 0x006fca000ff1e0ff */
        /* <DEDUP_REMOVED lines=14> */
.L_x_10264:
[----:B------:R-:W2:Y:S01]  /*d9c0*/  LDG.E.U8 R2, desc[UR36][R2.64] ;  /* 0x0000002402027981 */ /* 0x000ea2000c1e1100 */
[----:B------:R-:W-:Y:S01]  /*d9d0*/  CS2R R10, SRZ ;  /* 0x00000000000a7805 */ /* 0x000fe2000001ff00 */
[----:B--2---:R0:W1:Y:S01]  /*d9e0*/  I2F.F64.U16 R8, R2 ;  /* 0x0000000200087312 */ /* 0x0040620000101800 */
[----:B------:R-:W-:Y:S05]  /*d9f0*/  BRA `(.L_x_10266) ;  /* 0x0000000c00b87947 */ /* 0x000fea0003800000 */
.L_x_10263:
        /* <DEDUP_REMOVED lines=8> */
[----:B--2---:R-:W2:Y:S01]  /*da80*/  I2F.F64.S64 R8, R8 ;  /* 0x0000000800087312 */ /* 0x004ea20000301c00 */
[----:B------:R-:W-:Y:S05]  /*da90*/  BRA `(.L_x_10266) ;  /* 0x0000000c00907947 */ /* 0x000fea0003800000 */
.L_x_10268:
[----:B------:R-:W2:Y:S01]  /*daa0*/  LDG.E R2, desc[UR36][R2.64] ;  /* 0x0000002402027981 */ /* 0x000ea2000c1e1900 */
[----:B------:R-:W-:Y:S01]  /*dab0*/  CS2R R10, SRZ ;  /* 0x00000000000a7805 */ /* 0x000fe2000001ff00 */
[----:B--2---:R3:W4:Y:S01]  /*dac0*/  I2F.F64 R8, R2 ;  /* 0x0000000200087312 */ /* 0x0047220000201c00 */
[----:B------:R-:W-:Y:S05]  /*dad0*/  BRA `(.L_x_10266) ;  /* 0x0000000c00807947 */ /* 0x000fea0003800000 */
.L_x_10267:
[----:B------:R-:W2:Y:S01]  /*dae0*/  LDG.E.U16 R2, desc[UR36][R2.64] ;  /* 0x0000002402027981 */ /* 0x000ea2000c1e1500 */
[----:B------:R-:W-:Y:S01]  /*daf0*/  CS2R R10, SRZ ;  /* 0x00000000000a7805 */ /* 0x000fe2000001ff00 */
[----:B--2---:R0:W1:Y:S01]  /*db00*/  I2F.F64.S16 R8, R2 ;  /* 0x0000000200087312 */ /* 0x0040620000101c00 */
[----:B------:R-:W-:Y:S05]  /*db10*/  BRA `(.L_x_10266) ;  /* 0x0000000c00707947 */ /* 0x000fea0003800000 */
.L_x_10262:
        /* <DEDUP_REMOVED lines=11> */
.L_x_10270:
[----:B------:R-:W2:Y:S01]  /*dbd0*/  LDG.E.U16 R0, desc[UR36][R2.64] ;  /* 0x0000002402007981 */ /* 0x000ea2000c1e1500 */
[----:B------:R-:W-:Y:S01]  /*dbe0*/  CS2R R10, SRZ ;  /* 0x00000000000a7805 */ /* 0x000fe2000001ff00 */
[----:B--2---:R-:W-:-:S05]  /*dbf0*/  HADD2.F32 R0, -RZ, R0.H0_H0 ;  /* 0x20000000ff007230 */ /* 0x004fca0000004100 */
[----:B------:R-:W-:-:S04]  /*dc00*/  FMUL.FTZ R0, R0, 1 ;  /* 0x3f80000000007820 */ /* 0x000fc80000410000 */
[----:B------:R0:W1:Y:S01]  /*dc10*/  F2F.F64.F32 R8, R0 ;  /* 0x0000000000087310 */ /* 0x0000620000201800 */
[----:B------:R-:W-:Y:S05]  /*dc20*/  BRA `(.L_x_10266) ;  /* 0x0000000c002c7947 */ /* 0x000fea0003800000 */
.L_x_10269:
        /* <DEDUP_REMOVED lines=12> */
.L_x_10272:
        /* <DEDUP_REMOVED lines=8> */
.L_x_10271:
[----:B------:R0:W5:Y:S01]  /*dd70*/  LDG.E.64 R8, desc[UR36][R2.64] ;  /* 0x0000002402087981 */ /* 0x000162000c1e1b00 */
[----:B------:R-:W-:Y:S01]  /*dd80*/  CS2R R10, SRZ ;  /* 0x00000000000a7805 */ /* 0x000fe2000001ff00 */
[----:B------:R-:W-:Y:S06]  /*dd90*/  BRA `(.L_x_10266) ;  /* 0x0000000800d07947 */ /* 0x000fec0003800000 */
.L_x_10261:
        /* <DEDUP_REMOVED lines=9> */
[----:B------:R-:W-:Y:S02]  /*de30*/  CS2R R10, SRZ ;  /* 0x00000000000a7805 */ /* 0x000fe4000001ff00 */
[----:B------:R-:W-:Y:S02]  /*de40*/  MOV R8, RZ ;  /* 0x000000ff00087202 */ /* 0x000fe40000000f00 */
[----:B--2---:R-:W-:-:S04]  /*de50*/  ISETP.NE.AND P0, PT, R2, RZ, PT ;  /* 0x000000ff0200720c */ /* 0x004fc80003f05270 */
[----:B------:R-:W-:Y:S01]  /*de60*/  FSEL R9, RZ, 1.875, !P0 ;  /* 0x3ff00000ff097808 */ /* 0x000fe20004000000 */
[----:B------:R-:W-:Y:S08]  /*de70*/  BRA `(.L_x_10266) ;  /* 0x0000000800987947 */ /* 0x000ff00003800000 */
.L_x_10275:
[----:B------:R0:W5:Y:S01]  /*de80*/  LDG.E.128 R8, desc[UR36][R2.64] ;  /* 0x0000002402087981 */ /* 0x000162000c1e1d00 */
[----:B------:R-:W-:Y:S05]  /*de90*/  BRA `(.L_x_10266) ;  /* 0x0000000800907947 */ /* 0x000fea0003800000 */
.L_x_10274:
        /* <DEDUP_REMOVED lines=28> */
.L_x_10277:
[----:B------:R-:W2:Y:S01]  /*e060*/  LDG.E.U8 R2, desc[UR36][R2.64] ;  /* 0x0000002402027981 */ /* 0x000ea2000c1e1100 */
[----:B------:R-:W-:Y:S01]  /*e070*/  CS2R R10, SRZ ;  /* 0x00000000000a7805 */ /* 0x000fe2000001ff00 */
        /* <DEDUP_REMOVED lines=13> */
.L_x_10276:
[----:B------:R-:W2:Y:S01]  /*e150*/  LDG.E.U16 R0, desc[UR36][R2.64] ;  /* 0x0000002402007981 */ /* 0x000ea2000c1e1500 */
[----:B------:R-:W-:Y:S01]  /*e160*/  CS2R R10, SRZ ;  /* 0x00000000000a7805 */ /* 0x000fe2000001ff00 */
[----:B--2---:R-:W-:-:S04]  /*e170*/  IMAD.U32 R0, R0, 0x10000, RZ ;  /* 0x0001000000007824 */ /* 0x004fc800078e00ff */
[----:B------:R-:W-:-:S04]  /*e180*/  FMUL.FTZ R0, R0, 1 ;  /* 0x3f80000000007820 */ /* 0x000fc80000410000 */
[----:B------:R0:W1:Y:S01]  /*e190*/  F2F.F64.F32 R8, R0 ;  /* 0x0000000000087310 */ /* 0x0000620000201800 */
[----:B------:R-:W-:Y:S05]  /*e1a0*/  BRA `(.L_x_10266) ;  /* 0x0000000400cc7947 */ /* 0x000fea0003800000 */
.L_x_10273:
        /* <DEDUP_REMOVED lines=12> */
.L_x_10280:
[----:B------:R-:W2:Y:S01]  /*e270*/  LDG.E.U8 R3, desc[UR36][R2.64] ;  /* 0x0000002402037981 */ /* 0x000ea2000c1e1100 */
[----:B------:R-:W-:Y:S02]  /*e280*/  CS2R R10, SRZ ;  /* 0x00000000000a7805 */ /* 0x000fe4000001ff00 */
        /* <DEDUP_REMOVED lines=20> */
.L_x_10282:
[----:B------:R-:W-:Y:S05]  /*e3d0*/  BSYNC.RECONVERGENT B0 ;  /* 0x0000000000007941 */ /* 0x000fea0003800200 */
.L_x_10281:
[----:B------:R-:W-:Y:S01]  /*e3e0*/  IMAD.SHL.U32 R0, R0, 0x100000, RZ ;  /* 0x0010000000007824 */ /* 0x000fe200078e00ff */
[----:B------:R-:W-:-:S04]  /*e3f0*/  LEA R2, R2, 0x3b800000, 0x17 ;  /* 0x3b80000002027811 */ /* 0x000fc800078eb8ff */
[----:B------:R-:W-:-:S05]  /*e400*/  LOP3.LUT R0, R2, R0, R7, 0xfe, !PT ;  /* 0x0000000002007212 */ /* 0x000fca00078efe07 */
[----:B------:R-:W-:-:S04]  /*e410*/  FMUL.FTZ R0, R0, 1 ;  /* 0x3f80000000007820 */ /* 0x000fc80000410000 */
[----:B------:R0:W1:Y:S01]  /*e420*/  F2F.F64.F32 R8, R0 ;  /* 0x0000000000087310 */ /* 0x0000620000201800 */
[----:B------:R-:W-:Y:S05]  /*e430*/  BRA `(.L_x_10266) ;  /* 0x0000000400287947 */ /* 0x000fea0003800000 */
.L_x_10279:
        /* <DEDUP_REMOVED lines=22> */
.L_x_10284:
[----:B------:R-:W-:Y:S05]  /*e5a0*/  BSYNC.RECONVERGENT B0 ;  /* 0x0000000000007941 */ /* 0x000fea0003800200 */
.L_x_10283:
[----:B------:R-:W-:Y:S01]  /*e5b0*/  IMAD.SHL.U32 R0, R0, 0x200000, RZ ;  /* 0x0020000000007824 */ /* 0x000fe200078e00ff */
[----:B------:R-:W-:-:S04]  /*e5c0*/  LEA R2, R2, 0x37800000, 0x17 ;  /* 0x3780000002027811 */ /* 0x000fc800078eb8ff */
[----:B------:R-:W-:-:S05]  /*e5d0*/  LOP3.LUT R0, R2, R0, R7, 0xfe, !PT ;  /* 0x0000000002007212 */ /* 0x000fca00078efe07 */
[----:B------:R-:W-:-:S04]  /*e5e0*/  FMUL.FTZ R0, R0, 1 ;  /* 0x3f80000000007820 */ /* 0x000fc80000410000 */
[----:B------:R0:W1:Y:S01]  /*e5f0*/  F2F.F64.F32 R8, R0 ;  /* 0x0000000000087310 */ /* 0x0000620000201800 */
[----:B------:R-:W-:Y:S05]  /*e600*/  BRA `(.L_x_10266) ;  /* 0x0000000000b47947 */ /* 0x000fea0003800000 */
.L_x_10278:
        /* <DEDUP_REMOVED lines=17> */
[----:B------:R0:W1:Y:S01]  /*e720*/  @P0 F2F.F64.F32 R8, R0 ;  /* 0x0000000000080310 */ /* 0x0000620000201800 */
[----:B------:R-:W-:Y:S05]  /*e730*/  BRA `(.L_x_10266) ;  /* 0x0000000000687947 */ /* 0x000fea0003800000 */
.L_x_10265:
        /* <DEDUP_REMOVED lines=11> */
[----:B------:R-:W-:Y:S01]  /*e7f0*/  IMAD.U32 R7, RZ, RZ, UR7 ;  /* 0x00000007ff077e24 */ /* 0x000fe2000f8e00ff */
[----:B----4-:R-:W-:Y:S01]  /*e800*/  MOV R10, UR8 ;  /* 0x00000008000a7c02 */ /* 0x010fe20008000f00 */
[----:B-1----:R-:W-:-:S07]  /*e810*/  IMAD.U32 R11, RZ, RZ, UR9 ;  /* 0x00000009ff0b7e24 */ /* 0x002fce000f8e00ff */
[----:B------:R-:W-:-:S07]  /*e820*/  LEPC R20, `(.L_x_10287) ;  /* 0x000000001014794e */ /* 0x000fce0000000000 */
[----:B--2---:R-:W-:Y:S05]  /*e830*/  CALL.ABS.NOINC R2 ;  /* 0x0000000002007343 */ /* 0x004fea0003c00000 */
.L_x_10287:
[----:B------:R-:W-:Y:S02]  /*e840*/  CS2R R10, SRZ ;  /* 0x00000000000a7805 */ /* 0x000fe4000001ff00 */
[----:B------:R-:W-:Y:S01]  /*e850*/  CS2R R8, SRZ ;  /* 0x0000000000087805 */ /* 0x000fe2000001ff00 */
[----:B------:R-:W-:Y:S06]  /*e860*/  BRA `(.L_x_10266) ;  /* 0x00000000001c7947 */ /* 0x000fec0003800000 */
.L_x_10286:
[----:B------:R-:W2:Y:S01]  /*e870*/  LDG.E.64 R8, desc[UR36][R2.64] ;  /* 0x0000002402087981 */ /* 0x000ea2000c1e1b00 */
[----:B------:R-:W-:Y:S01]  /*e880*/  CS2R R10, SRZ ;  /* 0x00000000000a7805 */ /* 0x000fe2000001ff00 */
[----:B--2---:R-:W0:Y:S01]  /*e890*/  I2F.F64.U64 R8, R8 ;  /* 0x0000000800087312 */ /* 0x004e220000301800 */
[----:B------:R-:W-:Y:S05]  /*e8a0*/  BRA `(.L_x_10266) ;  /* 0x00000000000c7947 */ /* 0x000fea0003800000 */
.L_x_10285:
[----:B------:R-:W2:Y:S01]  /*e8b0*/  LDG.E R2, desc[UR36][R2.64] ;  /* 0x0000002402027981 */ /* 0x000ea2000c1e1900 */
[----:B------:R-:W-:Y:S01]  /*e8c0*/  CS2R R10, SRZ ;  /* 0x00000000000a7805 */ /* 0x000fe2000001ff00 */
[----:B--2---:R0:W1:Y:S06]  /*e8d0*/  I2F.F64.U32 R8, R2 ;  /* 0x0000000200087312 */ /* 0x00406c0000201800 */
.L_x_10266:
[----:B------:R-:W-:Y:S05]  /*e8e0*/  BSYNC.RECONVERGENT B7 ;  /* 0x0000000000077941 */ /* 0x000fea0003800200 */
.L_x_10260:
[----:B------:R-:W-:Y:S02]  /*e8f0*/  HFMA2 R13, -RZ, RZ, 1.1416015625, -0.024017333984375 ;  /* 0x3c91a626ff0d7431 */ /* 0x000fe400000001ff */
[----:B------:R-:W-:Y:S01]  /*e900*/  IMAD.MOV.U32 R12, RZ, RZ, 0x33145c07 ;  /* 0x33145c07ff0c7424 */ /* 0x000fe200078e00ff */
[----:B-12--5:R-:W-:Y:S01]  /*e910*/  DSETP.NAN.AND P0, PT, R10, R10, PT ;  /* 0x0000000a0a00722a */ /* 0x026fe20003f08000 */
[----:B------:R-:W-:Y:S01]  /*e920*/  BSSY.RECONVERGENT B1, `(.L_x_10288) ;  /* 0x00008f4000017945 */ /* 0x000fe20003800200 */
[--C-:B0---4-:R-:W-:Y:S01]  /*e930*/  DSETP.NUM.AND P1, PT, R8, R8.reuse, PT ;  /* 0x000000080800722a */ /* 0x111fe20003f27000 */
[----:B------:R-:W-:Y:S01]  /*e940*/  IMAD.MOV.U32 R6, RZ, RZ, 0x33145c07 ;  /* 0x33145c07ff067424 */ /* 0x000fe200078e00ff */
[----:B------:R-:W-:Y:S01]  /*e950*/  DADD R4, -RZ, |R8| ;  /* 0x00000000ff047229 */ /* 0x000fe20000000508 */
[----:B------:R0:W-:Y:S01]  /*e960*/  STL.64 [R1+0x8], R12 ;  /* 0x0000080c01007387 */ /* 0x0001e20000100a00 */
[----:B---3--:R-:W-:Y:S01]  /*e970*/  DADD R2, -RZ, |R10| ;  /* 0x00000000ff027229 */ /* 0x008fe2000000050a */
[----:B------:R-:W-:-:S09]  /*e980*/  IMAD.MOV.U32 R7, RZ, RZ, 0x3c91a626 ;  /* 0x3c91a626ff077424 */ /* 0x000fd200078e00ff */
[----:B------:R-:W-:Y:S05]  /*e990*/  @!P0 BRA P1, `(.L_x_10289) ;  /* 0x0000000000508947 */ /* 0x000fea0000800000 */
[----:B------:R-:W-:-:S14]  /*e9a0*/  DSETP.NEU.AND P0, PT, R4, +INF , PT ;  /* 0x7ff000000400742a */ /* 0x000fdc0003f0d000 */
[----:B------:R-:W-:Y:S01]  /*e9b0*/  @!P0 DADD R4, R10, R10 ;  /* 0x000000000a048229 */ /* 0x000fe2000000000a */
[----:B0-----:R-:W-:Y:S02]  /*e9c0*/  @!P0 IMAD.MOV.U32 R12, RZ, RZ, 0x0 ;  /* 0x00000000ff0c8424 */ /* 0x001fe400078e00ff */
[----:B------:R-:W-:Y:S01]  /*e9d0*/  @!P0 IMAD.MOV.U32 R13, RZ, RZ, -0x100000 ;  /* 0xfff00000ff0d8424 */ /* 0x000fe200078e00ff */
[----:B------:R-:W-:Y:S07]  /*e9e0*/  @!P0 BRA `(.L_x_10290) ;  /* 0x0000008c009c8947 */ /* 0x000fee0003800000 */
[----:B------:R-:W-:-:S14]  /*e9f0*/  DSETP.NEU.AND P0, PT, R2, +INF , PT ;  /* 0x7ff000000200742a */ /* 0x000fdc0003f0d000 */
[----:B------:R-:W-:Y:S02]  /*ea00*/  @!P0 DADD R4, R8, R8 ;  /* 0x0000000008048229 */ /* 0x000fe40000000008 */
[----:B------:R-:W-:Y:S01]  /*ea10*/  @!P0 DADD R12, -RZ, -R10 ;  /* 0x00000000ff0c8229 */ /* 0x000fe2000000090a */
[----:B------:R-:W-:Y:S10]  /*ea20*/  @!P0 BRA `(.L_x_10290) ;  /* 0x0000008c008c8947 */ /* 0x000ff40003800000 */
[----:B------:R-:W-:-:S14]  /*ea30*/  DSETP.NEU.AND P0, PT, R8, RZ, PT ;  /* 0x000000ff0800722a */ /* 0x000fdc0003f0d000 */
[----:B------:R-:W-:Y:S01]  /*ea40*/  @P0 DADD R8, RZ, R8 ;  /* 0x00000000ff080229 */ /* 0x000fe20000000008 */
[----:B------:R-:W-:Y:S01]  /*ea50*/  @!P0 IMAD.MOV.U32 R2, RZ, RZ, 0x54442d18 ;  /* 0x54442d18ff028424 */ /* 0x000fe200078e00ff */
[----:B------:R-:W-:Y:S01]  /*ea60*/  @P0 DADD R12, RZ, R10 ;  /* 0x00000000ff0c0229 */ /* 0x000fe2000000000a */
[----:B------:R-:W-:-:S07]  /*ea70*/  @!P0 MOV R3, 0x3ff921fb ;  /* 0x3ff921fb00038802 */ /* 0x000fce0000000f00 */
[----:B------:R-:W-:-:S10]  /*ea80*/  @P0 DADD R12, R8, R12 ;  /* 0x00000000080c0229 */ /* 0x000fd4000000000c */
[----:B------:R-:W-:Y:S02]  /*ea90*/  @P0 IMAD.MOV.U32 R4, RZ, RZ, R12 ;  /* 0x000000ffff040224 */ /* 0x000fe400078e000c */
[----:B------:R-:W-:Y:S01]  /*eaa0*/  @P0 IMAD.MOV.U32 R5, RZ, RZ, R13 ;  /* 0x000000ffff050224 */ /* 0x000fe200078e000d */
[----:B------:R-:W-:Y:S02]  /*eab0*/  @!P0 DADD R4, R2, R6 ;  /* 0x0000000002048229 */ /* 0x000fe40000000006 */
[----:B------:R-:W-:Y:S01]  /*eac0*/  @!P0 DADD R12, R10, R10 ;  /* 0x000000000a0c8229 */ /* 0x000fe2000000000a */
[----:B------:R-:W-:Y:S10]  /*ead0*/  BRA `(.L_x_10290) ;  /* 0x0000008c00607947 */ /* 0x000ff40003800000 */
.L_x_10289:
[----:B------:R-:W-:Y:S01]  /*eae0*/  DSETP.MAX.AND P0, P1, R4, R2, PT ;  /* 0x000000020400722a */ /* 0x000fe2000390f000 */
[----:B------:R-:W-:Y:S01]  /*eaf0*/  IMAD.MOV.U32 R0, RZ, RZ, R5 ;  /* 0x000000ffff007224 */ /* 0x000fe200078e0005 */
[----:B------:R-:W-:Y:S01]  /*eb00*/  MOV R7, R2 ;  /* 0x0000000200077202 */ /* 0x000fe20000000f00 */
[----:B0-----:R-:W-:-:S05]  /*eb10*/  IMAD.MOV.U32 R13, RZ, RZ, R3 ;  /* 0x000000ffff0d7224 */ /* 0x001fca00078e0003 */
[----:B------:R-:W-:Y:S01]  /*eb20*/  FSEL R15, R0, R13, P0 ;  /* 0x0000000d000f7208 */ /* 0x000fe20000000000 */
[----:B------:R-:W-:-:S05]  /*eb30*/  IMAD.MOV.U32 R0, RZ, RZ, R4 ;  /* 0x000000ffff007224 */ /* 0x000fca00078e0004 */
[----:B------:R-:W-:Y:S02]  /*eb40*/  @P1 LOP3.LUT R15, R13, 0x80000, RZ, 0xfc, !PT ;  /* 0x000800000d0f1812 */ /* 0x000fe400078efcff */
[----:B------:R-:W-:-:S03]  /*eb50*/  SEL R6, R0, R7, P0 ;  /* 0x0000000700067207 */ /* 0x000fc60000000000 */
[----:B------:R-:W-:-:S06]  /*eb60*/  IMAD.MOV.U32 R7, RZ, RZ, R15 ;  /* 0x000000ffff077224 */ /* 0x000fcc00078e000f */
[----:B------:R-:W-:-:S14]  /*eb70*/  DSETP.GT.AND P0, PT, R6, 4.50359962737049600000e+15, PT ;  /* 0x433000000600742a */ /* 0x000fdc0003f04000 */
[----:B------:R-:W-:Y:S05]  /*eb80*/  @P0 BRA `(.L_x_10291) ;  /* 0x0000005c00540947 */ /* 0x000fea0003800000 */
[----:B------:R-:W-:Y:S02]  /*eb90*/  DSETP.NEU.AND P0, PT, R10, RZ, PT ;  /* 0x000000ff0a00722a */ /* 0x000fe40003f0d000 */
[----:B------:R-:W-:-:S14]  /*eba0*/  DSETP.EQ.AND P1, PT, R8, 1, PT ;  /* 0x3ff000000800742a */ /* 0x000fdc0003f22000 */
[----:B------:R-:W-:Y:S05]  /*ebb0*/  @!P0 BRA P1, `(.L_x_10292) ;  /* 0x0000005c003c8947 */ /* 0x000fea0000800000 */
[----:B------:R-:W-:Y:S01]  /*ebc0*/  IMAD.MOV.U32 R7, RZ, RZ, 0xd800000 ;  /* 0x0d800000ff077424 */ /* 0x000fe200078e00ff */
[----:B------:R-:W-:Y:S01]  /*ebd0*/  UMOV UR4, 0x1409212f ;  /* 0x1409212f00047882 */ /* 0x000fe20000000000 */
[----:B------:R-:W-:Y:S01]  /*ebe0*/  IMAD.MOV.U32 R6, RZ, RZ, 0xd800000 ;  /* 0x0d800000ff067424 */ /* 0x000fe200078e00ff */
[----:B------:R-:W-:Y:S01]  /*ebf0*/  UMOV UR5, 0x3e43988e ;  /* 0x3e43988e00057882 */ /* 0x000fe20000000000 */
[----:B------:R-:W-:Y:S01]  /*ec00*/  FADD.FTZ R7, R7, 1 ;  /* 0x3f80000007077421 */ /* 0x000fe20000010000 */
[----:B------:R-:W-:Y:S02]  /*ec10*/  DSETP.GEU.AND P0, PT, R2, UR4, PT ;  /* 0x0000000402007e2a */ /* 0x000fe4000bf0e000 */
[----:B------:R-:W-:Y:S02]  /*ec20*/  DSETP.LT.AND P1, PT, R4, UR4, PT ;  /* 0x0000000404007e2a */ /* 0x000fe4000bf21000 */
[----:B------:R0:W-:-:S12]  /*ec30*/  STL.64 [R1], R6 ;  /* 0x0000000601007387 */ /* 0x0001d80000100a00 */
[----:B0-----:R-:W-:Y:S05]  /*ec40*/  @!P0 BRA P1, `(.L_x_10293) ;  /* 0x0000005800fc8947 */ /* 0x001fea0000800000 */
        /* <DEDUP_REMOVED lines=94> */
[----:B------:R-:W-:Y:S05]  /*f230*/  @!P0 BRA `(.L_x_10295) ;  /* 0x0000000400ac8947 */ /* 0x000fea0003800000 */
        /* <DEDUP_REMOVED lines=23> */
.L_x_10297:
[----:B------:R-:W-:Y:S05]  /*f3b0*/  BSYNC.RECONVERGENT B3 ;  /* 0x0000000000037941 */ /* 0x000fea0003800200 */
.L_x_10296:
[----:B------:R-:W-:Y:S01]  /*f3c0*/  DADD R12, R6, R12 ;  /* 0x00000000060c7229 */ /* 0x000fe2000000000c */
[----:B------:R-:W-:-:S09]  /*f3d0*/  MOV R35, 0xfffffc01 ;  /* 0xfffffc0100237802 */ /* 0x000fd20000000f00 */
[----:B------:R-:W-:Y:S01]  /*f3e0*/  ISETP.GT.AND P0, PT, R13, 0xfffff, PT ;  /* 0x000fffff0d00780c */ /* 0x000fe20003f04270 */
[----:B------:R-:W-:Y:S01]  /*f3f0*/  IMAD.MOV.U32 R14, RZ, RZ, R12 ;  /* 0x000000ffff0e7224 */ /* 0x000fe200078e000c */
[----:B------:R-:W-:Y:S01]  /*f400*/  MOV R15, R13 ;  /* 0x0000000d000f7202 */ /* 0x000fe20000000f00 */
[----:B------:R-:W-:-:S10]  /*f410*/  IMAD.MOV.U32 R0, RZ, RZ, R13 ;  /* 0x000000ffff007224 */ /* 0x000fd400078e000d */
[----:B------:R-:W-:Y:S01]  /*f420*/  @!P0 DMUL R14, R14, 1.80143985094819840000e+16 ;  /* 0x435000000e0e8828 */ /* 0x000fe20000000000 */
[----:B------:R-:W-:-:S09]  /*f430*/  @!P0 IMAD.MOV.U32 R35, RZ, RZ, -0x435 ;  /* 0xfffffbcbff238424 */ /* 0x000fd200078e00ff */
[----:B------:R-:W-:Y:S02]  /*f440*/  @!P0 IMAD.MOV.U32 R0, RZ, RZ, R15 ;  /* 0x000000ffff008224 */ /* 0x000fe400078e000f */
[----:B------:R-:W-:Y:S02]  /*f450*/  @!P0 IMAD.MOV.U32 R12, RZ, RZ, R14 ;  /* 0x000000ffff0c8224 */ /* 0x000fe400078e000e */
[----:B------:R-:W-:-:S05]  /*f460*/  VIADD R13, R0, 0xffffffff ;  /* 0xffffffff000d7836 */ /* 0x000fca0000000000 */
        /* <DEDUP_REMOVED lines=10> */
[----:B------:R-:W-:Y:S01]  /*f510*/  MOV R24, 0x8b7a8b04 ;  /* 0x8b7a8b0400187802 */ /* 0x000fe20000000f00 */
[----:B------:R-:W-:Y:S01]  /*f520*/  IMAD.MOV.U32 R25, RZ, RZ, 0x3ed0ee25 ;  /* 0x3ed0ee25ff197424 */ /* 0x000fe200078e00ff */
        /* <DEDUP_REMOVED lines=60> */
.L_x_10295:
[----:B------:R-:W-:Y:S02]  /*f8f0*/  DSETP.GEU.AND P0, PT, R2, 3.8518598887744717061e-34, PT ;  /* 0x390000000200742a */ /* 0x000fe40003f0e000 */
[----:B------:R-:W-:-:S14]  /*f900*/  DSETP.EQ.AND P1, PT, R4, 1, PT ;  /* 0x3ff000000400742a */ /* 0x000fdc0003f22000 */
[----:B------:R-:W-:Y:S05]  /*f910*/  @!P0 BRA P1, `(.L_x_10299) ;  /* 0x0000001c00148947 */ /* 0x000fea0000800000 */
        /* <DEDUP_REMOVED lines=9> */
[----:B------:R-:W-:Y:S01]  /*f9b0*/  MOV R12, 0x1 ;  /* 0x00000001000c7802 */ /* 0x000fe20000000f00 */
        /* <DEDUP_REMOVED lines=19> */
.L_x_10304:
[----:B------:R-:W-:Y:S05]  /*faf0*/  BSYNC.RECONVERGENT B4 ;  /* 0x0000000000047941 */ /* 0x000fea0003800200 */
.L_x_10303:
[----:B------:R-:W-:Y:S02]  /*fb00*/  IMAD.MOV.U32 R40, RZ, RZ, R24 ;  /* 0x000000ffff287224 */ /* 0x000fe400078e0018 */
[----:B------:R-:W-:-:S07]  /*fb10*/  IMAD.MOV.U32 R41, RZ, RZ, R25 ;  /* 0x000000ffff297224 */ /* 0x000fce00078e0019 */
.L_x_10302:
[----:B------:R-:W-:Y:S05]  /*fb20*/  BSYNC.RECONVERGENT B3 ;  /* 0x0000000000037941 */ /* 0x000fea0003800200 */
.L_x_10301:
[----:B------:R-:W-:Y:S01]  /*fb30*/  DADD R12, -R4, 1 ;  /* 0x3ff00000040c7429 */ /* 0x000fe20000000100 */
[----:B------:R-:W-:Y:S07]  /*fb40*/  BSSY.RECONVERGENT B3, `(.L_x_10305) ;  /* 0x000001f000037945 */ /* 0x000fee0003800200 */
[----:B------:R-:W-:-:S14]  /*fb50*/  DSETP.GEU.AND P0, PT, R12, RZ, PT ;  /* 0x000000ff0c00722a */ /* 0x000fdc0003f0e000 */
[----:B------:R-:W-:Y:S05]  /*fb60*/  @!P0 BRA `(.L_x_10306) ;  /* 0x00000000006c8947 */ /* 0x000fea0003800000 */
[----:B------:R-:W-:Y:S01]  /*fb70*/  DSETP.NEU.AND P0, PT, R12, RZ, PT ;  /* 0x000000ff0c00722a */ /* 0x000fe20003f0d000 */
[----:B------:R-:W-:Y:S01]  /*fb80*/  IMAD.MOV.U32 R24, RZ, RZ, R2 ;  /* 0x000000ffff187224 */ /* 0x000fe200078e0002 */
[----:B------:R-:W-:-:S12]  /*fb90*/  MOV R25, R3 ;  /* 0x0000000300197202 */ /* 0x000fd80000000f00 */
        /* <DEDUP_REMOVED lines=22> */
.L_x_10309:
[----:B------:R-:W-:Y:S05]  /*fd00*/  BSYNC.RECONVERGENT B4 ;  /* 0x0000000000047941 */ /* 0x000fea0003800200 */
.L_x_10308:
[----:B------:R-:W-:Y:S05]  /*fd10*/  BRA `(.L_x_10307) ;  /* 0x0000000000047947 */ /* 0x000fea0003800000 */
.L_x_10306:
[----:B------:R-:W-:-:S11]  /*fd20*/  DADD R24, R26, -R12 ;  /* 0x000000001a187229 */ /* 0x000fd6000000080c */
.L_x_10307:
[----:B------:R-:W-:Y:S05]  /*fd30*/  BSYNC.RECONVERGENT B3 ;  /* 0x0000000000037941 */ /* 0x000fea0003800200 */
.L_x_10305:
[----:B------:R-:W-:Y:S01]  /*fd40*/  DMUL R12, R24, 0.5 ;  /* 0x3fe00000180c7828 */ /* 0x000fe20000000000 */
[----:B------:R-:W-:Y:S01]  /*fd50*/  BSSY.RECONVERGENT B3, `(.L_x_10310) ;  /* 0x000001b000037945 */ /* 0x000fe20003800200 */
[----:B------:R-:W-:-:S06]  /*fd60*/  DADD R14, R6, 1 ;  /* 0x3ff00000060e7429 */ /* 0x000fcc0000000000 */
[----:B------:R-:W-:-:S08]  /*fd70*/  DFMA R24, R40, 0.5, R12 ;  /* 0x3fe000002818782b */ /* 0x000fd0000000000c */
[----:B------:R-:W-:Y:S01]  /*fd80*/  DMUL R18, R24, R14 ;  /* 0x0000000e18127228 */ /* 0x000fe20000000000 */
[----:B------:R-:W-:Y:S01]  /*fd90*/  IMAD.MOV.U32 R14, RZ, RZ, 0x0 ;  /* 0x00000000ff0e7424 */ /* 0x000fe200078e00ff */
[----:B------:R-:W-:-:S04]  /*fda0*/  MOV R15, 0x3fd80000 ;  /* 0x3fd80000000f7802 */ /* 0x000fc80000000f00 */
        /* <DEDUP_REMOVED lines=19> */
[----:B------:R-:W-:Y:S01]  /*fee0*/  MOV R40, R12 ;  /* 0x0000000c00287202 */ /* 0x000fe20000000f00 */
[----:B------:R-:W-:-:S07]  /*fef0*/  IMAD.MOV.U32 R41, RZ, RZ, R13 ;  /* 0x000000ffff297224 */ /* 0x000fce00078e000d */
.L_x_10311:
[----:B------:R-:W-:Y:S05]  /*ff00*/  BSYNC.RECONVERGENT B3 ;  /* 0x0000000000037941 */ /* 0x000fea0003800200 */
.L_x_10310:
[----:B------:R-:W-:-:S10]  /*ff10*/  DADD R40, R24, R40 ;  /* 0x0000000018287229 */ /* 0x000fd40000000028 */
[C---:B------:R-:W-:Y:S02]  /*ff20*/  FSETP.GEU.FTZ.AND P1, PT, R41.reuse, 1.7916666269302368164, PT ;  /* 0x3fe555552900780b */ /* 0x040fe40003f3e000 */
[----:B------:R-:W-:-:S13]  /*ff30*/  FSETP.GT.FTZ.AND P0, PT, R41, -1.6999999284744262695, PT ;  /* 0xbfd999992900780b */ /* 0x000fda0003f14000 */
[----:B------:R-:W-:Y:S05]  /*ff40*/  @P0 BRA !P1, `(.L_x_10312) ;  /* 0x0000000400540947 */ /* 0x000fea0004800000 */
        /* <DEDUP_REMOVED lines=8> */
[----:B------:R-:W-:-:S09]  /*ffd0*/  @!P0 MOV R35, 0xfffffbcb ;  /* 0xfffffbcb00238802 */ /* 0x000fd20000000f00 */
        /* <DEDUP_REMOVED lines=12> */
[----:B------:R-:W-:Y:S01]  /*100a0*/  IMAD.MOV.U32 R24, RZ, RZ, -0x748574fc ;  /* 0x8b7a8b04ff187424 */ /* 0x000fe200078e00ff */
[----:B------:R-:W-:Y:S01]  /*100b0*/  MOV R25, 0x3ed0ee25 ;  /* 0x3ed0ee2500197802 */ /* 0x000fe20000000f00 */
[----:B------:R-:W-:Y:S01]  /*100c0*/  UMOV UR4, 0x3ae80f1e ;  /* 0x3ae80f1e00047882 */ /* 0x000fe20000000000 */
[----:B------:R-:W-:Y:S01]  /*100d0*/  LOP3.LUT R13, R12, 0x3ff00000, RZ, 0xfc, !PT ;  /* 0x3ff000000c0d7812 */ /* 0x000fe200078efcff */
[----:B------:R-:W-:Y:S01]  /*100e0*/  IMAD.MOV.U32 R12, RZ, RZ, R18 ;  /* 0x000000ffff0c7224 */ /* 0x000fe200078e0012 */
[----:B------:R-:W-:Y:S01]  /*100f0*/  UMOV UR5, 0x3eb1380b ;  /* 0x3eb1380b00057882 */ /* 0x000fe20000000000 */
[----:B------:R-:W-:Y:S01]  /*10100*/  IMAD.MOV.U32 R18, RZ, RZ, RZ ;  /* 0x000000ffff127224 */ /* 0x000fe200078e00ff */
[----:B------:R-:W-:Y:S01]  /*10110*/  ISETP.GE.U32.AND P0, PT, R13, 0x3ff6a09f, PT ;  /* 0x3ff6a09f0d00780c */ /* 0x000fe20003f06070 */
[----:B------:R-:W-:Y:S01]  /*10120*/  UMOV UR6, 0x80000000 ;  /* 0x8000000000067882 */ /* 0x000fe20000000000 */
[----:B------:R-:W-:Y:S01]  /*10130*/  LEA.HI R35, R0, R35, RZ, 0xc ;  /* 0x0000002300237211 */ /* 0x000fe200078f60ff */
[----:B------:R-:W-:-:S10]  /*10140*/  UMOV UR7, 0x43300000 ;  /* 0x4330000000077882 */ /* 0x000fd40000000000 */
        /* <DEDUP_REMOVED lines=53> */
.L_x_10312:
        /* <DEDUP_REMOVED lines=22> */
.L_x_10314:
[----:B------:R-:W-:Y:S05]  /*10600*/  BSYNC.RECONVERGENT B3 ;  /* 0x0000000000037941 */ /* 0x000fea0003800200 */
.L_x_10313:
        /* <DEDUP_REMOVED lines=30> */
.L_x_10300:
[----:B------:R-:W-:-:S14]  /*107f0*/  DSETP.GEU.AND P0, PT, R4, 1, PT ;  /* 0x3ff000000400742a */ /* 0x000fdc0003f0e000 */
[----:B------:R-:W-:Y:S05]  /*10800*/  @!P0 BRA `(.L_x_10315) ;  /* 0x0000000800988947 */ /* 0x000fea0003800000 */
        /* <DEDUP_REMOVED lines=23> */
.L_x_10317:
[----:B------:R-:W-:Y:S05]  /*10980*/  BSYNC.RECONVERGENT B3 ;  /* 0x0000000000037941 */ /* 0x000fea0003800200 */
.L_x_10316:
[----:B------:R-:W-:-:S10]  /*10990*/  DADD R40, R30, R40 ;  /* 0x000000001e287229 */ /* 0x000fd40000000028 */
[C---:B------:R-:W-:Y:S02]  /*109a0*/  FSETP.GEU.FTZ.AND P1, PT, R41.reuse, 1.7916666269302368164, PT ;  /* 0x3fe555552900780b */ /* 0x040fe40003f3e000 */
[----:B------:R-:W-:-:S13]  /*109b0*/  FSETP.GT.FTZ.AND P0, PT, R41, -1.6999999284744262695, PT ;  /* 0xbfd999992900780b */ /* 0x000fda0003f14000 */
[----:B------:R-:W-:Y:S05]  /*109c0*/  @P0 BRA !P1, `(.L_x_10318) ;  /* 0x0000000400540947 */ /* 0x000fea0004800000 */
[----:B------:R-:W-:Y:S01]  /*109d0*/  DADD R40, R40, 1 ;  /* 0x3ff0000028287429 */ /* 0x000fe20000000000 */
[----:B------:R-:W-:-:S09]  /*109e0*/  IMAD.MOV.U32 R35, RZ, RZ, -0x3ff ;  /* 0xfffffc01ff237424 */ /* 0x000fd200078e00ff */
[----:B------:R-:W-:Y:S01]  /*109f0*/  ISETP.GT.AND P0, PT, R41, 0xfffff, PT ;  /* 0x000fffff2900780c */ /* 0x000fe20003f04270 */
[--C-:B------:R-:W-:Y:S01]  /*10a00*/  IMAD.MOV.U32 R13, RZ, RZ, R41.reuse ;  /* 0x000000ffff0d7224 */ /* 0x100fe200078e0029 */
[----:B------:R-:W-:Y:S01]  /*10a10*/  MOV R12, R40 ;  /* 0x00000028000c7202 */ /* 0x000fe20000000f00 */
[----:B------:R-:W-:Y:S02]  /*10a20*/  IMAD.MOV.U32 R0, RZ, RZ, R41 ;  /* 0x000000ffff007224 */ /* 0x000fe400078e0029 */
[----:B------:R-:W-:-:S08]  /*10a30*/  IMAD.MOV.U32 R18, RZ, RZ, R40 ;  /* 0x000000ffff127224 */ /* 0x000fd000078e0028 */
[----:B------:R-:W-:Y:S01]  /*10a40*/  @!P0 DMUL R12, R12, 1.80143985094819840000e+16 ;  /* 0x435000000c0c8828 */ /* 0x000fe20000000000 */
[----:B------:R-:W-:-:S09]  /*10a50*/  @!P0 IMAD.MOV.U32 R35, RZ, RZ, -0x435 ;  /* 0xfffffbcbff238424 */ /* 0x000fd200078e00ff */
[----:B------:R-:W-:Y:S02]  /*10a60*/  @!P0 IMAD.MOV.U32 R0, RZ, RZ, R13 ;  /* 0x000000ffff008224 */ /* 0x000fe400078e000d */
[----:B------:R-:W-:Y:S02]  /*10a70*/  @!P0 IMAD.MOV.U32 R18, RZ, RZ, R12 ;  /* 0x000000ffff128224 */ /* 0x000fe400078e000c */
[----:B------:R-:W-:-:S05]  /*10a80*/  VIADD R14, R0, 0xffffffff ;  /* 0xffffffff000e7836 */ /* 0x000fca0000000000 */
[----:B------:R-:W-:-:S13]  /*10a90*/  ISETP.GE.U32.AND P1, PT, R14, 0x7fefffff, PT ;  /* 0x7fefffff0e00780c */ /* 0x000fda0003f26070 */
        /* <DEDUP_REMOVED lines=8> */
[----:B------:R-:W-:Y:S01]  /*10b20*/  IMAD.MOV.U32 R24, RZ, RZ, -0x748574fc ;  /* 0x8b7a8b04ff187424 */ /* 0x000fe200078e00ff */
[----:B------:R-:W-:Y:S01]  /*10b30*/  UMOV UR4, 0x3ae80f1e ;  /* 0x3ae80f1e00047882 */ /* 0x000fe20000000000 */
[----:B------:R-:W-:Y:S01]  /*10b40*/  IMAD.MOV.U32 R25, RZ, RZ, 0x3ed0ee25 ;  /* 0x3ed0ee25ff197424 */ /* 0x000fe200078e00ff */
        /* <DEDUP_REMOVED lines=61> */
.L_x_10318:
        /* <DEDUP_REMOVED lines=22> */
.L_x_10320:
[----:B------:R-:W-:Y:S05]  /*11080*/  BSYNC.RECONVERGENT B3 ;  /* 0x0000000000037941 */ /* 0x000fea0003800200 */
.L_x_10319:
        /* <DEDUP_REMOVED lines=30> */
.L_x_10315:
[----:B------:R-:W-:Y:S01]  /*11270*/  DADD R18, -R4, 1 ;  /* 0x3ff0000004127429 */ /* 0x000fe20000000100 */
[----:B------:R-:W-:Y:S07]  /*11280*/  BSSY.RECONVERGENT B3, `(.L_x_10321) ;  /* 0x0000017000037945 */ /* 0x000fee0003800200 */
        /* <DEDUP_REMOVED lines=22> */
.L_x_10322:
[----:B------:R-:W-:Y:S05]  /*113f0*/  BSYNC.RECONVERGENT B3 ;  /* 0x0000000000037941 */ /* 0x000fea0003800200 */
.L_x_10321:
        /* <DEDUP_REMOVED lines=19> */
.L_x_10324:
[----:B------:R-:W-:Y:S05]  /*11530*/  BSYNC.RECONVERGENT B3 ;  /* 0x0000000000037941 */ /* 0x000fea0003800200 */
.L_x_10323:
[----:B------:R-:W-:Y:S02]  /*11540*/  IMAD.MOV.U32 R40, RZ, RZ, R24 ;  /* 0x000000ffff287224 */ /* 0x000fe400078e0018 */
[----:B------:R-:W-:Y:S01]  /*11550*/  IMAD.MOV.U32 R41, RZ, RZ, R25 ;  /* 0x000000ffff297224 */ /* 0x000fe200078e0019 */
[----:B------:R-:W-:Y:S06]  /*11560*/  BRA `(.L_x_10298) ;  /* 0x0000000000687947 */ /* 0x000fec0003800000 */
.L_x_10299:
        /* <DEDUP_REMOVED lines=25> */
.L_x_10325:
[----:B------:R-:W-:Y:S05]  /*11700*/  BSYNC.RECONVERGENT B3 ;  /* 0x0000000000037941 */ /* 0x000fea0003800200 */
.L_x_10298:
[----:B------:R-:W-:Y:S05]  /*11710*/  BSYNC.RECONVERGENT B2 ;  /* 0x0000000000027941 */ /* 0x000fea0003800200 */
.L_x_10294:
[----:B------:R-:W-:Y:S01]  /*11720*/  DSETP.GEU.AND P0, PT, R4, 5.9666725849601653946e-154, PT ;  /* 0x202000000400742a */ /* 0x000fe20003f0e000 */
[----:B------:R-:W-:Y:S04]  /*11730*/  BSSY.RECONVERGENT B3, `(.L_x_10326) ;  /* 0x000030b000037945 */ /* 0x000fe80003800200 */
[----:B------:R-:W-:Y:S09]  /*11740*/  BSSY.RELIABLE B2, `(.L_x_10327) ;  /* 0x0000219000027945 */ /* 0x000ff20003800100 */
[----:B------:R-:W-:Y:S05]  /*11750*/  @!P0 BRA `(.L_x_10328) ;  /* 0x0000002000548947 */ /* 0x000fea0003800000 */
        /* <DEDUP_REMOVED lines=21> */
.L_x_10330:
[----:B------:R-:W-:Y:S05]  /*118b0*/  BSYNC.RECONVERGENT B4 ;  /* 0x0000000000047941 */ /* 0x000fea0003800200 */
.L_x_10329:
[----:B------:R-:W-:Y:S01]  /*118c0*/  UMOV UR4, 0x703afb7f ;  /* 0x703afb7f00047882 */ /* 0x000fe20000000000 */
[----:B------:R-:W-:Y:S02]  /*118d0*/  UMOV UR5, 0x3fe488ce ;  /* 0x3fe488ce00057882 */ /* 0x000fe40000000000 */
[----:B------:R-:W-:-:S14]  /*118e0*/  DSETP.GT.AND P0, PT, R24, UR4, PT ;  /* 0x0000000418007e2a */ /* 0x000fdc000bf04000 */
[----:B------:R-:W-:Y:S05]  /*118f0*/  @!P0 BREAK.RELIABLE B2 ;  /* 0x0000000000028942 */ /* 0x000fea0003800100 */
[----:B------:R-:W-:Y:S05]  /*11900*/  @P0 BRA `(.L_x_10331) ;  /* 0x0000001000180947 */ /* 0x000fea0003800000 */
[----:B------:R-:W-:-:S13]  /*11910*/  ISETP.GT.AND P0, PT, R9, -0x1, PT ;  /* 0xffffffff0900780c */ /* 0x000fda0003f04270 */
[----:B------:R-:W-:Y:S05]  /*11920*/  @P0 BRA `(.L_x_10332) ;  /* 0x00000008000c0947 */ /* 0x000fea0003800000 */
[--C-:B------:R-:W-:Y:S02]  /*11930*/  DADD R4, -RZ, |R24|.reuse ;  /* 0x00000000ff047229 */ /* 0x100fe40000000518 */
[----:B------:R-:W-:-:S08]  /*11940*/  DADD R2, -RZ, -R24 ;  /* 0x00000000ff027229 */ /* 0x000fd00000000918 */
[----:B------:R-:W-:Y:S02]  /*11950*/  ISETP.GE.AND P0, PT, R5, 0x3fe26666, PT ;  /* 0x3fe266660500780c */ /* 0x000fe40003f06270 */
[----:B------:R-:W-:-:S11]  /*11960*/  IMAD.MOV.U32 R0, RZ, RZ, R3 ;  /* 0x000000ffff007224 */ /* 0x000fd600078e0003 */
[----:B------:R-:W-:Y:S05]  /*11970*/  @!P0 BRA `(.L_x_10333) ;  /* 0x0000000400248947 */ /* 0x000fea0003800000 */
[----:B------:R-:W-:Y:S01]  /*11980*/  DADD R2, -|R24|, 1 ;  /* 0x3ff0000018027429 */ /* 0x000fe20000000300 */
[----:B------:R-:W-:Y:S01]  /*11990*/  IMAD.MOV.U32 R4, RZ, RZ, 0x66faac4b ;  /* 0x66faac4bff047424 */ /* 0x000fe200078e00ff */
[----:B------:R-:W-:Y:S01]  /*119a0*/  UMOV UR4, 0x71155f70 ;  /* 0x71155f7000047882 */ /* 0x000fe20000000000 */
[----:B------:R-:W-:Y:S01]  /*119b0*/  IMAD.MOV.U32 R5, RZ, RZ, 0x3ebac2fe ;  /* 0x3ebac2feff057424 */ /* 0x000fe200078e00ff */
[----:B------:R-:W-:Y:S01]  /*119c0*/  UMOV UR5, 0x3ec715b3 ;  /* 0x3ec715b300057882 */ /* 0x000fe20000000000 */
[----:B------:R-:W-:-:S04]  /*119d0*/  DMUL R24, RZ, |R24| ;  /* 0x40000018ff187228 */ /* 0x000fc80000000000 */
        /* <DEDUP_REMOVED lines=16> */
[----:B------:R-:W-:-:S04]  /*11ae0*/  MOV R6, RZ ;  /* 0x000000ff00067202 */ /* 0x000fc80000000f00 */
        /* <DEDUP_REMOVED lines=50> */
.L_x_10333:
[----:B------:R-:W-:Y:S01]  /*11e10*/  DMUL R2, R24, R24 ;  /* 0x0000001818027228 */ /* 0x000fe20000000000 */
[----:B------:R-:W-:Y:S01]  /*11e20*/  IMAD.MOV.U32 R4, RZ, RZ, 0x180754af ;  /* 0x180754afff047424 */ /* 0x000fe200078e00ff */
[----:B------:R-:W-:Y:S01]  /*11e30*/  UMOV UR4, 0xdc1895e9 ;  /* 0xdc1895e900047882 */ /* 0x000fe20000000000 */
[----:B------:R-:W-:Y:S01]  /*11e40*/  IMAD.MOV.U32 R5, RZ, RZ, 0x3fb3823b ;  /* 0x3fb3823bff057424 */ /* 0x000fe200078e00ff */
[----:B------:R-:W-:Y:S01]  /*11e50*/  UMOV UR5, 0x3fb0066b ;  /* 0x3fb0066b00057882 */ /* 0x000fe20000000000 */
[----:B------:R-:W-:-:S04]  /*11e60*/  ISETP.GE.AND P0, PT, R0, RZ, PT ;  /* 0x000000ff0000720c */ /* 0x000fc80003f06270 */
        /* <DEDUP_REMOVED lines=38> */
[----:B------:R-:W-:-:S08]  /*120d0*/  DMUL R4, R2, R4 ;  /* 0x0000000402047228 */ /* 0x000fd00000000000 */
[----:B------:R-:W-:Y:S01]  /*120e0*/  DFMA R2, R4, |R24|, |R24| ;  /* 0x400000180402722b */ /* 0x000fe20000000418 */
[----:B------:R-:W-:Y:S01]  /*120f0*/  @P0 MOV R4, 0x33145c07 ;  /* 0x33145c0700040802 */ /* 0x000fe20000000f00 */
[----:B------:R-:W-:-:S06]  /*12100*/  @P0 IMAD.MOV.U32 R5, RZ, RZ, 0x3c91a626 ;  /* 0x3c91a626ff050424 */ /* 0x000fcc00078e00ff */
[C---:B------:R-:W-:Y:S02]  /*12110*/  @P0 DADD R4, R2.reuse, -R4 ;  /* 0x0000000002040229 */ /* 0x040fe40000000804 */
[----:B------:R-:W-:-:S06]  /*12120*/  @!P0 DADD R2, R2, R6 ;  /* 0x0000000002028229 */ /* 0x000fcc0000000006 */
[----:B------:R-:W-:Y:S02]  /*12130*/  @P0 DADD R4, -R4, UR4 ;  /* 0x0000000404040e29 */ /* 0x000fe40008000100 */
[----:B------:R-:W-:Y:S01]  /*12140*/  @!P0 DADD R4, R2, UR4 ;  /* 0x0000000402048e29 */ /* 0x000fe20008000000 */
[----:B------:R-:W-:Y:S10]  /*12150*/  BRA `(.L_x_10334) ;  /* 0x0000002400a07947 */ /* 0x000ff40003800000 */
.L_x_10332:
[----:B------:R-:W-:-:S10]  /*12160*/  DADD R2, -RZ, |R24| ;  /* 0x00000000ff027229 */ /* 0x000fd40000000518 */
[----:B------:R-:W-:-:S13]  /*12170*/  ISETP.GE.AND P0, PT, R3, 0x3fe26666, PT ;  /* 0x3fe266660300780c */ /* 0x000fda0003f06270 */
[----:B------:R-:W-:Y:S05]  /*12180*/  @!P0 BRA `(.L_x_10335) ;  /* 0x0000000400248947 */ /* 0x000fea0003800000 */
        /* <DEDUP_REMOVED lines=15> */
[----:B------:R-:W-:Y:S01]  /*12280*/  IADD3 R5, PT, PT, R3, -0x100000, RZ ;  /* 0xfff0000003057810 */ /* 0x000fe20007ffe0ff */
[----:B------:R-:W-:-:S04]  /*12290*/  IMAD.MOV.U32 R4, RZ, RZ, R2 ;  /* 0x000000ffff047224 */ /* 0x000fc800078e0002 */
        /* <DEDUP_REMOVED lines=56> */
.L_x_10335:
[----:B------:R-:W-:Y:S01]  /*12620*/  DMUL R2, R24, R24 ;  /* 0x0000001818027228 */ /* 0x000fe20000000000 */
[----:B------:R-:W-:Y:S01]  /*12630*/  MOV R4, 0x180754af ;  /* 0x180754af00047802 */ /* 0x000fe20000000f00 */
[----:B------:R-:W-:Y:S01]  /*12640*/  IMAD.MOV.U32 R5, RZ, RZ, 0x3fb3823b ;  /* 0x3fb3823bff057424 */ /* 0x000fe200078e00ff */
[----:B------:R-:W-:Y:S01]  /*12650*/  UMOV UR4, 0xdc1895e9 ;  /* 0xdc1895e900047882 */ /* 0x000fe20000000000 */
[----:B------:R-:W-:Y:S01]  /*12660*/  UMOV UR5, 0x3fb0066b ;  /* 0x3fb0066b00057882 */ /* 0x000fe20000000000 */
[----:B------:R-:W-:-:S03]  /*12670*/  ISETP.GE.AND P0, PT, R25, RZ, PT ;  /* 0x000000ff1900720c */ /* 0x000fc60003f06270 */
        /* <DEDUP_REMOVED lines=40> */
[----:B------:R-:W-:Y:S02]  /*12900*/  @P0 IMAD.MOV.U32 R4, RZ, RZ, 0x33145c07 ;  /* 0x33145c07ff040424 */ /* 0x000fe400078e00ff */
[----:B------:R-:W-:-:S06]  /*12910*/  @P0 IMAD.MOV.U32 R5, RZ, RZ, 0x3c91a626 ;  /* 0x3c91a626ff050424 */ /* 0x000fcc00078e00ff */
[C---:B------:R-:W-:Y:S02]  /*12920*/  @P0 DADD R4, R2.reuse, -R4 ;  /* 0x0000000002040229 */ /* 0x040fe40000000804 */
[----:B------:R-:W-:-:S06]  /*12930*/  @!P0 DADD R2, R2, R6 ;  /* 0x0000000002028229 */ /* 0x000fcc0000000006 */
[----:B------:R-:W-:Y:S02]  /*12940*/  @P0 DADD R4, -R4, UR4 ;  /* 0x0000000404040e29 */ /* 0x000fe40008000100 */
[----:B------:R-:W-:Y:S01]  /*12950*/  @!P0 DADD R4, R2, UR4 ;  /* 0x0000000402048e29 */ /* 0x000fe20008000000 */
[----:B------:R-:W-:Y:S10]  /*12960*/  BRA `(.L_x_10334) ;  /* 0x0000001c009c7947 */ /* 0x000ff40003800000 */
.L_x_10331:
[----:B------:R-:W-:Y:S01]  /*12970*/  DSETP.GEU.AND P0, PT, R2, 1.7347234759768070944e-18, PT ;  /* 0x3c4000000200742a */ /* 0x000fe20003f0e000 */
[----:B------:R-:W-:Y:S01]  /*12980*/  BSSY.RECONVERGENT B4, `(.L_x_10336) ;  /* 0x00000f1000047945 */ /* 0x000fe20003800200 */
[----:B------:R-:W-:-:S14]  /*12990*/  DSETP.EQ.AND P1, PT, R4, 1, PT ;  /* 0x3ff000000400742a */ /* 0x000fdc0003f22000 */
[----:B------:R-:W-:Y:S05]  /*129a0*/  @!P0 BRA P1, `(.L_x_10337) ;  /* 0x0000000800d08947 */ /* 0x000fea0000800000 */
[----:B------:R-:W-:-:S08]  /*129b0*/  DMUL R12, |R30|, 2.2204460492503130808e-16 ;  /* 0x3cb000001e0c7828 */ /* 0x000fd00000000200 */
[----:B------:R-:W-:-:S14]  /*129c0*/  DSETP.GE.AND P0, PT, R2, R12, PT ;  /* 0x0000000c0200722a */ /* 0x000fdc0003f06000 */
[----:B------:R-:W-:Y:S05]  /*129d0*/  @!P0 BRA `(.L_x_10338) ;  /* 0x0000000400748947 */ /* 0x000fea0003800000 */
[----:B------:R-:W-:Y:S01]  /*129e0*/  DSETP.NEU.AND P0, PT, R32, RZ, PT ;  /* 0x000000ff2000722a */ /* 0x000fe20003f0d000 */
[----:B------:R-:W-:Y:S01]  /*129f0*/  BSSY.RECONVERGENT B5, `(.L_x_10339) ;  /* 0x000001c000057945 */ /* 0x000fe20003800200 */
[----:B------:R-:W-:Y:S01]  /*12a00*/  MOV R42, R2 ;  /* 0x00000002002a7202 */ /* 0x000fe20000000f00 */
[----:B------:R-:W-:-:S11]  /*12a10*/  IMAD.MOV.U32 R43, RZ, RZ, R3 ;  /* 0x000000ffff2b7224 */ /* 0x000fd600078e0003 */
        /* <DEDUP_REMOVED lines=22> */
.L_x_10342:
[----:B------:R-:W-:Y:S05]  /*12b80*/  BSYNC.RECONVERGENT B7 ;  /* 0x0000000000077941 */ /* 0x000fea0003800200 */
.L_x_10341:
[----:B------:R-:W-:Y:S01]  /*12b90*/  IMAD.MOV.U32 R42, RZ, RZ, R24 ;  /* 0x000000ffff2a7224 */ /* 0x000fe200078e0018 */
[----:B------:R-:W-:-:S07]  /*12ba0*/  MOV R43, R25 ;  /* 0x00000019002b7202 */ /* 0x000fce0000000f00 */
.L_x_10340:
[----:B------:R-:W-:Y:S05]  /*12bb0*/  BSYNC.RECONVERGENT B5 ;  /* 0x0000000000057941 */ /* 0x000fea0003800200 */
.L_x_10339:
[----:B------:R-:W-:Y:S01]  /*12bc0*/  DSETP.GEU.AND P0, PT, R30, RZ, PT ;  /* 0x000000ff1e00722a */ /* 0x000fe20003f0e000 */
[----:B------:R-:W-:-:S13]  /*12bd0*/  BSSY.RECONVERGENT B5, `(.L_x_10343) ;  /* 0x000001e000057945 */ /* 0x000fda0003800200 */
[----:B------:R-:W-:Y:S05]  /*12be0*/  @!P0 BRA `(.L_x_10344) ;  /* 0x00000000006c8947 */ /* 0x000fea0003800000 */
        /* <DEDUP_REMOVED lines=23> */
.L_x_10347:
[----:B------:R-:W-:Y:S05]  /*12d60*/  BSYNC.RECONVERGENT B7 ;  /* 0x0000000000077941 */ /* 0x000fea0003800200 */
.L_x_10346:
[----:B------:R-:W-:Y:S02]  /*12d70*/  IMAD.MOV.U32 R2, RZ, RZ, R24 ;  /* 0x000000ffff027224 */ /* 0x000fe400078e0018 */
[----:B------:R-:W-:Y:S01]  /*12d80*/  IMAD.MOV.U32 R3, RZ, RZ, R25 ;  /* 0x000000ffff037224 */ /* 0x000fe200078e0019 */
[----:B------:R-:W-:Y:S06]  /*12d90*/  BRA `(.L_x_10345) ;  /* 0x0000000000047947 */ /* 0x000fec0003800000 */
.L_x_10344:
[----:B------:R-:W-:-:S11]  /*12da0*/  DADD R2, -R30, R26 ;  /* 0x000000001e027229 */ /* 0x000fd6000000011a */
.L_x_10345:
[----:B------:R-:W-:Y:S05]  /*12db0*/  BSYNC.RECONVERGENT B5 ;  /* 0x0000000000057941 */ /* 0x000fea0003800200 */
.L_x_10343:
        /* <DEDUP_REMOVED lines=25> */
[----:B------:R-:W-:-:S07]  /*12f50*/  IMAD.MOV.U32 R21, RZ, RZ, R3 ;  /* 0x000000ffff157224 */ /* 0x000fce00078e0003 */
[----:B------:R-:W-:Y:S05]  /*12f60*/  CALL.REL.NOINC `($__internal_22_$__cuda_sm20_dsqrt_rn_f64_mediumpath_v1) ;  /* 0x000001ec00107944 */ /* 0x000fea0003c00000 */
[----:B------:R-:W-:Y:S02]  /*12f70*/  IMAD.MOV.U32 R6, RZ, RZ, R12 ;  /* 0x000000ffff067224 */ /* 0x000fe400078e000c */
[----:B------:R-:W-:-:S07]  /*12f80*/  IMAD.MOV.U32 R7, RZ, RZ, R13 ;  /* 0x000000ffff077224 */ /* 0x000fce00078e000d */
.L_x_10349:
[----:B------:R-:W-:Y:S05]  /*12f90*/  BSYNC.RECONVERGENT B5 ;  /* 0x0000000000057941 */ /* 0x000fea0003800200 */
.L_x_10348:
[----:B------:R-:W-:Y:S05]  /*12fa0*/  BRA `(.L_x_10350) ;  /* 0x0000000800387947 */ /* 0x000fea0003800000 */
.L_x_10338:
[----:B------:R-:W-:-:S14]  /*12fb0*/  DSETP.GT.AND P0, PT, R4, 1, PT ;  /* 0x3ff000000400742a */ /* 0x000fdc0003f04000 */
[----:B------:R-:W-:Y:S05]  /*12fc0*/  @P0 BRA `(.L_x_10351) ;  /* 0x0000000000740947 */ /* 0x000fea0003800000 */
[----:B------:R-:W-:Y:S01]  /*12fd0*/  DADD R2, -R4, 1 ;  /* 0x3ff0000004027429 */ /* 0x000fe20000000100 */
[----:B------:R-:W-:Y:S01]  /*12fe0*/  MOV R6, 0x0 ;  /* 0x0000000000067802 */ /* 0x000fe20000000f00 */
[----:B------:R-:W-:Y:S01]  /*12ff0*/  IMAD.MOV.U32 R7, RZ, RZ, 0x3fd80000 ;  /* 0x3fd80000ff077424 */ /* 0x000fe200078e00ff */
        /* <DEDUP_REMOVED lines=24> */
.L_x_10353:
[----:B------:R-:W-:Y:S05]  /*13180*/  BSYNC.RECONVERGENT B5 ;  /* 0x0000000000057941 */ /* 0x000fea0003800200 */
.L_x_10352:
[----:B------:R-:W-:Y:S05]  /*13190*/  BRA `(.L_x_10350) ;  /* 0x0000000400bc7947 */ /* 0x000fea0003800000 */
.L_x_10351:
[----:B------:R-:W-:Y:S01]  /*131a0*/  DMUL R18, R32, R30 ;  /* 0x0000001e20127228 */ /* 0x000fe20000000000 */
[----:B------:R-:W-:Y:S01]  /*131b0*/  IMAD.MOV.U32 R12, RZ, RZ, 0x0 ;  /* 0x00000000ff0c7424 */ /* 0x000fe200078e00ff */
[----:B------:R-:W-:Y:S01]  /*131c0*/  MOV R13, 0x3fd80000 ;  /* 0x3fd80000000d7802 */ /* 0x000fe20000000f00 */
[----:B------:R-:W-:Y:S01]  /*131d0*/  DMUL R2, R2, 8.11296384146066816958e+31 ;  /* 0x4690000002027828 */ /* 0x000fe20000000000 */
[----:B------:R-:W-:Y:S02]  /*131e0*/  BSSY.RECONVERGENT B5, `(.L_x_10354) ;  /* 0x0000018000057945 */ /* 0x000fe40003800200 */
[----:B------:R-:W0:Y:S04]  /*131f0*/  MUFU.RSQ64H R23, R19 ;  /* 0x0000001300177308 */ /* 0x000e280000001c00 */
[----:B------:R-:W-:Y:S01]  /*13200*/  VIADD R22, R19, 0xfcb00000 ;  /* 0xfcb0000013167836 */ /* 0x000fe20000000000 */
[----:B------:R-:W-:-:S04]  /*13210*/  DMUL R26, R4, R2 ;  /* 0x00000002041a7228 */ /* 0x000fc80000000000 */
        /* <DEDUP_REMOVED lines=20> */
.L_x_10355:
[----:B------:R-:W-:Y:S05]  /*13360*/  BSYNC.RECONVERGENT B5 ;  /* 0x0000000000057941 */ /* 0x000fea0003800200 */
.L_x_10354:
        /* <DEDUP_REMOVED lines=19> */
.L_x_10357:
[----:B------:R-:W-:Y:S05]  /*134a0*/  BSYNC.RECONVERGENT B5 ;  /* 0x0000000000057941 */ /* 0x000fea0003800200 */
.L_x_10356:
[----:B------:R-:W-:Y:S01]  /*134b0*/  DMUL R4, R4, 8.11296384146066816958e+31 ;  /* 0x4690000004047828 */ /* 0x000fe20000000000 */
[----:B------:R-:W-:Y:S01]  /*134c0*/  MOV R6, R24 ;  /* 0x0000001800067202 */ /* 0x000fe20000000f00 */
[----:B------:R-:W-:Y:S01]  /*134d0*/  IMAD.MOV.U32 R7, RZ, RZ, R25 ;  /* 0x000000ffff077224 */ /* 0x000fe200078e0019 */
[----:B------:R-:W-:Y:S08]  /*134e0*/  BRA `(.L_x_10350) ;  /* 0x0000000000e87947 */ /* 0x000ff00003800000 */
.L_x_10337:
        /* <DEDUP_REMOVED lines=20> */
[----:B------:R-:W-:Y:S02]  /*13630*/  IMAD.MOV.U32 R13, RZ, RZ, R19 ;  /* 0x000000ffff0d7224 */ /* 0x000fe400078e0013 */
[----:B------:R-:W-:Y:S02]  /*13640*/  IMAD.MOV.U32 R19, RZ, RZ, R3 ;  /* 0x000000ffff137224 */ /* 0x000fe400078e0003 */
[----:B------:R-:W-:-:S07]  /*13650*/  IMAD.MOV.U32 R18, RZ, RZ, R2 ;  /* 0x000000ffff127224 */ /* 0x000fce00078e0002 */
[----:B------:R-:W-:Y:S05]  /*13660*/  CALL.REL.NOINC `($__internal_22_$__cuda_sm20_dsqrt_rn_f64_mediumpath_v1) ;  /* 0x000001e400507944 */ /* 0x000fea0003c00000 */
[----:B------:R-:W-:Y:S01]  /*13670*/  MOV R4, R12 ;  /* 0x0000000c00047202 */ /* 0x000fe20000000f00 */
[----:B------:R-:W-:-:S07]  /*13680*/  IMAD.MOV.U32 R5, RZ, RZ, R13 ;  /* 0x000000ffff057224 */ /* 0x000fce00078e000d */
.L_x_10359:
[----:B------:R-:W-:Y:S05]  /*13690*/  BSYNC.RECONVERGENT B5 ;  /* 0x0000000000057941 */ /* 0x000fea0003800200 */
.L_x_10358:
[----:B------:R-:W-:Y:S01]  /*136a0*/  DADD R18, R6, 1 ;  /* 0x3ff0000006127429 */ /* 0x000fe20000000000 */
[----:B------:R-:W-:Y:S01]  /*136b0*/  BSSY.RECONVERGENT B5, `(.L_x_10360) ;  /* 0x000001a000057945 */ /* 0x000fe20003800200 */
[----:B------:R-:W-:Y:S02]  /*136c0*/  IMAD.MOV.U32 R6, RZ, RZ, 0x0 ;  /* 0x00000000ff067424 */ /* 0x000fe400078e00ff */
[----:B------:R-:W-:-:S04]  /*136d0*/  IMAD.MOV.U32 R7, RZ, RZ, 0x3fd80000 ;  /* 0x3fd80000ff077424 */ /* 0x000fc800078e00ff */
        /* <DEDUP_REMOVED lines=15> */
[----:B------:R-:W-:Y:S02]  /*137d0*/  IMAD.MOV.U32 R0, RZ, RZ, R12 ;  /* 0x000000ffff007224 */ /* 0x000fe400078e000c */
[----:B------:R-:W-:Y:S01]  /*137e0*/  IMAD.MOV.U32 R12, RZ, RZ, R20 ;  /* 0x000000ffff0c7224 */ /* 0x000fe200078e0014 */
[----:B------:R-:W-:Y:S01]  /*137f0*/  MOV R20, 0x13830 ;  /* 0x0001383000147802 */ /* 0x000fe20000000f00 */
[----:B------:R-:W-:Y:S02]  /*13800*/  IMAD.MOV.U32 R13, RZ, RZ, R21 ;  /* 0x000000ffff0d7224 */ /* 0x000fe400078e0015 */
[----:B------:R-:W-:-:S07]  /*13810*/  IMAD.MOV.U32 R21, RZ, RZ, R3 ;  /* 0x000000ffff157224 */ /* 0x000fce00078e0003 */
[----:B------:R-:W-:Y:S05]  /*13820*/  CALL.REL.NOINC `($__internal_22_$__cuda_sm20_dsqrt_rn_f64_mediumpath_v1) ;  /* 0x000001e000e07944 */ /* 0x000fea0003c00000 */
[----:B------:R-:W-:Y:S01]  /*13830*/  IMAD.MOV.U32 R6, RZ, RZ, R12 ;  /* 0x000000ffff067224 */ /* 0x000fe200078e000c */
[----:B------:R-:W-:-:S07]  /*13840*/  MOV R7, R13 ;  /* 0x0000000d00077202 */ /* 0x000fce0000000f00 */
.L_x_10361:
[----:B------:R-:W-:Y:S05]  /*13850*/  BSYNC.RECONVERGENT B5 ;  /* 0x0000000000057941 */ /* 0x000fea0003800200 */
.L_x_10360:
[----:B------:R-:W-:Y:S01]  /*13860*/  DMUL R6, R6, R4 ;  /* 0x0000000406067228 */ /* 0x000fe20000000000 */
[----:B------:R-:W-:Y:S02]  /*13870*/  IMAD.MOV.U32 R4, RZ, RZ, 0x0 ;  /* 0x00000000ff047424 */ /* 0x000fe400078e00ff */
[----:B------:R-:W-:-:S08]  /*13880*/  IMAD.MOV.U32 R5, RZ, RZ, 0x3ff00000 ;  /* 0x3ff00000ff057424 */ /* 0x000fd000078e00ff */
.L_x_10350:
[----:B------:R-:W-:Y:S05]  /*13890*/  BSYNC.RECONVERGENT B4 ;  /* 0x0000000000047941 */ /* 0x000fea0003800200 */
.L_x_10336:
[----:B------:R-:W-:Y:S05]  /*138a0*/  BRA `(.L_x_10362) ;  /* 0x0000000000087947 */ /* 0x000fea0003800000 */
.L_x_10328:
[----:B------:R-:W-:Y:S02]  /*138b0*/  DMUL R6, R6, 9.00719925474099200000e+15 ;  /* 0x4340000006067828 */ /* 0x000fe40000000000 */
[----:B------:R-:W-:-:S11]  /*138c0*/  DMUL R4, R4, 9.00719925474099200000e+15 ;  /* 0x4340000004047828 */ /* 0x000fd60000000000 */
.L_x_10362:
[----:B------:R-:W-:Y:S05]  /*138d0*/  BSYNC.RELIABLE B2 ;  /* 0x0000000000027941 */ /* 0x000fea0003800100 */
.L_x_10327:
[----:B------:R-:W-:-:S13]  /*138e0*/  ISETP.GT.AND P0, PT, R9, -0x1, PT ;  /* 0xffffffff0900780c */ /* 0x000fda0003f04270 */
[----:B------:R-:W-:Y:S05]  /*138f0*/  @P0 BRA `(.L_x_10363) ;  /* 0x0000000400e00947 */ /* 0x000fea0003800000 */
        /* <DEDUP_REMOVED lines=26> */
.L_x_10365:
[----:B------:R-:W-:Y:S05]  /*13aa0*/  BSYNC.RECONVERGENT B2 ;  /* 0x0000000000027941 */ /* 0x000fea0003800200 */
.L_x_10364:
[----:B------:R-:W-:Y:S01]  /*13ab0*/  DMUL R12, R24, R24 ;  /* 0x00000018180c7228 */ /* 0x000fe20000000000 */
[----:B------:R-:W-:Y:S01]  /*13ac0*/  MOV R14, 0xdbb65b49 ;  /* 0xdbb65b49000e7802 */ /* 0x000fe20000000f00 */
[----:B------:R-:W-:Y:S01]  /*13ad0*/  IMAD.MOV.U32 R15, RZ, RZ, 0x3f2d3b63 ;  /* 0x3f2d3b63ff0f7424 */ /* 0x000fe200078e00ff */
[----:B------:R-:W-:Y:S01]  /*13ae0*/  UMOV UR4, 0x2a25ff7e ;  /* 0x2a25ff7e00047882 */ /* 0x000fe20000000000 */
[----:B------:R-:W-:Y:S01]  /*13af0*/  UMOV UR5, 0x3ef53e1d ;  /* 0x3ef53e1d00057882 */ /* 0x000fe20000000000 */
[----:B------:R-:W-:Y:S01]  /*13b00*/  ISETP.GE.AND P2, PT, R9, RZ, PT ;  /* 0x000000ff0900720c */ /* 0x000fe20003f46270 */
[----:B------:R-:W-:Y:S01]  /*13b10*/  @P1 IMAD.MOV.U32 R18, RZ, RZ, 0x54442d18 ;  /* 0x54442d18ff121424 */ /* 0x000fe200078e00ff */
[----:B------:R-:W-:Y:S01]  /*13b20*/  BSSY.RECONVERGENT B0, `(.L_x_10366) ;  /* 0x000004f000007945 */ /* 0x000fe20003800200 */
[----:B------:R-:W-:Y:S01]  /*13b30*/  DFMA R14, R12, -UR4, R14 ;  /* 0x800000040c0e7c2b */ /* 0x000fe2000800000e */
[----:B------:R-:W-:Y:S01]  /*13b40*/  UMOV UR4, 0x8dde082e ;  /* 0x8dde082e00047882 */ /* 0x000fe20000000000 */
[----:B------:R-:W-:Y:S01]  /*13b50*/  UMOV UR5, 0x3f531278 ;  /* 0x3f53127800057882 */ /* 0x000fe20000000000 */
[----:B------:R-:W-:Y:S01]  /*13b60*/  @!P1 PLOP3.LUT P0, PT, P2, PT, PT, 0x80, 0x8 ;  /* 0x000000000008981c */ /* 0x000fe2000170f070 */
[----:B------:R-:W-:-:S04]  /*13b70*/  @P1 IMAD.MOV.U32 R19, RZ, RZ, 0x3ff921fb ;  /* 0x3ff921fbff131424 */ /* 0x000fc800078e00ff */
        /* <DEDUP_REMOVED lines=49> */
[----:B------:R-:W-:Y:S01]  /*13e90*/  DMUL R14, R12, R14 ;  /* 0x0000000e0c0e7228 */ /* 0x000fe20000000000 */
[----:B------:R-:W-:Y:S02]  /*13ea0*/  @!P1 IMAD.MOV.U32 R12, RZ, RZ, 0x54442d18 ;  /* 0x54442d18ff0c9424 */ /* 0x000fe400078e00ff */
[----:B------:R-:W-:-:S05]  /*13eb0*/  @!P1 IMAD.MOV.U32 R13, RZ, RZ, 0x400921fb ;  /* 0x400921fbff0d9424 */ /* 0x000fca00078e00ff */
[----:B------:R-:W-:-:S08]  /*13ec0*/  DFMA R24, R14, R24, R24 ;  /* 0x000000180e18722b */ /* 0x000fd00000000018 */
[----:B------:R-:W-:Y:S02]  /*13ed0*/  @!P1 DADD R12, -R24, R12 ;  /* 0x00000000180c9229 */ /* 0x000fe4000000010c */
[----:B------:R-:W-:-:S08]  /*13ee0*/  @P1 DADD R14, -RZ, -R24 ;  /* 0x00000000ff0e1229 */ /* 0x000fd00000000918 */
[----:B------:R-:W-:Y:S02]  /*13ef0*/  @!P1 FSEL R8, R12, R24, !P0 ;  /* 0x000000180c089208 */ /* 0x000fe40004000000 */
[----:B------:R-:W-:Y:S02]  /*13f00*/  @!P1 FSEL R9, R13, R25, !P0 ;  /* 0x000000190d099208 */ /* 0x000fe40004000000 */
[----:B------:R-:W-:Y:S01]  /*13f10*/  @P1 PLOP3.LUT P0, PT, P2, PT, PT, 0x80, 0x8 ;  /* 0x000000000008181c */ /* 0x000fe2000170f070 */
[----:B------:R-:W-:-:S03]  /*13f20*/  DSETP.NEU.AND P2, PT, R2, RZ, PT ;  /* 0x000000ff0200722a */ /* 0x000fc60003f4d000 */
[----:B------:R-:W-:Y:S02]  /*13f30*/  @P1 FSEL R12, R24, R14, !P0 ;  /* 0x0000000e180c1208 */ /* 0x000fe40004000000 */
[----:B------:R-:W-:-:S06]  /*13f40*/  @P1 FSEL R13, R25, R15, !P0 ;  /* 0x0000000f190d1208 */ /* 0x000fcc0004000000 */
[----:B------:R-:W-:-:S03]  /*13f50*/  @P1 DADD R8, R12, R18 ;  /* 0x000000000c081229 */ /* 0x000fc60000000012 */
[----:B------:R-:W-:Y:S08]  /*13f60*/  @!P2 BRA `(.L_x_10367) ;  /* 0x000000000020a947 */ /* 0x000ff00003800000 */
[----:B------:R-:W-:Y:S01]  /*13f70*/  MOV R3, 0x7f3321d2 ;  /* 0x7f3321d200037802 */ /* 0x000fe20000000f00 */
[----:B------:R-:W-:Y:S01]  /*13f80*/  IMAD.MOV.U32 R13, RZ, RZ, 0x4002d97c ;  /* 0x4002d97cff0d7424 */ /* 0x000fe200078e00ff */
[----:B------:R-:W-:Y:S02]  /*13f90*/  DSETP.NEU.AND P1, PT, R4, |R6|, PT ;  /* 0x400000060400722a */ /* 0x000fe40003f2d000 */
[----:B------:R-:W-:Y:S02]  /*13fa0*/  FSEL R3, R3, 3.37028055040000000000e+12, !P0 ;  /* 0x54442d1803037808 */ /* 0x000fe40004000000 */
[----:B------:R-:W-:Y:S02]  /*13fb0*/  FSEL R13, R13, 1.8213495016098022461, !P0 ;  /* 0x3fe921fb0d0d7808 */ /* 0x000fe40004000000 */
[----:B------:R-:W-:Y:S02]  /*13fc0*/  FSEL R2, R3, R8, !P1 ;  /* 0x0000000803027208 */ /* 0x000fe40004800000 */
[----:B------:R-:W-:Y:S01]  /*13fd0*/  FSEL R3, R13, R9, !P1 ;  /* 0x000000090d037208 */ /* 0x000fe20004800000 */
[----:B------:R-:W-:Y:S06]  /*13fe0*/  BRA `(.L_x_10368) ;  /* 0x0000000000087947 */ /* 0x000fec0003800000 */
.L_x_10367:
[----:B------:R-:W-:Y:S02]  /*13ff0*/  FSEL R2, RZ, 3.37028055040000000000e+12, P0 ;  /* 0x54442d18ff027808 */ /* 0x000fe40000000000 */
[----:B------:R-:W-:-:S07]  /*14000*/  FSEL R3, RZ, 2.1426990032196044922, P0 ;  /* 0x400921fbff037808 */ /* 0x000fce0000000000 */
.L_x_10368:
[----:B------:R-:W-:Y:S05]  /*14010*/  BSYNC.RECONVERGENT B0 ;  /* 0x0000000000007941 */ /* 0x000fea0003800200 */
.L_x_10366:
[----:B------:R-:W-:Y:S01]  /*14020*/  DADD R4, |R6|, R4 ;  /* 0x0000000006047229 */ /* 0x000fe20000000204 */
[----:B------:R-:W-:-:S07]  /*14030*/  LOP3.LUT R7, R3, 0x80000000, R7, 0xb8, !PT ;  /* 0x8000000003077812 */ /* 0x000fce00078eb807 */
[----:B------:R-:W-:-:S06]  /*14040*/  DSETP.NAN.AND P0, PT, R4, R4, PT ;  /* 0x000000040400722a */ /* 0x000fcc0003f08000 */
[----:B------:R-:W-:Y:S02]  /*14050*/  FSEL R4, R4, R2, P0 ;  /* 0x0000000204047208 */ /* 0x000fe40000000000 */
[----:B------:R-:W-:Y:S01]  /*14060*/  FSEL R5, R5, R7, P0 ;  /* 0x0000000705057208 */ /* 0x000fe20000000000 */
[----:B------:R-:W-:Y:S06]  /*14070*/  BRA `(.L_x_10334) ;  /* 0x0000000400d87947 */ /* 0x000fec0003800000 */
.L_x_10363:
        /* <DEDUP_REMOVED lines=25> */
.L_x_10370:
[----:B------:R-:W-:Y:S05]  /*14210*/  BSYNC.RECONVERGENT B2 ;  /* 0x0000000000027941 */ /* 0x000fea0003800200 */
.L_x_10369:
[----:B------:R-:W-:Y:S01]  /*14220*/  DMUL R8, R24, R24 ;  /* 0x0000001818087228 */ /* 0x000fe20000000000 */
[----:B------:R-:W-:Y:S01]  /*14230*/  IMAD.MOV.U32 R12, RZ, RZ, -0x2449a4b7 ;  /* 0xdbb65b49ff0c7424 */ /* 0x000fe200078e00ff */
[----:B------:R-:W-:Y:S01]  /*14240*/  MOV R13, 0x3f2d3b63 ;  /* 0x3f2d3b63000d7802 */ /* 0x000fe20000000f00 */
        /* <DEDUP_REMOVED lines=73> */
[----:B------:R-:W-:Y:S01]  /*146e0*/  IMAD.MOV.U32 R3, RZ, RZ, 0x7f3321d2 ;  /* 0x7f3321d2ff037424 */ /* 0x000fe200078e00ff */
[----:B------:R-:W-:Y:S01]  /*146f0*/  MOV R13, 0x4002d97c ;  /* 0x4002d97c000d7802 */ /* 0x000fe20000000f00 */
[----:B------:R-:W-:-:S03]  /*14700*/  DSETP.NEU.AND P1, PT, R4, |R6|, PT ;  /* 0x400000060400722a */ /* 0x000fc60003f2d000 */
[----:B------:R-:W-:Y:S02]  /*14710*/  FSEL R3, R3, 3.37028055040000000000e+12, !P0 ;  /* 0x54442d1803037808 */ /* 0x000fe40004000000 */
[----:B------:R-:W-:Y:S02]  /*14720*/  FSEL R13, R13, 1.8213495016098022461, !P0 ;  /* 0x3fe921fb0d0d7808 */ /* 0x000fe40004000000 */
[----:B------:R-:W-:Y:S02]  /*14730*/  FSEL R2, R3, R8, !P1 ;  /* 0x0000000803027208 */ /* 0x000fe40004800000 */
[----:B------:R-:W-:Y:S01]  /*14740*/  FSEL R3, R13, R9, !P1 ;  /* 0x000000090d037208 */ /* 0x000fe20004800000 */
[----:B------:R-:W-:Y:S06]  /*14750*/  BRA `(.L_x_10373) ;  /* 0x0000000000087947 */ /* 0x000fec0003800000 */
.L_x_10372:
[----:B------:R-:W-:Y:S02]  /*14760*/  FSEL R2, RZ, 3.37028055040000000000e+12, P0 ;  /* 0x54442d18ff027808 */ /* 0x000fe40000000000 */
[----:B------:R-:W-:-:S07]  /*14770*/  FSEL R3, RZ, 2.1426990032196044922, P0 ;  /* 0x400921fbff037808 */ /* 0x000fce0000000000 */
.L_x_10373:
[----:B------:R-:W-:Y:S05]  /*14780*/  BSYNC.RECONVERGENT B0 ;  /* 0x0000000000007941 */ /* 0x000fea0003800200 */
.L_x_10371:
[----:B------:R-:W-:Y:S01]  /*14790*/  DADD R4, |R6|, R4 ;  /* 0x0000000006047229 */ /* 0x000fe20000000204 */
[----:B------:R-:W-:-:S07]  /*147a0*/  LOP3.LUT R7, R3, 0x80000000, R7, 0xb8, !PT ;  /* 0x8000000003077812 */ /* 0x000fce00078eb807 */
[----:B------:R-:W-:-:S06]  /*147b0*/  DSETP.NAN.AND P0, PT, R4, R4, PT ;  /* 0x000000040400722a */ /* 0x000fcc0003f08000 */
[----:B------:R-:W-:Y:S02]  /*147c0*/  FSEL R4, R4, R2, P0 ;  /* 0x0000000204047208 */ /* 0x000fe40000000000 */
[----:B------:R-:W-:-:S07]  /*147d0*/  FSEL R5, R5, R7, P0 ;  /* 0x0000000705057208 */ /* 0x000fce0000000000 */
.L_x_10334:
[----:B------:R-:W-:Y:S05]  /*147e0*/  BSYNC.RECONVERGENT B3 ;  /* 0x0000000000037941 */ /* 0x000fea0003800200 */
.L_x_10326:
[----:B------:R-:W-:Y:S01]  /*147f0*/  DADD R2, -RZ, -R40 ;  /* 0x00000000ff027229 */ /* 0x000fe20000000928 */
[----:B------:R-:W-:-:S09]  /*14800*/  ISETP.GE.AND P0, PT, R11, RZ, PT ;  /* 0x000000ff0b00720c */ /* 0x000fd20003f06270 */
[----:B------:R-:W-:Y:S02]  /*14810*/  FSEL R12, R40, R2, !P0 ;  /* 0x00000002280c7208 */ /* 0x000fe40004000000 */
[----:B------:R-:W-:Y:S01]  /*14820*/  FSEL R13, R41, R3, !P0 ;  /* 0x00000003290d7208 */ /* 0x000fe20004000000 */
[----:B------:R-:W-:Y:S06]  /*14830*/  BRA `(.L_x_10290) ;  /* 0x0000003000087947 */ /* 0x000fec0003800000 */
.L_x_10293:
[----:B------:R-:W2:Y:S01]  /*14840*/  LDL.64 R4, [R1+0x8] ;  /* 0x0000080001047983 */ /* 0x000ea20000100a00 */
[----:B------:R-:W-:Y:S01]  /*14850*/  UMOV UR4, 0x54442d18 ;  /* 0x54442d1800047882 */ /* 0x000fe20000000000 */
[----:B------:R-:W-:Y:S01]  /*14860*/  UMOV UR5, 0x3ff921fb ;  /* 0x3ff921fb00057882 */ /* 0x000fe20000000000 */
[----:B------:R-:W-:Y:S02]  /*14870*/  DADD R12, -RZ, -R10 ;  /* 0x00000000ff0c7229 */ /* 0x000fe4000000090a */
[----:B--2---:R-:W-:-:S08]  /*14880*/  DADD R4, R4, -R8 ;  /* 0x0000000004047229 */ /* 0x004fd00000000808 */
[----:B------:R-:W-:Y:S01]  /*14890*/  DADD R4, R4, UR4 ;  /* 0x0000000404047e29 */ /* 0x000fe20008000000 */
[----:B------:R-:W-:Y:S10]  /*148a0*/  BRA `(.L_x_10290) ;  /* 0x0000002c00ec7947 */ /* 0x000ff40003800000 */
.L_x_10292:
[----:B------:R-:W-:Y:S01]  /*148b0*/  DADD R12, -RZ, -R10 ;  /* 0x00000000ff0c7229 */ /* 0x000fe2000000090a */
[----:B------:R-:W-:Y:S01]  /*148c0*/  CS2R R4, SRZ ;  /* 0x0000000000047805 */ /* 0x000fe2000001ff00 */
[----:B------:R-:W-:Y:S09]  /*148d0*/  BRA `(.L_x_10290) ;  /* 0x0000002c00e07947 */ /* 0x000ff20003800000 */
.L_x_10291:
        /* <DEDUP_REMOVED lines=9> */
[----:B------:R-:W-:Y:S05]  /*14970*/  @P0 BRA `(.L_x_10375) ;  /* 0x0000001800fc0947 */ /* 0x000fea0003800000 */
[----:B------:R-:W-:-:S06]  /*14980*/  DSETP.GEU.AND P0, PT, R26, 1.4916681462400413487e-154, PT ;  /* 0x200000001a00742a */ /* 0x000fcc0003f0e000 */
[----:B------:R-:W-:-:S14]  /*14990*/  DSETP.GT.OR P0, PT, R28, 5.9666725849601653946e-154, !P0 ;  /* 0x202000001c00742a */ /* 0x000fdc0004704400 */
[----:B------:R-:W-:Y:S05]  /*149a0*/  @P0 BRA `(.L_x_10376) ;  /* 0x0000000c002c0947 */ /* 0x000fea0003800000 */
[----:B------:R-:W0:Y:S01]  /*149b0*/  MUFU.RCP64H R13, R29 ;  /* 0x0000001d000d7308 */ /* 0x000e220000001800 */
[----:B------:R-:W-:Y:S01]  /*149c0*/  DMUL R6, R26, R26 ;  /* 0x0000001a1a067228 */ /* 0x000fe20000000000 */
[----:B------:R-:W-:Y:S01]  /*149d0*/  IMAD.MOV.U32 R12, RZ, RZ, 0x1 ;  /* 0x00000001ff0c7424 */ /* 0x000fe200078e00ff */
[----:B------:R-:W-:Y:S01]  /*149e0*/  BSSY.RECONVERGENT B0, `(.L_x_10377) ;  /* 0x0000060000007945 */ /* 0x000fe20003800200 */
[----:B------:R-:W-:Y:S01]  /*149f0*/  IMAD.MOV.U32 R31, RZ, RZ, -0x3ff ;  /* 0xfffffc01ff1f7424 */ /* 0x000fe200078e00ff */
[----:B------:R-:W-:-:S04]  /*14a00*/  FSETP.GEU.AND P5, PT, |R27|, 6.5827683646048100446e-37, PT ;  /* 0x036000001b00780b */ /* 0x000fc80003fae200 */
[C---:B------:R-:W-:Y:S02]  /*14a10*/  DFMA R6, R28.reuse, R28, R6 ;  /* 0x0000001c1c06722b */ /* 0x040fe40000000006 */
[----:B0-----:R-:W-:-:S08]  /*14a20*/  DFMA R14, -R28, R12, 1 ;  /* 0x3ff000001c0e742b */ /* 0x001fd0000000010c */
[----:B------:R-:W-:Y:S01]  /*14a30*/  ISETP.GT.AND P0, PT, R7, 0xfffff, PT ;  /* 0x000fffff0700780c */ /* 0x000fe20003f04270 */
[----:B------:R-:W-:Y:S01]  /*14a40*/  IMAD.MOV.U32 R0, RZ, RZ, R7 ;  /* 0x000000ffff007224 */ /* 0x000fe200078e0007 */
[----:B------:R-:W-:-:S11]  /*14a50*/  DFMA R14, R14, R14, R14 ;  /* 0x0000000e0e0e722b */ /* 0x000fd6000000000e */
[----:B------:R-:W-:Y:S01]  /*14a60*/  @!P0 MOV R31, 0xfffffbcb ;  /* 0xfffffbcb001f8802 */ /* 0x000fe20000000f00 */
[----:B------:R-:W-:Y:S01]  /*14a70*/  DFMA R14, R12, R14, R12 ;  /* 0x0000000e0c0e722b */ /* 0x000fe2000000000c */
[----:B------:R-:W-:Y:S02]  /*14a80*/  IMAD.MOV.U32 R12, RZ, RZ, R6 ;  /* 0x000000ffff0c7224 */ /* 0x000fe400078e0006 */
[----:B------:R-:W-:-:S05]  /*14a90*/  IMAD.MOV.U32 R13, RZ, RZ, R7 ;  /* 0x000000ffff0d7224 */ /* 0x000fca00078e0007 */
[----:B------:R-:W-:Y:S02]  /*14aa0*/  DFMA R18, -R28, R14, 1 ;  /* 0x3ff000001c12742b */ /* 0x000fe4000000010e */
[----:B------:R-:W-:-:S06]  /*14ab0*/  @!P0 DMUL R12, R12, 1.80143985094819840000e+16 ;  /* 0x435000000c0c8828 */ /* 0x000fcc0000000000 */
[----:B------:R-:W-:-:S04]  /*14ac0*/  DFMA R18, R14, R18, R14 ;  /* 0x000000120e12722b */ /* 0x000fc8000000000e */
[----:B------:R-:W-:-:S04]  /*14ad0*/  @!P0 IMAD.MOV.U32 R0, RZ, RZ, R13 ;  /* 0x000000ffff008224 */ /* 0x000fc800078e000d */
[----:B------:R-:W-:Y:S01]  /*14ae0*/  DMUL R24, R26, R18 ;  /* 0x000000121a187228 */ /* 0x000fe20000000000 */
[----:B------:R-:W-:-:S04]  /*14af0*/  IADD3 R7, PT, PT, R0, -0x1, RZ ;  /* 0xffffffff00077810 */ /* 0x000fc80007ffe0ff */
[----:B------:R-:W-:-:S03]  /*14b00*/  ISETP.GE.U32.AND P2, PT, R7, 0x7fefffff, PT ;  /* 0x7fefffff0700780c */ /* 0x000fc60003f46070 */
[----:B------:R-:W-:-:S08]  /*14b10*/  DFMA R14, -R28, R24, R26 ;  /* 0x000000181c0e722b */ /* 0x000fd0000000011a */
[----:B------:R-:W-:Y:S02]  /*14b20*/  DFMA R24, R18, R14, R24 ;  /* 0x0000000e1218722b */ /* 0x000fe40000000018 */
[----:B------:R-:W-:Y:S01]  /*14b30*/  @P2 IMAD.MOV.U32 R14, RZ, RZ, 0x0 ;  /* 0x00000000ff0e2424 */ /* 0x000fe200078e00ff */
[----:B------:R-:W-:Y:S01]  /*14b40*/  @P2 LOP3.LUT P3, RZ, R13, 0x7fffffff, RZ, 0xc0, !PT ;  /* 0x7fffffff0dff2812 */ /* 0x000fe2000786c0ff */
[----:B------:R-:W-:-:S06]  /*14b50*/  @P2 IMAD.MOV.U32 R15, RZ, RZ, 0x7ff00000 ;  /* 0x7ff00000ff0f2424 */ /* 0x000fcc00078e00ff */
[----:B------:R-:W-:Y:S01]  /*14b60*/  @P2 DFMA R14, R12, R14, +INF ;  /* 0x7ff000000c0e242b */ /* 0x000fe2000000000e */
[----:B------:R-:W-:Y:S01]  /*14b70*/  FFMA R7, RZ, R29, R25 ;  /* 0x0000001dff077223 */ /* 0x000fe20000000019 */
[----:B------:R-:W-:Y:S02]  /*14b80*/  IMAD.MOV.U32 R13, RZ, RZ, R6 ;  /* 0x000000ffff0d7224 */ /* 0x000fe400078e0006 */
[----:B------:R-:W-:Y:S02]  /*14b90*/  @!P0 IMAD.MOV.U32 R13, RZ, RZ, R12 ;  /* 0x000000ffff0d8224 */ /* 0x000fe400078e000c */
[----:B------:R-:W-:-:S04]  /*14ba0*/  FSETP.GT.AND P4, PT, |R7|, 1.469367938527859385e-39, PT ;  /* 0x001000000700780b */ /* 0x000fc80003f84200 */
        /* <DEDUP_REMOVED lines=66> */
[----:B------:R-:W-:-:S11]  /*14fd0*/  DADD R6, R6, R12 ;  /* 0x0000000006067229 */ /* 0x000fd6000000000c */
.L_x_10378:
[----:B------:R-:W-:Y:S05]  /*14fe0*/  BSYNC.RECONVERGENT B0 ;  /* 0x0000000000007941 */ /* 0x000fea0003800200 */
.L_x_10377:
[----:B------:R-:W-:Y:S04]  /*14ff0*/  BSSY.RECONVERGENT B3, `(.L_x_10379) ;  /* 0x0000008000037945 */ /* 0x000fe80003800200 */
[----:B------:R-:W-:Y:S05]  /*15000*/  @P4 BRA P5, `(.L_x_10380) ;  /* 0x0000000000184947 */ /* 0x000fea0002800000 */
[----:B------:R-:W-:Y:S01]  /*15010*/  IMAD.MOV.U32 R18, RZ, RZ, R26 ;  /* 0x000000ffff127224 */ /* 0x000fe200078e001a */
[----:B------:R-:W-:Y:S01]  /*15020*/  MOV R13, R29 ;  /* 0x0000001d000d7202 */ /* 0x000fe20000000f00 */
[----:B------:R-:W-:Y:S01]  /*15030*/  IMAD.MOV.U32 R19, RZ, RZ, R27 ;  /* 0x000000ffff137224 */ /* 0x000fe200078e001b */
[----:B------:R-:W-:Y:S01]  /*15040*/  MOV R0, 0x15070 ;  /* 0x0001507000007802 */ /* 0x000fe20000000f00 */
[----:B------:R-:W-:-:S07]  /*15050*/  IMAD.MOV.U32 R12, RZ, RZ, R28 ;  /* 0x000000ffff0c7224 */ /* 0x000fce00078e001c */
[----:B------:R-:W-:Y:S05]  /*15060*/  CALL.REL.NOINC `($__internal_21_$__cuda_sm20_div_rn_f64_full) ;  /* 0x000001c4004c7944 */ /* 0x000fea0003c00000 */
.L_x_10380:
[----:B------:R-:W-:Y:S05]  /*15070*/  BSYNC.RECONVERGENT B3 ;  /* 0x0000000000037941 */ /* 0x000fea0003800200 */
.L_x_10379:
        /* <DEDUP_REMOVED lines=8> */
[----:B------:R-:W-:Y:S01]  /*15100*/  BSSY.RECONVERGENT B0, `(.L_x_10381) ;  /* 0x000004e000007945 */ /* 0x000fe20003800200 */
        /* <DEDUP_REMOVED lines=54> */
[----:B------:R-:W-:Y:S02]  /*15470*/  @P1 IMAD.MOV.U32 R12, RZ, RZ, 0x54442d18 ;  /* 0x54442d18ff0c1424 */ /* 0x000fe400078e00ff */
[----:B------:R-:W-:-:S05]  /*15480*/  @P1 IMAD.MOV.U32 R13, RZ, RZ, 0x400921fb ;  /* 0x400921fbff0d1424 */ /* 0x000fca00078e00ff */
[----:B------:R-:W-:-:S08]  /*15490*/  DFMA R24, R14, R24, R24 ;  /* 0x000000180e18722b */ /* 0x000fd00000000018 */
[----:B------:R-:W-:Y:S02]  /*154a0*/  @P1 DADD R12, -R24, R12 ;  /* 0x00000000180c1229 */ /* 0x000fe4000000010c */
[----:B------:R-:W-:-:S08]  /*154b0*/  @!P1 DADD R14, -RZ, -R24 ;  /* 0x00000000ff0e9229 */ /* 0x000fd00000000918 */
[----:B------:R-:W-:Y:S02]  /*154c0*/  @P1 FSEL R8, R12, R24, !P0 ;  /* 0x000000180c081208 */ /* 0x000fe40004000000 */
[----:B------:R-:W-:Y:S02]  /*154d0*/  @P1 FSEL R9, R13, R25, !P0 ;  /* 0x000000190d091208 */ /* 0x000fe40004000000 */
[----:B------:R-:W-:Y:S01]  /*154e0*/  @!P1 PLOP3.LUT P0, PT, P2, PT, PT, 0x80, 0x8 ;  /* 0x000000000008981c */ /* 0x000fe2000170f070 */
[----:B------:R-:W-:-:S03]  /*154f0*/  DSETP.NEU.AND P2, PT, R28, RZ, PT ;  /* 0x000000ff1c00722a */ /* 0x000fc60003f4d000 */
[----:B------:R-:W-:Y:S02]  /*15500*/  @!P1 FSEL R12, R24, R14, !P0 ;  /* 0x0000000e180c9208 */ /* 0x000fe40004000000 */
[----:B------:R-:W-:-:S06]  /*15510*/  @!P1 FSEL R13, R25, R15, !P0 ;  /* 0x0000000f190d9208 */ /* 0x000fcc0004000000 */
[----:B------:R-:W-:-:S03]  /*15520*/  @!P1 DADD R8, R12, R18 ;  /* 0x000000000c089229 */ /* 0x000fc60000000012 */
[----:B------:R-:W-:Y:S08]  /*15530*/  @!P2 BRA `(.L_x_10382) ;  /* 0x000000000020a947 */ /* 0x000ff00003800000 */
[----:B------:R-:W-:Y:S01]  /*15540*/  IMAD.MOV.U32 R13, RZ, RZ, 0x7f3321d2 ;  /* 0x7f3321d2ff0d7424 */ /* 0x000fe200078e00ff */
[----:B------:R-:W-:Y:S01]  /*15550*/  DSETP.NEU.AND P1, PT, R4, R2, PT ;  /* 0x000000020400722a */ /* 0x000fe20003f2d000 */
[----:B------:R-:W-:-:S03]  /*15560*/  IMAD.MOV.U32 R15, RZ, RZ, 0x4002d97c ;  /* 0x4002d97cff0f7424 */ /* 0x000fc600078e00ff */
[----:B------:R-:W-:Y:S02]  /*15570*/  FSEL R13, R13, 3.37028055040000000000e+12, !P0 ;  /* 0x54442d180d0d7808 */ /* 0x000fe40004000000 */
[----:B------:R-:W-:Y:S02]  /*15580*/  FSEL R15, R15, 1.8213495016098022461, !P0 ;  /* 0x3fe921fb0f0f7808 */ /* 0x000fe40004000000 */
[----:B------:R-:W-:Y:S02]  /*15590*/  FSEL R8, R13, R8, !P1 ;  /* 0x000000080d087208 */ /* 0x000fe40004800000 */
[----:B------:R-:W-:Y:S01]  /*155a0*/  FSEL R9, R15, R9, !P1 ;  /* 0x000000090f097208 */ /* 0x000fe20004800000 */
[----:B------:R-:W-:Y:S06]  /*155b0*/  BRA `(.L_x_10383) ;  /* 0x0000000000087947 */ /* 0x000fec0003800000 */
.L_x_10382:
[----:B------:R-:W-:Y:S02]  /*155c0*/  FSEL R8, RZ, 3.37028055040000000000e+12, P0 ;  /* 0x54442d18ff087808 */ /* 0x000fe40000000000 */
[----:B------:R-:W-:-:S07]  /*155d0*/  FSEL R9, RZ, 2.1426990032196044922, P0 ;  /* 0x400921fbff097808 */ /* 0x000fce0000000000 */
.L_x_10383:
[----:B------:R-:W-:Y:S05]  /*155e0*/  BSYNC.RECONVERGENT B0 ;  /* 0x0000000000007941 */ /* 0x000fea0003800200 */
.L_x_10381:
[----:B------:R-:W-:Y:S01]  /*155f0*/  DADD R2, R4, R2 ;  /* 0x0000000004027229 */ /* 0x000fe20000000002 */
[----:B------:R-:W-:Y:S01]  /*15600*/  LOP3.LUT R5, R9, 0x80000000, R11, 0xb8, !PT ;  /* 0x8000000009057812 */ /* 0x000fe200078eb80b */
[----:B------:R-:W-:-:S06]  /*15610*/  DMUL R6, R6, 0.5 ;  /* 0x3fe0000006067828 */ /* 0x000fcc0000000000 */
[----:B------:R-:W-:-:S06]  /*15620*/  DSETP.NAN.AND P0, PT, R2, R2, PT ;  /* 0x000000020200722a */ /* 0x000fcc0003f08000 */
[----:B------:R-:W-:Y:S02]  /*15630*/  FSEL R4, R2, R8, P0 ;  /* 0x0000000802047208 */ /* 0x000fe40000000000 */
[----:B------:R-:W-:Y:S01]  /*15640*/  FSEL R5, R3, R5, P0 ;  /* 0x0000000503057208 */ /* 0x000fe20000000000 */
[----:B------:R-:W-:Y:S06]  /*15650*/  BRA `(.L_x_10384) ;  /* 0x00000020005c7947 */ /* 0x000fec0003800000 */
.L_x_10376:
        /* <DEDUP_REMOVED lines=17> */
[----:B------:R-:W-:Y:S01]  /*15770*/  MUFU.RCP64H R31, R29 ;  /* 0x0000001d001f7308 */ /* 0x000fe20000001800 */
[----:B------:R-:W-:Y:S01]  /*15780*/  SEL R24, R4, R2, P2 ;  /* 0x0000000204187207 */ /* 0x000fe20001000000 */
[----:B------:R-:W-:Y:S01]  /*15790*/  IMAD.MOV.U32 R30, RZ, RZ, 0x1 ;  /* 0x00000001ff1e7424 */ /* 0x000fe200078e00ff */
[----:B------:R-:W-:Y:S01]  /*157a0*/  ISETP.GE.U32.AND P3, PT, R32, 0x7ff00000, PT ;  /* 0x7ff000002000780c */ /* 0x000fe20003f66070 */
[----:B------:R-:W-:Y:S01]  /*157b0*/  BSSY.RECONVERGENT B0, `(.L_x_10385) ;  /* 0x0000075000007945 */ /* 0x000fe20003800200 */
[C---:B------:R-:W-:Y:S01]  /*157c0*/  DMUL R12, R6.reuse, R22 ;  /* 0x00000016060c7228 */ /* 0x040fe20000000000 */
[----:B------:R-:W-:Y:S01]  /*157d0*/  FSETP.GEU.AND P5, PT, |R27|, 6.5827683646048100446e-37, PT ;  /* 0x036000001b00780b */ /* 0x000fe20003fae200 */
[----:B------:R-:W-:-:S06]  /*157e0*/  DMUL R6, R6, R24 ;  /* 0x0000001806067228 */ /* 0x000fcc0000000000 */
[----:B------:R-:W-:-:S08]  /*157f0*/  DMUL R12, R12, R12 ;  /* 0x0000000c0c0c7228 */ /* 0x000fd00000000000 */
[----:B------:R-:W-:-:S08]  /*15800*/  DFMA R12, R6, R6, R12 ;  /* 0x00000006060c722b */ /* 0x000fd0000000000c */
[----:B------:R-:W-:Y:S02]  /*15810*/  DSETP.MIN.AND P0, P2, R12, UR4, PT ;  /* 0x000000040c007e2a */ /* 0x000fe4000ba00000 */
[----:B------:R-:W-:-:S04]  /*15820*/  MOV R6, R13 ;  /* 0x0000000d00067202 */ /* 0x000fc80000000f00 */
[----:B------:R-:W-:Y:S01]  /*15830*/  FSEL R7, R6, UR6, P0 ;  /* 0x0000000606077c08 */ /* 0x000fe20008000000 */
[----:B------:R-:W-:-:S05]  /*15840*/  IMAD.MOV.U32 R6, RZ, RZ, R12 ;  /* 0x000000ffff067224 */ /* 0x000fca00078e000c */
[----:B------:R-:W-:Y:S02]  /*15850*/  SEL R6, R6, UR4, P0 ;  /* 0x0000000406067c07 */ /* 0x000fe40008000000 */
[----:B------:R-:W-:Y:S01]  /*15860*/  @P2 LOP3.LUT R7, R14, 0x80000, RZ, 0xfc, !PT ;  /* 0x000800000e072812 */ /* 0x000fe200078efcff */
[----:B------:R-:W-:Y:S01]  /*15870*/  IMAD.MOV.U32 R14, RZ, RZ, RZ ;  /* 0x000000ffff0e7224 */ /* 0x000fe200078e00ff */
[----:B------:R-:W-:Y:S02]  /*15880*/  DSETP.NEU.AND P2, PT, R22, RZ, PT ;  /* 0x000000ff1600722a */ /* 0x000fe40003f4d000 */
[----:B------:R-:W0:Y:S03]  /*15890*/  MUFU.RSQ64H R15, R7 ;  /* 0x00000007000f7308 */ /* 0x000e260000001c00 */
[----:B0-----:R-:W-:-:S08]  /*158a0*/  DMUL R18, R14, R14 ;  /* 0x0000000e0e127228 */ /* 0x001fd00000000000 */
[----:B------:R-:W-:Y:S02]  /*158b0*/  DFMA R18, R6, -R18, 1 ;  /* 0x3ff000000612742b */ /* 0x000fe40000000812 */
[----:B------:R-:W-:-:S06]  /*158c0*/  DFMA R6, -R28, R30, 1 ;  /* 0x3ff000001c06742b */ /* 0x000fcc000000011e */
[----:B------:R-:W-:Y:S02]  /*158d0*/  DFMA R20, R18, R20, 0.5 ;  /* 0x3fe000001214742b */ /* 0x000fe40000000014 */
[----:B------:R-:W-:Y:S02]  /*158e0*/  DMUL R18, R14, R18 ;  /* 0x000000120e127228 */ /* 0x000fe40000000000 */
[----:B------:R-:W-:-:S06]  /*158f0*/  DFMA R6, R6, R6, R6 ;  /* 0x000000060606722b */ /* 0x000fcc0000000006 */
[----:B------:R-:W-:Y:S02]  /*15900*/  DFMA R18, R20, R18, R14 ;  /* 0x000000121412722b */ /* 0x000fe4000000000e */
[----:B------:R-:W-:Y:S01]  /*15910*/  DFMA R6, R30, R6, R30 ;  /* 0x000000061e06722b */ /* 0x000fe2000000001e */
[----:B------:R-:W-:-:S05]  /*15920*/  IMAD.MOV.U32 R31, RZ, RZ, -0x3ff ;  /* 0xfffffc01ff1f7424 */ /* 0x000fca00078e00ff */
[----:B------:R-:W-:Y:S01]  /*15930*/  DMUL R18, R12, R18 ;  /* 0x000000120c127228 */ /* 0x000fe20000000000 */
[----:B------:R-:W-:Y:S01]  /*15940*/  LOP3.LUT R13, R0, 0x100000, RZ, 0xfc, !PT ;  /* 0x00100000000d7812 */ /* 0x000fe200078efcff */
[----:B------:R-:W-:Y:S01]  /*15950*/  DFMA R14, -R28, R6, 1 ;  /* 0x3ff000001c0e742b */ /* 0x000fe20000000106 */
[----:B------:R-:W-:-:S06]  /*15960*/  MOV R12, RZ ;  /* 0x000000ff000c7202 */ /* 0x000fcc0000000f00 */
[----:B------:R-:W-:Y:S02]  /*15970*/  DMUL R18, R18, R12 ;  /* 0x0000000c12127228 */ /* 0x000fe40000000000 */
[----:B------:R-:W-:-:S08]  /*15980*/  DFMA R14, R6, R14, R6 ;  /* 0x0000000e060e722b */ /* 0x000fd00000000006 */
[----:B------:R-:W-:Y:S02]  /*15990*/  @!P3 FSEL R32, R25, R19, !P2 ;  /* 0x000000131920b208 */ /* 0x000fe40005000000 */
[----:B------:R-:W-:Y:S01]  /*159a0*/  @!P3 FSEL R22, R24, R18, !P2 ;  /* 0x000000121816b208 */ /* 0x000fe20005000000 */
[----:B------:R-:W-:Y:S01]  /*159b0*/  DMUL R24, R26, R14 ;  /* 0x0000000e1a187228 */ /* 0x000fe20000000000 */
[----:B------:R-:W-:Y:S01]  /*159c0*/  ISETP.GT.AND P0, PT, R32, 0xfffff, PT ;  /* 0x000fffff2000780c */ /* 0x000fe20003f04270 */
[----:B------:R-:W-:Y:S02]  /*159d0*/  IMAD.MOV.U32 R13, RZ, RZ, R32 ;  /* 0x000000ffff0d7224 */ /* 0x000fe400078e0020 */
[----:B------:R-:W-:-:S04]  /*159e0*/  IMAD.MOV.U32 R12, RZ, RZ, R22 ;  /* 0x000000ffff0c7224 */ /* 0x000fc800078e0016 */
[----:B------:R-:W-:-:S06]  /*159f0*/  DFMA R6, -R28, R24, R26 ;  /* 0x000000181c06722b */ /* 0x000fcc000000011a */
[----:B------:R-:W-:Y:S01]  /*15a00*/  @!P0 DMUL R12, R12, 1.80143985094819840000e+16 ;  /* 0x435000000c0c8828 */ /* 0x000fe20000000000 */
[----:B------:R-:W-:Y:S01]  /*15a10*/  @!P0 IMAD.MOV.U32 R31, RZ, RZ, -0x435 ;  /* 0xfffffbcbff1f8424 */ /* 0x000fe200078e00ff */
[----:B------:R-:W-:-:S08]  /*15a20*/  DFMA R24, R14, R6, R24 ;  /* 0x000000060e18722b */ /* 0x000fd00000000018 */
[----:B------:R-:W-:Y:S02]  /*15a30*/  @!P0 IMAD.MOV.U32 R32, RZ, RZ, R13 ;  /* 0x000000ffff208224 */ /* 0x000fe400078e000d */
[----:B------:R-:W-:Y:S02]  /*15a40*/  @!P0 IMAD.MOV.U32 R22, RZ, RZ, R12 ;  /* 0x000000ffff168224 */ /* 0x000fe400078e000c */
[----:B------:R-:W-:-:S05]  /*15a50*/  VIADD R0, R32, 0xffffffff ;  /* 0xffffffff20007836 */ /* 0x000fca0000000000 */
[----:B------:R-:W-:Y:S01]  /*15a60*/  ISETP.GE.U32.AND P2, PT, R0, 0x7fefffff, PT ;  /* 0x7fefffff0000780c */ /* 0x000fe20003f46070 */
[----:B------:R-:W-:-:S05]  /*15a70*/  FFMA R0, RZ, R29, R25 ;  /* 0x0000001dff007223 */ /* 0x000fca0000000019 */
[----:B------:R-:W-:-:S07]  /*15a80*/  FSETP.GT.AND P4, PT, |R0|, 1.469367938527859385e-39, PT ;  /* 0x001000000000780b */ /* 0x000fce0003f84200 */
        /* <DEDUP_REMOVED lines=19> */
[----:B------:R-:W-:Y:S02]  /*15bc0*/  @P0 VIADD R13, R7, 0xfff00000 ;  /* 0xfff00000070d0836 */ /* 0x000fe40000000000 */
[----:B------:R-:W-:-:S03]  /*15bd0*/  @P0 VIADD R31, R31, 0x1 ;  /* 0x000000011f1f0836 */ /* 0x000fc60000000000 */
[----:B------:R-:W-:Y:S02]  /*15be0*/  @P0 MOV R7, R13 ;  /* 0x0000000d00070202 */ /* 0x000fe40000000f00 */
[----:B------:R-:W-:Y:S01]  /*15bf0*/  LOP3.LUT R30, R31, 0x80000000, RZ, 0x3c, !PT ;  /* 0x800000001f1e7812 */ /* 0x000fe200078e3cff */
[----:B------:R-:W-:-:S03]  /*15c00*/  IMAD.MOV.U32 R31, RZ, RZ, 0x43300000 ;  /* 0x43300000ff1f7424 */ /* 0x000fc600078e00ff */
        /* <DEDUP_REMOVED lines=47> */
.L_x_10386:
[----:B------:R-:W-:Y:S05]  /*15f00*/  BSYNC.RECONVERGENT B0 ;  /* 0x0000000000007941 */ /* 0x000fea0003800200 */
.L_x_10385:
[----:B------:R-:W-:Y:S04]  /*15f10*/  BSSY.RECONVERGENT B3, `(.L_x_10387) ;  /* 0x0000008000037945 */ /* 0x000fe80003800200 */
[----:B------:R-:W-:Y:S05]  /*15f20*/  @P4 BRA P5, `(.L_x_10388) ;  /* 0x0000000000184947 */ /* 0x000fea0002800000 */
[----:B------:R-:W-:Y:S01]  /*15f30*/  MOV R18, R26 ;  /* 0x0000001a00127202 */ /* 0x000fe20000000f00 */
[----:B------:R-:W-:Y:S01]  /*15f40*/  IMAD.MOV.U32 R19, RZ, RZ, R27 ;  /* 0x000000ffff137224 */ /* 0x000fe200078e001b */
[----:B------:R-:W-:Y:S01]  /*15f50*/  MOV R0, 0x15f90 ;  /* 0x00015f9000007802 */ /* 0x000fe20000000f00 */
[----:B------:R-:W-:Y:S02]  /*15f60*/  IMAD.MOV.U32 R12, RZ, RZ, R28 ;  /* 0x000000ffff0c7224 */ /* 0x000fe400078e001c */
[----:B------:R-:W-:-:S07]  /*15f70*/  IMAD.MOV.U32 R13, RZ, RZ, R29 ;  /* 0x000000ffff0d7224 */ /* 0x000fce00078e001d */
[----:B------:R-:W-:Y:S05]  /*15f80*/  CALL.REL.NOINC `($__internal_21_$__cuda_sm20_div_rn_f64_full) ;  /* 0x000001b400847944 */ /* 0x000fea0003c00000 */
.L_x_10388:
[----:B------:R-:W-:Y:S05]  /*15f90*/  BSYNC.RECONVERGENT B3 ;  /* 0x0000000000037941 */ /* 0x000fea0003800200 */
.L_x_10387:
[----:B------:R-:W-:Y:S01]  /*15fa0*/  DMUL R12, R24, R24 ;  /* 0x00000018180c7228 */ /* 0x000fe20000000000 */
[----:B------:R-:W-:Y:S01]  /*15fb0*/  IMAD.MOV.U32 R14, RZ, RZ, -0x2449a4b7 ;  /* 0xdbb65b49ff0e7424 */ /* 0x000fe200078e00ff */
[----:B------:R-:W-:Y:S01]  /*15fc0*/  UMOV UR4, 0x2a25ff7e ;  /* 0x2a25ff7e00047882 */ /* 0x000fe20000000000 */
[----:B------:R-:W-:Y:S01]  /*15fd0*/  IMAD.MOV.U32 R15, RZ, RZ, 0x3f2d3b63 ;  /* 0x3f2d3b63ff0f7424 */ /* 0x000fe200078e00ff */
[----:B------:R-:W-:Y:S01]  /*15fe0*/  UMOV UR5, 0x3ef53e1d ;  /* 0x3ef53e1d00057882 */ /* 0x000fe20000000000 */
[----:B------:R-:W-:Y:S01]  /*15ff0*/  ISETP.GE.AND P2, PT, R9, RZ, PT ;  /* 0x000000ff0900720c */ /* 0x000fe20003f46270 */
[----:B------:R-:W-:Y:S01]  /*16000*/  @!P1 IMAD.MOV.U32 R18, RZ, RZ, 0x54442d18 ;  /* 0x54442d18ff129424 */ /* 0x000fe200078e00ff */
[----:B------:R-:W-:Y:S01]  /*16010*/  BSSY.RECONVERGENT B0, `(.L_x_10389) ;  /* 0x000004f000007945 */ /* 0x000fe20003800200 */
        /* <DEDUP_REMOVED lines=55> */
[----:B------:R-:W-:Y:S01]  /*16390*/  @P1 MOV R12, 0x54442d18 ;  /* 0x54442d18000c1802 */ /* 0x000fe20000000f00 */
[----:B------:R-:W-:-:S06]  /*163a0*/  @P1 IMAD.MOV.U32 R13, RZ, RZ, 0x400921fb ;  /* 0x400921fbff0d1424 */ /* 0x000fcc00078e00ff */
        /* <DEDUP_REMOVED lines=19> */
.L_x_10390:
[----:B------:R-:W-:Y:S02]  /*164e0*/  FSEL R8, RZ, 3.37028055040000000000e+12, P0 ;  /* 0x54442d18ff087808 */ /* 0x000fe40000000000 */
[----:B------:R-:W-:-:S07]  /*164f0*/  FSEL R9, RZ, 2.1426990032196044922, P0 ;  /* 0x400921fbff097808 */ /* 0x000fce0000000000 */
.L_x_10391:
[----:B------:R-:W-:Y:S05]  /*16500*/  BSYNC.RECONVERGENT B0 ;  /* 0x0000000000007941 */ /* 0x000fea0003800200 */
.L_x_10389:
[----:B------:R-:W-:Y:S01]  /*16510*/  DADD R2, R4, R2 ;  /* 0x0000000004027229 */ /* 0x000fe20000000002 */
[----:B------:R-:W-:-:S07]  /*16520*/  LOP3.LUT R5, R9, 0x80000000, R11, 0xb8, !PT ;  /* 0x8000000009057812 */ /* 0x000fce00078eb80b */
[----:B------:R-:W-:-:S06]  /*16530*/  DSETP.NAN.AND P0, PT, R2, R2, PT ;  /* 0x000000020200722a */ /* 0x000fcc0003f08000 */
[----:B------:R-:W-:Y:S02]  /*16540*/  FSEL R4, R2, R8, P0 ;  /* 0x0000000802047208 */ /* 0x000fe40000000000 */
[----:B------:R-:W-:Y:S01]  /*16550*/  FSEL R5, R3, R5, P0 ;  /* 0x0000000503057208 */ /* 0x000fe20000000000 */
[----:B------:R-:W-:Y:S06]  /*16560*/  BRA `(.L_x_10384) ;  /* 0x0000001000987947 */ /* 0x000fec0003800000 */
.L_x_10375:
[----:B------:R-:W0:Y:S01]  /*16570*/  MUFU.RCP64H R7, 2.718280792236328125 ;  /* 0x4005bf0a00077908 */ /* 0x000e220000001800 */
[----:B------:R-:W-:Y:S01]  /*16580*/  MOV R12, 0x8b145769 ;  /* 0x8b145769000c7802 */ /* 0x000fe20000000f00 */
[----:B------:R-:W-:Y:S01]  /*16590*/  IMAD.MOV.U32 R13, RZ, RZ, 0x4005bf0a ;  /* 0x4005bf0aff0d7424 */ /* 0x000fe200078e00ff */
[----:B------:R-:W-:Y:S01]  /*165a0*/  FSETP.GEU.AND P1, PT, |R9|, 6.5827683646048100446e-37, PT ;  /* 0x036000000900780b */ /* 0x000fe20003f2e200 */
[----:B------:R-:W-:Y:S01]  /*165b0*/  IMAD.MOV.U32 R6, RZ, RZ, 0x1 ;  /* 0x00000001ff067424 */ /* 0x000fe200078e00ff */
[----:B------:R-:W-:Y:S05]  /*165c0*/  BSSY.RECONVERGENT B3, `(.L_x_10392) ;  /* 0x0000014000037945 */ /* 0x000fea0003800200 */
        /* <DEDUP_REMOVED lines=15> */
[----:B------:R-:W-:-:S07]  /*166c0*/  IMAD.MOV.U32 R12, RZ, RZ, -0x74eba897 ;  /* 0x8b145769ff0c7424 */ /* 0x000fce00078e00ff */
[----:B------:R-:W-:Y:S05]  /*166d0*/  CALL.REL.NOINC `($__internal_21_$__cuda_sm20_div_rn_f64_full) ;  /* 0x000001ac00b07944 */ /* 0x000fea0003c00000 */
[----:B------:R-:W-:Y:S02]  /*166e0*/  IMAD.MOV.U32 R6, RZ, RZ, R24 ;  /* 0x000000ffff067224 */ /* 0x000fe400078e0018 */
[----:B------:R-:W-:-:S07]  /*166f0*/  IMAD.MOV.U32 R7, RZ, RZ, R25 ;  /* 0x000000ffff077224 */ /* 0x000fce00078e0019 */
.L_x_10393:
[----:B------:R-:W-:Y:S05]  /*16700*/  BSYNC.RECONVERGENT B3 ;  /* 0x0000000000037941 */ /* 0x000fea0003800200 */
.L_x_10392:
        /* <DEDUP_REMOVED lines=17> */
[----:B------:R-:W-:Y:S01]  /*16820*/  MOV R18, R10 ;  /* 0x0000000a00127202 */ /* 0x000fe20000000f00 */
[----:B------:R-:W-:Y:S01]  /*16830*/  IMAD.MOV.U32 R19, RZ, RZ, R11 ;  /* 0x000000ffff137224 */ /* 0x000fe200078e000b */
[----:B------:R-:W-:Y:S01]  /*16840*/  MOV R0, 0x16880 ;  /* 0x0001688000007802 */ /* 0x000fe20000000f00 */
[----:B------:R-:W-:Y:S02]  /*16850*/  IMAD.MOV.U32 R12, RZ, RZ, -0x74eba897 ;  /* 0x8b145769ff0c7424 */ /* 0x000fe400078e00ff */
[----:B------:R-:W-:-:S07]  /*16860*/  IMAD.MOV.U32 R13, RZ, RZ, 0x4005bf0a ;  /* 0x4005bf0aff0d7424 */ /* 0x000fce00078e00ff */
[----:B------:R-:W-:Y:S05]  /*16870*/  CALL.REL.NOINC `($__internal_21_$__cuda_sm20_div_rn_f64_full) ;  /* 0x000001ac00487944 */ /* 0x000fea0003c00000 */
.L_x_10395:
[----:B------:R-:W-:Y:S05]  /*16880*/  BSYNC.RECONVERGENT B3 ;  /* 0x0000000000037941 */ /* 0x000fea0003800200 */
.L_x_10394:
        /* <DEDUP_REMOVED lines=8> */
[----:B------:R-:W-:Y:S01]  /*16910*/  MUFU.RCP64H R31, R29 ;  /* 0x0000001d001f7308 */ /* 0x000fe20000001800 */
[----:B------:R-:W-:Y:S01]  /*16920*/  MOV R30, 0x1 ;  /* 0x00000001001e7802 */ /* 0x000fe20000000f00 */
[----:B------:R-:W-:Y:S01]  /*16930*/  BSSY.RECONVERGENT B0, `(.L_x_10396) ;  /* 0x0000083000007945 */ /* 0x000fe20003800200 */
[----:B------:R-:W-:-:S02]  /*16940*/  FSETP.GEU.AND P5, PT, |R27|, 6.5827683646048100446e-37, PT ;  /* 0x036000001b00780b */ /* 0x000fc40003fae200 */
[----:B------:R-:W-:Y:S02]  /*16950*/  ISETP.GT.U32.AND P1, PT, R14, R18, PT ;  /* 0x000000120e00720c */ /* 0x000fe40003f24070 */
[----:B------:R-:W-:Y:S02]  /*16960*/  ISETP.LT.U32.AND P0, PT, R18, R14, PT ;  /* 0x0000000e1200720c */ /* 0x000fe40003f01070 */
[----:B------:R-:W-:Y:S02]  /*16970*/  ISETP.GT.U32.AND.EX P1, PT, R15, R19, PT, P1 ;  /* 0x000000130f00720c */ /* 0x000fe40003f24110 */
[----:B------:R-:W-:Y:S02]  /*16980*/  ISETP.LT.U32.AND.EX P0, PT, R19, R15, PT, P0 ;  /* 0x0000000f1300720c */ /* 0x000fe40003f01100 */
[----:B------:R-:W-:Y:S02]  /*16990*/  SEL R25, R15, R19, P1 ;  /* 0x000000130f197207 */ /* 0x000fe40000800000 */
[----:B------:R-:W-:-:S02]  /*169a0*/  SEL R32, R19, R15, P0 ;  /* 0x0000000f13207207 */ /* 0x000fc40000000000 */
[----:B------:R-:W-:Y:S02]  /*169b0*/  LOP3.LUT R0, R25, 0xffc00000, RZ, 0xc0, !PT ;  /* 0xffc0000019007812 */ /* 0x000fe400078ec0ff */
[----:B------:R-:W-:Y:S01]  /*169c0*/  SEL R22, R18, R14, P0 ;  /* 0x0000000e12167207 */ /* 0x000fe20000000000 */
[----:B------:R-:W-:Y:S01]  /*169d0*/  IMAD.MOV.U32 R23, RZ, RZ, R32 ;  /* 0x000000ffff177224 */ /* 0x000fe200078e0020 */
[----:B------:R-:W-:Y:S02]  /*169e0*/  LOP3.LUT R7, R0, 0x7fd00000, RZ, 0x3c, !PT ;  /* 0x7fd0000000077812 */ /* 0x000fe400078e3cff */
[----:B------:R-:W-:Y:S02]  /*169f0*/  SEL R24, R14, R18, P1 ;  /* 0x000000120e187207 */ /* 0x000fe40000800000 */
[----:B------:R-:W-:Y:S02]  /*16a00*/  MOV R14, UR6 ;  /* 0x00000006000e7c02 */ /* 0x000fe40008000f00 */
[C---:B------:R-:W-:Y:S01]  /*16a10*/  DMUL R12, R6.reuse, R22 ;  /* 0x00000016060c7228 */ /* 0x040fe20000000000 */
[----:B------:R-:W-:Y:S01]  /*16a20*/  ISETP.GE.U32.AND P2, PT, R32, 0x7ff00000, PT ;  /* 0x7ff000002000780c */ /* 0x000fe20003f46070 */
[----:B------:R-:W-:-:S06]  /*16a30*/  DMUL R6, R6, R24 ;  /* 0x0000001806067228 */ /* 0x000fcc0000000000 */
[----:B------:R-:W-:-:S08]  /*16a40*/  DMUL R12, R12, R12 ;  /* 0x0000000c0c0c7228 */ /* 0x000fd00000000000 */
[----:B------:R-:W-:-:S08]  /*16a50*/  DFMA R12, R6, R6, R12 ;  /* 0x00000006060c722b */ /* 0x000fd0000000000c */
[----:B------:R-:W-:Y:S02]  /*16a60*/  DSETP.MIN.AND P0, P1, R12, UR4, PT ;  /* 0x000000040c007e2a */ /* 0x000fe4000b900000 */
[----:B------:R-:W-:-:S05]  /*16a70*/  IMAD.MOV.U32 R6, RZ, RZ, R13 ;  /* 0x000000ffff067224 */ /* 0x000fca00078e000d */
        /* <DEDUP_REMOVED lines=18> */
[----:B------:R-:W-:Y:S01]  /*16ba0*/  IMAD.MOV.U32 R12, RZ, RZ, RZ ;  /* 0x000000ffff0c7224 */ /* 0x000fe200078e00ff */
[----:B------:R-:W-:-:S05]  /*16bb0*/  DFMA R14, -R28, R6, 1 ;  /* 0x3ff000001c0e742b */ /* 0x000fca0000000106 */
[----:B------:R-:W-:-:S03]  /*16bc0*/  DMUL R18, R18, R12 ;  /* 0x0000000c12127228 */ /* 0x000fc60000000000 */
[----:B------:R-:W-:-:S07]  /*16bd0*/  DFMA R14, R6, R14, R6 ;  /* 0x0000000e060e722b */ /* 0x000fce0000000006 */
[----:B------:R-:W-:Y:S02]  /*16be0*/  @!P2 FSEL R32, R25, R19, !P1 ;  /* 0x000000131920a208 */ /* 0x000fe40004800000 */
[----:B------:R-:W-:Y:S01]  /*16bf0*/  @!P2 FSEL R22, R24, R18, !P1 ;  /* 0x000000121816a208 */ /* 0x000fe20004800000 */
[----:B------:R-:W-:Y:S01]  /*16c00*/  DMUL R24, R26, R14 ;  /* 0x0000000e1a187228 */ /* 0x000fe20000000000 */
[----:B------:R-:W-:Y:S01]  /*16c10*/  ISETP.GT.AND P0, PT, R32, 0xfffff, PT ;  /* 0x000fffff2000780c */ /* 0x000fe20003f04270 */
[----:B------:R-:W-:Y:S01]  /*16c20*/  IMAD.MOV.U32 R13, RZ, RZ, R32 ;  /* 0x000000ffff0d7224 */ /* 0x000fe200078e0020 */
[----:B------:R-:W-:Y:S01]  /*16c30*/  DSETP.GEU.AND P1, PT, R4, R2, PT ;  /* 0x000000020400722a */ /* 0x000fe20003f2e000 */
        /* <DEDUP_REMOVED lines=19> */
[----:B------:R-:W-:Y:S01]  /*16d70*/  IMAD.MOV.U32 R14, RZ, RZ, RZ ;  /* 0x000000ffff0e7224 */ /* 0x000fe200078e00ff */
[----:B------:R-:W-:Y:S01]  /*16d80*/  MOV R6, R22 ;  /* 0x0000001600067202 */ /* 0x000fe20000000f00 */
[----:B------:R-:W-:Y:S01]  /*16d90*/  IMAD.MOV.U32 R22, RZ, RZ, -0x748574fc ;  /* 0x8b7a8b04ff167424 */ /* 0x000fe200078e00ff */
[----:B------:R-:W-:Y:S01]  /*16da0*/  LOP3.LUT R7, R0, 0x3ff00000, RZ, 0xfc, !PT ;  /* 0x3ff0000000077812 */ /* 0x000fe200078efcff */
[----:B------:R-:W-:Y:S01]  /*16db0*/  UMOV UR4, 0x3ae80f1e ;  /* 0x3ae80f1e00047882 */ /* 0x000fe20000000000 */
[----:B------:R-:W-:Y:S01]  /*16dc0*/  MOV R23, 0x3ed0ee25 ;  /* 0x3ed0ee2500177802 */ /* 0x000fe20000000f00 */
        /* <DEDUP_REMOVED lines=57> */
.L_x_10397:
[----:B------:R-:W-:Y:S05]  /*17160*/  BSYNC.RECONVERGENT B0 ;  /* 0x0000000000007941 */ /* 0x000fea0003800200 */
.L_x_10396:
        /* <DEDUP_REMOVED lines=8> */
.L_x_10399:
[----:B------:R-:W-:Y:S05]  /*171f0*/  BSYNC.RECONVERGENT B3 ;  /* 0x0000000000037941 */ /* 0x000fea0003800200 */
.L_x_10398:
        /* <DEDUP_REMOVED lines=63> */
[----:B------:R-:W-:Y:S01]  /*175f0*/  @P1 IMAD.MOV.U32 R12, RZ, RZ, 0x54442d18 ;  /* 0x54442d18ff0c1424 */ /* 0x000fe200078e00ff */
[----:B------:R-:W-:-:S06]  /*17600*/  @P1 MOV R13, 0x400921fb ;  /* 0x400921fb000d1802 */ /* 0x000fcc0000000f00 */
        /* <DEDUP_REMOVED lines=19> */
.L_x_10401:
[----:B------:R-:W-:Y:S02]  /*17740*/  FSEL R8, RZ, 3.37028055040000000000e+12, P0 ;  /* 0x54442d18ff087808 */ /* 0x000fe40000000000 */
[----:B------:R-:W-:-:S07]  /*17750*/  FSEL R9, RZ, 2.1426990032196044922, P0 ;  /* 0x400921fbff097808 */ /* 0x000fce0000000000 */
.L_x_10402:
[----:B------:R-:W-:Y:S05]  /*17760*/  BSYNC.RECONVERGENT B0 ;  /* 0x0000000000007941 */ /* 0x000fea0003800200 */
.L_x_10400:
[----:B------:R-:W-:Y:S01]  /*17770*/  DADD R2, R4, R2 ;  /* 0x0000000004027229 */ /* 0x000fe20000000002 */
[----:B------:R-:W-:Y:S01]  /*17780*/  LOP3.LUT R5, R9, 0x80000000, R11, 0xb8, !PT ;  /* 0x8000000009057812 */ /* 0x000fe200078eb80b */
[----:B------:R-:W-:-:S06]  /*17790*/  DADD R6, R6, 1 ;  /* 0x3ff0000006067429 */ /* 0x000fcc0000000000 */
[----:B------:R-:W-:-:S06]  /*177a0*/  DSETP.NAN.AND P0, PT, R2, R2, PT ;  /* 0x000000020200722a */ /* 0x000fcc0003f08000 */
[----:B------:R-:W-:Y:S02]  /*177b0*/  FSEL R4, R2, R8, P0 ;  /* 0x0000000802047208 */ /* 0x000fe40000000000 */
[----:B------:R-:W-:-:S07]  /*177c0*/  FSEL R5, R3, R5, P0 ;  /* 0x0000000503057208 */ /* 0x000fce0000000000 */
.L_x_10384:
[----:B------:R-:W-:Y:S05]  /*177d0*/  BSYNC.RECONVERGENT B2 ;  /* 0x0000000000027941 */ /* 0x000fea0003800200 */
.L_x_10374:
[----:B------:R-:W-:Y:S01]  /*177e0*/  UMOV UR4, 0xfefa39ef ;  /* 0xfefa39ef00047882 */ /* 0x000fe20000000000 */
[----:B------:R-:W-:Y:S01]  /*177f0*/  UMOV UR5, 0x3fe62e42 ;  /* 0x3fe62e4200057882 */ /* 0x000fe20000000000 */
[----:B------:R-:W-:Y:S01]  /*17800*/  ISETP.GE.AND P0, PT, R11, RZ, PT ;  /* 0x000000ff0b00720c */ /* 0x000fe20003f06270 */
[----:B------:R-:W-:Y:S02]  /*17810*/  DADD R6, R6, UR4 ;  /* 0x0000000406067e29 */ /* 0x000fe40008000000 */
[----:B------:R-:W-:-:S06]  /*17820*/  DADD R4, -RZ, |R4| ;  /* 0x00000000ff047229 */ /* 0x000fcc0000000504 */
[----:B------:R-:W-:-:S10]  /*17830*/  DADD R2, -RZ, -R6 ;  /* 0x00000000ff027229 */ /* 0x000fd40000000906 */
[----:B------:R-:W-:Y:S02]  /*17840*/  FSEL R12, R6, R2, !P0 ;  /* 0x00000002060c7208 */ /* 0x000fe40004000000 */
[----:B------:R-:W-:-:S07]  /*17850*/  FSEL R13, R7, R3, !P0 ;  /* 0x00000003070d7208 */ /* 0x000fce0004000000 */
.L_x_10290:
[----:B------:R-:W-:Y:S05]  /*17860*/  BSYNC.RECONVERGENT B1 ;  /* 0x0000000000017941 */ /* 0x000fea0003800200 */
.L_x_10288:
[----:B------:R-:W-:Y:S01]  /*17870*/  DSETP.NAN.AND P0, PT, R4, R4, PT ;  /* 0x000000040400722a */ /* 0x000fe20003f08000 */
[----:B------:R-:W-:-:S13]  /*17880*/  BSSY.RECONVERGENT B0, `(.L_x_10403) ;  /* 0x0000011000007945 */ /* 0x000fda0003800200 */
[--C-:B------:R-:W-:Y:S01]  /*17890*/  @P0 DADD R2, -RZ, |R12|.reuse ;  /* 0x00000000ff020229 */ /* 0x100fe2000000050c */
[----:B------:R-:W-:Y:S01]  /*178a0*/  @P0 MOV R14, R4 ;  /* 0x00000004000e0202 */ /* 0x000fe20000000f00 */
        /* <DEDUP_REMOVED lines=8> */
[----:B------:R-:W-:Y:S01]  /*17930*/  IMAD.MOV.U32 R14, RZ, RZ, R12 ;  /* 0x000000ffff0e7224 */ /* 0x000fe200078e000c */
[----:B------:R-:W-:-:S12]  /*17940*/  MOV R15, R13 ;  /* 0x0000000d000f7202 */ /* 0x000fd80000000f00 */
[----:B------:R-:W-:Y:S01]  /*17950*/  @!P0 LOP3.LUT R11, R5, 0x80000000, R11, 0xb8, !PT ;  /* 0x80000000050b8812 */ /* 0x000fe200078eb80b */
[----:B------:R-:W-:Y:S01]  /*17960*/  @!P0 DADD R12, -RZ, |R12| ;  /* 0x00000000ff0c8229 */ /* 0x000fe2000000050c */
[----:B------:R-:W-:-:S03]  /*17970*/  @!P0 IMAD.MOV.U32 R14, RZ, RZ, R4 ;  /* 0x000000ffff0e8224 */ /* 0x000fc600078e0004 */
[----:B------:R-:W-:-:S07]  /*17980*/  @!P0 IMAD.MOV.U32 R15, RZ, RZ, R11 ;  /* 0x000000ffff0f8224 */ /* 0x000fce00078e000b */
.L_x_10404:
[----:B------:R-:W-:Y:S05]  /*17990*/  BSYNC.RECONVERGENT B0 ;  /* 0x0000000000007941 */ /* 0x000fea0003800200 */
.L_x_10403:
        /* <DEDUP_REMOVED lines=17> */
.L_x_10408:
[----:B------:R-:W0:Y:S02]  /*17ab0*/  F2I.S64.F64.TRUNC R12, R12 ;  /* 0x0000000c000c7311 */ /* 0x000e24000030d900 */
[----:B0-----:R-:W-:-:S05]  /*17ac0*/  IMAD.MOV.U32 R5, RZ, RZ, R12 ;  /* 0x000000ffff057224 */ /* 0x001fca00078e000c */
[----:B------:R0:W-:Y:S01]  /*17ad0*/  STG.E.U8 desc[UR36][R2.64], R5 ;  /* 0x0000000502007986 */ /* 0x0001e2000c101124 */
[----:B------:R-:W-:Y:S05]  /*17ae0*/  BRA `(.L_x_10410) ;  /* 0x0000000c00f07947 */ /* 0x000fea0003800000 */
.L_x_10407:
        /* <DEDUP_REMOVED lines=9> */
.L_x_10412:
[----:B------:R-:W0:Y:S02]  /*17b80*/  F2I.F64.TRUNC R13, R12 ;  /* 0x0000000c000d7311 */ /* 0x000e24000030d100 */
[----:B0-----:R0:W-:Y:S01]  /*17b90*/  STG.E desc[UR36][R2.64], R13 ;  /* 0x0000000d02007986 */ /* 0x0011e2000c101924 */
[----:B------:R-:W-:Y:S05]  /*17ba0*/  BRA `(.L_x_10410) ;  /* 0x0000000c00c07947 */ /* 0x000fea0003800000 */
.L_x_10411:
[----:B------:R-:W0:Y:S02]  /*17bb0*/  F2I.F64.TRUNC R13, R12 ;  /* 0x0000000c000d7311 */ /* 0x000e24000030d100 */
[----:B0-----:R0:W-:Y:S01]  /*17bc0*/  STG.E.U16 desc[UR36][R2.64], R13 ;  /* 0x0000000d02007986 */ /* 0x0011e2000c101524 */
[----:B------:R-:W-:Y:S05]  /*17bd0*/  BRA `(.L_x_10410) ;  /* 0x0000000c00b47947 */ /* 0x000fea0003800000 */
.L_x_10406:
        /* <DEDUP_REMOVED lines=13> */
.L_x_10414:
        /* <DEDUP_REMOVED lines=8> */
.L_x_10413:
        /* <DEDUP_REMOVED lines=16> */
.L_x_10416:
        /* <DEDUP_REMOVED lines=11> */
.L_x_10415:
[----:B------:R0:W-:Y:S01]  /*17ee0*/  STG.E.64 desc[UR36][R2.64], R12 ;  /* 0x0000000c02007986 */ /* 0x0001e2000c101b24 */
[----:B------:R-:W-:Y:S05]  /*17ef0*/  BRA `(.L_x_10410) ;  /* 0x0000000800ec7947 */ /* 0x000fea0003800000 */
.L_x_10405:
        /* <DEDUP_REMOVED lines=13> */
.L_x_10420:
        /* <DEDUP_REMOVED lines=22> */
.L_x_10423:
[----:B------:R-:W-:-:S04]  /*18130*/  SHF.R.U32.HI R5, RZ, 0x18, R5 ;  /* 0x00000018ff057819 */ /* 0x000fc80000011605 */
[----:B------:R-:W-:-:S07]  /*18140*/  LOP3.LUT R0, R0, 0x80, R5, 0xf8, !PT ;  /* 0x0000008000007812 */ /* 0x000fce00078ef805 */
.L_x_10422:
[----:B------:R-:W-:Y:S05]  /*18150*/  BSYNC.RECONVERGENT B0 ;  /* 0x0000000000007941 */ /* 0x000fea0003800200 */
.L_x_10421:
[----:B------:R0:W-:Y:S01]  /*18160*/  STG.E.U8 desc[UR36][R2.64], R0 ;  /* 0x0000000002007986 */ /* 0x0001e2000c101124 */
[----:B------:R-:W-:Y:S05]  /*18170*/  BRA `(.L_x_10410) ;  /* 0x00000008004c7947 */ /* 0x000fea0003800000 */
.L_x_10419:
        /* <DEDUP_REMOVED lines=22> */
.L_x_10426:
[----:B------:R-:W-:-:S04]  /*182e0*/  SHF.R.U32.HI R5, RZ, 0x18, R5 ;  /* 0x00000018ff057819 */ /* 0x000fc80000011605 */
[----:B------:R-:W-:-:S07]  /*182f0*/  LOP3.LUT R0, R0, 0x80, R5, 0xf8, !PT ;  /* 0x0000008000007812 */ /* 0x000fce00078ef805 */
.L_x_10425:
[----:B------:R-:W-:Y:S05]  /*18300*/  BSYNC.RECONVERGENT B0 ;  /* 0x0000000000007941 */ /* 0x000fea0003800200 */
.L_x_10424:
[----:B------:R0:W-:Y:S01]  /*18310*/  STG.E.U8 desc[UR36][R2.64], R0 ;  /* 0x0000000002007986 */ /* 0x0001e2000c101124 */
[----:B------:R-:W-:Y:S05]  /*18320*/  BRA `(.L_x_10410) ;  /* 0x0000000400e07947 */ /* 0x000fea0003800000 */
.L_x_10418:
        /* <DEDUP_REMOVED lines=26> */
.L_x_10428:
[----:B------:R-:W0:Y:S02]  /*184d0*/  F2I.U64.F64.TRUNC R12, R12 ;  /* 0x0000000c000c7311 */ /* 0x000e24000030d800 */
[----:B0-----:R0:W-:Y:S01]  /*184e0*/  STG.E.64 desc[UR36][R2.64], R12 ;  /* 0x0000000c02007986 */ /* 0x0011e2000c101b24 */
[----:B------:R-:W-:Y:S05]  /*184f0*/  BRA `(.L_x_10410) ;  /* 0x00000004006c7947 */ /* 0x000fea0003800000 */
.L_x_10427:
[----:B------:R-:W0:Y:S02]  /*18500*/  F2I.U32.F64.TRUNC R13, R12 ;  /* 0x0000000c000d7311 */ /* 0x000e24000030d000 */
[----:B0-----:R0:W-:Y:S01]  /*18510*/  STG.E desc[UR36][R2.64], R13 ;  /* 0x0000000d02007986 */ /* 0x0011e2000c101924 */
[----:B------:R-:W-:Y:S05]  /*18520*/  BRA `(.L_x_10410) ;  /* 0x0000000400607947 */ /* 0x000fea0003800000 */
.L_x_10417:
        /* <DEDUP_REMOVED lines=11> */
.L_x_10430:
[----:B------:R0:W-:Y:S01]  /*185e0*/  STG.E.128 desc[UR36][R2.64], R12 ;  /* 0x0000000c02007986 */ /* 0x0001e2000c101d24 */
[----:B------:R-:W-:Y:S05]  /*185f0*/  BRA `(.L_x_10410) ;  /* 0x00000004002c7947 */ /* 0x000fea0003800000 */
.L_x_10429:
[----:B------:R-:W-:-:S09]  /*18600*/  UISETP.NE.AND UP0, UPT, UR4, 0xf, UPT ;  /* 0x0000000f0400788c */ /* 0x000fd2000bf05270 */
[----:B------:R-:W-:Y:S05]  /*18610*/  BRA.U !UP0, `(.L_x_10431) ;  /* 0x0000000508087547 */ /* 0x000fea000b800000 */
[----:B------:R-:W-:-:S09]  /*18620*/  UISETP.NE.AND UP0, UPT, UR4, 0x17, UPT ;  /* 0x000000170400788c */ /* 0x000fd2000bf05270 */
[----:B------:R-:W-:Y:S05]  /*18630*/  BRA.U !UP0, `(.L_x_10432) ;  /* 0x0000000108a07547 */ /* 0x000fea000b800000 */
[----:B------:R-:W-:-:S09]  /*18640*/  UISETP.NE.AND UP0, UPT, UR4, 0x18, UPT ;  /* 0x000000180400788c */ /* 0x000fd2000bf05270 */
[----:B------:R-:W-:Y:S05]  /*18650*/  BRA.U !UP0, `(.L_x_10433) ;  /* 0x0000000108447547 */ /* 0x000fea000b800000 */
.L_x_10409:
        /* <DEDUP_REMOVED lines=16> */
.L_x_10434:
[----:B------:R-:W-:Y:S05]  /*18760*/  BRA `(.L_x_10410) ;  /* 0x0000000000d07947 */ /* 0x000fea0003800000 */
.L_x_10433:
        /* <DEDUP_REMOVED lines=17> */
.L_x_10436:
[----:B------:R-:W-:Y:S05]  /*18880*/  BSYNC.RECONVERGENT B0 ;  /* 0x0000000000007941 */ /* 0x000fea0003800200 */
.L_x_10435:
[----:B------:R-:W-:-:S05]  /*18890*/  LOP3.LUT R5, R0, 0x80, R5, 0xf8, !PT ;  /* 0x0000008000057812 */ /* 0x000fca00078ef805 */
[----:B------:R0:W-:Y:S01]  /*188a0*/  STG.E.U8 desc[UR36][R2.64], R5 ;  /* 0x0000000502007986 */ /* 0x0001e2000c101124 */
[----:B------:R-:W-:Y:S05]  /*188b0*/  BRA `(.L_x_10410) ;  /* 0x00000000007c7947 */ /* 0x000fea0003800000 */
.L_x_10432:
        /* <DEDUP_REMOVED lines=16> */
.L_x_10438:
[----:B------:R-:W-:Y:S01]  /*189c0*/  IMAD.MOV.U32 R0, RZ, RZ, 0x7f ;  /* 0x0000007fff007424 */ /* 0x000fe200078e00ff */
[----:B------:R-:W-:-:S04]  /*189d0*/  ISETP.GT.U32.AND P0, PT, R4, 0x7f800000, PT ;  /* 0x7f8000000400780c */ /* 0x000fc80003f04070 */
[----:B------:R-:W-:-:S09]  /*189e0*/  SEL R0, R0, 0x7c, P0 ;  /* 0x0000007c00007807 */ /* 0x000fd20000000000 */
.L_x_10439:
[----:B------:R-:W-:Y:S05]  /*189f0*/  BSYNC.RECONVERGENT B0 ;  /* 0x0000000000007941 */ /* 0x000fea0003800200 */
.L_x_10437:
[----:B------:R-:W-:-:S04]  /*18a00*/  SHF.R.U32.HI R5, RZ, 0x18, R5 ;  /* 0x00000018ff057819 */ /* 0x000fc80000011605 */
[----:B------:R-:W-:-:S05]  /*18a10*/  LOP3.LUT R5, R0, 0x80, R5, 0xf8, !PT ;  /* 0x0000008000057812 */ /* 0x000fca00078ef805 */
[----:B------:R0:W-:Y:S01]  /*18a20*/  STG.E.U8 desc[UR36][R2.64], R5 ;  /* 0x0000000502007986 */ /* 0x0001e2000c101124 */
[----:B------:R-:W-:Y:S05]  /*18a30*/  BRA `(.L_x_10410) ;  /* 0x00000000001c7947 */ /* 0x000fea0003800000 */
.L_x_10431:
[----:B------:R-:W-:Y:S01]  /*18a40*/  UMOV UR4, 0xf0000000 ;  /* 0xf000000000047882 */ /* 0x000fe20000000000 */
[----:B------:R-:W-:Y:S01]  /*18a50*/  UMOV UR5, 0x380fffff ;  /* 0x380fffff00057882 */ /* 0x000fe20000000000 */
[----:B------:R-:W0:Y:S01]  /*18a60*/  F2F.F32.F64 R0, R12 ;  /* 0x0000000c00007310 */ /* 0x000e220000301000 */
[----:B------:R-:W-:-:S14]  /*18a70*/  DSETP.GEU.AND P0, PT, |R12|, UR4, PT ;  /* 0x000000040c007e2a */ /* 0x000fdc000bf0e200 */
[----:B0-----:R-:W-:-:S05]  /*18a80*/  @!P0 FMUL R0, R0, 1.175494350822287508e-38 ;  /* 0x0080000000008820 */ /* 0x001fca0000400000 */
[----:B------:R-:W-:-:S05]  /*18a90*/  F2FP.BF16.F32.PACK_AB R0, RZ, R0 ;  /* 0x00000000ff00723e */ /* 0x000fca00000010ff */
[----:B------:R0:W-:Y:S02]  /*18aa0*/  STG.E.U16 desc[UR36][R2.64], R0 ;  /* 0x0000000002007986 */ /* 0x0001e4000c101524 */
.L_x_10410:
[----:B------:R-:W-:-:S07]  /*18ab0*/  VIADD R16, R16, 0x80 ;  /* 0x0000008010107836 */ /* 0x000fce0000000000 */
.L_x_10258:
[----:B------:R-:W-:Y:S05]  /*18ac0*/  BSYNC.RECONVERGENT B6 ;  /* 0x0000000000067941 */ /* 0x000fea0003800200 */
.L_x_10257:
        /* <DEDUP_REMOVED lines=308> */
.L_x_10442:
        /* <DEDUP_REMOVED lines=19> */
.L_x_10447:
[----:B------:R-:W2:Y:S01]  /*19f40*/  LDG.E.U8 R2, desc[UR36][R2.64] ;  /* 0x0000002402027981 */ /* 0x000ea2000c1e1100 */
[----:B------:R-:W-:Y:S01]  /*19f50*/  CS2R R10, SRZ ;  /* 0x00000000000a7805 */ /* 0x000fe2000001ff00 */
[----:B--2---:R0:W1:Y:S01]  /*19f60*/  I2F.F64.U16 R8, R2 ;  /* 0x0000000200087312 */ /* 0x0040620000101800 */
[----:B------:R-:W-:Y:S05]  /*19f70*/  BRA `(.L_x_10449) ;  /* 0x0000000c00b87947 */ /* 0x000fea0003800000 */
.L_x_10446:
        /* <DEDUP_REMOVED lines=10> */
.L_x_10451:
[----:B------:R-:W2:Y:S01]  /*1a020*/  LDG.E R2, desc[UR36][R2.64] ;  /* 0x0000002402027981 */ /* 0x000ea2000c1e1900 */
[----:B------:R-:W-:Y:S01]  /*1a030*/  CS2R R10, SRZ ;  /* 0x00000000000a7805 */ /* 0x000fe2000001ff00 */
[----:B--2---:R1:W2:Y:S01]  /*1a040*/  I2F.F64 R8, R2 ;  /* 0x0000000200087312 */ /* 0x0042a20000201c00 */
[----:B------:R-:W-:Y:S05]  /*1a050*/  BRA `(.L_x_10449) ;  /* 0x0000000c00807947 */ /* 0x000fea0003800000 */
.L_x_10450:
[----:B------:R-:W2:Y:S01]  /*1a060*/  LDG.E.U16 R2, desc[UR36][R2.64] ;  /* 0x0000002402027981 */ /* 0x000ea2000c1e1500 */
[----:B------:R-:W-:Y:S01]  /*1a070*/  CS2R R10, SRZ ;  /* 0x00000000000a7805 */ /* 0x000fe2000001ff00 */
[----:B--2---:R3:W4:Y:S01]  /*1a080*/  I2F.F64.S16 R8, R2 ;  /* 0x0000000200087312 */ /* 0x0047220000101c00 */
[----:B------:R-:W-:Y:S05]  /*1a090*/  BRA `(.L_x_10449) ;  /* 0x0000000c00707947 */ /* 0x000fea0003800000 */
.L_x_10445:
        /* <DEDUP_REMOVED lines=11> */
.L_x_10453:
[----:B------:R-:W2:Y:S01]  /*1a150*/  LDG.E.U16 R0, desc[UR36][R2.64] ;  /* 0x0000002402007981 */ /* 0x000ea2000c1e1500 */
[----:B------:R-:W-:Y:S01]  /*1a160*/  CS2R R10, SRZ ;  /* 0x00000000000a7805 */ /* 0x000fe2000001ff00 */
[----:B--2---:R-:W-:-:S05]  /*1a170*/  HADD2.F32 R0, -RZ, R0.H0_H0 ;  /* 0x20000000ff007230 */ /* 0x004fca0000004100 */
[----:B------:R-:W-:-:S04]  /*1a180*/  FMUL.FTZ R0, R0, 1 ;  /* 0x3f80000000007820 */ /* 0x000fc80000410000 */
[----:B------:R0:W1:Y:S01]  /*1a190*/  F2F.F64.F32 R8, R0 ;  /* 0x0000000000087310 */ /* 0x0000620000201800 */
[----:B------:R-:W-:Y:S05]  /*1a1a0*/  BRA `(.L_x_10449) ;  /* 0x0000000c002c7947 */ /* 0x000fea0003800000 */
.L_x_10452:
        /* <DEDUP_REMOVED lines=12> */
.L_x_10455:
        /* <DEDUP_REMOVED lines=8> */
.L_x_10454:
[----:B------:R0:W5:Y:S01]  /*1a2f0*/  LDG.E.64 R8, desc[UR36][R2.64] ;  /* 0x0000002402087981 */ /* 0x000162000c1e1b00 */
[----:B------:R-:W-:Y:S01]  /*1a300*/  CS2R R10, SRZ ;  /* 0x00000000000a7805 */ /* 0x000fe2000001ff00 */
[----:B------:R-:W-:Y:S06]  /*1a310*/  BRA `(.L_x_10449) ;  /* 0x0000000800d07947 */ /* 0x000fec0003800000 */
.L_x_10444:
        /* <DEDUP_REMOVED lines=14> */
.L_x_10458:
[----:B------:R0:W5:Y:S01]  /*1a400*/  LDG.E.128 R8, desc[UR36][R2.64] ;  /* 0x0000002402087981 */ /* 0x000162000c1e1d00 */
[----:B------:R-:W-:Y:S05]  /*1a410*/  BRA `(.L_x_10449) ;  /* 0x0000000800907947 */ /* 0x000fea0003800000 */
.L_x_10457:
        /* <DEDUP_REMOVED lines=8> */
[----:B------:R-:W-:Y:S02]  /*1a4a0*/  CS2R R10, SRZ ;  /* 0x00000000000a7805 */ /* 0x000fe4000001ff00 */
[----:B--2---:R-:W-:-:S04]  /*1a4b0*/  SHF.L.U32 R0, R0, 0x18, RZ ;  /* 0x0000001800007819 */ /* 0x004fc800000006ff */
        /* <DEDUP_REMOVED lines=18> */
.L_x_10460:
        /* <DEDUP_REMOVED lines=15> */
.L_x_10459:
[----:B------:R-:W2:Y:S01]  /*1a6d0*/  LDG.E.U16 R0, desc[UR36][R2.64] ;  /* 0x0000002402007981 */ /* 0x000ea2000c1e1500 */
[----:B------:R-:W-:Y:S01]  /*1a6e0*/  CS2R R10, SRZ ;  /* 0x00000000000a7805 */ /* 0x000fe2000001ff00 */
[----:B--2---:R-:W-:-:S04]  /*1a6f0*/  IMAD.U32 R0, R0, 0x10000, RZ ;  /* 0x0001000000007824 */ /* 0x004fc800078e00ff */
[----:B------:R-:W-:-:S04]  /*1a700*/  FMUL.FTZ R0, R0, 1 ;  /* 0x3f80000000007820 */ /* 0x000fc80000410000 */
[----:B------:R0:W1:Y:S01]  /*1a710*/  F2F.F64.F32 R8, R0 ;  /* 0x0000000000087310 */ /* 0x0000620000201800 */
[----:B------:R-:W-:Y:S05]  /*1a720*/  BRA `(.L_x_10449) ;  /* 0x0000000400cc7947 */ /* 0x000fea0003800000 */
.L_x_10456:
        /* <DEDUP_REMOVED lines=12> */
.L_x_10463:
        /* <DEDUP_REMOVED lines=22> */
.L_x_10465:
[----:B------:R-:W-:Y:S05]  /*1a950*/  BSYNC.RECONVERGENT B0 ;  /* 0x0000000000007941 */ /* 0x000fea0003800200 */
.L_x_10464:
[----:B------:R-:W-:Y:S01]  /*1a960*/  IMAD.SHL.U32 R0, R0, 0x100000, RZ ;  /* 0x0010000000007824 */ /* 0x000fe200078e00ff */
[----:B------:R-:W-:-:S04]  /*1a970*/  LEA R2, R2, 0x3b800000, 0x17 ;  /* 0x3b80000002027811 */ /* 0x000fc800078eb8ff */
[----:B------:R-:W-:-:S05]  /*1a980*/  LOP3.LUT R0, R2, R0, R7, 0xfe, !PT ;  /* 0x0000000002007212 */ /* 0x000fca00078efe07 */
[----:B------:R-:W-:-:S04]  /*1a990*/  FMUL.FTZ R0, R0, 1 ;  /* 0x3f80000000007820 */ /* 0x000fc80000410000 */
[----:B------:R0:W1:Y:S01]  /*1a9a0*/  F2F.F64.F32 R8, R0 ;  /* 0x0000000000087310 */ /* 0x0000620000201800 */
[----:B------:R-:W-:Y:S05]  /*1a9b0*/  BRA `(.L_x_10449) ;  /* 0x0000000400287947 */ /* 0x000fea0003800000 */
.L_x_10462:
        /* <DEDUP_REMOVED lines=22> */
.L_x_10467:
[----:B------:R-:W-:Y:S05]  /*1ab20*/  BSYNC.RECONVERGENT B0 ;  /* 0x0000000000007941 */ /* 0x000fea0003800200 */
.L_x_10466:
[----:B------:R-:W-:Y:S01]  /*1ab30*/  IMAD.SHL.U32 R0, R0, 0x200000, RZ ;  /* 0x0020000000007824 */ /* 0x000fe200078e00ff */
[----:B------:R-:W-:-:S04]  /*1ab40*/  LEA R2, R2, 0x37800000, 0x17 ;  /* 0x3780000002027811 */ /* 0x000fc800078eb8ff */
[----:B------:R-:W-:-:S05]  /*1ab50*/  LOP3.LUT R0, R2, R0, R7, 0xfe, !PT ;  /* 0x0000000002007212 */ /* 0x000fca00078efe07 */
[----:B------:R-:W-:-:S04]  /*1ab60*/  FMUL.FTZ R0, R0, 1 ;  /* 0x3f80000000007820 */ /* 0x000fc80000410000 */
[----:B------:R0:W1:Y:S01]  /*1ab70*/  F2F.F64.F32 R8, R0 ;  /* 0x0000000000087310 */ /* 0x0000620000201800 */
[----:B------:R-:W-:Y:S05]  /*1ab80*/  BRA `(.L_x_10449) ;  /* 0x0000000000b47947 */ /* 0x000fea0003800000 */
.L_x_10461:
[----:B------:R-:W-:-:S09]  /*1ab90*/  UISETP.NE.AND UP0, UPT, UR4, 0x1c, UPT ;  /* 0x0000001c0400788c */ /* 0x000fd2000bf05270 */
[----:B------:R-:W-:Y:S05]  /*1aba0*/  BRA.U !UP0, `(.L_x_10468) ;  /* 0x0000000108a07547 */ /* 0x000fea000b800000 */
[----:B------:R-:W-:-:S09]  /*1abb0*/  UISETP.NE.AND UP0, UPT, UR4, 0x1d, UPT ;  /* 0x0000001d0400788c */ /* 0x000fd2000bf05270 */
[----:B------:R-:W-:Y:S05]  /*1abc0*/  BRA.U !UP0, `(.L_x_10469) ;  /* 0x0000000108887547 */ /* 0x000fea000b800000 */
[----:B------:R-:W-:-:S09]  /*1abd0*/  UISETP.NE.AND UP0, UPT, UR4, 0x2c, UPT ;  /* 0x0000002c0400788c */ /* 0x000fd2000bf05270 */
[----:B------:R-:W-:Y:S05]  /*1abe0*/  BRA.U UP0, `(.L_x_10448) ;  /* 0x0000000100347547 */ /* 0x000fea000b800000 */
[----:B------:R-:W2:Y:S01]  /*1abf0*/  LDG.E.U8 R0, desc[UR36][R2.64] ;  /* 0x0000002402007981 */ /* 0x000ea2000c1e1100 */
[----:B------:R-:W-:Y:S02]  /*1ac00*/  HFMA2 R8, -RZ, RZ, 0, 0 ;  /* 0x00000000ff087431 */ /* 0x000fe400000001ff */
[----:B------:R-:W-:Y:S01]  /*1ac10*/  IMAD.MOV.U32 R9, RZ, RZ, 0x38000000 ;  /* 0x38000000ff097424 */ /* 0x000fe200078e00ff */
[----:B------:R-:W-:Y:S02]  /*1ac20*/  CS2R R10, SRZ ;  /* 0x00000000000a7805 */ /* 0x000fe4000001ff00 */
        /* <DEDUP_REMOVED lines=9> */
.L_x_10448:
        /* <DEDUP_REMOVED lines=8> */
[----:B0-----:R-:W-:Y:S01]  /*1ad40*/  MOV R4, UR4 ;  /* 0x0000000400047c02 */ /* 0x001fe20008000f00 */
[----:B------:R-:W-:-:S02]  /*1ad50*/  IMAD.U32 R5, RZ, RZ, UR5 ;  /* 0x00000005ff057e24 */ /* 0x000fc4000f8e00ff */
[----:B---3--:R-:W-:Y:S02]  /*1ad60*/  IMAD.U32 R6, RZ, RZ, UR6 ;  /* 0x00000006ff067e24 */ /* 0x008fe4000f8e00ff */
[----:B------:R-:W-:Y:S02]  /*1ad70*/  IMAD.U32 R7, RZ, RZ, UR7 ;  /* 0x00000007ff077e24 */ /* 0x000fe4000f8e00ff */
[----:B----4-:R-:W-:Y:S01]  /*1ad80*/  IMAD.U32 R10, RZ, RZ, UR8 ;  /* 0x00000008ff0a7e24 */ /* 0x010fe2000f8e00ff */
[----:B-1----:R-:W-:-:S07]  /*1ad90*/  MOV R11, UR9 ;  /* 0x00000009000b7c02 */ /* 0x002fce0008000f00 */
[----:B------:R-:W-:-:S07]  /*1ada0*/  LEPC R20, `(.L_x_10470) ;  /* 0x000000001014794e */ /* 0x000fce0000000000 */
[----:B--2---:R-:W-:Y:S05]  /*1adb0*/  CALL.ABS.NOINC R2 ;  /* 0x0000000002007343 */ /* 0x004fea0003c00000 */
.L_x_10470:
[----:B------:R-:W-:Y:S02]  /*1adc0*/  CS2R R10, SRZ ;  /* 0x00000000000a7805 */ /* 0x000fe4000001ff00 */
[----:B------:R-:W-:Y:S01]  /*1add0*/  CS2R R8, SRZ ;  /* 0x0000000000087805 */ /* 0x000fe2000001ff00 */
[----:B------:R-:W-:Y:S06]  /*1ade0*/  BRA `(.L_x_10449) ;  /* 0x00000000001c7947 */ /* 0x000fec0003800000 */
.L_x_10469:
[----:B------:R-:W2:Y:S01]  /*1adf0*/  LDG.E.64 R8, desc[UR36][R2.64] ;  /* 0x0000002402087981 */ /* 0x000ea2000c1e1b00 */
[----:B------:R-:W-:Y:S01]  /*1ae00*/  CS2R R10, SRZ ;  /* 0x00000000000a7805 */ /* 0x000fe2000001ff00 */
[----:B--2---:R-:W0:Y:S01]  /*1ae10*/  I2F.F64.U64 R8, R8 ;  /* 0x0000000800087312 */ /* 0x004e220000301800 */
[----:B------:R-:W-:Y:S05]  /*1ae20*/  BRA `(.L_x_10449) ;  /* 0x00000000000c7947 */ /* 0x000fea0003800000 */
.L_x_10468:
[----:B------:R-:W2:Y:S01]  /*1ae30*/  LDG.E R2, desc[UR36][R2.64] ;  /* 0x0000002402027981 */ /* 0x000ea2000c1e1900 */
[----:B------:R-:W-:Y:S01]  /*1ae40*/  CS2R R10, SRZ ;  /* 0x00000000000a7805 */ /* 0x000fe2000001ff00 */
[----:B--2---:R0:W1:Y:S06]  /*1ae50*/  I2F.F64.U32 R8, R2 ;  /* 0x0000000200087312 */ /* 0x00406c0000201800 */
.L_x_10449:
[----:B------:R-:W-:Y:S05]  /*1ae60*/  BSYNC.RECONVERGENT B7 ;  /* 0x0000000000077941 */ /* 0x000fea0003800200 */
.L_x_10443:
        /* <DEDUP_REMOVED lines=22> */
[----:B------:R-:W-:Y:S01]  /*1afd0*/  @!P0 MOV R2, 0x54442d18 ;  /* 0x54442d1800028802 */ /* 0x000fe20000000f00 */
[----:B------:R-:W-:Y:S01]  /*1afe0*/  @P0 DADD R12, RZ, R10 ;  /* 0x00000000ff0c0229 */ /* 0x000fe2000000000a */
[----:B------:R-:W-:-:S07]  /*1aff0*/  @!P0 IMAD.MOV.U32 R3, RZ, RZ, 0x3ff921fb ;  /* 0x3ff921fbff038424 */ /* 0x000fce00078e00ff */
[----:B------:R-:W-:-:S10]  /*1b000*/  @P0 DADD R12, R8, R12 ;  /* 0x00000000080c0229 */ /* 0x000fd4000000000c */
[----:B------:R-:W-:Y:S02]  /*1b010*/  @P0 IMAD.MOV.U32 R4, RZ, RZ, R12 ;  /* 0x000000ffff040224 */ /* 0x000fe400078e000c */
[----:B------:R-:W-:Y:S01]  /*1b020*/  @P0 IMAD.MOV.U32 R5, RZ, RZ, R13 ;  /* 0x000000ffff050224 */ /* 0x000fe200078e000d */
[----:B------:R-:W-:Y:S02]  /*1b030*/  @!P0 DADD R4, R2, R6 ;  /* 0x0000000002048229 */ /* 0x000fe40000000006 */
[----:B------:R-:W-:Y:S01]  /*1b040*/  @!P0 DADD R12, R10, R10 ;  /* 0x000000000a0c8229 */ /* 0x000fe2000000000a */
[----:B------:R-:W-:Y:S10]  /*1b050*/  BRA `(.L_x_10473) ;  /* 0x0000008c00607947 */ /* 0x000ff40003800000 */
.L_x_10472:
[----:B------:R-:W-:Y:S01]  /*1b060*/  DSETP.MAX.AND P0, P1, R4, R2, PT ;  /* 0x000000020400722a */ /* 0x000fe2000390f000 */
[----:B------:R-:W-:Y:S01]  /*1b070*/  IMAD.MOV.U32 R0, RZ, RZ, R5 ;  /* 0x000000ffff007224 */ /* 0x000fe200078e0005 */
[----:B0-----:R-:W-:Y:S01]  /*1b080*/  MOV R13, R3 ;  /* 0x00000003000d7202 */ /* 0x001fe20000000f00 */
[----:B------:R-:W-:-:S03]  /*1b090*/  IMAD.MOV.U32 R7, RZ, RZ, R2 ;  /* 0x000000ffff077224 */ /* 0x000fc600078e0002 */
[----:B------:R-:W-:Y:S01]  /*1b0a0*/  FSEL R15, R0, R13, P0 ;  /* 0x0000000d000f7208 */ /* 0x000fe20000000000 */
[----:B------:R-:W-:-:S05]  /*1b0b0*/  IMAD.MOV.U32 R0, RZ, RZ, R4 ;  /* 0x000000ffff007224 */ /* 0x000fca00078e0004 */
[----:B------:R-:W-:Y:S02]  /*1b0c0*/  SEL R6, R0, R7, P0 ;  /* 0x0000000700067207 */ /* 0x000fe40000000000 */
[----:B------:R-:W-:-:S05]  /*1b0d0*/  @P1 LOP3.LUT R15, R13, 0x80000, RZ, 0xfc, !PT ;  /* 0x000800000d0f1812 */ /* 0x000fca00078efcff */
[----:B------:R-:W-:-:S06]  /*1b0e0*/  IMAD.MOV.U32 R7, RZ, RZ, R15 ;  /* 0x000000ffff077224 */ /* 0x000fcc00078e000f */
[----:B------:R-:W-:-:S14]  /*1b0f0*/  DSETP.GT.AND P0, PT, R6, 4.50359962737049600000e+15, PT ;  /* 0x433000000600742a */ /* 0x000fdc0003f04000 */
[----:B------:R-:W-:Y:S05]  /*1b100*/  @P0 BRA `(.L_x_10474) ;  /* 0x0000005c00540947 */ /* 0x000fea0003800000 */
[----:B------:R-:W-:Y:S02]  /*1b110*/  DSETP.NEU.AND P0, PT, R10, RZ, PT ;  /* 0x000000ff0a00722a */ /* 0x000fe40003f0d000 */
[----:B------:R-:W-:-:S14]  /*1b120*/  DSETP.EQ.AND P1, PT, R8, 1, PT ;  /* 0x3ff000000800742a */ /* 0x000fdc0003f22000 */
[----:B------:R-:W-:Y:S05]  /*1b130*/  @!P0 BRA P1, `(.L_x_10475) ;  /* 0x0000005c003c8947 */ /* 0x000fea0000800000 */
[----:B------:R-:W-:Y:S01]  /*1b140*/  IMAD.MOV.U32 R7, RZ, RZ, 0xd800000 ;  /* 0x0d800000ff077424 */ /* 0x000fe200078e00ff */
[----:B------:R-:W-:Y:S01]  /*1b150*/  MOV R6, 0xd800000 ;  /* 0x0d80000000067802 */ /* 0x000fe20000000f00 */
[----:B------:R-:W-:Y:S01]  /*1b160*/  UMOV UR4, 0x1409212f ;  /* 0x1409212f00047882 */ /* 0x000fe20000000000 */
        /* <DEDUP_REMOVED lines=15> */
[----:B------:R-:W-:Y:S01]  /*1b260*/  MOV R24, RZ ;  /* 0x000000ff00187202 */ /* 0x000fe20000000f00 */
[----:B------:R-:W-:Y:S01]  /*1b270*/  IMAD.MOV.U32 R42, RZ, RZ, 0x0 ;  /* 0x00000000ff2a7424 */ /* 0x000fe200078e00ff */
[----:B------:R-:W-:Y:S01]  /*1b280*/  BSSY.RECONVERGENT B2, `(.L_x_10477) ;  /* 0x00002a1000027945 */ /* 0x000fe20003800200 */
        /* <DEDUP_REMOVED lines=29> */
[----:B------:R-:W-:-:S03]  /*1b460*/  IMAD.U32 R14, RZ, RZ, UR6 ;  /* 0x00000006ff0e7e24 */ /* 0x000fc6000f8e00ff */
[----:B------:R-:W-:Y:S01]  /*1b470*/  DSETP.MIN.AND P0, P1, R12, UR4, PT ;  /* 0x000000040c007e2a */ /* 0x000fe2000b900000 */
[----:B------:R-:W-:Y:S02]  /*1b480*/  IMAD.U32 R18, RZ, RZ, UR5 ;  /* 0x00000005ff127e24 */ /* 0x000fe4000f8e00ff */
[----:B------:R-:W-:Y:S01]  /*1b490*/  IMAD.MOV.U32 R6, RZ, RZ, R13 ;  /* 0x000000ffff067224 */ /* 0x000fe200078e000d */
[----:B------:R-:W-:Y:S02]  /*1b4a0*/  DSETP.MIN.AND P2, P3, R20, UR4, PT ;  /* 0x0000000414007e2a */ /* 0x000fe4000bb40000 */
[----:B------:R-:W-:Y:S02]  /*1b4b0*/  IMAD.MOV.U32 R15, RZ, RZ, R21 ;  /* 0x000000ffff0f7224 */ /* 0x000fe400078e0015 */
[----:B------:R-:W-:Y:S01]  /*1b4c0*/  FSEL R7, R6, UR6, P0 ;  /* 0x0000000606077c08 */ /* 0x000fe20008000000 */
[----:B------:R-:W-:Y:S01]  /*1b4d0*/  UMOV UR6, UR4 ;  /* 0x0000000400067c82 */ /* 0x000fe20008000000 */
[----:B------:R-:W-:-:S02]  /*1b4e0*/  MOV R6, R12 ;  /* 0x0000000c00067202 */ /* 0x000fc40000000f00 */
[----:B------:R-:W-:Y:S02]  /*1b4f0*/  FSEL R23, R15, UR5, P2 ;  /* 0x000000050f177c08 */ /* 0x000fe40009000000 */
[----:B------:R-:W-:Y:S01]  /*1b500*/  @P1 LOP3.LUT R7, R14, 0x80000, RZ, 0xfc, !PT ;  /* 0x000800000e071812 */ /* 0x000fe200078efcff */
[----:B------:R-:W-:Y:S01]  /*1b510*/  IMAD.MOV.U32 R14, RZ, RZ, R20 ;  /* 0x000000ffff0e7224 */ /* 0x000fe200078e0014 */
[----:B------:R-:W-:Y:S01]  /*1b520*/  SEL R6, R6, UR6, P0 ;  /* 0x0000000606067c07 */ /* 0x000fe20008000000 */
[----:B------:R-:W-:Y:S01]  /*1b530*/  DSETP.NEU.AND P0, PT, R34, RZ, PT ;  /* 0x000000ff2200722a */ /* 0x000fe20003f0d000 */
[----:B------:R-:W-:Y:S01]  /*1b540*/  @P3 LOP3.LUT R23, R18, 0x80000, RZ, 0xfc, !PT ;  /* 0x0008000012173812 */ /* 0x000fe200078efcff */
[----:B------:R-:W0:Y:S01]  /*1b550*/  MUFU.RSQ64H R15, R7 ;  /* 0x00000007000f7308 */ /* 0x000e220000001c00 */
[----:B------:R-:W-:Y:S01]  /*1b560*/  SEL R22, R14, UR7, P2 ;  /* 0x000000070e167c07 */ /* 0x000fe20009000000 */
[----:B------:R-:W-:Y:S01]  /*1b570*/  IMAD.MOV.U32 R14, RZ, RZ, RZ ;  /* 0x000000ffff0e7224 */ /* 0x000fe200078e00ff */
[----:B------:R-:W-:Y:S01]  /*1b580*/  ISETP.GE.U32.AND P1, PT, R35, 0x7ff00000, PT ;  /* 0x7ff000002300780c */ /* 0x000fe20003f26070 */
[----:B------:R-:W-:Y:S01]  /*1b590*/  DSETP.NEU.AND P2, PT, R38, RZ, PT ;  /* 0x000000ff2600722a */ /* 0x000fe20003f4d000 */
        /* <DEDUP_REMOVED lines=57> */
.L_x_10480:
[----:B------:R-:W-:Y:S05]  /*1b930*/  BSYNC.RECONVERGENT B3 ;  /* 0x0000000000037941 */ /* 0x000fea0003800200 */
.L_x_10479:
[----:B------:R-:W-:Y:S01]  /*1b940*/  DADD R12, R6, R12 ;  /* 0x00000000060c7229 */ /* 0x000fe2000000000c */
[----:B------:R-:W-:-:S09]  /*1b950*/  IMAD.MOV.U32 R35, RZ, RZ, -0x3ff ;  /* 0xfffffc01ff237424 */ /* 0x000fd200078e00ff */
[----:B------:R-:W-:Y:S01]  /*1b960*/  ISETP.GT.AND P0, PT, R13, 0xfffff, PT ;  /* 0x000fffff0d00780c */ /* 0x000fe20003f04270 */
[----:B------:R-:W-:Y:S02]  /*1b970*/  IMAD.MOV.U32 R14, RZ, RZ, R12 ;  /* 0x000000ffff0e7224 */ /* 0x000fe400078e000c */
[--C-:B------:R-:W-:Y:S02]  /*1b980*/  IMAD.MOV.U32 R15, RZ, RZ, R13.reuse ;  /* 0x000000ffff0f7224 */ /* 0x100fe400078e000d */
[----:B------:R-:W-:-:S08]  /*1b990*/  IMAD.MOV.U32 R0, RZ, RZ, R13 ;  /* 0x000000ffff007224 */ /* 0x000fd000078e000d */
        /* <DEDUP_REMOVED lines=77> */
.L_x_10478:
        /* <DEDUP_REMOVED lines=32> */
.L_x_10487:
[----:B------:R-:W-:Y:S05]  /*1c070*/  BSYNC.RECONVERGENT B4 ;  /* 0x0000000000047941 */ /* 0x000fea0003800200 */
.L_x_10486:
[----:B------:R-:W-:Y:S02]  /*1c080*/  IMAD.MOV.U32 R40, RZ, RZ, R24 ;  /* 0x000000ffff287224 */ /* 0x000fe400078e0018 */
[----:B------:R-:W-:-:S07]  /*1c090*/  IMAD.MOV.U32 R41, RZ, RZ, R25 ;  /* 0x000000ffff297224 */ /* 0x000fce00078e0019 */
.L_x_10485:
[----:B------:R-:W-:Y:S05]  /*1c0a0*/  BSYNC.RECONVERGENT B3 ;  /* 0x0000000000037941 */ /* 0x000fea0003800200 */
.L_x_10484:
[----:B------:R-:W-:Y:S01]  /*1c0b0*/  DADD R12, -R4, 1 ;  /* 0x3ff00000040c7429 */ /* 0x000fe20000000100 */
[----:B------:R-:W-:Y:S07]  /*1c0c0*/  BSSY.RECONVERGENT B3, `(.L_x_10488) ;  /* 0x000001f000037945 */ /* 0x000fee0003800200 */
[----:B------:R-:W-:-:S14]  /*1c0d0*/  DSETP.GEU.AND P0, PT, R12, RZ, PT ;  /* 0x000000ff0c00722a */ /* 0x000fdc0003f0e000 */
[----:B------:R-:W-:Y:S05]  /*1c0e0*/  @!P0 BRA `(.L_x_10489) ;  /* 0x00000000006c8947 */ /* 0x000fea0003800000 */
[----:B------:R-:W-:Y:S01]  /*1c0f0*/  DSETP.NEU.AND P0, PT, R12, RZ, PT ;  /* 0x000000ff0c00722a */ /* 0x000fe20003f0d000 */
[----:B------:R-:W-:Y:S01]  /*1c100*/  MOV R24, R2 ;  /* 0x0000000200187202 */ /* 0x000fe20000000f00 */
[----:B------:R-:W-:-:S12]  /*1c110*/  IMAD.MOV.U32 R25, RZ, RZ, R3 ;  /* 0x000000ffff197224 */ /* 0x000fd800078e0003 */
        /* <DEDUP_REMOVED lines=22> */
.L_x_10492:
[----:B------:R-:W-:Y:S05]  /*1c280*/  BSYNC.RECONVERGENT B4 ;  /* 0x0000000000047941 */ /* 0x000fea0003800200 */
.L_x_10491:
[----:B------:R-:W-:Y:S05]  /*1c290*/  BRA `(.L_x_10490) ;  /* 0x0000000000047947 */ /* 0x000fea0003800000 */
.L_x_10489:
[----:B------:R-:W-:-:S11]  /*1c2a0*/  DADD R24, R26, -R12 ;  /* 0x000000001a187229 */ /* 0x000fd6000000080c */
.L_x_10490:
[----:B------:R-:W-:Y:S05]  /*1c2b0*/  BSYNC.RECONVERGENT B3 ;  /* 0x0000000000037941 */ /* 0x000fea0003800200 */
.L_x_10488:
        /* <DEDUP_REMOVED lines=24> */
[----:B------:R-:W-:-:S07]  /*1c440*/  IMAD.MOV.U32 R13, RZ, RZ, R35 ;  /* 0x000000ffff0d7224 */ /* 0x000fce00078e0023 */
[----:B------:R-:W-:Y:S05]  /*1c450*/  CALL.REL.NOINC `($__internal_22_$__cuda_sm20_dsqrt_rn_f64_mediumpath_v1) ;  /* 0x0000015400d47944 */ /* 0x000fea0003c00000 */
[----:B------:R-:W-:Y:S02]  /*1c460*/  IMAD.MOV.U32 R40, RZ, RZ, R12 ;  /* 0x000000ffff287224 */ /* 0x000fe400078e000c */
[----:B------:R-:W-:-:S07]  /*1c470*/  IMAD.MOV.U32 R41, RZ, RZ, R13 ;  /* 0x000000ffff297224 */ /* 0x000fce00078e000d */
.L_x_10494:
[----:B------:R-:W-:Y:S05]  /*1c480*/  BSYNC.RECONVERGENT B3 ;  /* 0x0000000000037941 */ /* 0x000fea0003800200 */
.L_x_10493:
        /* <DEDUP_REMOVED lines=12> */
[----:B------:R-:W-:-:S09]  /*1c550*/  @!P0 MOV R35, 0xfffffbcb ;  /* 0xfffffbcb00238802 */ /* 0x000fd20000000f00 */
[----:B------:R-:W-:Y:S02]  /*1c560*/  @!P0 IMAD.MOV.U32 R0, RZ, RZ, R13 ;  /* 0x000000ffff008224 */ /* 0x000fe400078e000d */
[----:B------:R-:W-:Y:S02]  /*1c570*/  @!P0 IMAD.MOV.U32 R18, RZ, RZ, R12 ;  /* 0x000000ffff128224 */ /* 0x000fe400078e000c */
[----:B------:R-:W-:-:S05]  /*1c580*/  VIADD R14, R0, 0xffffffff ;  /* 0xffffffff000e7836 */ /* 0x000fca0000000000 */
[----:B------:R-:W-:-:S13]  /*1c590*/  ISETP.GE.U32.AND P1, PT, R14, 0x7fefffff, PT ;  /* 0x7fefffff0e00780c */ /* 0x000fda0003f26070 */
        /* <DEDUP_REMOVED lines=8> */
[----:B------:R-:W-:Y:S01]  /*1c620*/  IMAD.MOV.U32 R25, RZ, RZ, 0x3ed0ee25 ;  /* 0x3ed0ee25ff197424 */ /* 0x000fe200078e00ff */
        /* <DEDUP_REMOVED lines=63> */
.L_x_10495:
        /* <DEDUP_REMOVED lines=22> */
.L_x_10497:
[----:B------:R-:W-:Y:S05]  /*1cb80*/  BSYNC.RECONVERGENT B3 ;  /* 0x0000000000037941 */ /* 0x000fea0003800200 */
.L_x_10496:
        /* <DEDUP_REMOVED lines=30> */
.L_x_10483:
        /* <DEDUP_REMOVED lines=25> */
.L_x_10500:
[----:B------:R-:W-:Y:S05]  /*1cf00*/  BSYNC.RECONVERGENT B3 ;  /* 0x0000000000037941 */ /* 0x000fea0003800200 */
.L_x_10499:
        /* <DEDUP_REMOVED lines=29> */
[----:B------:R-:W-:Y:S01]  /*1d0e0*/  UMOV UR5, 0x3eb1380b ;  /* 0x3eb1380b00057882 */ /* 0x000fe20000000000 */
[----:B------:R-:W-:Y:S01]  /*1d0f0*/  MOV R12, R18 ;  /* 0x00000012000c7202 */ /* 0x000fe20000000f00 */
        /* <DEDUP_REMOVED lines=58> */
.L_x_10501:
        /* <DEDUP_REMOVED lines=22> */
.L_x_10503:
[----:B------:R-:W-:Y:S05]  /*1d600*/  BSYNC.RECONVERGENT B3 ;  /* 0x0000000000037941 */ /* 0x000fea0003800200 */
.L_x_10502:
        /* <DEDUP_REMOVED lines=30> */
.L_x_10498:
        /* <DEDUP_REMOVED lines=24> */
.L_x_10505:
[----:B------:R-:W-:Y:S05]  /*1d970*/  BSYNC.RECONVERGENT B3 ;  /* 0x0000000000037941 */ /* 0x000fea0003800200 */
.L_x_10504:
        /* <DEDUP_REMOVED lines=19> */
.L_x_10507:
[----:B------:R-:W-:Y:S05]  /*1dab0*/  BSYNC.RECONVERGENT B3 ;  /* 0x0000000000037941 */ /* 0x000fea0003800200 */
.L_x_10506:
[----:B------:R-:W-:Y:S02]  /*1dac0*/  IMAD.MOV.U32 R40, RZ, RZ, R24 ;  /* 0x000000ffff287224 */ /* 0x000fe400078e0018 */
[----:B------:R-:W-:Y:S01]  /*1dad0*/  IMAD.MOV.U32 R41, RZ, RZ, R25 ;  /* 0x000000ffff297224 */ /* 0x000fe200078e0019 */
[----:B------:R-:W-:Y:S06]  /*1dae0*/  BRA `(.L_x_10481) ;  /* 0x0000000000687947 */ /* 0x000fec0003800000 */
.L_x_10482:
        /* <DEDUP_REMOVED lines=17> */
[----:B------:R-:W-:Y:S02]  /*1dc00*/  IMAD.MOV.U32 R13, RZ, RZ, R21 ;  /* 0x000000ffff0d7224 */ /* 0x000fe400078e0015 */
[----:B------:R-:W-:Y:S01]  /*1dc10*/  IMAD.MOV.U32 R12, RZ, RZ, R20 ;  /* 0x000000ffff0c7224 */ /* 0x000fe200078e0014 */
[----:B------:R-:W-:Y:S01]  /*1dc20*/  MOV R20, 0x1dc60 ;  /* 0x0001dc6000147802 */ /* 0x000fe20000000f00 */
[----:B------:R-:W-:Y:S02]  /*1dc30*/  IMAD.MOV.U32 R21, RZ, RZ, R19 ;  /* 0x000000ffff157224 */ /* 0x000fe400078e0013 */
[----:B------:R-:W-:-:S07]  /*1dc40*/  IMAD.MOV.U32 R19, RZ, RZ, R3 ;  /* 0x000000ffff137224 */ /* 0x000fce00078e0003 */
[----:B------:R-:W-:Y:S05]  /*1dc50*/  CALL.REL.NOINC `($__internal_22_$__cuda_sm20_dsqrt_rn_f64_mediumpath_v1) ;  /* 0x0000013c00d47944 */ /* 0x000fea0003c00000 */
[----:B------:R-:W-:Y:S02]  /*1dc60*/  IMAD.MOV.U32 R40, RZ, RZ, R12 ;  /* 0x000000ffff287224 */ /* 0x000fe400078e000c */
[----:B------:R-:W-:-:S07]  /*1dc70*/  IMAD.MOV.U32 R41, RZ, RZ, R13 ;  /* 0x000000ffff297224 */ /* 0x000fce00078e000d */
.L_x_10508:
[----:B------:R-:W-:Y:S05]  /*1dc80*/  BSYNC.RECONVERGENT B3 ;  /* 0x0000000000037941 */ /* 0x000fea0003800200 */
.L_x_10481:
[----:B------:R-:W-:Y:S05]  /*1dc90*/  BSYNC.RECONVERGENT B2 ;  /* 0x0000000000027941 */ /* 0x000fea0003800200 */
.L_x_10477:
        /* <DEDUP_REMOVED lines=25> */
.L_x_10513:
[----:B------:R-:W-:Y:S05]  /*1de30*/  BSYNC.RECONVERGENT B4 ;  /* 0x0000000000047941 */ /* 0x000fea0003800200 */
.L_x_10512:
        /* <DEDUP_REMOVED lines=45> */
[----:B------:R-:W-:Y:S01]  /*1e110*/  IADD3 R9, PT, PT, R7, -0x100000, RZ ;  /* 0xfff0000007097810 */ /* 0x000fe20007ffe0ff */
        /* <DEDUP_REMOVED lines=39> */
.L_x_10516:
        /* <DEDUP_REMOVED lines=53> */
.L_x_10515:
[----:B------:R-:W-:-:S10]  /*1e6e0*/  DADD R2, -RZ, |R24| ;  /* 0x00000000ff027229 */ /* 0x000fd40000000518 */
[----:B------:R-:W-:-:S13]  /*1e6f0*/  ISETP.GE.AND P0, PT, R3, 0x3fe26666, PT ;  /* 0x3fe266660300780c */ /* 0x000fda0003f06270 */
[----:B------:R-:W-:Y:S05]  /*1e700*/  @!P0 BRA `(.L_x_10518) ;  /* 0x0000000400248947 */ /* 0x000fea0003800000 */
[----:B------:R-:W-:Y:S01]  /*1e710*/  DADD R2, -|R24|, 1 ;  /* 0x3ff0000018027429 */ /* 0x000fe20000000300 */
[----:B------:R-:W-:Y:S01]  /*1e720*/  IMAD.MOV.U32 R4, RZ, RZ, 0x66faac4b ;  /* 0x66faac4bff047424 */ /* 0x000fe200078e00ff */
[----:B------:R-:W-:Y:S01]  /*1e730*/  MOV R5, 0x3ebac2fe ;  /* 0x3ebac2fe00057802 */ /* 0x000fe20000000f00 */
[----:B------:R-:W-:Y:S01]  /*1e740*/  UMOV UR4, 0x71155f70 ;  /* 0x71155f7000047882 */ /* 0x000fe20000000000 */
[----:B------:R-:W-:-:S04]  /*1e750*/  UMOV UR5, 0x3ec715b3 ;  /* 0x3ec715b300057882 */ /* 0x000fc80000000000 */
        /* <DEDUP_REMOVED lines=68> */
.L_x_10518:
        /* <DEDUP_REMOVED lines=46> */
[----:B------:R-:W-:Y:S01]  /*1ee80*/  @P0 IMAD.MOV.U32 R4, RZ, RZ, 0x33145c07 ;  /* 0x33145c07ff040424 */ /* 0x000fe200078e00ff */
[----:B------:R-:W-:-:S06]  /*1ee90*/  @P0 MOV R5, 0x3c91a626 ;  /* 0x3c91a62600050802 */ /* 0x000fcc0000000f00 */
[C---:B------:R-:W-:Y:S02]  /*1eea0*/  @P0 DADD R4, R2.reuse, -R4 ;  /* 0x0000000002040229 */ /* 0x040fe40000000804 */
[----:B------:R-:W-:-:S06]  /*1eeb0*/  @!P0 DADD R2, R2, R6 ;  /* 0x0000000002028229 */ /* 0x000fcc0000000006 */
[----:B------:R-:W-:Y:S02]  /*1eec0*/  @P0 DADD R4, -R4, UR4 ;  /* 0x0000000404040e29 */ /* 0x000fe40008000100 */
[----:B------:R-:W-:Y:S01]  /*1eed0*/  @!P0 DADD R4, R2, UR4 ;  /* 0x0000000402048e29 */ /* 0x000fe20008000000 */
[----:B------:R-:W-:Y:S10]  /*1eee0*/  BRA `(.L_x_10517) ;  /* 0x0000001c009c7947 */ /* 0x000ff40003800000 */
.L_x_10514:
        /* <DEDUP_REMOVED lines=33> */
.L_x_10525:
[----:B------:R-:W-:Y:S05]  /*1f100*/  BSYNC.RECONVERGENT B7 ;  /* 0x0000000000077941 */ /* 0x000fea0003800200 */
.L_x_10524:
[----:B------:R-:W-:Y:S02]  /*1f110*/  IMAD.MOV.U32 R42, RZ, RZ, R24 ;  /* 0x000000ffff2a7224 */ /* 0x000fe400078e0018 */
[----:B------:R-:W-:-:S07]  /*1f120*/  IMAD.MOV.U32 R43, RZ, RZ, R25 ;  /* 0x000000ffff2b7224 */ /* 0x000fce00078e0019 */
.L_x_10523:
[----:B------:R-:W-:Y:S05]  /*1f130*/  BSYNC.RECONVERGENT B5 ;  /* 0x0000000000057941 */ /* 0x000fea0003800200 */
.L_x_10522:
[----:B------:R-:W-:Y:S01]  /*1f140*/  DSETP.GEU.AND P0, PT, R30, RZ, PT ;  /* 0x000000ff1e00722a */ /* 0x000fe20003f0e000 */
[----:B------:R-:W-:-:S13]  /*1f150*/  BSSY.RECONVERGENT B5, `(.L_x_10526) ;  /* 0x000001e000057945 */ /* 0x000fda0003800200 */
[----:B------:R-:W-:Y:S05]  /*1f160*/  @!P0 BRA `(.L_x_10527) ;  /* 0x00000000006c8947 */ /* 0x000fea0003800000 */
[----:B------:R-:W-:-:S14]  /*1f170*/  DSETP.NEU.AND P0, PT, R30, RZ, PT ;  /* 0x000000ff1e00722a */ /* 0x000fdc0003f0d000 */
        /* <DEDUP_REMOVED lines=22> */
.L_x_10530:
[----:B------:R-:W-:Y:S05]  /*1f2e0*/  BSYNC.RECONVERGENT B7 ;  /* 0x0000000000077941 */ /* 0x000fea0003800200 */
.L_x_10529:
[----:B------:R-:W-:Y:S02]  /*1f2f0*/  IMAD.MOV.U32 R2, RZ, RZ, R24 ;  /* 0x000000ffff027224 */ /* 0x000fe400078e0018 */
[----:B------:R-:W-:Y:S01]  /*1f300*/  IMAD.MOV.U32 R3, RZ, RZ, R25 ;  /* 0x000000ffff037224 */ /* 0x000fe200078e0019 */
[----:B------:R-:W-:Y:S06]  /*1f310*/  BRA `(.L_x_10528) ;  /* 0x0000000000047947 */ /* 0x000fec0003800000 */
.L_x_10527:
[----:B------:R-:W-:-:S11]  /*1f320*/  DADD R2, -R30, R26 ;  /* 0x000000001e027229 */ /* 0x000fd6000000011a */
.L_x_10528:
[----:B------:R-:W-:Y:S05]  /*1f330*/  BSYNC.RECONVERGENT B5 ;  /* 0x0000000000057941 */ /* 0x000fea0003800200 */
.L_x_10526:
        /* <DEDUP_REMOVED lines=25> */
[----:B------:R-:W-:-:S07]  /*1f4d0*/  IMAD.MOV.U32 R21, RZ, RZ, R3 ;  /* 0x000000ffff157224 */ /* 0x000fce00078e0003 */
[----:B------:R-:W-:Y:S05]  /*1f4e0*/  CALL.REL.NOINC `($__internal_22_$__cuda_sm20_dsqrt_rn_f64_mediumpath_v1) ;  /* 0x0000012400b07944 */ /* 0x000fea0003c00000 */
[----:B------:R-:W-:Y:S01]  /*1f4f0*/  IMAD.MOV.U32 R6, RZ, RZ, R12 ;  /* 0x000000ffff067224 */ /* 0x000fe200078e000c */
[----:B------:R-:W-:-:S07]  /*1f500*/  MOV R7, R13 ;  /* 0x0000000d00077202 */ /* 0x000fce0000000f00 */
.L_x_10532:
[----:B------:R-:W-:Y:S05]  /*1f510*/  BSYNC.RECONVERGENT B5 ;  /* 0x0000000000057941 */ /* 0x000fea0003800200 */
.L_x_10531:
[----:B------:R-:W-:Y:S05]  /*1f520*/  BRA `(.L_x_10533) ;  /* 0x0000000800387947 */ /* 0x000fea0003800000 */
.L_x_10521:
[----:B------:R-:W-:-:S14]  /*1f530*/  DSETP.GT.AND P0, PT, R4, 1, PT ;  /* 0x3ff000000400742a */ /* 0x000fdc0003f04000 */
[----:B------:R-:W-:Y:S05]  /*1f540*/  @P0 BRA `(.L_x_10534) ;  /* 0x0000000000740947 */ /* 0x000fea0003800000 */
[----:B------:R-:W-:Y:S01]  /*1f550*/  DADD R2, -R4, 1 ;  /* 0x3ff0000004027429 */ /* 0x000fe20000000100 */
[----:B------:R-:W-:Y:S01]  /*1f560*/  IMAD.MOV.U32 R6, RZ, RZ, 0x0 ;  /* 0x00000000ff067424 */ /* 0x000fe200078e00ff */
[----:B------:R-:W-:Y:S01]  /*1f570*/  BSSY.RECONVERGENT B5, `(.L_x_10535) ;  /* 0x0000019000057945 */ /* 0x000fe20003800200 */
[----:B------:R-:W-:-:S05]  /*1f580*/  IMAD.MOV.U32 R7, RZ, RZ, 0x3fd80000 ;  /* 0x3fd80000ff077424 */ /* 0x000fca00078e00ff */
        /* <DEDUP_REMOVED lines=21> */
[----:B------:R-:W-:Y:S01]  /*1f6e0*/  MOV R6, R12 ;  /* 0x0000000c00067202 */ /* 0x000fe20000000f00 */
[----:B------:R-:W-:-:S07]  /*1f6f0*/  IMAD.MOV.U32 R7, RZ, RZ, R13 ;  /* 0x000000ffff077224 */ /* 0x000fce00078e000d */
.L_x_10536:
[----:B------:R-:W-:Y:S05]  /*1f700*/  BSYNC.RECONVERGENT B5 ;  /* 0x0000000000057941 */ /* 0x000fea0003800200 */
.L_x_10535:
[----:B------:R-:W-:Y:S05]  /*1f710*/  BRA `(.L_x_10533) ;  /* 0x0000000400bc7947 */ /* 0x000fea0003800000 */
.L_x_10534:
[----:B------:R-:W-:Y:S01]  /*1f720*/  DMUL R18, R32, R30 ;  /* 0x0000001e20127228 */ /* 0x000fe20000000000 */
[----:B------:R-:W-:Y:S01]  /*1f730*/  IMAD.MOV.U32 R12, RZ, RZ, 0x0 ;  /* 0x00000000ff0c7424 */ /* 0x000fe200078e00ff */
[----:B------:R-:W-:Y:S01]  /*1f740*/  DMUL R2, R2, 8.11296384146066816958e+31 ;  /* 0x4690000002027828 */ /* 0x000fe20000000000 */
[----:B------:R-:W-:Y:S01]  /*1f750*/  IMAD.MOV.U32 R13, RZ, RZ, 0x3fd80000 ;  /* 0x3fd80000ff0d7424 */ /* 0x000fe200078e00ff */
        /* <DEDUP_REMOVED lines=24> */
.L_x_10538:
[----:B------:R-:W-:Y:S05]  /*1f8e0*/  BSYNC.RECONVERGENT B5 ;  /* 0x0000000000057941 */ /* 0x000fea0003800200 */
.L_x_10537:
        /* <DEDUP_REMOVED lines=19> */
.L_x_10540:
[----:B------:R-:W-:Y:S05]  /*1fa20*/  BSYNC.RECONVERGENT B5 ;  /* 0x0000000000057941 */ /* 0x000fea0003800200 */
.L_x_10539:
[----:B------:R-:W-:Y:S01]  /*1fa30*/  DMUL R4, R4, 8.11296384146066816958e+31 ;  /* 0x4690000004047828 */ /* 0x000fe20000000000 */
[----:B------:R-:W-:Y:S02]  /*1fa40*/  IMAD.MOV.U32 R6, RZ, RZ, R24 ;  /* 0x000000ffff067224 */ /* 0x000fe400078e0018 */
[----:B------:R-:W-:Y:S01]  /*1fa50*/  IMAD.MOV.U32 R7, RZ, RZ, R25 ;  /* 0x000000ffff077224 */ /* 0x000fe200078e0019 */
[----:B------:R-:W-:Y:S07]  /*1fa60*/  BRA `(.L_x_10533) ;  /* 0x0000000000e87947 */ /* 0x000fee0003800000 */
.L_x_10520:
[----:B------:R-:W0:Y:S01]  /*1fa70*/  MUFU.RSQ64H R23, R3 ;  /* 0x0000000300177308 */ /* 0x000e220000001c00 */
[----:B------:R-:W-:Y:S01]  /*1fa80*/  VIADD R22, R3, 0xfcb00000 ;  /* 0xfcb0000003167836 */ /* 0x000fe20000000000 */
[----:B------:R-:W-:Y:S01]  /*1fa90*/  MOV R13, 0x3fd80000 ;  /* 0x3fd80000000d7802 */ /* 0x000fe20000000f00 */
[----:B------:R-:W-:Y:S01]  /*1faa0*/  IMAD.MOV.U32 R12, RZ, RZ, 0x0 ;  /* 0x00000000ff0c7424 */ /* 0x000fe200078e00ff */
[----:B------:R-:W-:Y:S02]  /*1fab0*/  BSSY.RECONVERGENT B5, `(.L_x_10541) ;  /* 0x0000016000057945 */ /* 0x000fe40003800200 */
        /* <DEDUP_REMOVED lines=19> */
[----:B------:R-:W-:Y:S02]  /*1fbf0*/  IMAD.MOV.U32 R4, RZ, RZ, R12 ;  /* 0x000000ffff047224 */ /* 0x000fe400078e000c */
[----:B------:R-:W-:-:S07]  /*1fc00*/  IMAD.MOV.U32 R5, RZ, RZ, R13 ;  /* 0x000000ffff057224 */ /* 0x000fce00078e000d */
.L_x_10542:
[----:B------:R-:W-:Y:S05]  /*1fc10*/  BSYNC.RECONVERGENT B5 ;  /* 0x0000000000057941 */ /* 0x000fea0003800200 */
.L_x_10541:
[----:B------:R-:W-:Y:S01]  /*1fc20*/  DADD R18, R6, 1 ;  /* 0x3ff0000006127429 */ /* 0x000fe20000000000 */
[----:B------:R-:W-:Y:S01]  /*1fc30*/  BSSY.RECONVERGENT B5, `(.L_x_10543) ;  /* 0x000001a000057945 */ /* 0x000fe20003800200 */
[----:B------:R-:W-:Y:S02]  /*1fc40*/  IMAD.MOV.U32 R6, RZ, RZ, 0x0 ;  /* 0x00000000ff067424 */ /* 0x000fe400078e00ff */
[----:B------:R-:W-:-:S04]  /*1fc50*/  IMAD.MOV.U32 R7, RZ, RZ, 0x3fd80000 ;  /* 0x3fd80000ff077424 */ /* 0x000fc800078e00ff */
[----:B------:R-:W-:-:S06]  /*1fc60*/  DMUL R18, R18, 0.5 ;  /* 0x3fe0000012127828 */ /* 0x000fcc0000000000 */
        /* <DEDUP_REMOVED lines=22> */
.L_x_10544:
[----:B------:R-:W-:Y:S05]  /*1fdd0*/  BSYNC.RECONVERGENT B5 ;  /* 0x0000000000057941 */ /* 0x000fea0003800200 */
.L_x_10543:
[----:B------:R-:W-:Y:S01]  /*1fde0*/  DMUL R6, R6, R4 ;  /* 0x0000000406067228 */ /* 0x000fe20000000000 */
[----:B------:R-:W-:Y:S02]  /*1fdf0*/  IMAD.MOV.U32 R4, RZ, RZ, 0x0 ;  /* 0x00000000ff047424 */ /* 0x000fe400078e00ff */
[----:B------:R-:W-:-:S08]  /*1fe00*/  IMAD.MOV.U32 R5, RZ, RZ, 0x3ff00000 ;  /* 0x3ff00000ff057424 */ /* 0x000fd000078e00ff */
.L_x_10533:
[----:B------:R-:W-:Y:S05]  /*1fe10*/  BSYNC.RECONVERGENT B4 ;  /* 0x0000000000047941 */ /* 0x000fea0003800200 */
.L_x_10519:
[----:B------:R-:W-:Y:S05]  /*1fe20*/  BRA `(.L_x_10545) ;  /* 0x0000000000087947 */ /* 0x000fea0003800000 */
.L_x_10511:
[----:B------:R-:W-:Y:S02]  /*1fe30*/  DMUL R6, R6, 9.00719925474099200000e+15 ;  /* 0x4340000006067828 */ /* 0x000fe40000000000 */
[----:B------:R-:W-:-:S11]  /*1fe40*/  DMUL R4, R4, 9.00719925474099200000e+15 ;  /* 0x4340000004047828 */ /* 0x000fd60000000000 */
.L_x_10545:
[----:B------:R-:W-:Y:S05]  /*1fe50*/  BSYNC.RELIABLE B2 ;  /* 0x0000000000027941 */ /* 0x000fea0003800100 */
.L_x_10510:
        /* <DEDUP_REMOVED lines=25> */
[----:B------:R-:W-:Y:S02]  /*1fff0*/  MOV R13, R3 ;  /* 0x00000003000d7202 */ /* 0x000fe40000000f00 */
[----:B------:R-:W-:-:S07]  /*20000*/  MOV R0, 0x20020 ;  /* 0x0002002000007802 */ /* 0x000fce0000000f00 */
[----:B------:R-:W-:Y:S05]  /*20010*/  CALL.REL.NOINC `($__internal_21_$__cuda_sm20_div_rn_f64_full) ;  /* 0x0000011400607944 */ /* 0x000fea0003c00000 */
.L_x_10548:
[----:B------:R-:W-:Y:S05]  /*20020*/  BSYNC.RECONVERGENT B2 ;  /* 0x0000000000027941 */ /* 0x000fea0003800200 */
.L_x_10547:
        /* <DEDUP_REMOVED lines=8> */
[----:B------:R-:W-:Y:S01]  /*200b0*/  BSSY.RECONVERGENT B0, `(.L_x_10549) ;  /* 0x000004e000007945 */ /* 0x000fe20003800200 */
[----:B------:R-:W-:Y:S01]  /*200c0*/  DFMA R14, R12, -UR4, R14 ;  /* 0x800000040c0e7c2b */ /* 0x000fe2000800000e */
[----:B------:R-:W-:Y:S01]  /*200d0*/  UMOV UR4, 0x8dde082e ;  /* 0x8dde082e00047882 */ /* 0x000fe20000000000 */
[----:B------:R-:W-:Y:S01]  /*200e0*/  UMOV UR5, 0x3f531278 ;  /* 0x3f53127800057882 */ /* 0x000fe20000000000 */
[----:B------:R-:W-:-:S05]  /*200f0*/  @!P1 PLOP3.LUT P0, PT, P2, PT, PT, 0x80, 0x8 ;  /* 0x000000000008981c */ /* 0x000fca000170f070 */
        /* <DEDUP_REMOVED lines=64> */
[----:B------:R-:W-:Y:S01]  /*20500*/  DSETP.NEU.AND P1, PT, R4, |R6|, PT ;  /* 0x400000060400722a */ /* 0x000fe20003f2d000 */
[----:B------:R-:W-:-:S03]  /*20510*/  IMAD.MOV.U32 R13, RZ, RZ, 0x4002d97c ;  /* 0x4002d97cff0d7424 */ /* 0x000fc600078e00ff */
[----:B------:R-:W-:Y:S02]  /*20520*/  FSEL R3, R3, 3.37028055040000000000e+12, !P0 ;  /* 0x54442d1803037808 */ /* 0x000fe40004000000 */
[----:B------:R-:W-:Y:S02]  /*20530*/  FSEL R13, R13, 1.8213495016098022461, !P0 ;  /* 0x3fe921fb0d0d7808 */ /* 0x000fe40004000000 */
[----:B------:R-:W-:Y:S02]  /*20540*/  FSEL R2, R3, R8, !P1 ;  /* 0x0000000803027208 */ /* 0x000fe40004800000 */
[----:B------:R-:W-:Y:S01]  /*20550*/  FSEL R3, R13, R9, !P1 ;  /* 0x000000090d037208 */ /* 0x000fe20004800000 */
[----:B------:R-:W-:Y:S06]  /*20560*/  BRA `(.L_x_10551) ;  /* 0x0000000000087947 */ /* 0x000fec0003800000 */
.L_x_10550:
[----:B------:R-:W-:Y:S02]  /*20570*/  FSEL R2, RZ, 3.37028055040000000000e+12, P0 ;  /* 0x54442d18ff027808 */ /* 0x000fe40000000000 */
[----:B------:R-:W-:-:S07]  /*20580*/  FSEL R3, RZ, 2.1426990032196044922, P0 ;  /* 0x400921fbff037808 */ /* 0x000fce0000000000 */
.L_x_10551:
[----:B------:R-:W-:Y:S05]  /*20590*/  BSYNC.RECONVERGENT B0 ;  /* 0x0000000000007941 */ /* 0x000fea0003800200 */
.L_x_10549:
[----:B------:R-:W-:Y:S01]  /*205a0*/  DADD R4, |R6|, R4 ;  /* 0x0000000006047229 */ /* 0x000fe20000000204 */
[----:B------:R-:W-:-:S07]  /*205b0*/  LOP3.LUT R7, R3, 0x80000000, R7, 0xb8, !PT ;  /* 0x8000000003077812 */ /* 0x000fce00078eb807 */
[----:B------:R-:W-:-:S06]  /*205c0*/  DSETP.NAN.AND P0, PT, R4, R4, PT ;  /* 0x000000040400722a */ /* 0x000fcc0003f08000 */
[----:B------:R-:W-:Y:S02]  /*205d0*/  FSEL R4, R4, R2, P0 ;  /* 0x0000000204047208 */ /* 0x000fe40000000000 */
[----:B------:R-:W-:Y:S01]  /*205e0*/  FSEL R5, R5, R7, P0 ;  /* 0x0000000705057208 */ /* 0x000fe20000000000 */
[----:B------:R-:W-:Y:S06]  /*205f0*/  BRA `(.L_x_10517) ;  /* 0x0000000400d87947 */ /* 0x000fec0003800000 */
.L_x_10546:
        /* <DEDUP_REMOVED lines=25> */
.L_x_10553:
[----:B------:R-:W-:Y:S05]  /*20790*/  BSYNC.RECONVERGENT B2 ;  /* 0x0000000000027941 */ /* 0x000fea0003800200 */
.L_x_10552:
[----:B------:R-:W-:Y:S01]  /*207a0*/  DMUL R8, R24, R24 ;  /* 0x0000001818087228 */ /* 0x000fe20000000000 */
[----:B------:R-:W-:Y:S01]  /*207b0*/  IMAD.MOV.U32 R12, RZ, RZ, -0x2449a4b7 ;  /* 0xdbb65b49ff0c7424 */ /* 0x000fe200078e00ff */
[----:B------:R-:W-:Y:S01]  /*207c0*/  UMOV UR4, 0x2a25ff7e ;  /* 0x2a25ff7e00047882 */ /* 0x000fe20000000000 */
[----:B------:R-:W-:Y:S01]  /*207d0*/  IMAD.MOV.U32 R13, RZ, RZ, 0x3f2d3b63 ;  /* 0x3f2d3b63ff0d7424 */ /* 0x000fe200078e00ff */
[----:B------:R-:W-:Y:S01]  /*207e0*/  UMOV UR5, 0x3ef53e1d ;  /* 0x3ef53e1d00057882 */ /* 0x000fe20000000000 */
[----:B------:R-:W-:Y:S01]  /*207f0*/  ISETP.GE.AND P2, PT, R5, RZ, PT ;  /* 0x000000ff0500720c */ /* 0x000fe20003f46270 */
[----:B------:R-:W-:Y:S01]  /*20800*/  @P1 IMAD.MOV.U32 R14, RZ, RZ, 0x54442d18 ;  /* 0x54442d18ff0e1424 */ /* 0x000fe200078e00ff */
[----:B------:R-:W-:Y:S01]  /*20810*/  BSSY.RECONVERGENT B0, `(.L_x_10554) ;  /* 0x000004f000007945 */ /* 0x000fe20003800200 */
[----:B------:R-:W-:Y:S01]  /*20820*/  @P1 IMAD.MOV.U32 R15, RZ, RZ, 0x3ff921fb ;  /* 0x3ff921fbff0f1424 */ /* 0x000fe200078e00ff */
        /* <DEDUP_REMOVED lines=54> */
[----:B------:R-:W-:Y:S01]  /*20b90*/  @!P1 IMAD.MOV.U32 R8, RZ, RZ, 0x54442d18 ;  /* 0x54442d18ff089424 */ /* 0x000fe200078e00ff */
[----:B------:R-:W-:-:S06]  /*20ba0*/  @!P1 MOV R9, 0x400921fb ;  /* 0x400921fb00099802 */ /* 0x000fcc0000000f00 */
        /* <DEDUP_REMOVED lines=19> */
.L_x_10555:
[----:B------:R-:W-:Y:S02]  /*20ce0*/  FSEL R2, RZ, 3.37028055040000000000e+12, P0 ;  /* 0x54442d18ff027808 */ /* 0x000fe40000000000 */
[----:B------:R-:W-:-:S07]  /*20cf0*/  FSEL R3, RZ, 2.1426990032196044922, P0 ;  /* 0x400921fbff037808 */ /* 0x000fce0000000000 */
.L_x_10556:
[----:B------:R-:W-:Y:S05]  /*20d00*/  BSYNC.RECONVERGENT B0 ;  /* 0x0000000000007941 */ /* 0x000fea0003800200 */
.L_x_10554:
[----:B------:R-:W-:Y:S01]  /*20d10*/  DADD R4, |R6|, R4 ;  /* 0x0000000006047229 */ /* 0x000fe20000000204 */
[----:B------:R-:W-:-:S07]  /*20d20*/  LOP3.LUT R7, R3, 0x80000000, R7, 0xb8, !PT ;  /* 0x8000000003077812 */ /* 0x000fce00078eb807 */
[----:B------:R-:W-:-:S06]  /*20d30*/  DSETP.NAN.AND P0, PT, R4, R4, PT ;  /* 0x000000040400722a */ /* 0x000fcc0003f08000 */
[----:B------:R-:W-:Y:S02]  /*20d40*/  FSEL R4, R4, R2, P0 ;  /* 0x0000000204047208 */ /* 0x000fe40000000000 */
[----:B------:R-:W-:-:S07]  /*20d50*/  FSEL R5, R5, R7, P0 ;  /* 0x0000000705057208 */ /* 0x000fce0000000000 */
.L_x_10517:
[----:B------:R-:W-:Y:S05]  /*20d60*/  BSYNC.RECONVERGENT B3 ;  /* 0x0000000000037941 */ /* 0x000fea0003800200 */
.L_x_10509:
[----:B------:R-:W-:Y:S01]  /*20d70*/  DADD R2, -RZ, -R40 ;  /* 0x00000000ff027229 */ /* 0x000fe20000000928 */
[----:B------:R-:W-:-:S09]  /*20d80*/  ISETP.GE.AND P0, PT, R11, RZ, PT ;  /* 0x000000ff0b00720c */ /* 0x000fd20003f06270 */
[----:B------:R-:W-:Y:S02]  /*20d90*/  FSEL R12, R40, R2, !P0 ;  /* 0x00000002280c7208 */ /* 0x000fe40004000000 */
[----:B------:R-:W-:Y:S01]  /*20da0*/  FSEL R13, R41, R3, !P0 ;  /* 0x00000003290d7208 */ /* 0x000fe20004000000 */
[----:B------:R-:W-:Y:S06]  /*20db0*/  BRA `(.L_x_10473) ;  /* 0x0000003000087947 */ /* 0x000fec0003800000 */
.L_x_10476:
[----:B------:R-:W2:Y:S01]  /*20dc0*/  LDL.64 R4, [R1+0x8] ;  /* 0x0000080001047983 */ /* 0x000ea20000100a00 */
[----:B------:R-:W-:Y:S01]  /*20dd0*/  UMOV UR4, 0x54442d18 ;  /* 0x54442d1800047882 */ /* 0x000fe20000000000 */
[----:B------:R-:W-:Y:S01]  /*20de0*/  UMOV UR5, 0x3ff921fb ;  /* 0x3ff921fb00057882 */ /* 0x000fe20000000000 */
[----:B------:R-:W-:Y:S02]  /*20df0*/  DADD R12, -RZ, -R10 ;  /* 0x00000000ff0c7229 */ /* 0x000fe4000000090a */
[----:B--2---:R-:W-:-:S08]  /*20e00*/  DADD R4, R4, -R8 ;  /* 0x0000000004047229 */ /* 0x004fd00000000808 */
[----:B------:R-:W-:Y:S01]  /*20e10*/  DADD R4, R4, UR4 ;  /* 0x0000000404047e29 */ /* 0x000fe20008000000 */
[----:B------:R-:W-:Y:S10]  /*20e20*/  BRA `(.L_x_10473) ;  /* 0x0000002c00ec7947 */ /* 0x000ff40003800000 */
.L_x_10475:
[----:B------:R-:W-:Y:S01]  /*20e30*/  DADD R12, -RZ, -R10 ;  /* 0x00000000ff0c7229 */ /* 0x000fe2000000090a */
[----:B------:R-:W-:Y:S01]  /*20e40*/  CS2R R4, SRZ ;  /* 0x0000000000047805 */ /* 0x000fe2000001ff00 */
[----:B------:R-:W-:Y:S09]  /*20e50*/  BRA `(.L_x_10473) ;  /* 0x0000002c00e07947 */ /* 0x000ff20003800000 */
.L_x_10474:
        /* <DEDUP_REMOVED lines=15> */
[----:B------:R-:W-:Y:S01]  /*20f50*/  MOV R12, 0x1 ;  /* 0x00000001000c7802 */ /* 0x000fe20000000f00 */
        /* <DEDUP_REMOVED lines=8> */
[----:B------:R-:W-:Y:S01]  /*20fe0*/  @!P0 IMAD.MOV.U32 R31, RZ, RZ, -0x435 ;  /* 0xfffffbcbff1f8424 */ /* 0x000fe200078e00ff */
        /* <DEDUP_REMOVED lines=17> */
[----:B------:R-:W-:Y:S01]  /*21100*/  IMAD.MOV.U32 R13, RZ, RZ, R6 ;  /* 0x000000ffff0d7224 */ /* 0x000fe200078e0006 */
[----:B------:R-:W-:-:S03]  /*21110*/  @!P0 MOV R13, R12 ;  /* 0x0000000c000d8202 */ /* 0x000fc60000000f00 */
[----:B------:R-:W-:-:S04]  /*21120*/  FSETP.GT.AND P4, PT, |R7|, 1.469367938527859385e-39, PT ;  /* 0x001000000700780b */ /* 0x000fc80003f84200 */
        /* <DEDUP_REMOVED lines=67> */
.L_x_10561:
[----:B------:R-:W-:Y:S05]  /*21560*/  BSYNC.RECONVERGENT B0 ;  /* 0x0000000000007941 */ /* 0x000fea0003800200 */
.L_x_10560:
        /* <DEDUP_REMOVED lines=8> */
.L_x_10563:
[----:B------:R-:W-:Y:S05]  /*215f0*/  BSYNC.RECONVERGENT B3 ;  /* 0x0000000000037941 */ /* 0x000fea0003800200 */
.L_x_10562:
[----:B------:R-:W-:Y:S01]  /*21600*/  DMUL R12, R24, R24 ;  /* 0x00000018180c7228 */ /* 0x000fe20000000000 */
[----:B------:R-:W-:Y:S01]  /*21610*/  IMAD.MOV.U32 R14, RZ, RZ, -0x2449a4b7 ;  /* 0xdbb65b49ff0e7424 */ /* 0x000fe200078e00ff */
[----:B------:R-:W-:Y:S01]  /*21620*/  MOV R15, 0x3f2d3b63 ;  /* 0x3f2d3b63000f7802 */ /* 0x000fe20000000f00 */
[----:B------:R-:W-:Y:S01]  /*21630*/  UMOV UR4, 0x2a25ff7e ;  /* 0x2a25ff7e00047882 */ /* 0x000fe20000000000 */
[----:B------:R-:W-:Y:S01]  /*21640*/  UMOV UR5, 0x3ef53e1d ;  /* 0x3ef53e1d00057882 */ /* 0x000fe20000000000 */
[----:B------:R-:W-:Y:S01]  /*21650*/  ISETP.GE.AND P2, PT, R9, RZ, PT ;  /* 0x000000ff0900720c */ /* 0x000fe20003f46270 */
[----:B------:R-:W-:Y:S01]  /*21660*/  @!P1 IMAD.MOV.U32 R18, RZ, RZ, 0x54442d18 ;  /* 0x54442d18ff129424 */ /* 0x000fe200078e00ff */
[----:B------:R-:W-:Y:S01]  /*21670*/  BSSY.RECONVERGENT B0, `(.L_x_10564) ;  /* 0x000004f000007945 */ /* 0x000fe20003800200 */
[----:B------:R-:W-:Y:S01]  /*21680*/  DFMA R14, R12, -UR4, R14 ;  /* 0x800000040c0e7c2b */ /* 0x000fe2000800000e */
[----:B------:R-:W-:Y:S01]  /*21690*/  UMOV UR4, 0x8dde082e ;  /* 0x8dde082e00047882 */ /* 0x000fe20000000000 */
[----:B------:R-:W-:Y:S01]  /*216a0*/  UMOV UR5, 0x3f531278 ;  /* 0x3f53127800057882 */ /* 0x000fe20000000000 */
[----:B------:R-:W-:Y:S01]  /*216b0*/  @P1 PLOP3.LUT P0, PT, P2, PT, PT, 0x80, 0x8 ;  /* 0x000000000008181c */ /* 0x000fe2000170f070 */
[----:B------:R-:W-:-:S04]  /*216c0*/  @!P1 IMAD.MOV.U32 R19, RZ, RZ, 0x3ff921fb ;  /* 0x3ff921fbff139424 */ /* 0x000fc800078e00ff */
        /* <DEDUP_REMOVED lines=64> */
[----:B------:R-:W-:Y:S01]  /*21ad0*/  MOV R13, 0x7f3321d2 ;  /* 0x7f3321d2000d7802 */ /* 0x000fe20000000f00 */
[----:B------:R-:W-:-:S03]  /*21ae0*/  DSETP.NEU.AND P1, PT, R4, R2, PT ;  /* 0x000000020400722a */ /* 0x000fc60003f2d000 */
[----:B------:R-:W-:Y:S02]  /*21af0*/  FSEL R13, R13, 3.37028055040000000000e+12, !P0 ;  /* 0x54442d180d0d7808 */ /* 0x000fe40004000000 */
[----:B------:R-:W-:Y:S02]  /*21b00*/  FSEL R15, R15, 1.8213495016098022461, !P0 ;  /* 0x3fe921fb0f0f7808 */ /* 0x000fe40004000000 */
[----:B------:R-:W-:Y:S02]  /*21b10*/  FSEL R8, R13, R8, !P1 ;  /* 0x000000080d087208 */ /* 0x000fe40004800000 */
[----:B------:R-:W-:Y:S01]  /*21b20*/  FSEL R9, R15, R9, !P1 ;  /* 0x000000090f097208 */ /* 0x000fe20004800000 */
[----:B------:R-:W-:Y:S06]  /*21b30*/  BRA `(.L_x_10566) ;  /* 0x0000000000087947 */ /* 0x000fec0003800000 */
.L_x_10565:
[----:B------:R-:W-:Y:S02]  /*21b40*/  FSEL R8, RZ, 3.37028055040000000000e+12, P0 ;  /* 0x54442d18ff087808 */ /* 0x000fe40000000000 */
[----:B------:R-:W-:-:S07]  /*21b50*/  FSEL R9, RZ, 2.1426990032196044922, P0 ;  /* 0x400921fbff097808 */ /* 0x000fce0000000000 */
.L_x_10566:
[----:B------:R-:W-:Y:S05]  /*21b60*/  BSYNC.RECONVERGENT B0 ;  /* 0x0000000000007941 */ /* 0x000fea0003800200 */
.L_x_10564:
[----:B------:R-:W-:Y:S01]  /*21b70*/  DADD R2, R4, R2 ;  /* 0x0000000004027229 */ /* 0x000fe20000000002 */
[----:B------:R-:W-:Y:S01]  /*21b80*/  LOP3.LUT R5, R9, 0x80000000, R11, 0xb8, !PT ;  /* 0x8000000009057812 */ /* 0x000fe200078eb80b */
[----:B------:R-:W-:-:S06]  /*21b90*/  DMUL R6, R6, 0.5 ;  /* 0x3fe0000006067828 */ /* 0x000fcc0000000000 */
[----:B------:R-:W-:-:S06]  /*21ba0*/  DSETP.NAN.AND P0, PT, R2, R2, PT ;  /* 0x000000020200722a */ /* 0x000fcc0003f08000 */
[----:B------:R-:W-:Y:S02]  /*21bb0*/  FSEL R4, R2, R8, P0 ;  /* 0x0000000802047208 */ /* 0x000fe40000000000 */
[----:B------:R-:W-:Y:S01]  /*21bc0*/  FSEL R5, R3, R5, P0 ;  /* 0x0000000503057208 */ /* 0x000fe20000000000 */
[----:B------:R-:W-:Y:S06]  /*21bd0*/  BRA `(.L_x_10567) ;  /* 0x00000020005c7947 */ /* 0x000fec0003800000 */
.L_x_10559:
        /* <DEDUP_REMOVED lines=19> */
[----:B------:R-:W-:Y:S01]  /*21d10*/  BSSY.RECONVERGENT B0, `(.L_x_10568) ;  /* 0x0000077000007945 */ /* 0x000fe20003800200 */
[----:B------:R-:W-:-:S02]  /*21d20*/  MOV R30, 0x1 ;  /* 0x00000001001e7802 */ /* 0x000fc40000000f00 */
[C---:B------:R-:W-:Y:S01]  /*21d30*/  DMUL R12, R6.reuse, R22 ;  /* 0x00000016060c7228 */ /* 0x040fe20000000000 */
[----:B------:R-:W-:Y:S01]  /*21d40*/  ISETP.GE.U32.AND P3, PT, R32, 0x7ff00000, PT ;  /* 0x7ff000002000780c */ /* 0x000fe20003f66070 */
[----:B------:R-:W-:Y:S01]  /*21d50*/  DMUL R6, R6, R24 ;  /* 0x0000001806067228 */ /* 0x000fe20000000000 */
[----:B------:R-:W-:-:S05]  /*21d60*/  FSETP.GEU.AND P5, PT, |R27|, 6.5827683646048100446e-37, PT ;  /* 0x036000001b00780b */ /* 0x000fca0003fae200 */
        /* <DEDUP_REMOVED lines=34> */
[----:B------:R-:W-:Y:S01]  /*21f90*/  @!P0 MOV R31, 0xfffffbcb ;  /* 0xfffffbcb001f8802 */ /* 0x000fe20000000f00 */
[----:B------:R-:W-:-:S08]  /*21fa0*/  DFMA R24, R14, R6, R24 ;  /* 0x000000060e18722b */ /* 0x000fd00000000018 */
[----:B------:R-:W-:Y:S02]  /*21fb0*/  @!P0 IMAD.MOV.U32 R32, RZ, RZ, R13 ;  /* 0x000000ffff208224 */ /* 0x000fe400078e000d */
[----:B------:R-:W-:-:S03]  /*21fc0*/  @!P0 IMAD.MOV.U32 R22, RZ, RZ, R12 ;  /* 0x000000ffff168224 */ /* 0x000fc600078e000c */
[----:B------:R-:W-:-:S04]  /*21fd0*/  IADD3 R0, PT, PT, R32, -0x1, RZ ;  /* 0xffffffff20007810 */ /* 0x000fc80007ffe0ff */
[----:B------:R-:W-:Y:S01]  /*21fe0*/  ISETP.GE.U32.AND P2, PT, R0, 0x7fefffff, PT ;  /* 0x7fefffff0000780c */ /* 0x000fe20003f46070 */
[----:B------:R-:W-:-:S05]  /*21ff0*/  FFMA R0, RZ, R29, R25 ;  /* 0x0000001dff007223 */ /* 0x000fca0000000019 */
[----:B------:R-:W-:-:S07]  /*22000*/  FSETP.GT.AND P4, PT, |R0|, 1.469367938527859385e-39, PT ;  /* 0x001000000000780b */ /* 0x000fce0003f84200 */
        /* <DEDUP_REMOVED lines=8> */
[----:B------:R-:W-:Y:S01]  /*22090*/  IMAD.MOV.U32 R6, RZ, RZ, R22 ;  /* 0x000000ffff067224 */ /* 0x000fe200078e0016 */
[----:B------:R-:W-:Y:S01]  /*220a0*/  MOV R22, 0x8b7a8b04 ;  /* 0x8b7a8b0400167802 */ /* 0x000fe20000000f00 */
[----:B------:R-:W-:Y:S01]  /*220b0*/  IMAD.MOV.U32 R14, RZ, RZ, RZ ;  /* 0x000000ffff0e7224 */ /* 0x000fe200078e00ff */
        /* <DEDUP_REMOVED lines=60> */
.L_x_10569:
[----:B------:R-:W-:Y:S05]  /*22480*/  BSYNC.RECONVERGENT B0 ;  /* 0x0000000000007941 */ /* 0x000fea0003800200 */
.L_x_10568:
        /* <DEDUP_REMOVED lines=8> */
.L_x_10571:
[----:B------:R-:W-:Y:S05]  /*22510*/  BSYNC.RECONVERGENT B3 ;  /* 0x0000000000037941 */ /* 0x000fea0003800200 */
.L_x_10570:
        /* <DEDUP_REMOVED lines=84> */
.L_x_10573:
[----:B------:R-:W-:Y:S02]  /*22a60*/  FSEL R8, RZ, 3.37028055040000000000e+12, P0 ;  /* 0x54442d18ff087808 */ /* 0x000fe40000000000 */
[----:B------:R-:W-:-:S07]  /*22a70*/  FSEL R9, RZ, 2.1426990032196044922, P0 ;  /* 0x400921fbff097808 */ /* 0x000fce0000000000 */
.L_x_10574:
[----:B------:R-:W-:Y:S05]  /*22a80*/  BSYNC.RECONVERGENT B0 ;  /* 0x0000000000007941 */ /* 0x000fea0003800200 */
.L_x_10572:
[----:B------:R-:W-:Y:S01]  /*22a90*/  DADD R2, R4, R2 ;  /* 0x0000000004027229 */ /* 0x000fe20000000002 */
[----:B------:R-:W-:-:S07]  /*22aa0*/  LOP3.LUT R5, R9, 0x80000000, R11, 0xb8, !PT ;  /* 0x8000000009057812 */ /* 0x000fce00078eb80b */
[----:B------:R-:W-:-:S06]  /*22ab0*/  DSETP.NAN.AND P0, PT, R2, R2, PT ;  /* 0x000000020200722a */ /* 0x000fcc0003f08000 */
[----:B------:R-:W-:Y:S02]  /*22ac0*/  FSEL R4, R2, R8, P0 ;  /* 0x0000000802047208 */ /* 0x000fe40000000000 */
[----:B------:R-:W-:Y:S01]  /*22ad0*/  FSEL R5, R3, R5, P0 ;  /* 0x0000000503057208 */ /* 0x000fe20000000000 */
[----:B------:R-:W-:Y:S06]  /*22ae0*/  BRA `(.L_x_10567) ;  /* 0x0000001000987947 */ /* 0x000fec0003800000 */
.L_x_10558:
        /* <DEDUP_REMOVED lines=18> */
[----:B------:R-:W-:Y:S01]  /*22c10*/  MOV R19, R9 ;  /* 0x0000000900137202 */ /* 0x000fe20000000f00 */
[----:B------:R-:W-:Y:S01]  /*22c20*/  IMAD.MOV.U32 R12, RZ, RZ, -0x74eba897 ;  /* 0x8b145769ff0c7424 */ /* 0x000fe200078e00ff */
[----:B------:R-:W-:Y:S01]  /*22c30*/  MOV R0, 0x22c60 ;  /* 0x00022c6000007802 */ /* 0x000fe20000000f00 */
[----:B------:R-:W-:-:S07]  /*22c40*/  IMAD.MOV.U32 R13, RZ, RZ, 0x4005bf0a ;  /* 0x4005bf0aff0d7424 */ /* 0x000fce00078e00ff */
[----:B------:R-:W-:Y:S05]  /*22c50*/  CALL.REL.NOINC `($__internal_21_$__cuda_sm20_div_rn_f64_full) ;  /* 0x000000e800507944 */ /* 0x000fea0003c00000 */
[----:B------:R-:W-:Y:S02]  /*22c60*/  IMAD.MOV.U32 R6, RZ, RZ, R24 ;  /* 0x000000ffff067224 */ /* 0x000fe400078e0018 */
[----:B------:R-:W-:-:S07]  /*22c70*/  IMAD.MOV.U32 R7, RZ, RZ, R25 ;  /* 0x000000ffff077224 */ /* 0x000fce00078e0019 */
.L_x_10576:
[----:B------:R-:W-:Y:S05]  /*22c80*/  BSYNC.RECONVERGENT B3 ;  /* 0x0000000000037941 */ /* 0x000fea0003800200 */
.L_x_10575:
        /* <DEDUP_REMOVED lines=23> */
.L_x_10578:
[----:B------:R-:W-:Y:S05]  /*22e00*/  BSYNC.RECONVERGENT B3 ;  /* 0x0000000000037941 */ /* 0x000fea0003800200 */
.L_x_10577:
        /* <DEDUP_REMOVED lines=22> */
[----:B------:R-:W-:Y:S01]  /*22f70*/  SEL R24, R14, R18, P1 ;  /* 0x000000120e187207 */ /* 0x000fe20000800000 */
[----:B------:R-:W-:Y:S01]  /*22f80*/  IMAD.U32 R14, RZ, RZ, UR6 ;  /* 0x00000006ff0e7e24 */ /* 0x000fe2000f8e00ff */
[----:B------:R-:W-:Y:S02]  /*22f90*/  ISETP.GE.U32.AND P2, PT, R32, 0x7ff00000, PT ;  /* 0x7ff000002000780c */ /* 0x000fe40003f46070 */
[----:B------:R-:W-:-:S02]  /*22fa0*/  DMUL R12, R6, R22 ;  /* 0x00000016060c7228 */ /* 0x000fc40000000000 */
        /* <DEDUP_REMOVED lines=115> */
.L_x_10580:
[----:B------:R-:W-:Y:S05]  /*236e0*/  BSYNC.RECONVERGENT B0 ;  /* 0x0000000000007941 */ /* 0x000fea0003800200 */
.L_x_10579:
        /* <DEDUP_REMOVED lines=8> */
.L_x_10582:
[----:B------:R-:W-:Y:S05]  /*23770*/  BSYNC.RECONVERGENT B3 ;  /* 0x0000000000037941 */ /* 0x000fea0003800200 */
.L_x_10581:
        /* <DEDUP_REMOVED lines=84> */
.L_x_10584:
[----:B------:R-:W-:Y:S02]  /*23cc0*/  FSEL R8, RZ, 3.37028055040000000000e+12, P0 ;  /* 0x54442d18ff087808 */ /* 0x000fe40000000000 */
[----:B------:R-:W-:-:S07]  /*23cd0*/  FSEL R9, RZ, 2.1426990032196044922, P0 ;  /* 0x400921fbff097808 */ /* 0x000fce0000000000 */
.L_x_10585:
[----:B------:R-:W-:Y:S05]  /*23ce0*/  BSYNC.RECONVERGENT B0 ;  /* 0x0000000000007941 */ /* 0x000fea0003800200 */
.L_x_10583:
[----:B------:R-:W-:Y:S01]  /*23cf0*/  DADD R2, R4, R2 ;  /* 0x0000000004027229 */ /* 0x000fe20000000002 */
[----:B------:R-:W-:Y:S01]  /*23d00*/  LOP3.LUT R5, R9, 0x80000000, R11, 0xb8, !PT ;  /* 0x8000000009057812 */ /* 0x000fe200078eb80b */
[----:B------:R-:W-:-:S06]  /*23d10*/  DADD R6, R6, 1 ;  /* 0x3ff0000006067429 */ /* 0x000fcc0000000000 */
[----:B------:R-:W-:-:S06]  /*23d20*/  DSETP.NAN.AND P0, PT, R2, R2, PT ;  /* 0x000000020200722a */ /* 0x000fcc0003f08000 */
[----:B------:R-:W-:Y:S02]  /*23d30*/  FSEL R4, R2, R8, P0 ;  /* 0x0000000802047208 */ /* 0x000fe40000000000 */
[----:B------:R-:W-:-:S07]  /*23d40*/  FSEL R5, R3, R5, P0 ;  /* 0x0000000503057208 */ /* 0x000fce0000000000 */
.L_x_10567:
[----:B------:R-:W-:Y:S05]  /*23d50*/  BSYNC.RECONVERGENT B2 ;  /* 0x0000000000027941 */ /* 0x000fea0003800200 */
.L_x_10557:
        /* <DEDUP_REMOVED lines=8> */
.L_x_10473:
[----:B------:R-:W-:Y:S05]  /*23de0*/  BSYNC.RECONVERGENT B1 ;  /* 0x0000000000017941 */ /* 0x000fea0003800200 */
.L_x_10471:
        /* <DEDUP_REMOVED lines=18> */
.L_x_10587:
[----:B------:R-:W-:Y:S05]  /*23f10*/  BSYNC.RECONVERGENT B0 ;  /* 0x0000000000007941 */ /* 0x000fea0003800200 */
.L_x_10586:
        /* <DEDUP_REMOVED lines=17> */
.L_x_10591:
[----:B------:R-:W0:Y:S02]  /*24030*/  F2I.S64.F64.TRUNC R12, R12 ;  /* 0x0000000c000c7311 */ /* 0x000e24000030d900 */
[----:B0-----:R-:W-:-:S05]  /*24040*/  MOV R5, R12 ;  /* 0x0000000c00057202 */ /* 0x001fca0000000f00 */
[----:B------:R1:W-:Y:S01]  /*24050*/  STG.E.U8 desc[UR36][R2.64], R5 ;  /* 0x0000000502007986 */ /* 0x0003e2000c101124 */
[----:B------:R-:W-:Y:S05]  /*24060*/  BRA `(.L_x_10593) ;  /* 0x0000000c00f07947 */ /* 0x000fea0003800000 */
.L_x_10590:
        /* <DEDUP_REMOVED lines=9> */
.L_x_10595:
[----:B------:R-:W0:Y:S02]  /*24100*/  F2I.F64.TRUNC R13, R12 ;  /* 0x0000000c000d7311 */ /* 0x000e24000030d100 */
[----:B0-----:R3:W-:Y:S01]  /*24110*/  STG.E desc[UR36][R2.64], R13 ;  /* 0x0000000d02007986 */ /* 0x0017e2000c101924 */
[----:B------:R-:W-:Y:S05]  /*24120*/  BRA `(.L_x_10593) ;  /* 0x0000000c00c07947 */ /* 0x000fea0003800000 */
.L_x_10594:
[----:B------:R-:W0:Y:S02]  /*24130*/  F2I.F64.TRUNC R13, R12 ;  /* 0x0000000c000d7311 */ /* 0x000e24000030d100 */
[----:B0-----:R2:W-:Y:S01]  /*24140*/  STG.E.U16 desc[UR36][R2.64], R13 ;  /* 0x0000000d02007986 */ /* 0x0015e2000c101524 */
[----:B------:R-:W-:Y:S05]  /*24150*/  BRA `(.L_x_10593) ;  /* 0x0000000c00b47947 */ /* 0x000fea0003800000 */
.L_x_10589:
        /* <DEDUP_REMOVED lines=13> */
.L_x_10597:
        /* <DEDUP_REMOVED lines=8> */
.L_x_10596:
        /* <DEDUP_REMOVED lines=16> */
.L_x_10599:
        /* <DEDUP_REMOVED lines=11> */
.L_x_10598:
[----:B------:R0:W-:Y:S01]  /*24460*/  STG.E.64 desc[UR36][R2.64], R12 ;  /* 0x0000000c02007986 */ /* 0x0001e2000c101b24 */
[----:B------:R-:W-:Y:S05]  /*24470*/  BRA `(.L_x_10593) ;  /* 0x0000000800ec7947 */ /* 0x000fea0003800000 */
.L_x_10588:
        /* <DEDUP_REMOVED lines=13> */
.L_x_10603:
        /* <DEDUP_REMOVED lines=22> */
.L_x_10606:
[----:B------:R-:W-:-:S04]  /*246b0*/  SHF.R.U32.HI R5, RZ, 0x18, R5 ;  /* 0x00000018ff057819 */ /* 0x000fc80000011605 */
[----:B------:R-:W-:-:S07]  /*246c0*/  LOP3.LUT R0, R0, 0x80, R5, 0xf8, !PT ;  /* 0x0000008000007812 */ /* 0x000fce00078ef805 */
.L_x_10605:
[----:B------:R-:W-:Y:S05]  /*246d0*/  BSYNC.RECONVERGENT B0 ;  /* 0x0000000000007941 */ /* 0x000fea0003800200 */
.L_x_10604:
[----:B------:R0:W-:Y:S01]  /*246e0*/  STG.E.U8 desc[UR36][R2.64], R0 ;  /* 0x0000000002007986 */ /* 0x0001e2000c101124 */
[----:B------:R-:W-:Y:S05]  /*246f0*/  BRA `(.L_x_10593) ;  /* 0x00000008004c7947 */ /* 0x000fea0003800000 */
.L_x_10602:
        /* <DEDUP_REMOVED lines=22> */
.L_x_10609:
[----:B------:R-:W-:-:S04]  /*24860*/  SHF.R.U32.HI R5, RZ, 0x18, R5 ;  /* 0x00000018ff057819 */ /* 0x000fc80000011605 */
[----:B------:R-:W-:-:S07]  /*24870*/  LOP3.LUT R0, R0, 0x80, R5, 0xf8, !PT ;  /* 0x0000008000007812 */ /* 0x000fce00078ef805 */
.L_x_10608:
[----:B------:R-:W-:Y:S05]  /*24880*/  BSYNC.RECONVERGENT B0 ;  /* 0x0000000000007941 */ /* 0x000fea0003800200 */
.L_x_10607:
[----:B------:R0:W-:Y:S01]  /*24890*/  STG.E.U8 desc[UR36][R2.64], R0 ;  /* 0x0000000002007986 */ /* 0x0001e2000c101124 */
[----:B------:R-:W-:Y:S05]  /*248a0*/  BRA `(.L_x_10593) ;  /* 0x0000000400e07947 */ /* 0x000fea0003800000 */
.L_x_10601:
        /* <DEDUP_REMOVED lines=26> */
.L_x_10611:
[----:B------:R-:W0:Y:S02]  /*24a50*/  F2I.U64.F64.TRUNC R12, R12 ;  /* 0x0000000c000c7311 */ /* 0x000e24000030d800 */
[----:B0-----:R0:W-:Y:S01]  /*24a60*/  STG.E.64 desc[UR36][R2.64], R12 ;  /* 0x0000000c02007986 */ /* 0x0011e2000c101b24 */
[----:B------:R-:W-:Y:S05]  /*24a70*/  BRA `(.L_x_10593) ;  /* 0x00000004006c7947 */ /* 0x000fea0003800000 */
.L_x_10610:
[----:B------:R-:W0:Y:S02]  /*24a80*/  F2I.U32.F64.TRUNC R13, R12 ;  /* 0x0000000c000d7311 */ /* 0x000e24000030d000 */
[----:B0-----:R0:W-:Y:S01]  /*24a90*/  STG.E desc[UR36][R2.64], R13 ;  /* 0x0000000d02007986 */ /* 0x0011e2000c101924 */
[----:B------:R-:W-:Y:S05]  /*24aa0*/  BRA `(.L_x_10593) ;  /* 0x0000000400607947 */ /* 0x000fea0003800000 */
.L_x_10600:
        /* <DEDUP_REMOVED lines=11> */
.L_x_10613:
[----:B------:R0:W-:Y:S01]  /*24b60*/  STG.E.128 desc[UR36][R2.64], R12 ;  /* 0x0000000c02007986 */ /* 0x0001e2000c101d24 */
[----:B------:R-:W-:Y:S05]  /*24b70*/  BRA `(.L_x_10593) ;  /* 0x00000004002c7947 */ /* 0x000fea0003800000 */
.L_x_10612:
[----:B------:R-:W-:-:S09]  /*24b80*/  UISETP.NE.AND UP0, UPT, UR4, 0xf, UPT ;  /* 0x0000000f0400788c */ /* 0x000fd2000bf05270 */
[----:B------:R-:W-:Y:S05]  /*24b90*/  BRA.U !UP0, `(.L_x_10614) ;  /* 0x0000000508087547 */ /* 0x000fea000b800000 */
[----:B------:R-:W-:-:S09]  /*24ba0*/  UISETP.NE.AND UP0, UPT, UR4, 0x17, UPT ;  /* 0x000000170400788c */ /* 0x000fd2000bf05270 */
[----:B------:R-:W-:Y:S05]  /*24bb0*/  BRA.U !UP0, `(.L_x_10615) ;  /* 0x0000000108a07547 */ /* 0x000fea000b800000 */
[----:B------:R-:W-:-:S09]  /*24bc0*/  UISETP.NE.AND UP0, UPT, UR4, 0x18, UPT ;  /* 0x000000180400788c */ /* 0x000fd2000bf05270 */
[----:B------:R-:W-:Y:S05]  /*24bd0*/  BRA.U !UP0, `(.L_x_10616) ;  /* 0x0000000108447547 */ /* 0x000fea000b800000 */
.L_x_10592:
        /* <DEDUP_REMOVED lines=16> */
.L_x_10617:
[----:B------:R-:W-:Y:S05]  /*24ce0*/  BRA `(.L_x_10593) ;  /* 0x0000000000d07947 */ /* 0x000fea0003800000 */
.L_x_10616:
        /* <DEDUP_REMOVED lines=17> */
.L_x_10619:
[----:B------:R-:W-:Y:S05]  /*24e00*/  BSYNC.RECONVERGENT B0 ;  /* 0x0000000000007941 */ /* 0x000fea0003800200 */
.L_x_10618:
[----:B------:R-:W-:-:S05]  /*24e10*/  LOP3.LUT R5, R0, 0x80, R5, 0xf8, !PT ;  /* 0x0000008000057812 */ /* 0x000fca00078ef805 */
[----:B------:R0:W-:Y:S01]  /*24e20*/  STG.E.U8 desc[UR36][R2.64], R5 ;  /* 0x0000000502007986 */ /* 0x0001e2000c101124 */
[----:B------:R-:W-:Y:S05]  /*24e30*/  BRA `(.L_x_10593) ;  /* 0x00000000007c7947 */ /* 0x000fea0003800000 */
.L_x_10615:
        /* <DEDUP_REMOVED lines=16> */
.L_x_10621:
[----:B------:R-:W-:Y:S01]  /*24f40*/  IMAD.MOV.U32 R0, RZ, RZ, 0x7f ;  /* 0x0000007fff007424 */ /* 0x000fe200078e00ff */
[----:B------:R-:W-:-:S04]  /*24f50*/  ISETP.GT.U32.AND P0, PT, R4, 0x7f800000, PT ;  /* 0x7f8000000400780c */ /* 0x000fc80003f04070 */
[----:B------:R-:W-:-:S09]  /*24f60*/  SEL R0, R0, 0x7c, P0 ;  /* 0x0000007c00007807 */ /* 0x000fd20000000000 */
.L_x_10622:
[----:B------:R-:W-:Y:S05]  /*24f70*/  BSYNC.RECONVERGENT B0 ;  /* 0x0000000000007941 */ /* 0x000fea0003800200 */
.L_x_10620:
[----:B------:R-:W-:-:S04]  /*24f80*/  SHF.R.U32.HI R5, RZ, 0x18, R5 ;  /* 0x00000018ff057819 */ /* 0x000fc80000011605 */
[----:B------:R-:W-:-:S05]  /*24f90*/  LOP3.LUT R5, R0, 0x80, R5, 0xf8, !PT ;  /* 0x0000008000057812 */ /* 0x000fca00078ef805 */
[----:B------:R0:W-:Y:S01]  /*24fa0*/  STG.E.U8 desc[UR36][R2.64], R5 ;  /* 0x0000000502007986 */ /* 0x0001e2000c101124 */
[----:B------:R-:W-:Y:S05]  /*24fb0*/  BRA `(.L_x_10593) ;  /* 0x00000000001c7947 */ /* 0x000fea0003800000 */
.L_x_10614:
[----:B------:R-:W-:Y:S01]  /*24fc0*/  UMOV UR4, 0xf0000000 ;  /* 0xf000000000047882 */ /* 0x000fe20000000000 */
[----:B------:R-:W-:Y:S01]  /*24fd0*/  UMOV UR5, 0x380fffff ;  /* 0x380fffff00057882 */ /* 0x000fe20000000000 */
[----:B------:R-:W0:Y:S01]  /*24fe0*/  F2F.F32.F64 R0, R12 ;  /* 0x0000000c00007310 */ /* 0x000e220000301000 */
[----:B------:R-:W-:-:S14]  /*24ff0*/  DSETP.GEU.AND P0, PT, |R12|, UR4, PT ;  /* 0x000000040c007e2a */ /* 0x000fdc000bf0e200 */
[----:B0-----:R-:W-:-:S05]  /*25000*/  @!P0 FMUL R0, R0, 1.175494350822287508e-38 ;  /* 0x0080000000008820 */ /* 0x001fca0000400000 */
[----:B------:R-:W-:-:S05]  /*25010*/  F2FP.BF16.F32.PACK_AB R0, RZ, R0 ;  /* 0x00000000ff00723e */ /* 0x000fca00000010ff */
[----:B------:R0:W-:Y:S02]  /*25020*/  STG.E.U16 desc[UR36][R2.64], R0 ;  /* 0x0000000002007986 */ /* 0x0001e4000c101524 */
.L_x_10593:
[----:B------:R-:W-:-:S07]  /*25030*/  IADD3 R16, PT, PT, R16, 0x80, RZ ;  /* 0x0000008010107810 */ /* 0x000fce0007ffe0ff */
.L_x_10441:
[----:B------:R-:W-:Y:S05]  /*25040*/  BSYNC.RECONVERGENT B6 ;  /* 0x0000000000067941 */ /* 0x000fea0003800200 */
.L_x_10440:
[----:B------:R-:W5:Y:S02]  /*25050*/  LDCU UR4, c[0x0][0x380] ;  /* 0x00007000ff0477ac */ /* 0x000f640008000800 */
[----:B-----5:R-:W-:-:S13]  /*25060*/  ISETP.GE.AND P0, PT, R16, UR4, PT ;  /* 0x0000000410007c0c */ /* 0x020fda000bf06270 */
[----:B------:R-:W-:Y:S05]  /*25070*/  @P0 EXIT ;  /* 0x000000000000094d */ /* 0x000fea0003800000 */
[----:B------:R-:W5:Y:S01]  /*25080*/  LDCU UR4, c[0x0][0x388] ;  /* 0x00007100ff0477ac */ /* 0x000f620008000800 */
[----:B0--34-:R-:W-:Y:S02]  /*25090*/  IMAD.MOV.U32 R0, RZ, RZ, RZ ;  /* 0x000000ffff007224 */ /* 0x019fe400078e00ff */
        /* <DEDUP_REMOVED lines=302> */
.L_x_10623:
[----:B------:R-:W0:Y:S01]  /*26380*/  LDCU.128 UR8, c[0x0][0x580] ;  /* 0x0000b000ff0877ac */ /* 0x000e220008000c00 */
[----:B------:R-:W-:Y:S01]  /*26390*/  BSSY.RECONVERGENT B6, `(.L_x_10624) ;  /* 0x0000106000067945 */ /* 0x000fe20003800200 */
[----:B------:R-:W-:-:S04]  /*263a0*/  UPRMT UR4, UR41, 0x9910, URZ ;  /* 0x0000991029047896 */ /* 0x000fc800080000ff */
[----:B------:R-:W-:Y:S01]  /*263b0*/  UISETP.GT.AND UP0, UPT, UR4, 0x9, UPT ;  /* 0x000000090400788c */ /* 0x000fe2000bf04270 */
[----:B0-----:R-:W-:Y:S02]  /*263c0*/  IADD3 R16, P0, PT, R17, UR8, RZ ;  /* 0x0000000811107c10 */ /* 0x001fe4000ff1e0ff */
[----:B-12---:R-:W-:-:S03]  /*263d0*/  IADD3 R2, P1, PT, R0, UR10, RZ ;  /* 0x0000000a00027c10 */ /* 0x006fc6000ff3e0ff */
        /* <DEDUP_REMOVED lines=15> */
.L_x_10628:
[----:B------:R-:W2:Y:S01]  /*264d0*/  LDG.E.U8 R2, desc[UR36][R2.64] ;  /* 0x0000002402027981 */ /* 0x000ea2000c1e1100 */
[----:B------:R-:W-:Y:S01]  /*264e0*/  CS2R R10, SRZ ;  /* 0x00000000000a7805 */ /* 0x000fe2000001ff00 */
[----:B--2---:R0:W1:Y:S01]  /*264f0*/  I2F.F64.U16 R8, R2 ;  /* 0x0000000200087312 */ /* 0x0040620000101800 */
[----:B------:R-:W-:Y:S05]  /*26500*/  BRA `(.L_x_10630) ;  /* 0x0000000c00b87947 */ /* 0x000fea0003800000 */
.L_x_10627:
        /* <DEDUP_REMOVED lines=10> */
.L_x_10632:
[----:B------:R-:W2:Y:S01]  /*265b0*/  LDG.E R2, desc[UR36][R2.64] ;  /* 0x0000002402027981 */ /* 0x000ea2000c1e1900 */
[----:B------:R-:W-:Y:S01]  /*265c0*/  CS2R R10, SRZ ;  /* 0x00000000000a7805 */ /* 0x000fe2000001ff00 */
[----:B--2---:R0:W1:Y:S01]  /*265d0*/  I2F.F64 R8, R2 ;  /* 0x0000000200087312 */ /* 0x0040620000201c00 */
[----:B------:R-:W-:Y:S05]  /*265e0*/  BRA `(.L_x_10630) ;  /* 0x0000000c00807947 */ /* 0x000fea0003800000 */
.L_x_10631:
[----:B------:R-:W2:Y:S01]  /*265f0*/  LDG.E.U16 R2, desc[UR36][R2.64] ;  /* 0x0000002402027981 */ /* 0x000ea2000c1e1500 */
[----:B------:R-:W-:Y:S01]  /*26600*/  CS2R R10, SRZ ;  /* 0x00000000000a7805 */ /* 0x000fe2000001ff00 */
[----:B--2---:R0:W1:Y:S01]  /*26610*/  I2F.F64.S16 R8, R2 ;  /* 0x0000000200087312 */ /* 0x0040620000101c00 */
[----:B------:R-:W-:Y:S05]  /*26620*/  BRA `(.L_x_10630) ;  /* 0x0000000c00707947 */ /* 0x000fea0003800000 */
.L_x_10626:
        /* <DEDUP_REMOVED lines=11> */
.L_x_10634:
[----:B------:R-:W2:Y:S01]  /*266e0*/  LDG.E.U16 R0, desc[UR36][R2.64] ;  /* 0x0000002402007981 */ /* 0x000ea2000c1e1500 */
[----:B------:R-:W-:Y:S01]  /*266f0*/  CS2R R10, SRZ ;  /* 0x00000000000a7805 */ /* 0x000fe2000001ff00 */
[----:B--2---:R-:W-:-:S05]  /*26700*/  HADD2.F32 R0, -RZ, R0.H0_H0 ;  /* 0x20000000ff007230 */ /* 0x004fca0000004100 */
[----:B------:R-:W-:-:S04]  /*26710*/  FMUL.FTZ R0, R0, 1 ;  /* 0x3f80000000007820 */ /* 0x000fc80000410000 */
[----:B------:R0:W1:Y:S01]  /*26720*/  F2F.F64.F32 R8, R0 ;  /* 0x0000000000087310 */ /* 0x0000620000201800 */
[----:B------:R-:W-:Y:S05]  /*26730*/  BRA `(.L_x_10630) ;  /* 0x0000000c002c7947 */ /* 0x000fea0003800000 */
.L_x_10633:
        /* <DEDUP_REMOVED lines=12> */
.L_x_10636:
        /* <DEDUP_REMOVED lines=8> */
.L_x_10635:
[----:B------:R0:W5:Y:S01]  /*26880*/  LDG.E.64 R8, desc[UR36][R2.64] ;  /* 0x0000002402087981 */ /* 0x000162000c1e1b00 */
[----:B------:R-:W-:Y:S01]  /*26890*/  CS2R R10, SRZ ;  /* 0x00000000000a7805 */ /* 0x000fe2000001ff00 */
[----:B------:R-:W-:Y:S06]  /*268a0*/  BRA `(.L_x_10630) ;  /* 0x0000000800d07947 */ /* 0x000fec0003800000 */
.L_x_10625:
        /* <DEDUP_REMOVED lines=14> */
.L_x_10639:
[----:B------:R0:W5:Y:S01]  /*26990*/  LDG.E.128 R8, desc[UR36][R2.64] ;  /* 0x0000002402087981 */ /* 0x000162000c1e1d00 */
[----:B------:R-:W-:Y:S05]  /*269a0*/  BRA `(.L_x_10630) ;  /* 0x0000000800907947 */ /* 0x000fea0003800000 */
.L_x_10638:
        /* <DEDUP_REMOVED lines=28> */
.L_x_10641:
[----:B------:R-:W2:Y:S01]  /*26b70*/  LDG.E.U8 R2, desc[UR36][R2.64] ;  /* 0x0000002402027981 */ /* 0x000ea2000c1e1100 */
[----:B------:R-:W-:Y:S01]  /*26b80*/  CS2R R10, SRZ ;  /* 0x00000000000a7805 */ /* 0x000fe2000001ff00 */
        /* <DEDUP_REMOVED lines=13> */
.L_x_10640:
[----:B------:R-:W2:Y:S01]  /*26c60*/  LDG.E.U16 R0, desc[UR36][R2.64] ;  /* 0x0000002402007981 */ /* 0x000ea2000c1e1500 */
[----:B------:R-:W-:Y:S01]  /*26c70*/  CS2R R10, SRZ ;  /* 0x00000000000a7805 */ /* 0x000fe2000001ff00 */
[----:B--2---:R-:W-:-:S04]  /*26c80*/  IMAD.U32 R0, R0, 0x10000, RZ ;  /* 0x0001000000007824 */ /* 0x004fc800078e00ff */
[----:B------:R-:W-:-:S04]  /*26c90*/  FMUL.FTZ R0, R0, 1 ;  /* 0x3f80000000007820 */ /* 0x000fc80000410000 */
[----:B------:R0:W1:Y:S01]  /*26ca0*/  F2F.F64.F32 R8, R0 ;  /* 0x0000000000087310 */ /* 0x0000620000201800 */
[----:B------:R-:W-:Y:S05]  /*26cb0*/  BRA `(.L_x_10630) ;  /* 0x0000000400cc7947 */ /* 0x000fea0003800000 */
.L_x_10637:
        /* <DEDUP_REMOVED lines=12> */
.L_x_10644:
        /* <DEDUP_REMOVED lines=22> */
.L_x_10646:
[----:B------:R-:W-:Y:S05]  /*26ee0*/  BSYNC.RECONVERGENT B0 ;  /* 0x0000000000007941 */ /* 0x000fea0003800200 */
.L_x_10645:
[----:B------:R-:W-:Y:S01]  /*26ef0*/  IMAD.SHL.U32 R0, R0, 0x100000, RZ ;  /* 0x0010000000007824 */ /* 0x000fe200078e00ff */
[----:B------:R-:W-:-:S04]  /*26f00*/  LEA R2, R2, 0x3b800000, 0x17 ;  /* 0x3b80000002027811 */ /* 0x000fc800078eb8ff */
[----:B------:R-:W-:-:S05]  /*26f10*/  LOP3.LUT R0, R2, R0, R7, 0xfe, !PT ;  /* 0x0000000002007212 */ /* 0x000fca00078efe07 */
[----:B------:R-:W-:-:S04]  /*26f20*/  FMUL.FTZ R0, R0, 1 ;  /* 0x3f80000000007820 */ /* 0x000fc80000410000 */
[----:B------:R0:W1:Y:S01]  /*26f30*/  F2F.F64.F32 R8, R0 ;  /* 0x0000000000087310 */ /* 0x0000620000201800 */
[----:B------:R-:W-:Y:S05]  /*26f40*/  BRA `(.L_x_10630) ;  /* 0x0000000400287947 */ /* 0x000fea0003800000 */
.L_x_10643:
        /* <DEDUP_REMOVED lines=22> */
.L_x_10648:
[----:B------:R-:W-:Y:S05]  /*270b0*/  BSYNC.RECONVERGENT B0 ;  /* 0x0000000000007941 */ /* 0x000fea0003800200 */
.L_x_10647:
[----:B------:R-:W-:Y:S01]  /*270c0*/  IMAD.SHL.U32 R0, R0, 0x200000, RZ ;  /* 0x0020000000007824 */ /* 0x000fe200078e00ff */
[----:B------:R-:W-:-:S04]  /*270d0*/  LEA R2, R2, 0x37800000, 0x17 ;  /* 0x3780000002027811 */ /* 0x000fc800078eb8ff */
[----:B------:R-:W-:-:S05]  /*270e0*/  LOP3.LUT R0, R2, R0, R7, 0xfe, !PT ;  /* 0x0000000002007212 */ /* 0x000fca00078efe07 */
[----:B------:R-:W-:-:S04]  /*270f0*/  FMUL.FTZ R0, R0, 1 ;  /* 0x3f80000000007820 */ /* 0x000fc80000410000 */
[----:B------:R0:W1:Y:S01]  /*27100*/  F2F.F64.F32 R8, R0 ;  /* 0x0000000000087310 */ /* 0x0000620000201800 */
[----:B------:R-:W-:Y:S05]  /*27110*/  BRA `(.L_x_10630) ;  /* 0x0000000000b47947 */ /* 0x000fea0003800000 */
.L_x_10642:
        /* <DEDUP_REMOVED lines=17> */
[----:B------:R1:W2:Y:S01]  /*27230*/  @P0 F2F.F64.F32 R8, R0 ;  /* 0x0000000000080310 */ /* 0x0002a20000201800 */
[----:B------:R-:W-:Y:S05]  /*27240*/  BRA `(.L_x_10630) ;  /* 0x0000000000687947 */ /* 0x000fea0003800000 */
.L_x_10629:
        /* <DEDUP_REMOVED lines=9> */
[----:B------:R-:W-:-:S02]  /*272e0*/  IMAD.U32 R5, RZ, RZ, UR5 ;  /* 0x00000005ff057e24 */ /* 0x000fc4000f8e00ff */
[----:B---3--:R-:W-:Y:S01]  /*272f0*/  IMAD.U32 R6, RZ, RZ, UR6 ;  /* 0x00000006ff067e24 */ /* 0x008fe2000f8e00ff */
[----:B------:R-:W-:Y:S01]  /*27300*/  MOV R7, UR7 ;  /* 0x0000000700077c02 */ /* 0x000fe20008000f00 */
[----:B----4-:R-:W-:Y:S02]  /*27310*/  IMAD.U32 R10, RZ, RZ, UR8 ;  /* 0x00000008ff0a7e24 */ /* 0x010fe4000f8e00ff */
[----:B-1----:R-:W-:-:S07]  /*27320*/  IMAD.U32 R11, RZ, RZ, UR9 ;  /* 0x00000009ff0b7e24 */ /* 0x002fce000f8e00ff */
[----:B------:R-:W-:-:S07]  /*27330*/  LEPC R20, `(.L_x_10651) ;  /* 0x000000001014794e */ /* 0x000fce0000000000 */
[----:B--2---:R-:W-:Y:S05]  /*27340*/  CALL.ABS.NOINC R2 ;  /* 0x0000000002007343 */ /* 0x004fea0003c00000 */
.L_x_10651:
[----:B------:R-:W-:Y:S02]  /*27350*/  CS2R R10, SRZ ;  /* 0x00000000000a7805 */ /* 0x000fe4000001ff00 */
[----:B------:R-:W-:Y:S01]  /*27360*/  CS2R R8, SRZ ;  /* 0x0000000000087805 */ /* 0x000fe2000001ff00 */
[----:B------:R-:W-:Y:S06]  /*27370*/  BRA `(.L_x_10630) ;  /* 0x00000000001c7947 */ /* 0x000fec0003800000 */
.L_x_10650:
[----:B------:R-:W2:Y:S01]  /*27380*/  LDG.E.64 R8, desc[UR36][R2.64] ;  /* 0x0000002402087981 */ /* 0x000ea2000c1e1b00 */
[----:B------:R-:W-:Y:S01]  /*27390*/  CS2R R10, SRZ ;  /* 0x00000000000a7805 */ /* 0x000fe2000001ff00 */
[----:B--2---:R-:W0:Y:S01]  /*273a0*/  I2F.F64.U64 R8, R8 ;  /* 0x0000000800087312 */ /* 0x004e220000301800 */
[----:B------:R-:W-:Y:S05]  /*273b0*/  BRA `(.L_x_10630) ;  /* 0x00000000000c7947 */ /* 0x000fea0003800000 */
.L_x_10649:
[----:B------:R-:W2:Y:S01]  /*273c0*/  LDG.E R2, desc[UR36][R2.64] ;  /* 0x0000002402027981 */ /* 0x000ea2000c1e1900 */
[----:B------:R-:W-:Y:S01]  /*273d0*/  CS2R R10, SRZ ;  /* 0x00000000000a7805 */ /* 0x000fe2000001ff00 */
[----:B--2---:R3:W4:Y:S06]  /*273e0*/  I2F.F64.U32 R8, R2 ;  /* 0x0000000200087312 */ /* 0x00472c0000201800 */
.L_x_10630:
[----:B------:R-:W-:Y:S05]  /*273f0*/  BSYNC.RECONVERGENT B6 ;  /* 0x0000000000067941 */ /* 0x000fea0003800200 */
.L_x_10624:
[----:B------:R-:W-:Y:S01]  /*27400*/  IMAD.MOV.U32 R12, RZ, RZ, 0x33145c07 ;  /* 0x33145c07ff0c7424 */ /* 0x000fe200078e00ff */
[----:B-12--5:R-:W-:Y:S01]  /*27410*/  DSETP.NAN.AND P0, PT, R10, R10, PT ;  /* 0x0000000a0a00722a */ /* 0x026fe20003f08000 */
[----:B------:R-:W-:Y:S01]  /*27420*/  IMAD.MOV.U32 R13, RZ, RZ, 0x3c91a626 ;  /* 0x3c91a626ff0d7424 */ /* 0x000fe200078e00ff */
[--C-:B0---4-:R-:W-:Y:S01]  /*27430*/  DSETP.NUM.AND P1, PT, R8, R8.reuse, PT ;  /* 0x000000080800722a */ /* 0x111fe20003f27000 */
[----:B------:R-:W-:Y:S01]  /*27440*/  BSSY.RECONVERGENT B1, `(.L_x_10652) ;  /* 0x00008f3000017945 */ /* 0x000fe20003800200 */
[----:B------:R-:W-:Y:S01]  /*27450*/  DADD R4, -RZ, |R8| ;  /* 0x00000000ff047229 */ /* 0x000fe20000000508 */
[----:B------:R-:W-:Y:S01]  /*27460*/  IMAD.MOV.U32 R6, RZ, RZ, 0x33145c07 ;  /* 0x33145c07ff067424 */ /* 0x000fe200078e00ff */
[----:B------:R0:W-:Y:S01]  /*27470*/  STL.64 [R1+0x8], R12 ;  /* 0x0000080c01007387 */ /* 0x0001e20000100a00 */
[----:B---3--:R-:W-:Y:S01]  /*27480*/  DADD R2, -RZ, |R10| ;  /* 0x00000000ff027229 */ /* 0x008fe2000000050a */
[----:B------:R-:W-:-:S08]  /*27490*/  IMAD.MOV.U32 R7, RZ, RZ, 0x3c91a626 ;  /* 0x3c91a626ff077424 */ /* 0x000fd000078e00ff */
[----:B------:R-:W-:Y:S05]  /*274a0*/  @!P0 BRA P1, `(.L_x_10653) ;  /* 0x0000000000508947 */ /* 0x000fea0000800000 */
[----:B------:R-:W-:-:S14]  /*274b0*/  DSETP.NEU.AND P0, PT, R4, +INF , PT ;  /* 0x7ff000000400742a */ /* 0x000fdc0003f0d000 */
[----:B------:R-:W-:Y:S01]  /*274c0*/  @!P0 DADD R4, R10, R10 ;  /* 0x000000000a048229 */ /* 0x000fe2000000000a */
[----:B0-----:R-:W-:Y:S01]  /*274d0*/  @!P0 MOV R12, 0x0 ;  /* 0x00000000000c8802 */ /* 0x001fe20000000f00 */
[----:B------:R-:W-:Y:S01]  /*274e0*/  @!P0 IMAD.MOV.U32 R13, RZ, RZ, -0x100000 ;  /* 0xfff00000ff0d8424 */ /* 0x000fe200078e00ff */
        /* <DEDUP_REMOVED lines=9> */
[----:B------:R-:W-:-:S07]  /*27580*/  @!P0 IMAD.MOV.U32 R3, RZ, RZ, 0x3ff921fb ;  /* 0x3ff921fbff038424 */ /* 0x000fce00078e00ff */
[----:B------:R-:W-:-:S10]  /*27590*/  @P0 DADD R12, R8, R12 ;  /* 0x00000000080c0229 */ /* 0x000fd4000000000c */
[----:B------:R-:W-:Y:S01]  /*275a0*/  @P0 IMAD.MOV.U32 R4, RZ, RZ, R12 ;  /* 0x000000ffff040224 */ /* 0x000fe200078e000c */
[----:B------:R-:W-:Y:S01]  /*275b0*/  @P0 MOV R5, R13 ;  /* 0x0000000d00050202 */ /* 0x000fe20000000f00 */
[----:B------:R-:W-:Y:S02]  /*275c0*/  @!P0 DADD R4, R2, R6 ;  /* 0x0000000002048229 */ /* 0x000fe40000000006 */
[----:B------:R-:W-:Y:S01]  /*275d0*/  @!P0 DADD R12, R10, R10 ;  /* 0x000000000a0c8229 */ /* 0x000fe2000000000a */
[----:B------:R-:W-:Y:S10]  /*275e0*/  BRA `(.L_x_10654) ;  /* 0x0000008c00607947 */ /* 0x000ff40003800000 */
.L_x_10653:
[----:B------:R-:W-:Y:S01]  /*275f0*/  DSETP.MAX.AND P0, P1, R4, R2, PT ;  /* 0x000000020400722a */ /* 0x000fe2000390f000 */
[----:B------:R-:W-:Y:S02]  /*27600*/  IMAD.MOV.U32 R0, RZ, RZ, R5 ;  /* 0x000000ffff007224 */ /* 0x000fe400078e0005 */
[----:B0-----:R-:W-:Y:S02]  /*27610*/  IMAD.MOV.U32 R13, RZ, RZ, R3 ;  /* 0x000000ffff0d7224 */ /* 0x001fe400078e0003 */
[----:B------:R-:W-:-:S03]  /*27620*/  IMAD.MOV.U32 R7, RZ, RZ, R2 ;  /* 0x000000ffff077224 */ /* 0x000fc600078e0002 */
[----:B------:R-:W-:Y:S01]  /*27630*/  FSEL R15, R0, R13, P0 ;  /* 0x0000000d000f7208 */ /* 0x000fe20000000000 */
[----:B------:R-:W-:-:S05]  /*27640*/  IMAD.MOV.U32 R0, RZ, RZ, R4 ;  /* 0x000000ffff007224 */ /* 0x000fca00078e0004 */
[----:B------:R-:W-:Y:S02]  /*27650*/  @P1 LOP3.LUT R15, R13, 0x80000, RZ, 0xfc, !PT ;  /* 0x000800000d0f1812 */ /* 0x000fe400078efcff */
[----:B------:R-:W-:Y:S02]  /*27660*/  SEL R6, R0, R7, P0 ;  /* 0x0000000700067207 */ /* 0x000fe40000000000 */
[----:B------:R-:W-:-:S06]  /*27670*/  MOV R7, R15 ;  /* 0x0000000f00077202 */ /* 0x000fcc0000000f00 */
        /* <DEDUP_REMOVED lines=60> */
[----:B------:R-:W-:-:S02]  /*27a40*/  MOV R15, R21 ;  /* 0x00000015000f7202 */ /* 0x000fc40000000f00 */
[----:B------:R-:W-:Y:S01]  /*27a50*/  FSEL R7, R6, UR6, P0 ;  /* 0x0000000606077c08 */ /* 0x000fe20008000000 */
[----:B------:R-:W-:Y:S01]  /*27a60*/  IMAD.MOV.U32 R6, RZ, RZ, R12 ;  /* 0x000000ffff067224 */ /* 0x000fe200078e000c */
[----:B------:R-:W-:Y:S01]  /*27a70*/  FSEL R23, R15, UR5, P2 ;  /* 0x000000050f177c08 */ /* 0x000fe20009000000 */
[----:B------:R-:W-:-:S03]  /*27a80*/  UMOV UR6, UR4 ;  /* 0x0000000400067c82 */ /* 0x000fc60008000000 */
        /* <DEDUP_REMOVED lines=24> */
[----:B------:R-:W-:Y:S02]  /*27c10*/  LOP3.LUT R13, R0, 0x100000, RZ, 0xfc, !PT ;  /* 0x00100000000d7812 */ /* 0x000fe400078efcff */
[----:B------:R-:W-:Y:S01]  /*27c20*/  MOV R12, RZ ;  /* 0x000000ff000c7202 */ /* 0x000fe20000000f00 */
[----:B------:R-:W-:-:S05]  /*27c30*/  DMUL R26, R20, R26 ;  /* 0x0000001a141a7228 */ /* 0x000fca0000000000 */
[----:B------:R-:W-:-:S03]  /*27c40*/  DMUL R6, R6, R12 ;  /* 0x0000000c06067228 */ /* 0x000fc60000000000 */
[----:B------:R-:W-:-:S07]  /*27c50*/  DMUL R26, R26, R14 ;  /* 0x0000000e1a1a7228 */ /* 0x000fce0000000000 */
[----:B------:R-:W-:Y:S02]  /*27c60*/  @!P1 FSEL R34, R36, R6, !P0 ;  /* 0x0000000624229208 */ /* 0x000fe40004000000 */
[----:B------:R-:W-:Y:S02]  /*27c70*/  @!P1 FSEL R35, R37, R7, !P0 ;  /* 0x0000000725239208 */ /* 0x000fe40004000000 */
[----:B------:R-:W-:Y:S01]  /*27c80*/  @!P3 FSEL R38, R40, R26, !P2 ;  /* 0x0000001a2826b208 */ /* 0x000fe20005000000 */
[----:B------:R-:W-:Y:S01]  /*27c90*/  IMAD.MOV.U32 R28, RZ, RZ, R34 ;  /* 0x000000ffff1c7224 */ /* 0x000fe200078e0022 */
[----:B------:R-:W-:Y:S01]  /*27ca0*/  @!P3 FSEL R39, R41, R27, !P2 ;  /* 0x0000001b2927b208 */ /* 0x000fe20005000000 */
[----:B------:R-:W-:Y:S02]  /*27cb0*/  IMAD.MOV.U32 R29, RZ, RZ, R35 ;  /* 0x000000ffff1d7224 */ /* 0x000fe400078e0023 */
        /* <DEDUP_REMOVED lines=32> */
.L_x_10661:
[----:B------:R-:W-:Y:S05]  /*27ec0*/  BSYNC.RECONVERGENT B3 ;  /* 0x0000000000037941 */ /* 0x000fea0003800200 */
.L_x_10660:
        /* <DEDUP_REMOVED lines=21> */
[----:B------:R-:W-:Y:S01]  /*28020*/  MOV R18, RZ ;  /* 0x000000ff00127202 */ /* 0x000fe20000000f00 */
        /* <DEDUP_REMOVED lines=61> */
.L_x_10659:
        /* <DEDUP_REMOVED lines=32> */
.L_x_10668:
[----:B------:R-:W-:Y:S05]  /*28600*/  BSYNC.RECONVERGENT B4 ;  /* 0x0000000000047941 */ /* 0x000fea0003800200 */
.L_x_10667:
[----:B------:R-:W-:Y:S01]  /*28610*/  MOV R40, R24 ;  /* 0x0000001800287202 */ /* 0x000fe20000000f00 */
[----:B------:R-:W-:-:S07]  /*28620*/  IMAD.MOV.U32 R41, RZ, RZ, R25 ;  /* 0x000000ffff297224 */ /* 0x000fce00078e0019 */
.L_x_10666:
[----:B------:R-:W-:Y:S05]  /*28630*/  BSYNC.RECONVERGENT B3 ;  /* 0x0000000000037941 */ /* 0x000fea0003800200 */
.L_x_10665:
[----:B------:R-:W-:Y:S01]  /*28640*/  DADD R12, -R4, 1 ;  /* 0x3ff00000040c7429 */ /* 0x000fe20000000100 */
[----:B------:R-:W-:Y:S07]  /*28650*/  BSSY.RECONVERGENT B3, `(.L_x_10669) ;  /* 0x000001f000037945 */ /* 0x000fee0003800200 */
[----:B------:R-:W-:-:S14]  /*28660*/  DSETP.GEU.AND P0, PT, R12, RZ, PT ;  /* 0x000000ff0c00722a */ /* 0x000fdc0003f0e000 */
[----:B------:R-:W-:Y:S05]  /*28670*/  @!P0 BRA `(.L_x_10670) ;  /* 0x00000000006c8947 */ /* 0x000fea0003800000 */
        /* <DEDUP_REMOVED lines=25> */
.L_x_10673:
[----:B------:R-:W-:Y:S05]  /*28810*/  BSYNC.RECONVERGENT B4 ;  /* 0x0000000000047941 */ /* 0x000fea0003800200 */
.L_x_10672:
[----:B------:R-:W-:Y:S05]  /*28820*/  BRA `(.L_x_10671) ;  /* 0x0000000000047947 */ /* 0x000fea0003800000 */
.L_x_10670:
[----:B------:R-:W-:-:S11]  /*28830*/  DADD R24, R26, -R12 ;  /* 0x000000001a187229 */ /* 0x000fd6000000080c */
.L_x_10671:
[----:B------:R-:W-:Y:S05]  /*28840*/  BSYNC.RECONVERGENT B3 ;  /* 0x0000000000037941 */ /* 0x000fea0003800200 */
.L_x_10669:
        /* <DEDUP_REMOVED lines=28> */
.L_x_10675:
[----:B------:R-:W-:Y:S05]  /*28a10*/  BSYNC.RECONVERGENT B3 ;  /* 0x0000000000037941 */ /* 0x000fea0003800200 */
.L_x_10674:
[----:B------:R-:W-:-:S10]  /*28a20*/  DADD R40, R24, R40 ;  /* 0x0000000018287229 */ /* 0x000fd40000000028 */
[C---:B------:R-:W-:Y:S02]  /*28a30*/  FSETP.GEU.FTZ.AND P1, PT, R41.reuse, 1.7916666269302368164, PT ;  /* 0x3fe555552900780b */ /* 0x040fe40003f3e000 */
[----:B------:R-:W-:-:S13]  /*28a40*/  FSETP.GT.FTZ.AND P0, PT, R41, -1.6999999284744262695, PT ;  /* 0xbfd999992900780b */ /* 0x000fda0003f14000 */
[----:B------:R-:W-:Y:S05]  /*28a50*/  @P0 BRA !P1, `(.L_x_10676) ;  /* 0x0000000400540947 */ /* 0x000fea0004800000 */
[----:B------:R-:W-:Y:S01]  /*28a60*/  DADD R40, R40, 1 ;  /* 0x3ff0000028287429 */ /* 0x000fe20000000000 */
[----:B------:R-:W-:-:S09]  /*28a70*/  MOV R35, 0xfffffc01 ;  /* 0xfffffc0100237802 */ /* 0x000fd20000000f00 */
[----:B------:R-:W-:Y:S01]  /*28a80*/  ISETP.GT.AND P0, PT, R41, 0xfffff, PT ;  /* 0x000fffff2900780c */ /* 0x000fe20003f04270 */
[--C-:B------:R-:W-:Y:S02]  /*28a90*/  IMAD.MOV.U32 R12, RZ, RZ, R40.reuse ;  /* 0x000000ffff0c7224 */ /* 0x100fe400078e0028 */
[--C-:B------:R-:W-:Y:S02]  /*28aa0*/  IMAD.MOV.U32 R13, RZ, RZ, R41.reuse ;  /* 0x000000ffff0d7224 */ /* 0x100fe400078e0029 */
[----:B------:R-:W-:Y:S02]  /*28ab0*/  IMAD.MOV.U32 R0, RZ, RZ, R41 ;  /* 0x000000ffff007224 */ /* 0x000fe400078e0029 */
[----:B------:R-:W-:-:S06]  /*28ac0*/  IMAD.MOV.U32 R18, RZ, RZ, R40 ;  /* 0x000000ffff127224 */ /* 0x000fcc00078e0028 */
[----:B------:R-:W-:Y:S01]  /*28ad0*/  @!P0 DMUL R12, R12, 1.80143985094819840000e+16 ;  /* 0x435000000c0c8828 */ /* 0x000fe20000000000 */
[----:B------:R-:W-:-:S09]  /*28ae0*/  @!P0 IMAD.MOV.U32 R35, RZ, RZ, -0x435 ;  /* 0xfffffbcbff238424 */ /* 0x000fd200078e00ff */
[----:B------:R-:W-:Y:S01]  /*28af0*/  @!P0 MOV R0, R13 ;  /* 0x0000000d00008202 */ /* 0x000fe20000000f00 */
[----:B------:R-:W-:-:S04]  /*28b00*/  @!P0 IMAD.MOV.U32 R18, RZ, RZ, R12 ;  /* 0x000000ffff128224 */ /* 0x000fc800078e000c */
        /* <DEDUP_REMOVED lines=22> */
[----:B------:R-:W-:-:S03]  /*28c70*/  @P0 VIADD R35, R35, 0x1 ;  /* 0x0000000123230836 */ /* 0x000fc60000000000 */
[----:B------:R-:W-:Y:S02]  /*28c80*/  @P0 MOV R13, R15 ;  /* 0x0000000f000d0202 */ /* 0x000fe40000000f00 */
[----:B------:R-:W-:Y:S02]  /*28c90*/  LOP3.LUT R34, R35, 0x80000000, RZ, 0x3c, !PT ;  /* 0x8000000023227812 */ /* 0x000fe400078e3cff */
[----:B------:R-:W-:Y:S02]  /*28ca0*/  MOV R35, 0x43300000 ;  /* 0x4330000000237802 */ /* 0x000fe40000000f00 */
        /* <DEDUP_REMOVED lines=48> */
.L_x_10676:
        /* <DEDUP_REMOVED lines=18> */
[----:B------:R-:W-:Y:S01]  /*290d0*/  IMAD.MOV.U32 R13, RZ, RZ, R19 ;  /* 0x000000ffff0d7224 */ /* 0x000fe200078e0013 */
[----:B------:R-:W-:Y:S01]  /*290e0*/  MOV R19, R41 ;  /* 0x0000002900137202 */ /* 0x000fe20000000f00 */
[----:B------:R-:W-:-:S07]  /*290f0*/  IMAD.MOV.U32 R18, RZ, RZ, R40 ;  /* 0x000000ffff127224 */ /* 0x000fce00078e0028 */
[----:B------:R-:W-:Y:S05]  /*29100*/  CALL.REL.NOINC `($__internal_21_$__cuda_sm20_div_rn_f64_full) ;  /* 0x0000008400247944 */ /* 0x000fea0003c00000 */
.L_x_10678:
[----:B------:R-:W-:Y:S05]  /*29110*/  BSYNC.RECONVERGENT B3 ;  /* 0x0000000000037941 */ /* 0x000fea0003800200 */
.L_x_10677:
        /* <DEDUP_REMOVED lines=30> */
.L_x_10664:
        /* <DEDUP_REMOVED lines=23> */
[----:B------:R-:W-:Y:S01]  /*29470*/  IMAD.MOV.U32 R40, RZ, RZ, R12 ;  /* 0x000000ffff287224 */ /* 0x000fe200078e000c */
[----:B------:R-:W-:-:S07]  /*29480*/  MOV R41, R13 ;  /* 0x0000000d00297202 */ /* 0x000fce0000000f00 */
.L_x_10681:
[----:B------:R-:W-:Y:S05]  /*29490*/  BSYNC.RECONVERGENT B3 ;  /* 0x0000000000037941 */ /* 0x000fea0003800200 */
.L_x_10680:
        /* <DEDUP_REMOVED lines=13> */
[----:B------:R-:W-:Y:S01]  /*29570*/  @!P0 IMAD.MOV.U32 R0, RZ, RZ, R13 ;  /* 0x000000ffff008224 */ /* 0x000fe200078e000d */
[----:B------:R-:W-:-:S04]  /*29580*/  @!P0 MOV R18, R12 ;  /* 0x0000000c00128202 */ /* 0x000fc80000000f00 */
        /* <DEDUP_REMOVED lines=15> */
[----:B------:R-:W-:Y:S01]  /*29680*/  MOV R18, RZ ;  /* 0x000000ff00127202 */ /* 0x000fe20000000f00 */
        /* <DEDUP_REMOVED lines=58> */
.L_x_10682:
        /* <DEDUP_REMOVED lines=22> */
.L_x_10684:
[----:B------:R-:W-:Y:S05]  /*29b90*/  BSYNC.RECONVERGENT B3 ;  /* 0x0000000000037941 */ /* 0x000fea0003800200 */
.L_x_10683:
        /* <DEDUP_REMOVED lines=30> */
.L_x_10679:
        /* <DEDUP_REMOVED lines=24> */
.L_x_10686:
[----:B------:R-:W-:Y:S05]  /*29f00*/  BSYNC.RECONVERGENT B3 ;  /* 0x0000000000037941 */ /* 0x000fea0003800200 */
.L_x_10685:
[----:B------:R-:W0:Y:S01]  /*29f10*/  MUFU.RCP64H R15, R13 ;  /* 0x0000000d000f7308 */ /* 0x000e220000001800 */
[----:B------:R-:W-:Y:S01]  /*29f20*/  MOV R14, 0x1 ;  /* 0x00000001000e7802 */ /* 0x000fe20000000f00 */
[----:B------:R-:W-:Y:S01]  /*29f30*/  BSSY.RECONVERGENT B3, `(.L_x_10687) ;  /* 0x0000011000037945 */ /* 0x000fe20003800200 */
[----:B------:R-:W-:-:S04]  /*29f40*/  FSETP.GEU.AND P1, PT, |R3|, 6.5827683646048100446e-37, PT ;  /* 0x036000000300780b */ /* 0x000fc80003f2e200 */
        /* <DEDUP_REMOVED lines=15> */
.L_x_10688:
[----:B------:R-:W-:Y:S05]  /*2a040*/  BSYNC.RECONVERGENT B3 ;  /* 0x0000000000037941 */ /* 0x000fea0003800200 */
.L_x_10687:
[----:B------:R-:W-:Y:S02]  /*2a050*/  IMAD.MOV.U32 R40, RZ, RZ, R24 ;  /* 0x000000ffff287224 */ /* 0x000fe400078e0018 */
[----:B------:R-:W-:Y:S01]  /*2a060*/  IMAD.MOV.U32 R41, RZ, RZ, R25 ;  /* 0x000000ffff297224 */ /* 0x000fe200078e0019 */
[----:B------:R-:W-:Y:S06]  /*2a070*/  BRA `(.L_x_10662) ;  /* 0x0000000000687947 */ /* 0x000fec0003800000 */
.L_x_10663:
[----:B------:R-:W0:Y:S01]  /*2a080*/  MUFU.RSQ64H R23, R3 ;  /* 0x0000000300177308 */ /* 0x000e220000001c00 */
[----:B------:R-:W-:Y:S01]  /*2a090*/  IADD3 R22, PT, PT, R3, -0x3500000, RZ ;  /* 0xfcb0000003167810 */ /* 0x000fe20007ffe0ff */
[----:B------:R-:W-:Y:S03]  /*2a0a0*/  BSSY.RECONVERGENT B3, `(.L_x_10662) ;  /* 0x0000017000037945 */ /* 0x000fe60003800200 */
        /* <DEDUP_REMOVED lines=20> */
[----:B------:R-:W-:Y:S01]  /*2a1f0*/  IMAD.MOV.U32 R40, RZ, RZ, R12 ;  /* 0x000000ffff287224 */ /* 0x000fe200078e000c */
[----:B------:R-:W-:-:S07]  /*2a200*/  MOV R41, R13 ;  /* 0x0000000d00297202 */ /* 0x000fce0000000f00 */
.L_x_10689:
[----:B------:R-:W-:Y:S05]  /*2a210*/  BSYNC.RECONVERGENT B3 ;  /* 0x0000000000037941 */ /* 0x000fea0003800200 */
.L_x_10662:
[----:B------:R-:W-:Y:S05]  /*2a220*/  BSYNC.RECONVERGENT B2 ;  /* 0x0000000000027941 */ /* 0x000fea0003800200 */
.L_x_10658:
        /* <DEDUP_REMOVED lines=25> */
.L_x_10694:
[----:B------:R-:W-:Y:S05]  /*2a3c0*/  BSYNC.RECONVERGENT B4 ;  /* 0x0000000000047941 */ /* 0x000fea0003800200 */
.L_x_10693:
        /* <DEDUP_REMOVED lines=85> */
.L_x_10697:
        /* <DEDUP_REMOVED lines=53> */
.L_x_10696:
        /* <DEDUP_REMOVED lines=76> */
.L_x_10699:
[----:B------:R-:W-:Y:S01]  /*2b130*/  DMUL R2, R24, R24 ;  /* 0x0000001818027228 */ /* 0x000fe20000000000 */
[----:B------:R-:W-:Y:S01]  /*2b140*/  IMAD.MOV.U32 R4, RZ, RZ, 0x180754af ;  /* 0x180754afff047424 */ /* 0x000fe200078e00ff */
[----:B------:R-:W-:Y:S01]  /*2b150*/  MOV R5, 0x3fb3823b ;  /* 0x3fb3823b00057802 */ /* 0x000fe20000000f00 */
        /* <DEDUP_REMOVED lines=50> */
.L_x_10695:
        /* <DEDUP_REMOVED lines=33> */
.L_x_10706:
[----:B------:R-:W-:Y:S05]  /*2b690*/  BSYNC.RECONVERGENT B6 ;  /* 0x0000000000067941 */ /* 0x000fea0003800200 */
.L_x_10705:
[----:B------:R-:W-:Y:S01]  /*2b6a0*/  MOV R42, R24 ;  /* 0x00000018002a7202 */ /* 0x000fe20000000f00 */
[----:B------:R-:W-:-:S07]  /*2b6b0*/  IMAD.MOV.U32 R43, RZ, RZ, R25 ;  /* 0x000000ffff2b7224 */ /* 0x000fce00078e0019 */
.L_x_10704:
[----:B------:R-:W-:Y:S05]  /*2b6c0*/  BSYNC.RECONVERGENT B5 ;  /* 0x0000000000057941 */ /* 0x000fea0003800200 */
.L_x_10703:
        /* <DEDUP_REMOVED lines=26> */
.L_x_10711:
[----:B------:R-:W-:Y:S05]  /*2b870*/  BSYNC.RECONVERGENT B6 ;  /* 0x0000000000067941 */ /* 0x000fea0003800200 */
.L_x_10710:
[----:B------:R-:W-:Y:S01]  /*2b880*/  MOV R2, R24 ;  /* 0x0000001800027202 */ /* 0x000fe20000000f00 */
[----:B------:R-:W-:Y:S01]  /*2b890*/  IMAD.MOV.U32 R3, RZ, RZ, R25 ;  /* 0x000000ffff037224 */ /* 0x000fe200078e0019 */
[----:B------:R-:W-:Y:S06]  /*2b8a0*/  BRA `(.L_x_10709) ;  /* 0x0000000000047947 */ /* 0x000fec0003800000 */
.L_x_10708:
[----:B------:R-:W-:-:S11]  /*2b8b0*/  DADD R2, -R30, R26 ;  /* 0x000000001e027229 */ /* 0x000fd6000000011a */
.L_x_10709:
[----:B------:R-:W-:Y:S05]  /*2b8c0*/  BSYNC.RECONVERGENT B5 ;  /* 0x0000000000057941 */ /* 0x000fea0003800200 */
.L_x_10707:
        /* <DEDUP_REMOVED lines=21> */
[----:B------:R-:W-:Y:S02]  /*2ba20*/  IMAD.MOV.U32 R0, RZ, RZ, R12 ;  /* 0x000000ffff007224 */ /* 0x000fe400078e000c */
[----:B------:R-:W-:Y:S01]  /*2ba30*/  IMAD.MOV.U32 R12, RZ, RZ, R20 ;  /* 0x000000ffff0c7224 */ /* 0x000fe200078e0014 */
[----:B------:R-:W-:Y:S01]  /*2ba40*/  MOV R20, 0x2ba80 ;  /* 0x0002ba8000147802 */ /* 0x000fe20000000f00 */
[----:B------:R-:W-:Y:S01]  /*2ba50*/  IMAD.MOV.U32 R13, RZ, RZ, R21 ;  /* 0x000000ffff0d7224 */ /* 0x000fe200078e0015 */
[----:B------:R-:W-:-:S07]  /*2ba60*/  MOV R21, R3 ;  /* 0x0000000300157202 */ /* 0x000fce0000000f00 */
[----:B------:R-:W-:Y:S05]  /*2ba70*/  CALL.REL.NOINC `($__internal_22_$__cuda_sm20_dsqrt_rn_f64_mediumpath_v1) ;  /* 0x00000060004c7944 */ /* 0x000fea0003c00000 */
[----:B------:R-:W-:Y:S02]  /*2ba80*/  IMAD.MOV.U32 R6, RZ, RZ, R12 ;  /* 0x000000ffff067224 */ /* 0x000fe400078e000c */
[----:B------:R-:W-:-:S07]  /*2ba90*/  IMAD.MOV.U32 R7, RZ, RZ, R13 ;  /* 0x000000ffff077224 */ /* 0x000fce00078e000d */
.L_x_10713:
[----:B------:R-:W-:Y:S05]  /*2baa0*/  BSYNC.RECONVERGENT B5 ;  /* 0x0000000000057941 */ /* 0x000fea0003800200 */
.L_x_10712:
[----:B------:R-:W-:Y:S05]  /*2bab0*/  BRA `(.L_x_10714) ;  /* 0x0000000800387947 */ /* 0x000fea0003800000 */
.L_x_10702:
[----:B------:R-:W-:-:S14]  /*2bac0*/  DSETP.GT.AND P0, PT, R4, 1, PT ;  /* 0x3ff000000400742a */ /* 0x000fdc0003f04000 */
[----:B------:R-:W-:Y:S05]  /*2bad0*/  @P0 BRA `(.L_x_10715) ;  /* 0x0000000000740947 */ /* 0x000fea0003800000 */
        /* <DEDUP_REMOVED lines=27> */
.L_x_10717:
[----:B------:R-:W-:Y:S05]  /*2bc90*/  BSYNC.RECONVERGENT B5 ;  /* 0x0000000000057941 */ /* 0x000fea0003800200 */
.L_x_10716:
[----:B------:R-:W-:Y:S05]  /*2bca0*/  BRA `(.L_x_10714) ;  /* 0x0000000400bc7947 */ /* 0x000fea0003800000 */
.L_x_10715:
[----:B------:R-:W-:Y:S01]  /*2bcb0*/  DMUL R18, R32, R30 ;  /* 0x0000001e20127228 */ /* 0x000fe20000000000 */
[----:B------:R-:W-:Y:S01]  /*2bcc0*/  MOV R12, 0x0 ;  /* 0x00000000000c7802 */ /* 0x000fe20000000f00 */
[----:B------:R-:W-:Y:S01]  /*2bcd0*/  IMAD.MOV.U32 R13, RZ, RZ, 0x3fd80000 ;  /* 0x3fd80000ff0d7424 */ /* 0x000fe200078e00ff */
        /* <DEDUP_REMOVED lines=25> */
.L_x_10719:
[----:B------:R-:W-:Y:S05]  /*2be70*/  BSYNC.RECONVERGENT B5 ;  /* 0x0000000000057941 */ /* 0x000fea0003800200 */
.L_x_10718:
        /* <DEDUP_REMOVED lines=19> */
.L_x_10721:
[----:B------:R-:W-:Y:S05]  /*2bfb0*/  BSYNC.RECONVERGENT B5 ;  /* 0x0000000000057941 */ /* 0x000fea0003800200 */
.L_x_10720:
[----:B------:R-:W-:Y:S01]  /*2bfc0*/  DMUL R4, R4, 8.11296384146066816958e+31 ;  /* 0x4690000004047828 */ /* 0x000fe20000000000 */
[----:B------:R-:W-:Y:S02]  /*2bfd0*/  IMAD.MOV.U32 R6, RZ, RZ, R24 ;  /* 0x000000ffff067224 */ /* 0x000fe400078e0018 */
[----:B------:R-:W-:Y:S01]  /*2bfe0*/  IMAD.MOV.U32 R7, RZ, RZ, R25 ;  /* 0x000000ffff077224 */ /* 0x000fe200078e0019 */
[----:B------:R-:W-:Y:S07]  /*2bff0*/  BRA `(.L_x_10714) ;  /* 0x0000000000e87947 */ /* 0x000fee0003800000 */
.L_x_10701:
[----:B------:R-:W0:Y:S01]  /*2c000*/  MUFU.RSQ64H R23, R3 ;  /* 0x0000000300177308 */ /* 0x000e220000001c00 */
[----:B------:R-:W-:Y:S01]  /*2c010*/  IADD3 R22, PT, PT, R3, -0x3500000, RZ ;  /* 0xfcb0000003167810 */ /* 0x000fe20007ffe0ff */
[----:B------:R-:W-:Y:S01]  /*2c020*/  IMAD.MOV.U32 R12, RZ, RZ, 0x0 ;  /* 0x00000000ff0c7424 */ /* 0x000fe200078e00ff */
[----:B------:R-:W-:Y:S01]  /*2c030*/  BSSY.RECONVERGENT B5, `(.L_x_10722) ;  /* 0x0000017000057945 */ /* 0x000fe20003800200 */
[----:B------:R-:W-:Y:S01]  /*2c040*/  IMAD.MOV.U32 R13, RZ, RZ, 0x3fd80000 ;  /* 0x3fd80000ff0d7424 */ /* 0x000fe200078e00ff */
        /* <DEDUP_REMOVED lines=21> */
.L_x_10723:
[----:B------:R-:W-:Y:S05]  /*2c1a0*/  BSYNC.RECONVERGENT B5 ;  /* 0x0000000000057941 */ /* 0x000fea0003800200 */
.L_x_10722:
        /* <DEDUP_REMOVED lines=27> */
.L_x_10725:
[----:B------:R-:W-:Y:S05]  /*2c360*/  BSYNC.RECONVERGENT B5 ;  /* 0x0000000000057941 */ /* 0x000fea0003800200 */
.L_x_10724:
[----:B------:R-:W-:Y:S01]  /*2c370*/  DMUL R6, R6, R4 ;  /* 0x0000000406067228 */ /* 0x000fe20000000000 */
[----:B------:R-:W-:Y:S02]  /*2c380*/  IMAD.MOV.U32 R4, RZ, RZ, 0x0 ;  /* 0x00000000ff047424 */ /* 0x000fe400078e00ff */
[----:B------:R-:W-:-:S08]  /*2c390*/  IMAD.MOV.U32 R5, RZ, RZ, 0x3ff00000 ;  /* 0x3ff00000ff057424 */ /* 0x000fd000078e00ff */
.L_x_10714:
[----:B------:R-:W-:Y:S05]  /*2c3a0*/  BSYNC.RECONVERGENT B4 ;  /* 0x0000000000047941 */ /* 0x000fea0003800200 */
.L_x_10700:
[----:B------:R-:W-:Y:S05]  /*2c3b0*/  BRA `(.L_x_10726) ;  /* 0x0000000000087947 */ /* 0x000fea0003800000 */
.L_x_10692:
[----:B------:R-:W-:Y:S02]  /*2c3c0*/  DMUL R6, R6, 9.00719925474099200000e+15 ;  /* 0x4340000006067828 */ /* 0x000fe40000000000 */
[----:B------:R-:W-:-:S11]  /*2c3d0*/  DMUL R4, R4, 9.00719925474099200000e+15 ;  /* 0x4340000004047828 */ /* 0x000fd60000000000 */
.L_x_10726:
[----:B------:R-:W-:Y:S05]  /*2c3e0*/  BSYNC.RELIABLE B2 ;  /* 0x0000000000027941 */ /* 0x000fea0003800100 */
.L_x_10691:
[----:B------:R-:W-:-:S13]  /*2c3f0*/  ISETP.GT.AND P0, PT, R9, -0x1, PT ;  /* 0xffffffff0900780c */ /* 0x000fda0003f04270 */
[----:B------:R-:W-:Y:S05]  /*2c400*/  @P0 BRA `(.L_x_10727) ;  /* 0x0000000400e00947 */ /* 0x000fea0003800000 */
[----:B------:R-:W-:Y:S01]  /*2c410*/  DADD R14, -RZ, |R6| ;  /* 0x00000000ff0e7229 */ /* 0x000fe20000000506 */
[----:B------:R-:W-:Y:S01]  /*2c420*/  MOV R8, 0x1 ;  /* 0x0000000100087802 */ /* 0x000fe20000000f00 */
        /* <DEDUP_REMOVED lines=24> */
.L_x_10729:
[----:B------:R-:W-:Y:S05]  /*2c5b0*/  BSYNC.RECONVERGENT B2 ;  /* 0x0000000000027941 */ /* 0x000fea0003800200 */
.L_x_10728:
        /* <DEDUP_REMOVED lines=63> */
[----:B------:R-:W-:Y:S01]  /*2c9b0*/  @!P1 MOV R12, 0x54442d18 ;  /* 0x54442d18000c9802 */ /* 0x000fe20000000f00 */
[----:B------:R-:W-:-:S06]  /*2c9c0*/  @!P1 IMAD.MOV.U32 R13, RZ, RZ, 0x400921fb ;  /* 0x400921fbff0d9424 */ /* 0x000fcc00078e00ff */
        /* <DEDUP_REMOVED lines=19> */
.L_x_10731:
[----:B------:R-:W-:Y:S02]  /*2cb00*/  FSEL R2, RZ, 3.37028055040000000000e+12, P0 ;  /* 0x54442d18ff027808 */ /* 0x000fe40000000000 */
[----:B------:R-:W-:-:S07]  /*2cb10*/  FSEL R3, RZ, 2.1426990032196044922, P0 ;  /* 0x400921fbff037808 */ /* 0x000fce0000000000 */
.L_x_10732:
[----:B------:R-:W-:Y:S05]  /*2cb20*/  BSYNC.RECONVERGENT B0 ;  /* 0x0000000000007941 */ /* 0x000fea0003800200 */
.L_x_10730:
[----:B------:R-:W-:Y:S01]  /*2cb30*/  DADD R4, |R6|, R4 ;  /* 0x0000000006047229 */ /* 0x000fe20000000204 */
[----:B------:R-:W-:-:S07]  /*2cb40*/  LOP3.LUT R7, R3, 0x80000000, R7, 0xb8, !PT ;  /* 0x8000000003077812 */ /* 0x000fce00078eb807 */
[----:B------:R-:W-:-:S06]  /*2cb50*/  DSETP.NAN.AND P0, PT, R4, R4, PT ;  /* 0x000000040400722a */ /* 0x000fcc0003f08000 */
[----:B------:R-:W-:Y:S02]  /*2cb60*/  FSEL R4, R4, R2, P0 ;  /* 0x0000000204047208 */ /* 0x000fe40000000000 */
[----:B------:R-:W-:Y:S01]  /*2cb70*/  FSEL R5, R5, R7, P0 ;  /* 0x0000000705057208 */ /* 0x000fe20000000000 */
[----:B------:R-:W-:Y:S06]  /*2cb80*/  BRA `(.L_x_10698) ;  /* 0x0000000400d87947 */ /* 0x000fec0003800000 */
.L_x_10727:
        /* <DEDUP_REMOVED lines=25> */
.L_x_10734:
[----:B------:R-:W-:Y:S05]  /*2cd20*/  BSYNC.RECONVERGENT B2 ;  /* 0x0000000000027941 */ /* 0x000fea0003800200 */
.L_x_10733:
        /* <DEDUP_REMOVED lines=84> */
.L_x_10736:
[----:B------:R-:W-:Y:S02]  /*2d270*/  FSEL R2, RZ, 3.37028055040000000000e+12, P0 ;  /* 0x54442d18ff027808 */ /* 0x000fe40000000000 */
[----:B------:R-:W-:-:S07]  /*2d280*/  FSEL R3, RZ, 2.1426990032196044922, P0 ;  /* 0x400921fbff037808 */ /* 0x000fce0000000000 */
.L_x_10737:
[----:B------:R-:W-:Y:S05]  /*2d290*/  BSYNC.RECONVERGENT B0 ;  /* 0x0000000000007941 */ /* 0x000fea0003800200 */
.L_x_10735:
[----:B------:R-:W-:Y:S01]  /*2d2a0*/  DADD R4, |R6|, R4 ;  /* 0x0000000006047229 */ /* 0x000fe20000000204 */
[----:B------:R-:W-:-:S07]  /*2d2b0*/  LOP3.LUT R7, R3, 0x80000000, R7, 0xb8, !PT ;  /* 0x8000000003077812 */ /* 0x000fce00078eb807 */
[----:B------:R-:W-:-:S06]  /*2d2c0*/  DSETP.NAN.AND P0, PT, R4, R4, PT ;  /* 0x000000040400722a */ /* 0x000fcc0003f08000 */
[----:B------:R-:W-:Y:S02]  /*2d2d0*/  FSEL R4, R4, R2, P0 ;  /* 0x0000000204047208 */ /* 0x000fe40000000000 */
[----:B------:R-:W-:-:S07]  /*2d2e0*/  FSEL R5, R5, R7, P0 ;  /* 0x0000000705057208 */ /* 0x000fce0000000000 */
.L_x_10698:
[----:B------:R-:W-:Y:S05]  /*2d2f0*/  BSYNC.RECONVERGENT B3 ;  /* 0x0000000000037941 */ /* 0x000fea0003800200 */
.L_x_10690:
[----:B------:R-:W-:Y:S01]  /*2d300*/  DADD R2, -RZ, -R40 ;  /* 0x00000000ff027229 */ /* 0x000fe20000000928 */
[----:B------:R-:W-:-:S09]  /*2d310*/  ISETP.GE.AND P0, PT, R11, RZ, PT ;  /* 0x000000ff0b00720c */ /* 0x000fd20003f06270 */
[----:B------:R-:W-:Y:S02]  /*2d320*/  FSEL R12, R40, R2, !P0 ;  /* 0x00000002280c7208 */ /* 0x000fe40004000000 */
[----:B------:R-:W-:Y:S01]  /*2d330*/  FSEL R13, R41, R3, !P0 ;  /* 0x00000003290d7208 */ /* 0x000fe20004000000 */
[----:B------:R-:W-:Y:S06]  /*2d340*/  BRA `(.L_x_10654) ;  /* 0x0000003000087947 */ /* 0x000fec0003800000 */
.L_x_10657:
[----:B------:R-:W2:Y:S01]  /*2d350*/  LDL.64 R4, [R1+0x8] ;  /* 0x0000080001047983 */ /* 0x000ea20000100a00 */
[----:B------:R-:W-:Y:S01]  /*2d360*/  UMOV UR4, 0x54442d18 ;  /* 0x54442d1800047882 */ /* 0x000fe20000000000 */
[----:B------:R-:W-:Y:S01]  /*2d370*/  UMOV UR5, 0x3ff921fb ;  /* 0x3ff921fb00057882 */ /* 0x000fe20000000000 */
[----:B------:R-:W-:Y:S02]  /*2d380*/  DADD R12, -RZ, -R10 ;  /* 0x00000000ff0c7229 */ /* 0x000fe4000000090a */
[----:B--2---:R-:W-:-:S08]  /*2d390*/  DADD R4, R4, -R8 ;  /* 0x0000000004047229 */ /* 0x004fd00000000808 */
[----:B------:R-:W-:Y:S01]  /*2d3a0*/  DADD R4, R4, UR4 ;  /* 0x0000000404047e29 */ /* 0x000fe20008000000 */
[----:B------:R-:W-:Y:S10]  /*2d3b0*/  BRA `(.L_x_10654) ;  /* 0x0000002c00ec7947 */ /* 0x000ff40003800000 */
.L_x_10656:
[----:B------:R-:W-:Y:S01]  /*2d3c0*/  DADD R12, -RZ, -R10 ;  /* 0x00000000ff0c7229 */ /* 0x000fe2000000090a */
[----:B------:R-:W-:Y:S01]  /*2d3d0*/  CS2R R4, SRZ ;  /* 0x0000000000047805 */ /* 0x000fe2000001ff00 */
[----:B------:R-:W-:Y:S09]  /*2d3e0*/  BRA `(.L_x_10654) ;  /* 0x0000002c00e07947 */ /* 0x000ff20003800000 */
.L_x_10655:
        /* <DEDUP_REMOVED lines=21> */
[----:B------:R-:W-:Y:S02]  /*2d540*/  ISETP.GT.AND P0, PT, R7, 0xfffff, PT ;  /* 0x000fffff0700780c */ /* 0x000fe40003f04270 */
[----:B------:R-:W-:Y:S01]  /*2d550*/  MOV R0, R7 ;  /* 0x0000000700007202 */ /* 0x000fe20000000f00 */
[----:B------:R-:W-:-:S10]  /*2d560*/  DFMA R14, R14, R14, R14 ;  /* 0x0000000e0e0e722b */ /* 0x000fd4000000000e */
        /* <DEDUP_REMOVED lines=8> */
[----:B------:R-:W-:Y:S01]  /*2d5f0*/  VIADD R7, R0, 0xffffffff ;  /* 0xffffffff00077836 */ /* 0x000fe20000000000 */
[----:B------:R-:W-:-:S04]  /*2d600*/  DMUL R24, R26, R18 ;  /* 0x000000121a187228 */ /* 0x000fc80000000000 */
[----:B------:R-:W-:-:S04]  /*2d610*/  ISETP.GE.U32.AND P2, PT, R7, 0x7fefffff, PT ;  /* 0x7fefffff0700780c */ /* 0x000fc80003f46070 */
[----:B------:R-:W-:-:S08]  /*2d620*/  DFMA R14, -R28, R24, R26 ;  /* 0x000000181c0e722b */ /* 0x000fd0000000011a */
[----:B------:R-:W-:Y:S01]  /*2d630*/  DFMA R24, R18, R14, R24 ;  /* 0x0000000e1218722b */ /* 0x000fe20000000018 */
[----:B------:R-:W-:Y:S01]  /*2d640*/  @P2 LOP3.LUT P3, RZ, R13, 0x7fffffff, RZ, 0xc0, !PT ;  /* 0x7fffffff0dff2812 */ /* 0x000fe2000786c0ff */
[----:B------:R-:W-:Y:S02]  /*2d650*/  @P2 IMAD.MOV.U32 R14, RZ, RZ, 0x0 ;  /* 0x00000000ff0e2424 */ /* 0x000fe400078e00ff */
[----:B------:R-:W-:-:S06]  /*2d660*/  @P2 IMAD.MOV.U32 R15, RZ, RZ, 0x7ff00000 ;  /* 0x7ff00000ff0f2424 */ /* 0x000fcc00078e00ff */
[----:B------:R-:W-:Y:S01]  /*2d670*/  @P2 DFMA R14, R12, R14, +INF ;  /* 0x7ff000000c0e242b */ /* 0x000fe2000000000e */
[----:B------:R-:W-:Y:S01]  /*2d680*/  FFMA R7, RZ, R29, R25 ;  /* 0x0000001dff077223 */ /* 0x000fe20000000019 */
[----:B------:R-:W-:Y:S01]  /*2d690*/  MOV R13, R6 ;  /* 0x00000006000d7202 */ /* 0x000fe20000000f00 */
[----:B------:R-:W-:-:S03]  /*2d6a0*/  @!P0 IMAD.MOV.U32 R13, RZ, RZ, R12 ;  /* 0x000000ffff0d8224 */ /* 0x000fc600078e000c */
[----:B------:R-:W-:-:S04]  /*2d6b0*/  FSETP.GT.AND P4, PT, |R7|, 1.469367938527859385e-39, PT ;  /* 0x001000000700780b */ /* 0x000fc80003f84200 */
        /* <DEDUP_REMOVED lines=14> */
[----:B------:R-:W-:-:S10]  /*2d7a0*/  UMOV UR7, 0x43300000 ;  /* 0x4330000000077882 */ /* 0x000fd40000000000 */
[----:B------:R-:W-:Y:S02]  /*2d7b0*/  @P0 IADD3 R13, PT, PT, R7, -0x100000, RZ ;  /* 0xfff00000070d0810 */ /* 0x000fe40007ffe0ff */
        /* <DEDUP_REMOVED lines=51> */
.L_x_10742:
[----:B------:R-:W-:Y:S05]  /*2daf0*/  BSYNC.RECONVERGENT B0 ;  /* 0x0000000000007941 */ /* 0x000fea0003800200 */
.L_x_10741:
        /* <DEDUP_REMOVED lines=8> */
.L_x_10744:
[----:B------:R-:W-:Y:S05]  /*2db80*/  BSYNC.RECONVERGENT B3 ;  /* 0x0000000000037941 */ /* 0x000fea0003800200 */
.L_x_10743:
        /* <DEDUP_REMOVED lines=84> */
.L_x_10746:
[----:B------:R-:W-:Y:S02]  /*2e0d0*/  FSEL R8, RZ, 3.37028055040000000000e+12, P0 ;  /* 0x54442d18ff087808 */ /* 0x000fe40000000000 */
[----:B------:R-:W-:-:S07]  /*2e0e0*/  FSEL R9, RZ, 2.1426990032196044922, P0 ;  /* 0x400921fbff097808 */ /* 0x000fce0000000000 */
.L_x_10747:
[----:B------:R-:W-:Y:S05]  /*2e0f0*/  BSYNC.RECONVERGENT B0 ;  /* 0x0000000000007941 */ /* 0x000fea0003800200 */
.L_x_10745:
[----:B------:R-:W-:Y:S01]  /*2e100*/  DADD R2, R4, R2 ;  /* 0x0000000004027229 */ /* 0x000fe20000000002 */
[----:B------:R-:W-:Y:S01]  /*2e110*/  LOP3.LUT R5, R9, 0x80000000, R11, 0xb8, !PT ;  /* 0x8000000009057812 */ /* 0x000fe200078eb80b */
[----:B------:R-:W-:-:S06]  /*2e120*/  DMUL R6, R6, 0.5 ;  /* 0x3fe0000006067828 */ /* 0x000fcc0000000000 */
[----:B------:R-:W-:-:S06]  /*2e130*/  DSETP.NAN.AND P0, PT, R2, R2, PT ;  /* 0x000000020200722a */ /* 0x000fcc0003f08000 */
[----:B------:R-:W-:Y:S02]  /*2e140*/  FSEL R4, R2, R8, P0 ;  /* 0x0000000802047208 */ /* 0x000fe40000000000 */
[----:B------:R-:W-:Y:S01]  /*2e150*/  FSEL R5, R3, R5, P0 ;  /* 0x0000000503057208 */ /* 0x000fe20000000000 */
[----:B------:R-:W-:Y:S06]  /*2e160*/  BRA `(.L_x_10748) ;  /* 0x00000020005c7947 */ /* 0x000fec0003800000 */
.L_x_10740:
[----:B------:R-:W-:Y:S01]  /*2e170*/  ISETP.GT.U32.AND P2, PT, R4, R2, PT ;  /* 0x000000020400720c */ /* 0x000fe20003f44070 */
[----:B------:R-:W-:Y:S01]  /*2e180*/  UMOV UR4, 0xffffffff ;  /* 0xffffffff00047882 */ /* 0x000fe20000000000 */
[CC--:B------:R-:W-:Y:S01]  /*2e190*/  ISETP.LT.U32.AND P0, PT, R2.reuse, R4.reuse, PT ;  /* 0x000000040200720c */ /* 0x0c0fe20003f01070 */
[----:B------:R-:W-:Y:S01]  /*2e1a0*/  UMOV UR5, 0x7fefffff ;  /* 0x7fefffff00057882 */ /* 0x000fe20000000000 */
[----:B------:R-:W-:Y:S01]  /*2e1b0*/  ISETP.GT.U32.AND.EX P2, PT, R5, R3, PT, P2 ;  /* 0x000000030500720c */ /* 0x000fe20003f44120 */
[----:B------:R-:W-:Y:S01]  /*2e1c0*/  UMOV UR6, UR5 ;  /* 0x0000000500067c82 */ /* 0x000fe20008000000 */
[----:B------:R-:W-:Y:S01]  /*2e1d0*/  ISETP.LT.U32.AND.EX P0, PT, R3, R5, PT, P0 ;  /* 0x000000050300720c */ /* 0x000fe20003f01100 */
[----:B------:R-:W-:Y:S01]  /*2e1e0*/  IMAD.U32 R14, RZ, RZ, UR6 ;  /* 0x00000006ff0e7e24 */ /* 0x000fe2000f8e00ff */
[----:B------:R-:W-:Y:S01]  /*2e1f0*/  SEL R25, R5, R3, P2 ;  /* 0x0000000305197207 */ /* 0x000fe20001000000 */
[----:B------:R-:W-:Y:S01]  /*2e200*/  IMAD.MOV.U32 R21, RZ, RZ, 0x3fd80000 ;  /* 0x3fd80000ff157424 */ /* 0x000fe200078e00ff */
[----:B------:R-:W-:Y:S01]  /*2e210*/  SEL R32, R3, R5, P0 ;  /* 0x0000000503207207 */ /* 0x000fe20000000000 */
[----:B------:R-:W-:Y:S01]  /*2e220*/  MUFU.RCP64H R31, R29 ;  /* 0x0000001d001f7308 */ /* 0x000fe20000001800 */
[----:B------:R-:W-:Y:S01]  /*2e230*/  LOP3.LUT R0, R25, 0xffc00000, RZ, 0xc0, !PT ;  /* 0xffc0000019007812 */ /* 0x000fe200078ec0ff */
[----:B------:R-:W-:Y:S01]  /*2e240*/  IMAD.MOV.U32 R30, RZ, RZ, 0x1 ;  /* 0x00000001ff1e7424 */ /* 0x000fe200078e00ff */
[----:B------:R-:W-:Y:S01]  /*2e250*/  SEL R22, R2, R4, P0 ;  /* 0x0000000402167207 */ /* 0x000fe20000000000 */
[----:B------:R-:W-:Y:S01]  /*2e260*/  IMAD.MOV.U32 R23, RZ, RZ, R32 ;  /* 0x000000ffff177224 */ /* 0x000fe200078e0020 */
[----:B------:R-:W-:Y:S01]  /*2e270*/  LOP3.LUT R7, R0, 0x7fd00000, RZ, 0x3c, !PT ;  /* 0x7fd0000000077812 */ /* 0x000fe200078e3cff */
[----:B------:R-:W-:Y:S01]  /*2e280*/  BSSY.RECONVERGENT B0, `(.L_x_10749) ;  /* 0x0000079000007945 */ /* 0x000fe20003800200 */
[----:B------:R-:W-:-:S02]  /*2e290*/  MOV R6, RZ ;  /* 0x000000ff00067202 */ /* 0x000fc40000000f00 */
[----:B------:R-:W-:Y:S02]  /*2e2a0*/  SEL R24, R4, R2, P2 ;  /* 0x0000000204187207 */ /* 0x000fe40001000000 */
[----:B------:R-:W-:Y:S02]  /*2e2b0*/  MOV R20, 0x0 ;  /* 0x0000000000147802 */ /* 0x000fe40000000f00 */
[C---:B------:R-:W-:Y:S01]  /*2e2c0*/  DMUL R12, R6.reuse, R22 ;  /* 0x00000016060c7228 */ /* 0x040fe20000000000 */
[----:B------:R-:W-:Y:S01]  /*2e2d0*/  ISETP.GE.U32.AND P3, PT, R32, 0x7ff00000, PT ;  /* 0x7ff000002000780c */ /* 0x000fe20003f66070 */
[----:B------:R-:W-:Y:S01]  /*2e2e0*/  DMUL R6, R6, R24 ;  /* 0x0000001806067228 */ /* 0x000fe20000000000 */
[----:B------:R-:W-:-:S05]  /*2e2f0*/  FSETP.GEU.AND P5, PT, |R27|, 6.5827683646048100446e-37, PT ;  /* 0x036000001b00780b */ /* 0x000fca0003fae200 */
        /* <DEDUP_REMOVED lines=19> */
[----:B------:R-:W-:-:S05]  /*2e430*/  MOV R31, 0xfffffc01 ;  /* 0xfffffc01001f7802 */ /* 0x000fca0000000f00 */
        /* <DEDUP_REMOVED lines=9> */
[----:B------:R-:W-:Y:S02]  /*2e4d0*/  ISETP.GT.AND P0, PT, R32, 0xfffff, PT ;  /* 0x000fffff2000780c */ /* 0x000fe40003f04270 */
[----:B------:R-:W-:Y:S01]  /*2e4e0*/  MOV R13, R32 ;  /* 0x00000020000d7202 */ /* 0x000fe20000000f00 */
        /* <DEDUP_REMOVED lines=82> */
.L_x_10750:
[----:B------:R-:W-:Y:S05]  /*2ea10*/  BSYNC.RECONVERGENT B0 ;  /* 0x0000000000007941 */ /* 0x000fea0003800200 */
.L_x_10749:
[----:B------:R-:W-:Y:S04]  /*2ea20*/  BSSY.RECONVERGENT B3, `(.L_x_10751) ;  /* 0x0000008000037945 */ /* 0x000fe80003800200 */
[----:B------:R-:W-:Y:S05]  /*2ea30*/  @P4 BRA P5, `(.L_x_10752) ;  /* 0x0000000000184947 */ /* 0x000fea0002800000 */
[----:B------:R-:W-:Y:S01]  /*2ea40*/  IMAD.MOV.U32 R18, RZ, RZ, R26 ;  /* 0x000000ffff127224 */ /* 0x000fe200078e001a */
[----:B------:R-:W-:Y:S01]  /*2ea50*/  MOV R0, 0x2eaa0 ;  /* 0x0002eaa000007802 */ /* 0x000fe20000000f00 */
[----:B------:R-:W-:Y:S02]  /*2ea60*/  IMAD.MOV.U32 R19, RZ, RZ, R27 ;  /* 0x000000ffff137224 */ /* 0x000fe400078e001b */
[----:B------:R-:W-:Y:S02]  /*2ea70*/  IMAD.MOV.U32 R12, RZ, RZ, R28 ;  /* 0x000000ffff0c7224 */ /* 0x000fe400078e001c */
[----:B------:R-:W-:-:S07]  /*2ea80*/  IMAD.MOV.U32 R13, RZ, RZ, R29 ;  /* 0x000000ffff0d7224 */ /* 0x000fce00078e001d */
[----:B------:R-:W-:Y:S05]  /*2ea90*/  CALL.REL.NOINC `($__internal_21_$__cuda_sm20_div_rn_f64_full) ;  /* 0x0000002800c07944 */ /* 0x000fea0003c00000 */
.L_x_10752:
[----:B------:R-:W-:Y:S05]  /*2eaa0*/  BSYNC.RECONVERGENT B3 ;  /* 0x0000000000037941 */ /* 0x000fea0003800200 */
.L_x_10751:
[----:B------:R-:W-:Y:S01]  /*2eab0*/  DMUL R12, R24, R24 ;  /* 0x00000018180c7228 */ /* 0x000fe20000000000 */
[----:B------:R-:W-:Y:S01]  /*2eac0*/  MOV R14, 0xdbb65b49 ;  /* 0xdbb65b49000e7802 */ /* 0x000fe20000000f00 */
[----:B------:R-:W-:Y:S01]  /*2ead0*/  IMAD.MOV.U32 R15, RZ, RZ, 0x3f2d3b63 ;  /* 0x3f2d3b63ff0f7424 */ /* 0x000fe200078e00ff */
[----:B------:R-:W-:Y:S01]  /*2eae0*/  UMOV UR4, 0x2a25ff7e ;  /* 0x2a25ff7e00047882 */ /* 0x000fe20000000000 */
[----:B------:R-:W-:Y:S01]  /*2eaf0*/  UMOV UR5, 0x3ef53e1d ;  /* 0x3ef53e1d00057882 */ /* 0x000fe20000000000 */
[----:B------:R-:W-:Y:S01]  /*2eb00*/  ISETP.GE.AND P2, PT, R9, RZ, PT ;  /* 0x000000ff0900720c */ /* 0x000fe20003f46270 */
[----:B------:R-:W-:Y:S01]  /*2eb10*/  @!P1 IMAD.MOV.U32 R18, RZ, RZ, 0x54442d18 ;  /* 0x54442d18ff129424 */ /* 0x000fe200078e00ff */
[----:B------:R-:W-:Y:S01]  /*2eb20*/  @!P1 MOV R19, 0x3ff921fb ;  /* 0x3ff921fb00139802 */ /* 0x000fe20000000f00 */
[C---:B------:R-:W-:Y:S01]  /*2eb30*/  DFMA R14, R12.reuse, -UR4, R14 ;  /* 0x800000040c0e7c2b */ /* 0x040fe2000800000e */
[----:B------:R-:W-:Y:S01]  /*2eb40*/  UMOV UR4, 0x8dde082e ;  /* 0x8dde082e00047882 */ /* 0x000fe20000000000 */
[----:B------:R-:W-:Y:S01]  /*2eb50*/  UMOV UR5, 0x3f531278 ;  /* 0x3f53127800057882 */ /* 0x000fe20000000000 */
[----:B------:R-:W-:Y:S01]  /*2eb60*/  @P1 PLOP3.LUT P0, PT, P2, PT, PT, 0x80, 0x8 ;  /* 0x000000000008181c */ /* 0x000fe2000170f070 */
[----:B------:R-:W-:Y:S04]  /*2eb70*/  BSSY.RECONVERGENT B0, `(.L_x_10753) ;  /* 0x000004a000007945 */ /* 0x000fe80003800200 */
        /* <DEDUP_REMOVED lines=71> */
.L_x_10754:
[----:B------:R-:W-:Y:S02]  /*2eff0*/  FSEL R8, RZ, 3.37028055040000000000e+12, P0 ;  /* 0x54442d18ff087808 */ /* 0x000fe40000000000 */
[----:B------:R-:W-:-:S07]  /*2f000*/  FSEL R9, RZ, 2.1426990032196044922, P0 ;  /* 0x400921fbff097808 */ /* 0x000fce0000000000 */
.L_x_10755:
[----:B------:R-:W-:Y:S05]  /*2f010*/  BSYNC.RECONVERGENT B0 ;  /* 0x0000000000007941 */ /* 0x000fea0003800200 */
.L_x_10753:
[----:B------:R-:W-:Y:S01]  /*2f020*/  DADD R2, R4, R2 ;  /* 0x0000000004027229 */ /* 0x000fe20000000002 */
[----:B------:R-:W-:-:S07]  /*2f030*/  LOP3.LUT R5, R9, 0x80000000, R11, 0xb8, !PT ;  /* 0x8000000009057812 */ /* 0x000fce00078eb80b */
[----:B------:R-:W-:-:S06]  /*2f040*/  DSETP.NAN.AND P0, PT, R2, R2, PT ;  /* 0x000000020200722a */ /* 0x000fcc0003f08000 */
[----:B------:R-:W-:Y:S02]  /*2f050*/  FSEL R4, R2, R8, P0 ;  /* 0x0000000802047208 */ /* 0x000fe40000000000 */
[----:B------:R-:W-:Y:S01]  /*2f060*/  FSEL R5, R3, R5, P0 ;  /* 0x0000000503057208 */ /* 0x000fe20000000000 */
[----:B------:R-:W-:Y:S06]  /*2f070*/  BRA `(.L_x_10748) ;  /* 0x0000001000987947 */ /* 0x000fec0003800000 */
.L_x_10739:
        /* <DEDUP_REMOVED lines=23> */
[----:B------:R-:W-:Y:S01]  /*2f1f0*/  MOV R6, R24 ;  /* 0x0000001800067202 */ /* 0x000fe20000000f00 */
[----:B------:R-:W-:-:S07]  /*2f200*/  IMAD.MOV.U32 R7, RZ, RZ, R25 ;  /* 0x000000ffff077224 */ /* 0x000fce00078e0019 */
.L_x_10757:
[----:B------:R-:W-:Y:S05]  /*2f210*/  BSYNC.RECONVERGENT B3 ;  /* 0x0000000000037941 */ /* 0x000fea0003800200 */
.L_x_10756:
        /* <DEDUP_REMOVED lines=23> */
.L_x_10759:
[----:B------:R-:W-:Y:S05]  /*2f390*/  BSYNC.RECONVERGENT B3 ;  /* 0x0000000000037941 */ /* 0x000fea0003800200 */
.L_x_10758:
[----:B------:R-:W-:Y:S01]  /*2f3a0*/  DADD R14, -RZ, |R6| ;  /* 0x00000000ff0e7229 */ /* 0x000fe20000000506 */
[----:B------:R-:W-:Y:S01]  /*2f3b0*/  UMOV UR4, 0xffffffff ;  /* 0xffffffff00047882 */ /* 0x000fe20000000000 */
[----:B------:R-:W-:Y:S01]  /*2f3c0*/  DADD R18, -RZ, |R24| ;  /* 0x00000000ff127229 */ /* 0x000fe20000000518 */
[----:B------:R-:W-:Y:S01]  /*2f3d0*/  MOV R6, RZ ;  /* 0x000000ff00067202 */ /* 0x000fe20000000f00 */
[----:B------:R-:W-:Y:S01]  /*2f3e0*/  UMOV UR5, 0x7fefffff ;  /* 0x7fefffff00057882 */ /* 0x000fe20000000000 */
[----:B------:R-:W-:Y:S01]  /*2f3f0*/  MOV R20, 0x0 ;  /* 0x0000000000147802 */ /* 0x000fe20000000f00 */
[----:B------:R-:W-:Y:S01]  /*2f400*/  UMOV UR6, UR5 ;  /* 0x0000000500067c82 */ /* 0x000fe20008000000 */
[----:B------:R-:W-:Y:S01]  /*2f410*/  IMAD.MOV.U32 R21, RZ, RZ, 0x3fd80000 ;  /* 0x3fd80000ff157424 */ /* 0x000fe200078e00ff */
[----:B------:R-:W-:Y:S01]  /*2f420*/  MUFU.RCP64H R31, R29 ;  /* 0x0000001d001f7308 */ /* 0x000fe20000001800 */
[----:B------:R-:W-:Y:S01]  /*2f430*/  IMAD.MOV.U32 R30, RZ, RZ, 0x1 ;  /* 0x00000001ff1e7424 */ /* 0x000fe200078e00ff */
        /* <DEDUP_REMOVED lines=47> */
[----:B------:R-:W-:Y:S01]  /*2f730*/  DSETP.GEU.AND P1, PT, R4, R2, PT ;  /* 0x000000020400722a */ /* 0x000fe20003f2e000 */
        /* <DEDUP_REMOVED lines=83> */
.L_x_10761:
[----:B------:R-:W-:Y:S05]  /*2fc70*/  BSYNC.RECONVERGENT B0 ;  /* 0x0000000000007941 */ /* 0x000fea0003800200 */
.L_x_10760:
        /* <DEDUP_REMOVED lines=8> */
.L_x_10763:
[----:B------:R-:W-:Y:S05]  /*2fd00*/  BSYNC.RECONVERGENT B3 ;  /* 0x0000000000037941 */ /* 0x000fea0003800200 */
.L_x_10762:
        /* <DEDUP_REMOVED lines=84> */
.L_x_10765:
[----:B------:R-:W-:Y:S02]  /*30250*/  FSEL R8, RZ, 3.37028055040000000000e+12, P0 ;  /* 0x54442d18ff087808 */ /* 0x000fe40000000000 */
[----:B------:R-:W-:-:S07]  /*30260*/  FSEL R9, RZ, 2.1426990032196044922, P0 ;  /* 0x400921fbff097808 */ /* 0x000fce0000000000 */
.L_x_10766:
[----:B------:R-:W-:Y:S05]  /*30270*/  BSYNC.RECONVERGENT B0 ;  /* 0x0000000000007941 */ /* 0x000fea0003800200 */
.L_x_10764:
[----:B------:R-:W-:Y:S01]  /*30280*/  DADD R2, R4, R2 ;  /* 0x0000000004027229 */ /* 0x000fe20000000002 */
[----:B------:R-:W-:Y:S01]  /*30290*/  LOP3.LUT R5, R9, 0x80000000, R11, 0xb8, !PT ;  /* 0x8000000009057812 */ /* 0x000fe200078eb80b */
[----:B------:R-:W-:-:S06]  /*302a0*/  DADD R6, R6, 1 ;  /* 0x3ff0000006067429 */ /* 0x000fcc0000000000 */
[----:B------:R-:W-:-:S06]  /*302b0*/  DSETP.NAN.AND P0, PT, R2, R2, PT ;  /* 0x000000020200722a */ /* 0x000fcc0003f08000 */
[----:B------:R-:W-:Y:S02]  /*302c0*/  FSEL R4, R2, R8, P0 ;  /* 0x0000000802047208 */ /* 0x000fe40000000000 */
[----:B------:R-:W-:-:S07]  /*302d0*/  FSEL R5, R3, R5, P0 ;  /* 0x0000000503057208 */ /* 0x000fce0000000000 */
.L_x_10748:
[----:B------:R-:W-:Y:S05]  /*302e0*/  BSYNC.RECONVERGENT B2 ;  /* 0x0000000000027941 */ /* 0x000fea0003800200 */
.L_x_10738:
        /* <DEDUP_REMOVED lines=8> */
.L_x_10654:
[----:B------:R-:W-:Y:S05]  /*30370*/  BSYNC.RECONVERGENT B1 ;  /* 0x0000000000017941 */ /* 0x000fea0003800200 */
.L_x_10652:
        /* <DEDUP_REMOVED lines=8> */
[----:B------:R-:W-:Y:S01]  /*30400*/  @P0 IMAD.MOV.U32 R13, RZ, RZ, R3 ;  /* 0x000000ffff0d0224 */ /* 0x000fe200078e0003 */
[----:B------:R-:W-:Y:S01]  /*30410*/  @P0 MOV R12, R0 ;  /* 0x00000000000c0202 */ /* 0x000fe20000000f00 */
[----:B------:R-:W-:Y:S06]  /*30420*/  @P0 BRA `(.L_x_10768) ;  /* 0x00000000001c0947 */ /* 0x000fec0003800000 */
[----:B------:R-:W-:Y:S01]  /*30430*/  DSETP.NAN.AND P0, PT, R12, R12, PT ;  /* 0x0000000c0c00722a */ /* 0x000fe20003f08000 */
[----:B------:R-:W-:Y:S02]  /*30440*/  IMAD.MOV.U32 R14, RZ, RZ, R12 ;  /* 0x000000ffff0e7224 */ /* 0x000fe400078e000c */
[----:B------:R-:W-:-:S11]  /*30450*/  IMAD.MOV.U32 R15, RZ, RZ, R13 ;  /* 0x000000ffff0f7224 */ /* 0x000fd600078e000d */
[----:B------:R-:W-:Y:S01]  /*30460*/  @!P0 LOP3.LUT R11, R5, 0x80000000, R11, 0xb8, !PT ;  /* 0x80000000050b8812 */ /* 0x000fe200078eb80b */
[----:B------:R-:W-:Y:S01]  /*30470*/  @!P0 DADD R12, -RZ, |R12| ;  /* 0x00000000ff0c8229 */ /* 0x000fe2000000050c */
[----:B------:R-:W-:Y:S02]  /*30480*/  @!P0 IMAD.MOV.U32 R14, RZ, RZ, R4 ;  /* 0x000000ffff0e8224 */ /* 0x000fe400078e0004 */
[----:B------:R-:W-:-:S08]  /*30490*/  @!P0 MOV R15, R11 ;  /* 0x0000000b000f8202 */ /* 0x000fd00000000f00 */
.L_x_10768:
[----:B------:R-:W-:Y:S05]  /*304a0*/  BSYNC.RECONVERGENT B0 ;  /* 0x0000000000007941 */ /* 0x000fea0003800200 */
.L_x_10767:
        /* <DEDUP_REMOVED lines=14> */
.L_x_10772:
[----:B------:R-:W0:Y:S02]  /*30590*/  F2I.S64.F64.TRUNC R12, R12 ;  /* 0x0000000c000c7311 */ /* 0x000e24000030d900 */
[----:B0-----:R-:W-:-:S05]  /*305a0*/  IMAD.MOV.U32 R3, RZ, RZ, R12 ;  /* 0x000000ffff037224 */ /* 0x001fca00078e000c */
[----:B------:R-:W-:Y:S01]  /*305b0*/  STG.E.U8 desc[UR36][R16.64], R3 ;  /* 0x0000000310007986 */ /* 0x000fe2000c101124 */
[----:B------:R-:W-:Y:S05]  /*305c0*/  EXIT ;  /* 0x000000000000794d */ /* 0x000fea0003800000 */
.L_x_10771:
        /* <DEDUP_REMOVED lines=9> */
.L_x_10775:
[----:B------:R-:W0:Y:S02]  /*30660*/  F2I.F64.TRUNC R13, R12 ;  /* 0x0000000c000d7311 */ /* 0x000e24000030d100 */
[----:B0-----:R-:W-:Y:S01]  /*30670*/  STG.E desc[UR36][R16.64], R13 ;  /* 0x0000000d10007986 */ /* 0x001fe2000c101924 */
[----:B------:R-:W-:Y:S05]  /*30680*/  EXIT ;  /* 0x000000000000794d */ /* 0x000fea0003800000 */
.L_x_10774:
[----:B------:R-:W0:Y:S02]  /*30690*/  F2I.F64.TRUNC R13, R12 ;  /* 0x0000000c000d7311 */ /* 0x000e24000030d100 */
[----:B0-----:R-:W-:Y:S01]  /*306a0*/  STG.E.U16 desc[UR36][R16.64], R13 ;  /* 0x0000000d10007986 */ /* 0x001fe2000c101524 */
[----:B------:R-:W-:Y:S05]  /*306b0*/  EXIT ;  /* 0x000000000000794d */ /* 0x000fea0003800000 */
.L_x_10770:
        /* <DEDUP_REMOVED lines=13> */
.L_x_10777:
        /* <DEDUP_REMOVED lines=8> */
.L_x_10776:
        /* <DEDUP_REMOVED lines=14> */
[----:B------:R-:W-:Y:S01]  /*308f0*/  STG.E.64 desc[UR36][R16.64], R2 ;  /* 0x0000000210007986 */ /* 0x000fe2000c101b24 */
[----:B------:R-:W-:Y:S05]  /*30900*/  EXIT ;  /* 0x000000000000794d */ /* 0x000fea0003800000 */
.L_x_10779:
        /* <DEDUP_REMOVED lines=9> */
[----:B------:R-:W-:Y:S01]  /*309a0*/  STG.E desc[UR36][R16.64], R3 ;  /* 0x0000000310007986 */ /* 0x000fe2000c101924 */
[----:B------:R-:W-:Y:S05]  /*309b0*/  EXIT ;  /* 0x000000000000794d */ /* 0x000fea0003800000 */
.L_x_10778:
[----:B------:R-:W-:Y:S01]  /*309c0*/  STG.E.64 desc[UR36][R16.64], R12 ;  /* 0x0000000c10007986 */ /* 0x000fe2000c101b24 */
[----:B------:R-:W-:Y:S05]  /*309d0*/  EXIT ;  /* 0x000000000000794d */ /* 0x000fea0003800000 */
.L_x_10769:
        /* <DEDUP_REMOVED lines=13> */
.L_x_10783:
        /* <DEDUP_REMOVED lines=21> */
.L_x_10786:
[----:B------:R-:W-:-:S04]  /*30c00*/  SHF.R.U32.HI R3, RZ, 0x18, R3 ;  /* 0x00000018ff037819 */ /* 0x000fc80000011603 */
[----:B------:R-:W-:-:S04]  /*30c10*/  LOP3.LUT R0, R0, 0x80, R3, 0xf8, !PT ;  /* 0x0000008000007812 */ /* 0x000fc800078ef803 */
[----:B------:R-:W-:-:S07]  /*30c20*/  PRMT R8, R0, 0x7610, R8 ;  /* 0x0000761000087816 */ /* 0x000fce0000000008 */
.L_x_10785:
[----:B------:R-:W-:Y:S05]  /*30c30*/  BSYNC.RECONVERGENT B0 ;  /* 0x0000000000007941 */ /* 0x000fea0003800200 */
.L_x_10784:
[----:B------:R-:W-:Y:S01]  /*30c40*/  STG.E.U8 desc[UR36][R16.64], R8 ;  /* 0x0000000810007986 */ /* 0x000fe2000c101124 */
[----:B------:R-:W-:Y:S05]  /*30c50*/  EXIT ;  /* 0x000000000000794d */ /* 0x000fea0003800000 */
.L_x_10782:
        /* <DEDUP_REMOVED lines=21> */
.L_x_10789:
[----:B------:R-:W-:-:S04]  /*30db0*/  SHF.R.U32.HI R3, RZ, 0x18, R3 ;  /* 0x00000018ff037819 */ /* 0x000fc80000011603 */
[----:B------:R-:W-:-:S04]  /*30dc0*/  LOP3.LUT R0, R0, 0x80, R3, 0xf8, !PT ;  /* 0x0000008000007812 */ /* 0x000fc800078ef803 */
[----:B------:R-:W-:-:S07]  /*30dd0*/  PRMT R8, R0, 0x7610, R8 ;  /* 0x0000761000087816 */ /* 0x000fce0000000008 */
.L_x_10788:
[----:B------:R-:W-:Y:S05]  /*30de0*/  BSYNC.RECONVERGENT B0 ;  /* 0x0000000000007941 */ /* 0x000fea0003800200 */
.L_x_10787:
[----:B------:R-:W-:Y:S01]  /*30df0*/  STG.E.U8 desc[UR36][R16.64], R8 ;  /* 0x0000000810007986 */ /* 0x000fe2000c101124 */
[----:B------:R-:W-:Y:S05]  /*30e00*/  EXIT ;  /* 0x000000000000794d */ /* 0x000fea0003800000 */
.L_x_10781:
        /* <DEDUP_REMOVED lines=24> */
[----:B------:R-:W-:Y:S01]  /*30f90*/  STG.E.U8 desc[UR36][R16.64], R3 ;  /* 0x0000000310007986 */ /* 0x000fe2000c101124 */
[----:B------:R-:W-:Y:S05]  /*30fa0*/  EXIT ;  /* 0x000000000000794d */ /* 0x000fea0003800000 */
.L_x_10791:
[----:B------:R-:W0:Y:S02]  /*30fb0*/  F2I.U64.F64.TRUNC R12, R12 ;  /* 0x0000000c000c7311 */ /* 0x000e24000030d800 */
[----:B0-----:R-:W-:Y:S01]  /*30fc0*/  STG.E.64 desc[UR36][R16.64], R12 ;  /* 0x0000000c10007986 */ /* 0x001fe2000c101b24 */
[----:B------:R-:W-:Y:S05]  /*30fd0*/  EXIT ;  /* 0x000000000000794d */ /* 0x000fea0003800000 */
.L_x_10790:
[----:B------:R-:W0:Y:S02]  /*30fe0*/  F2I.U32.F64.TRUNC R13, R12 ;  /* 0x0000000c000d7311 */ /* 0x000e24000030d000 */
[----:B0-----:R-:W-:Y:S01]  /*30ff0*/  STG.E desc[UR36][R16.64], R13 ;  /* 0x0000000d10007986 */ /* 0x001fe2000c101924 */
[----:B------:R-:W-:Y:S05]  /*31000*/  EXIT ;  /* 0x000000000000794d */ /* 0x000fea0003800000 */
.L_x_10780:
        /* <DEDUP_REMOVED lines=9> */
[----:B------:R-:W-:Y:S01]  /*310a0*/  STG.E.U8 desc[UR36][R16.64], R3 ;  /* 0x0000000310007986 */ /* 0x000fe2000c101124 */
[----:B------:R-:W-:Y:S05]  /*310b0*/  EXIT ;  /* 0x000000000000794d */ /* 0x000fea0003800000 */
.L_x_10793:
[----:B------:R-:W-:Y:S01]  /*310c0*/  STG.E.128 desc[UR36][R16.64], R12 ;  /* 0x0000000c10007986 */ /* 0x000fe2000c101d24 */
[----:B------:R-:W-:Y:S05]  /*310d0*/  EXIT ;  /* 0x000000000000794d */ /* 0x000fea0003800000 */
.L_x_10792:
[----:B------:R-:W-:-:S09]  /*310e0*/  UISETP.NE.AND UP0, UPT, UR4, 0xf, UPT ;  /* 0x0000000f0400788c */ /* 0x000fd2000bf05270 */
[----:B------:R-:W-:Y:S05]  /*310f0*/  BRA.U !UP0, `(.L_x_10794) ;  /* 0x0000000508087547 */ /* 0x000fea000b800000 */
[----:B------:R-:W-:-:S09]  /*31100*/  UISETP.NE.AND UP0, UPT, UR4, 0x17, UPT ;  /* 0x000000170400788c */ /* 0x000fd2000bf05270 */
[----:B------:R-:W-:Y:S05]  /*31110*/  BRA.U !UP0, `(.L_x_10795) ;  /* 0x0000000108a07547 */ /* 0x000fea000b800000 */
[----:B------:R-:W-:-:S09]  /*31120*/  UISETP.NE.AND UP0, UPT, UR4, 0x18, UPT ;  /* 0x000000180400788c */ /* 0x000fd2000bf05270 */
[----:B------:R-:W-:Y:S05]  /*31130*/  BRA.U !UP0, `(.L_x_10796) ;  /* 0x0000000108447547 */ /* 0x000fea000b800000 */
.L_x_10773:
        /* <DEDUP_REMOVED lines=16> */
.L_x_10797:
[----:B------:R-:W-:Y:S05]  /*31240*/  EXIT ;  /* 0x000000000000794d */ /* 0x000fea0003800000 */
.L_x_10796:
        /* <DEDUP_REMOVED lines=17> */
.L_x_10799:
[----:B------:R-:W-:Y:S05]  /*31360*/  BSYNC.RECONVERGENT B0 ;  /* 0x0000000000007941 */ /* 0x000fea0003800200 */
.L_x_10798:
[----:B------:R-:W-:-:S05]  /*31370*/  LOP3.LUT R3, R0, 0x80, R3, 0xf8, !PT ;  /* 0x0000008000037812 */ /* 0x000fca00078ef803 */
[----:B------:R-:W-:Y:S01]  /*31380*/  STG.E.U8 desc[UR36][R16.64], R3 ;  /* 0x0000000310007986 */ /* 0x000fe2000c101124 */
[----:B------:R-:W-:Y:S05]  /*31390*/  EXIT ;  /* 0x000000000000794d */ /* 0x000fea0003800000 */
.L_x_10795:
        /* <DEDUP_REMOVED lines=16> */
.L_x_10801:
[----:B------:R-:W-:Y:S01]  /*314a0*/  IMAD.MOV.U32 R0, RZ, RZ, 0x7f ;  /* 0x0000007fff007424 */ /* 0x000fe200078e00ff */
[----:B------:R-:W-:-:S04]  /*314b0*/  ISETP.GT.U32.AND P0, PT, R2, 0x7f800000, PT ;  /* 0x7f8000000200780c */ /* 0x000fc80003f04070 */
[----:B------:R-:W-:-:S09]  /*314c0*/  SEL R0, R0, 0x7c, P0 ;  /* 0x0000007c00007807 */ /* 0x000fd20000000000 */
.L_x_10802:
[----:B------:R-:W-:Y:S05]  /*314d0*/  BSYNC.RECONVERGENT B0 ;  /* 0x0000000000007941 */ /* 0x000fea0003800200 */
.L_x_10800:
[----:B------:R-:W-:-:S04]  /*314e0*/  SHF.R.U32.HI R3, RZ, 0x18, R3 ;  /* 0x00000018ff037819 */ /* 0x000fc80000011603 */
[----:B------:R-:W-:-:S05]  /*314f0*/  LOP3.LUT R3, R0, 0x80, R3, 0xf8, !PT ;  /* 0x0000008000037812 */ /* 0x000fca00078ef803 */
[----:B------:R-:W-:Y:S01]  /*31500*/  STG.E.U8 desc[UR36][R16.64], R3 ;  /* 0x0000000310007986 */ /* 0x000fe2000c101124 */
[----:B------:R-:W-:Y:S05]  /*31510*/  EXIT ;  /* 0x000000000000794d */ /* 0x000fea0003800000 */
.L_x_10794:
        /* <DEDUP_REMOVED lines=8> */
        .weak           $__internal_21_$__cuda_sm20_div_rn_f64_full
        .type           $__internal_21_$__cuda_sm20_div_rn_f64_full,@function
        .size           $__internal_21_$__cuda_sm20_div_rn_f64_full,($__internal_22_$__cuda_sm20_dsqrt_rn_f64_mediumpath_v1 - $__internal_21_$__cuda_sm20_div_rn_f64_full)
$__internal_21_$__cuda_sm20_div_rn_f64_full:
[C---:B------:R-:W-:Y:S01]  /*315a0*/  FSETP.GEU.AND P2, PT, |R13|.reuse, 1.469367938527859385e-39, PT ;  /* 0x001000000d00780b */ /* 0x040fe20003f4e200 */
[----:B------:R-:W-:Y:S01]  /*315b0*/  IMAD.MOV.U32 R45, RZ, RZ, 0x1ca00000 ;  /* 0x1ca00000ff2d7424 */ /* 0x000fe200078e00ff */
[----:B------:R-:W-:Y:S01]  /*315c0*/  LOP3.LUT R14, R13, 0x800fffff, RZ, 0xc0, !PT ;  /* 0x800fffff0d0e7812 */ /* 0x000fe200078ec0ff */
[----:B------:R-:W-:Y:S01]  /*315d0*/  BSSY.RECONVERGENT B0, `(.L_x_10803) ;  /* 0x000005a000007945 */ /* 0x000fe20003800200 */
[C---:B------:R-:W-:Y:S02]  /*315e0*/  FSETP.GEU.AND P0, PT, |R19|.reuse, 1.469367938527859385e-39, PT ;  /* 0x001000001300780b */ /* 0x040fe40003f0e200 */
[----:B------:R-:W-:Y:S01]  /*315f0*/  LOP3.LUT R15, R14, 0x3ff00000, RZ, 0xfc, !PT ;  /* 0x3ff000000e0f7812 */ /* 0x000fe200078efcff */
[----:B------:R-:W-:Y:S01]  /*31600*/  IMAD.MOV.U32 R14, RZ, RZ, R12 ;  /* 0x000000ffff0e7224 */ /* 0x000fe200078e000c */
[----:B------:R-:W-:Y:S02]  /*31610*/  MOV R20, 0x1 ;  /* 0x0000000100147802 */ /* 0x000fe40000000f00 */
[----:B------:R-:W-:-:S02]  /*31620*/  LOP3.LUT R24, R19, 0x7ff00000, RZ, 0xc0, !PT ;  /* 0x7ff0000013187812 */ /* 0x000fc400078ec0ff */
[----:B------:R-:W-:Y:S01]  /*31630*/  LOP3.LUT R22, R13, 0x7ff00000, RZ, 0xc0, !PT ;  /* 0x7ff000000d167812 */ /* 0x000fe200078ec0ff */
[----:B------:R-:W-:-:S03]  /*31640*/  @!P2 DMUL R14, R12, 8.98846567431157953865e+307 ;  /* 0x7fe000000c0ea828 */ /* 0x000fc60000000000 */
[C---:B------:R-:W-:Y:S02]  /*31650*/  ISETP.GE.U32.AND P4, PT, R24.reuse, R22, PT ;  /* 0x000000161800720c */ /* 0x040fe40003f86070 */
[----:B------:R-:W-:Y:S01]  /*31660*/  @!P0 LOP3.LUT R23, R13, 0x7ff00000, RZ, 0xc0, !PT ;  /* 0x7ff000000d178812 */ /* 0x000fe200078ec0ff */
[----:B------:R-:W0:Y:S03]  /*31670*/  MUFU.RCP64H R21, R15 ;  /* 0x0000000f00157308 */ /* 0x000e260000001800 */
[----:B------:R-:W-:-:S04]  /*31680*/  @!P0 ISETP.GE.U32.AND P3, PT, R24, R23, PT ;  /* 0x000000171800820c */ /* 0x000fc80003f66070 */
[----:B------:R-:W-:-:S04]  /*31690*/  @!P0 SEL R38, R45, 0x63400000, !P3 ;  /* 0x634000002d268807 */ /* 0x000fc80005800000 */
[----:B------:R-:W-:-:S04]  /*316a0*/  @!P0 LOP3.LUT R38, R38, 0x80000000, R19, 0xf8, !PT ;  /* 0x8000000026268812 */ /* 0x000fc800078ef813 */
[----:B------:R-:W-:Y:S01]  /*316b0*/  @!P0 LOP3.LUT R39, R38, 0x100000, RZ, 0xfc, !PT ;  /* 0x0010000026278812 */ /* 0x000fe200078efcff */
[----:B------:R-:W-:Y:S01]  /*316c0*/  @!P0 IMAD.MOV.U32 R38, RZ, RZ, RZ ;  /* 0x000000ffff268224 */ /* 0x000fe200078e00ff */
[----:B0-----:R-:W-:-:S08]  /*316d0*/  DFMA R34, R20, -R14, 1 ;  /* 0x3ff000001422742b */ /* 0x001fd0000000080e */
[----:B------:R-:W-:-:S08]  /*316e0*/  DFMA R34, R34, R34, R34 ;  /* 0x000000222222722b */ /* 0x000fd00000000022 */
[----:B------:R-:W-:Y:S01]  /*316f0*/  DFMA R34, R20, R34, R20 ;  /* 0x000000221422722b */ /* 0x000fe20000000014 */
[----:B------:R-:W-:-:S04]  /*31700*/  SEL R20, R45, 0x63400000, !P4 ;  /* 0x634000002d147807 */ /* 0x000fc80006000000 */
[----:B------:R-:W-:Y:S01]  /*31710*/  LOP3.LUT R21, R20, 0x800fffff, R19, 0xf8, !PT ;  /* 0x800fffff14157812 */ /* 0x000fe200078ef813 */
[----:B------:R-:W-:Y:S02]  /*31720*/  IMAD.MOV.U32 R20, RZ, RZ, R18 ;  /* 0x000000ffff147224 */ /* 0x000fe400078e0012 */
[----:B------:R-:W-:-:S04]  /*31730*/  DFMA R36, R34, -R14, 1 ;  /* 0x3ff000002224742b */ /* 0x000fc8000000080e */
[----:B------:R-:W-:Y:S01]  /*31740*/  @!P0 DFMA R20, R20, 2, -R38 ;  /* 0x400000001414882b */ /* 0x000fe20000000826 */
[----:B------:R-:W-:-:S03]  /*31750*/  IMAD.MOV.U32 R38, RZ, RZ, R24 ;  /* 0x000000ffff267224 */ /* 0x000fc600078e0018 */
[----:B------:R-:W-:Y:S01]  /*31760*/  DFMA R34, R34, R36, R34 ;  /* 0x000000242222722b */ /* 0x000fe20000000022 */
[----:B------:R-:W-:Y:S02]  /*31770*/  MOV R39, R22 ;  /* 0x0000001600277202 */ /* 0x000fe40000000f00 */
[----:B------:R-:W-:-:S03]  /*31780*/  @!P2 LOP3.LUT R39, R15, 0x7ff00000, RZ, 0xc0, !PT ;  /* 0x7ff000000f27a812 */ /* 0x000fc600078ec0ff */
[----:B------:R-:W-:Y:S02]  /*31790*/  @!P0 LOP3.LUT R38, R21, 0x7ff00000, RZ, 0xc0, !PT ;  /* 0x7ff0000015268812 */ /* 0x000fe400078ec0ff */
[----:B------:R-:W-:Y:S01]  /*317a0*/  VIADD R25, R39, 0xffffffff ;  /* 0xffffffff27197836 */ /* 0x000fe20000000000 */
[----:B------:R-:W-:Y:S02]  /*317b0*/  DMUL R36, R34, R20 ;  /* 0x0000001422247228 */ /* 0x000fe40000000000 */
[----:B------:R-:W-:-:S05]  /*317c0*/  VIADD R44, R38, 0xffffffff ;  /* 0xffffffff262c7836 */ /* 0x000fca0000000000 */
[----:B------:R-:W-:Y:S01]  /*317d0*/  ISETP.GT.U32.AND P0, PT, R44, 0x7feffffe, PT ;  /* 0x7feffffe2c00780c */ /* 0x000fe20003f04070 */
[----:B------:R-:W-:-:S03]  /*317e0*/  DFMA R22, R36, -R14, R20 ;  /* 0x8000000e2416722b */ /* 0x000fc60000000014 */
[----:B------:R-:W-:-:S05]  /*317f0*/  ISETP.GT.U32.OR P0, PT, R25, 0x7feffffe, P0 ;  /* 0x7feffffe1900780c */ /* 0x000fca0000704470 */
[----:B------:R-:W-:-:S08]  /*31800*/  DFMA R22, R34, R22, R36 ;  /* 0x000000162216722b */ /* 0x000fd00000000024 */
[----:B------:R-:W-:Y:S05]  /*31810*/  @P0 BRA `(.L_x_10804) ;  /* 0x0000000000740947 */ /* 0x000fea0003800000 */
[----:B------:R-:W-:Y:S02]  /*31820*/  LOP3.LUT R18, R13, 0x7ff00000, RZ, 0xc0, !PT ;  /* 0x7ff000000d127812 */ /* 0x000fe400078ec0ff */
[----:B------:R-:W-:Y:S02]  /*31830*/  MOV R34, RZ ;  /* 0x000000ff00227202 */ /* 0x000fe40000000f00 */
[CC--:B------:R-:W-:Y:S02]  /*31840*/  VIADDMNMX R19, R24.reuse, -R18.reuse, 0xb9600000, !PT ;  /* 0xb960000018137446 */ /* 0x0c0fe40007800912 */
[----:B------:R-:W-:Y:S02]  /*31850*/  ISETP.GE.U32.AND P0, PT, R24, R18, PT ;  /* 0x000000121800720c */ /* 0x000fe40003f06070 */
        /* <DEDUP_REMOVED lines=21> */
[----:B------:R-:W-:-:S03]  /*319b0*/  FSEL R12, R12, R25, !P0 ;  /* 0x000000190c0c7208 */ /* 0x000fc60004000000 */
[----:B------:R-:W-:Y:S01]  /*319c0*/  IMAD.MOV.U32 R24, RZ, RZ, R22 ;  /* 0x000000ffff187224 */ /* 0x000fe200078e0016 */
[----:B------:R-:W-:Y:S01]  /*319d0*/  MOV R25, R12 ;  /* 0x0000000c00197202 */ /* 0x000fe20000000f00 */
[----:B------:R-:W-:Y:S06]  /*319e0*/  BRA `(.L_x_10805) ;  /* 0x0000000000607947 */ /* 0x000fec0003800000 */
.L_x_10804:
        /* <DEDUP_REMOVED lines=12> */
[----:B------:R-:W-:Y:S01]  /*31ab0*/  @!P0 IMAD.MOV.U32 R24, RZ, RZ, RZ ;  /* 0x000000ffff188224 */ /* 0x000fe200078e00ff */
[----:B------:R-:W-:Y:S01]  /*31ac0*/  @P0 MOV R24, RZ ;  /* 0x000000ff00180202 */ /* 0x000fe20000000f00 */
[----:B------:R-:W-:Y:S02]  /*31ad0*/  @!P0 IMAD.MOV.U32 R25, RZ, RZ, R13 ;  /* 0x000000ffff198224 */ /* 0x000fe400078e000d */
[----:B------:R-:W-:Y:S01]  /*31ae0*/  @P0 IMAD.MOV.U32 R25, RZ, RZ, R12 ;  /* 0x000000ffff190224 */ /* 0x000fe200078e000c */
[----:B------:R-:W-:Y:S06]  /*31af0*/  BRA `(.L_x_10805) ;  /* 0x00000000001c7947 */ /* 0x000fec0003800000 */
.L_x_10807:
[----:B------:R-:W-:-:S05]  /*31b00*/  LOP3.LUT R24, R13, 0x80000, RZ, 0xfc, !PT ;  /* 0x000800000d187812 */ /* 0x000fca00078efcff */
[----:B------:R-:W-:Y:S02]  /*31b10*/  IMAD.MOV.U32 R25, RZ, RZ, R24 ;  /* 0x000000ffff197224 */ /* 0x000fe400078e0018 */
[----:B------:R-:W-:Y:S01]  /*31b20*/  IMAD.MOV.U32 R24, RZ, RZ, R12 ;  /* 0x000000ffff187224 */ /* 0x000fe200078e000c */
[----:B------:R-:W-:Y:S06]  /*31b30*/  BRA `(.L_x_10805) ;  /* 0x00000000000c7947 */ /* 0x000fec0003800000 */
.L_x_10806:
[----:B------:R-:W-:-:S05]  /*31b40*/  LOP3.LUT R24, R19, 0x80000, RZ, 0xfc, !PT ;  /* 0x0008000013187812 */ /* 0x000fca00078efcff */
[----:B------:R-:W-:Y:S01]  /*31b50*/  IMAD.MOV.U32 R25, RZ, RZ, R24 ;  /* 0x000000ffff197224 */ /* 0x000fe200078e0018 */
[----:B------:R-:W-:-:S07]  /*31b60*/  MOV R24, R18 ;  /* 0x0000001200187202 */ /* 0x000fce0000000f00 */
.L_x_10805:
[----:B------:R-:W-:Y:S05]  /*31b70*/  BSYNC.RECONVERGENT B0 ;  /* 0x0000000000007941 */ /* 0x000fea0003800200 */
.L_x_10803:
[----:B------:R-:W-:Y:S02]  /*31b80*/  IMAD.MOV.U32 R12, RZ, RZ, R0 ;  /* 0x000000ffff0c7224 */ /* 0x000fe400078e0000 */
[----:B------:R-:W-:-:S04]  /*31b90*/  IMAD.MOV.U32 R13, RZ, RZ, 0x0 ;  /* 0x00000000ff0d7424 */ /* 0x000fc800078e00ff */
[----:B------:R-:W-:Y:S05]  /*31ba0*/  RET.REL.NODEC R12 `(_ZN2at6native18elementwise_kernelILi128ELi4EZNS0_15gpu_kernel_implIZZZNS0_17acosh_kernel_cudaERNS_18TensorIteratorBaseEENKUlvE_clEvENKUlvE_clEvEUlN3c107complexIdEEE_EEvS4_RKT_EUliE_EEviT1_) ;  /* 0xfffffce40c147950 */ /* 0x000fea0003c3ffff */
        .weak           $__internal_22_$__cuda_sm20_dsqrt_rn_f64_mediumpath_v1
        .type           $__internal_22_$__cuda_sm20_dsqrt_rn_f64_mediumpath_v1,@function
        .size           $__internal_22_$__cuda_sm20_dsqrt_rn_f64_mediumpath_v1,(.L_x_17857 - $__internal_22_$__cuda_sm20_dsqrt_rn_f64_mediumpath_v1)
$__internal_22_$__cuda_sm20_dsqrt_rn_f64_mediumpath_v1:
[----:B------:R-:W-:Y:S01]  /*31bb0*/  ISETP.GE.U32.AND P0, PT, R22, -0x3400000, PT ;  /* 0xfcc000001600780c */ /* 0x000fe20003f06070 */
[----:B------:R-:W-:Y:S01]  /*31bc0*/  BSSY.RECONVERGENT B0, `(.L_x_10808) ;  /* 0x0000025000007945 */ /* 0x000fe20003800200 */
[----:B------:R-:W-:Y:S02]  /*31bd0*/  IMAD.MOV.U32 R22, RZ, RZ, R0 ;  /* 0x000000ffff167224 */ /* 0x000fe400078e0000 */
[----:B------:R-:W-:-:S09]  /*31be0*/  IMAD.MOV.U32 R23, RZ, RZ, R21 ;  /* 0x000000ffff177224 */ /* 0x000fd200078e0015 */
[----:B------:R-:W-:Y:S05]  /*31bf0*/  @!P0 BRA `(.L_x_10809) ;  /* 0x0000000000208947 */ /* 0x000fea0003800000 */
[----:B------:R-:W-:-:S10]  /*31c00*/  DFMA.RM R14, R14, R22, R12 ;  /* 0x000000160e0e722b */ /* 0x000fd4000000400c */
[----:B------:R-:W-:-:S04]  /*31c10*/  IADD3 R12, P0, PT, R14, 0x1, RZ ;  /* 0x000000010e0c7810 */ /* 0x000fc80007f1e0ff */
[----:B------:R-:W-:-:S06]  /*31c20*/  IADD3.X R13, PT, PT, RZ, R15, RZ, P0, !PT ;  /* 0x0000000fff0d7210 */ /* 0x000fcc00007fe4ff */
[----:B------:R-:W-:-:S08]  /*31c30*/  DFMA.RP R18, -R14, R12, R18 ;  /* 0x0000000c0e12722b */ /* 0x000fd00000008112 */
[----:B------:R-:W-:-:S06]  /*31c40*/  DSETP.GT.AND P0, PT, R18, RZ, PT ;  /* 0x000000ff1200722a */ /* 0x000fcc0003f04000 */
[----:B------:R-:W-:Y:S02]  /*31c50*/  FSEL R12, R12, R14, P0 ;  /* 0x0000000e0c0c7208 */ /* 0x000fe40000000000 */
[----:B------:R-:W-:Y:S01]  /*31c60*/  FSEL R13, R13, R15, P0 ;  /* 0x0000000f0d0d7208 */ /* 0x000fe20000000000 */
[----:B------:R-:W-:Y:S06]  /*31c70*/  BRA `(.L_x_10810) ;  /* 0x0000000000647947 */ /* 0x000fec0003800000 */
.L_x_10809:
[----:B------:R-:W-:-:S14]  /*31c80*/  DSETP.NE.AND P0, PT, R18, RZ, PT ;  /* 0x000000ff1200722a */ /* 0x000fdc0003f05000 */
[----:B------:R-:W-:Y:S05]  /*31c90*/  @!P0 BRA `(.L_x_10811) ;  /* 0x0000000000588947 */ /* 0x000fea0003800000 */
[----:B------:R-:W-:-:S13]  /*31ca0*/  ISETP.GE.AND P0, PT, R19, RZ, PT ;  /* 0x000000ff1300720c */ /* 0x000fda0003f06270 */
[----:B------:R-:W-:Y:S02]  /*31cb0*/  @!P0 IMAD.MOV.U32 R12, RZ, RZ, 0x0 ;  /* 0x00000000ff0c8424 */ /* 0x000fe400078e00ff */
[----:B------:R-:W-:Y:S01]  /*31cc0*/  @!P0 IMAD.MOV.U32 R13, RZ, RZ, -0x80000 ;  /* 0xfff80000ff0d8424 */ /* 0x000fe200078e00ff */
[----:B------:R-:W-:Y:S06]  /*31cd0*/  @!P0 BRA `(.L_x_10810) ;  /* 0x00000000004c8947 */ /* 0x000fec0003800000 */
[----:B------:R-:W-:-:S13]  /*31ce0*/  ISETP.GT.AND P0, PT, R19, 0x7fefffff, PT ;  /* 0x7fefffff1300780c */ /* 0x000fda0003f04270 */
[----:B------:R-:W-:Y:S05]  /*31cf0*/  @P0 BRA `(.L_x_10811) ;  /* 0x0000000000400947 */ /* 0x000fea0003800000 */
[----:B------:R-:W-:Y:S01]  /*31d00*/  DMUL R18, R18, 8.11296384146066816958e+31 ;  /* 0x4690000012127828 */ /* 0x000fe20000000000 */
[----:B------:R-:W-:Y:S01]  /*31d10*/  IMAD.MOV.U32 R12, RZ, RZ, RZ ;  /* 0x000000ffff0c7224 */ /* 0x000fe200078e00ff */
[----:B------:R-:W-:Y:S01]  /*31d20*/  MOV R23, 0x3fd80000 ;  /* 0x3fd8000000177802 */ /* 0x000fe20000000f00 */
[----:B------:R-:W-:-:S03]  /*31d30*/  IMAD.MOV.U32 R22, RZ, RZ, 0x0 ;  /* 0x00000000ff167424 */ /* 0x000fc600078e00ff */
[----:B------:R-:W0:Y:S02]  /*31d40*/  MUFU.RSQ64H R13, R19 ;  /* 0x00000013000d7308 */ /* 0x000e240000001c00 */
[----:B0-----:R-:W-:-:S08]  /*31d50*/  DMUL R14, R12, R12 ;  /* 0x0000000c0c0e7228 */ /* 0x001fd00000000000 */
[----:B------:R-:W-:-:S08]  /*31d60*/  DFMA R14, R18, -R14, 1 ;  /* 0x3ff00000120e742b */ /* 0x000fd0000000080e */
[----:B------:R-:W-:Y:S02]  /*31d70*/  DFMA R22, R14, R22, 0.5 ;  /* 0x3fe000000e16742b */ /* 0x000fe40000000016 */
[----:B------:R-:W-:-:S08]  /*31d80*/  DMUL R14, R12, R14 ;  /* 0x0000000e0c0e7228 */ /* 0x000fd00000000000 */
[----:B------:R-:W-:-:S08]  /*31d90*/  DFMA R14, R22, R14, R12 ;  /* 0x0000000e160e722b */ /* 0x000fd0000000000c */
[----:B------:R-:W-:Y:S02]  /*31da0*/  DMUL R12, R18, R14 ;  /* 0x0000000e120c7228 */ /* 0x000fe40000000000 */
[----:B------:R-:W-:-:S06]  /*31db0*/  VIADD R15, R15, 0xfff00000 ;  /* 0xfff000000f0f7836 */ /* 0x000fcc0000000000 */
[----:B------:R-:W-:-:S08]  /*31dc0*/  DFMA R22, R12, -R12, R18 ;  /* 0x8000000c0c16722b */ /* 0x000fd00000000012 */
[----:B------:R-:W-:-:S10]  /*31dd0*/  DFMA R12, R14, R22, R12 ;  /* 0x000000160e0c722b */ /* 0x000fd4000000000c */
[----:B------:R-:W-:Y:S01]  /*31de0*/  VIADD R13, R13, 0xfcb00000 ;  /* 0xfcb000000d0d7836 */ /* 0x000fe20000000000 */
[----:B------:R-:W-:Y:S06]  /*31df0*/  BRA `(.L_x_10810) ;  /* 0x0000000000047947 */ /* 0x000fec0003800000 */
.L_x_10811:
[----:B------:R-:W-:-:S11]  /*31e00*/  DADD R12, R18, R18 ;  /* 0x00000000120c7229 */ /* 0x000fd60000000012 */
.L_x_10810:
[----:B------:R-:W-:Y:S05]  /*31e10*/  BSYNC.RECONVERGENT B0 ;  /* 0x0000000000007941 */ /* 0x000fea0003800200 */
.L_x_10808:
[----:B------:R-:W-:-:S04]  /*31e20*/  IMAD.MOV.U32 R21, RZ, RZ, 0x0 ;  /* 0x00000000ff157424 */ /* 0x000fc800078e00ff */
[----:B------:R-:W-:Y:S05]  /*31e30*/  RET.REL.NODEC R20 `(_ZN2at6native18elementwise_kernelILi128ELi4EZNS0_15gpu_kernel_implIZZZNS0_17acosh_kernel_cudaERNS_18TensorIteratorBaseEENKUlvE_clEvENKUlvE_clEvEUlN3c107complexIdEEE_EEvS4_RKT_EUliE_EEviT1_) ;  /* 0xfffffce014707950 */ /* 0x000fea0003c3ffff */
.L_x_10812:
        /* <DEDUP_REMOVED lines=12> */
.L_x_17857:


//--------------------- .text._ZN2at6native27unrolled_elementwise_kernelIZZZNS0_17acosh_kernel_cudaERNS_18TensorIteratorBaseEENKUlvE_clEvENKUlvE_clEvEUlN3c107complexIdEEE_St5arrayIPcLm2EELi4E23TrivialOffsetCalculatorILi1EjESE_NS0_6memory12LoadWithCastILi1EEENSF_13StoreWithCastILi1EEEEEviT_T0_T2_T3_T4_T5_ --------------------------
	.section	.text._ZN2at6native27unrolled_elementwise_kernelIZZZNS0_17acosh_kernel_cudaERNS_18TensorIteratorBaseEENKUlvE_clEvENKUlvE_clEvEUlN3c107complexIdEEE_St5arrayIPcLm2EELi4E23TrivialOffsetCalculatorILi1EjESE_NS0_6memory12LoadWithCastILi1EEENSF_13StoreWithCastILi1EEEEEviT_T0_T2_T3_T4_T5_,"ax",@progbits
	.align	128
        .global         _ZN2at6native27unrolled_elementwise_kernelIZZZNS0_17acosh_kernel_cudaERNS_18TensorIteratorBaseEENKUlvE_clEvENKUlvE_clEvEUlN3c107complexIdEEE_St5arrayIPcLm2EELi4E23TrivialOffsetCalculatorILi1EjESE_NS0_6memory12LoadWithCastILi1EEENSF_13StoreWithCastILi1EEEEEviT_T0_T2_T3_T4_T5_
        .type           _ZN2at6native27unrolled_elementwise_kernelIZZZNS0_17acosh_kernel_cudaERNS_18TensorIteratorBaseEENKUlvE_clEvENKUlvE_clEvEUlN3c107complexIdEEE_St5arrayIPcLm2EELi4E23TrivialOffsetCalculatorILi1EjESE_NS0_6memory12LoadWithCastILi1EEENSF_13StoreWithCastILi1EEEEEviT_T0_T2_T3_T4_T5_,@function
        .size           _ZN2at6native27unrolled_elementwise_kernelIZZZNS0_17acosh_kernel_cudaERNS_18TensorIteratorBaseEENKUlvE_clEvENKUlvE_clEvEUlN3c107complexIdEEE_St5arrayIPcLm2EELi4E23TrivialOffsetCalculatorILi1EjESE_NS0_6memory12LoadWithCastILi1EEENSF_13StoreWithCastILi1EEEEEviT_T0_T2_T3_T4_T5_,(.L_x_17859 - _ZN2at6native27unrolled_elementwise_kernelIZZZNS0_17acosh_kernel_cudaERNS_18TensorIteratorBaseEENKUlvE_clEvENKUlvE_clEvEUlN3c107complexIdEEE_St5arrayIPcLm2EELi4E23TrivialOffsetCalculatorILi1EjESE_NS0_6memory12LoadWithCastILi1EEENSF_13StoreWithCastILi1EEEEEviT_T0_T2_T3_T4_T5_)
        .other          _ZN2at6native27unrolled_elementwise_kernelIZZZNS0_17acosh_kernel_cudaERNS_18TensorIteratorBaseEENKUlvE_clEvENKUlvE_clEvEUlN3c107complexIdEEE_St5arrayIPcLm2EELi4E23TrivialOffsetCalculatorILi1EjESE_NS0_6memory12LoadWithCastILi1EEENSF_13StoreWithCastILi1EEEEEviT_T0_T2_T3_T4_T5_,@"STO_CUDA_ENTRY STV_DEFAULT"
_ZN2at6native27unrolled_elementwise_kernelIZZZNS0_17acosh_kernel_cudaERNS_18TensorIteratorBaseEENKUlvE_clEvENKUlvE_clEvEUlN3c107complexIdEEE_St5arrayIPcLm2EELi4E23TrivialOffsetCalculatorILi1EjESE_NS0_6memory12LoadWithCastILi1EEENSF_13StoreWithCastILi1EEEEEviT_T0_T2_T3_T4_T5_:
.text._ZN2at6native27unrolled_elementwise_kernelIZZZNS0_17acosh_kernel_cudaERNS_18TensorIteratorBaseEENKUlvE_clEvENKUlvE_clEvEUlN3c107complexIdEEE_St5arrayIPcLm2EELi4E23TrivialOffsetCalculatorILi1EjESE_NS0_6memory12LoadWithCastILi1EEENSF_13StoreWithCastILi1EEEEEviT_T0_T2_T3_T4_T5_:
[----:B------:R-:W0:Y:S01]  /*0000*/  LDC R1, c[0x0][0x37c] ;  /* 0x0000df00ff017b82 */ /* 0x000e220000000800 */
[----:B------:R-:W1:Y:S07]  /*0010*/  S2R R59, SR_CTAID.X ;  /* 0x00000000003b7919 */ /* 0x000e6e0000002500 */
[----:B------:R-:W1:Y:S01]  /*0020*/  LDC R58, c[0x0][0x380] ;  /* 0x0000e000ff3a7b82 */ /* 0x000e620000000800 */
[----:B------:R-:W2:Y:S01]  /*0030*/  LDCU.64 UR36, c[0x0][0x358] ;  /* 0x00006b00ff2477ac */ /* 0x000ea20008000a00 */
[----:B------:R-:W-:Y:S01]  /*0040*/  BSSY.RECONVERGENT B6, `(.L_x_10813) ;  /* 0x0000114000067945 */ /* 0x000fe20003800200 */
[----:B------:R-:W3:Y:S01]  /*0050*/  S2R R37, SR_TID.X ;  /* 0x0000000000257919 */ /* 0x000ee20000002100 */
[----:B0-----:R-:W-:Y:S01]  /*0060*/  VIADD R1, R1, 0xfffffff0 ;  /* 0xfffffff001017836 */ /* 0x001fe20000000000 */
[----:B------:R-:W0:Y:S01]  /*0070*/  LDCU.U8 UR38, c[0x0][0x39c] ;  /* 0x00007380ff2677ac */ /* 0x000e220008000000 */
[----:B------:R-:W-:-:S02]  /*0080*/  CS2R R34, SRZ ;  /* 0x0000000000227805 */ /* 0x000fc4000001ff00 */
[----:B------:R-:W-:Y:S01]  /*0090*/  CS2R R32, SRZ ;  /* 0x0000000000207805 */ /* 0x000fe2000001ff00 */
[----:B-1----:R-:W-:Y:S02]  /*00a0*/  IMAD R58, R59, -0x200, R58 ;  /* 0xfffffe003b3a7824 */ /* 0x002fe400078e023a */
[----:B---3--:R-:W-:-:S03]  /*00b0*/  IMAD.MOV.U32 R23, RZ, RZ, R37 ;  /* 0x000000ffff177224 */ /* 0x008fc600078e0025 */
[----:B------:R-:W-:-:S13]  /*00c0*/  ISETP.GE.AND P0, PT, R37, R58, PT ;  /* 0x0000003a2500720c */ /* 0x000fda0003f06270 */
[----:B0-2---:R-:W-:Y:S05]  /*00d0*/  @P0 BRA `(.L_x_10814) ;  /* 0x0000001000280947 */ /* 0x005fea0003800000 */
        /* <DEDUP_REMOVED lines=22> */
.L_x_10819:
[----:B------:R-:W2:Y:S01]  /*0240*/  LDG.E.U8 R2, desc[UR36][R2.64] ;  /* 0x0000002402027981 */ /* 0x000ea2000c1e1100 */
[----:B------:R-:W-:Y:S01]  /*0250*/  CS2R R34, SRZ ;  /* 0x0000000000227805 */ /* 0x000fe2000001ff00 */
[----:B--2---:R0:W1:Y:S01]  /*0260*/  I2F.F64.U16 R32, R2 ;  /* 0x0000000200207312 */ /* 0x0040620000101800 */
[----:B------:R-:W-:Y:S05]  /*0270*/  BRA `(.L_x_10821) ;  /* 0x0000000c00b87947 */ /* 0x000fea0003800000 */
.L_x_10818:
        /* <DEDUP_REMOVED lines=10> */
.L_x_10823:
[----:B------:R-:W2:Y:S01]  /*0320*/  LDG.E R2, desc[UR36][R2.64] ;  /* 0x0000002402027981 */ /* 0x000ea2000c1e1900 */
[----:B------:R-:W-:Y:S01]  /*0330*/  CS2R R34, SRZ ;  /* 0x0000000000227805 */ /* 0x000fe2000001ff00 */
[----:B--2---:R1:W2:Y:S01]  /*0340*/  I2F.F64 R32, R2 ;  /* 0x0000000200207312 */ /* 0x0042a20000201c00 */
[----:B------:R-:W-:Y:S05]  /*0350*/  BRA `(.L_x_10821) ;  /* 0x0000000c00807947 */ /* 0x000fea0003800000 */
.L_x_10822:
[----:B------:R-:W2:Y:S01]  /*0360*/  LDG.E.U16 R2, desc[UR36][R2.64] ;  /* 0x0000002402027981 */ /* 0x000ea2000c1e1500 */
[----:B------:R-:W-:Y:S01]  /*0370*/  CS2R R34, SRZ ;  /* 0x0000000000227805 */ /* 0x000fe2000001ff00 */
[----:B--2---:R3:W4:Y:S01]  /*0380*/  I2F.F64.S16 R32, R2 ;  /* 0x0000000200207312 */ /* 0x0047220000101c00 */
[----:B------:R-:W-:Y:S05]  /*0390*/  BRA `(.L_x_10821) ;  /* 0x0000000c00707947 */ /* 0x000fea0003800000 */
.L_x_10817:
        /* <DEDUP_REMOVED lines=11> */
.L_x_10825:
[----:B------:R-:W2:Y:S01]  /*0450*/  LDG.E.U16 R0, desc[UR36][R2.64] ;  /* 0x0000002402007981 */ /* 0x000ea2000c1e1500 */
[----:B------:R-:W-:Y:S01]  /*0460*/  CS2R R34, SRZ ;  /* 0x0000000000227805 */ /* 0x000fe2000001ff00 */
[----:B--2---:R-:W-:-:S05]  /*0470*/  HADD2.F32 R0, -RZ, R0.H0_H0 ;  /* 0x20000000ff007230 */ /* 0x004fca0000004100 */
[----:B------:R-:W-:-:S04]  /*0480*/  FMUL.FTZ R0, R0, 1 ;  /* 0x3f80000000007820 */ /* 0x000fc80000410000 */
[----:B------:R0:W1:Y:S01]  /*0490*/  F2F.F64.F32 R32, R0 ;  /* 0x0000000000207310 */ /* 0x0000620000201800 */
[----:B------:R-:W-:Y:S05]  /*04a0*/  BRA `(.L_x_10821) ;  /* 0x0000000c002c7947 */ /* 0x000fea0003800000 */
.L_x_10824:
        /* <DEDUP_REMOVED lines=12> */
.L_x_10827:
        /* <DEDUP_REMOVED lines=8> */
.L_x_10826:
[----:B------:R0:W5:Y:S01]  /*05f0*/  LDG.E.64 R32, desc[UR36][R2.64] ;  /* 0x0000002402207981 */ /* 0x000162000c1e1b00 */
[----:B------:R-:W-:Y:S01]  /*0600*/  CS2R R34, SRZ ;  /* 0x0000000000227805 */ /* 0x000fe2000001ff00 */
[----:B------:R-:W-:Y:S06]  /*0610*/  BRA `(.L_x_10821) ;  /* 0x0000000800d07947 */ /* 0x000fec0003800000 */
.L_x_10816:
        /* <DEDUP_REMOVED lines=14> */
.L_x_10830:
[----:B------:R0:W5:Y:S01]  /*0700*/  LDG.E.128 R32, desc[UR36][R2.64] ;  /* 0x0000002402207981 */ /* 0x000162000c1e1d00 */
[----:B------:R-:W-:Y:S05]  /*0710*/  BRA `(.L_x_10821) ;  /* 0x0000000800907947 */ /* 0x000fea0003800000 */
.L_x_10829:
        /* <DEDUP_REMOVED lines=28> */
.L_x_10832:
        /* <DEDUP_REMOVED lines=15> */
.L_x_10831:
[----:B------:R-:W2:Y:S01]  /*09d0*/  LDG.E.U16 R0, desc[UR36][R2.64] ;  /* 0x0000002402007981 */ /* 0x000ea2000c1e1500 */
[----:B------:R-:W-:Y:S01]  /*09e0*/  CS2R R34, SRZ ;  /* 0x0000000000227805 */ /* 0x000fe2000001ff00 */
[----:B--2---:R-:W-:-:S04]  /*09f0*/  IMAD.U32 R0, R0, 0x10000, RZ ;  /* 0x0001000000007824 */ /* 0x004fc800078e00ff */
[----:B------:R-:W-:-:S04]  /*0a00*/  FMUL.FTZ R0, R0, 1 ;  /* 0x3f80000000007820 */ /* 0x000fc80000410000 */
[----:B------:R0:W1:Y:S01]  /*0a10*/  F2F.F64.F32 R32, R0 ;  /* 0x0000000000207310 */ /* 0x0000620000201800 */
[----:B------:R-:W-:Y:S05]  /*0a20*/  BRA `(.L_x_10821) ;  /* 0x0000000400cc7947 */ /* 0x000fea0003800000 */
.L_x_10828:
        /* <DEDUP_REMOVED lines=12> */
.L_x_10835:
        /* <DEDUP_REMOVED lines=22> */
.L_x_10837:
[----:B------:R-:W-:Y:S05]  /*0c50*/  BSYNC.RECONVERGENT B0 ;  /* 0x0000000000007941 */ /* 0x000fea0003800200 */
.L_x_10836:
[----:B------:R-:W-:Y:S01]  /*0c60*/  IMAD.SHL.U32 R0, R0, 0x100000, RZ ;  /* 0x0010000000007824 */ /* 0x000fe200078e00ff */
[----:B------:R-:W-:-:S04]  /*0c70*/  LEA R2, R2, 0x3b800000, 0x17 ;  /* 0x3b80000002027811 */ /* 0x000fc800078eb8ff */
[----:B------:R-:W-:-:S05]  /*0c80*/  LOP3.LUT R0, R2, R0, R7, 0xfe, !PT ;  /* 0x0000000002007212 */ /* 0x000fca00078efe07 */
[----:B------:R-:W-:-:S04]  /*0c90*/  FMUL.FTZ R0, R0, 1 ;  /* 0x3f80000000007820 */ /* 0x000fc80000410000 */
[----:B------:R0:W1:Y:S01]  /*0ca0*/  F2F.F64.F32 R32, R0 ;  /* 0x0000000000207310 */ /* 0x0000620000201800 */
[----:B------:R-:W-:Y:S05]  /*0cb0*/  BRA `(.L_x_10821) ;  /* 0x0000000400287947 */ /* 0x000fea0003800000 */
.L_x_10834:
        /* <DEDUP_REMOVED lines=22> */
.L_x_10839:
[----:B------:R-:W-:Y:S05]  /*0e20*/  BSYNC.RECONVERGENT B0 ;  /* 0x0000000000007941 */ /* 0x000fea0003800200 */
.L_x_10838:
[----:B------:R-:W-:Y:S01]  /*0e30*/  IMAD.SHL.U32 R0, R0, 0x200000, RZ ;  /* 0x0020000000007824 */ /* 0x000fe200078e00ff */
[----:B------:R-:W-:-:S04]  /*0e40*/  LEA R2, R2, 0x37800000, 0x17 ;  /* 0x3780000002027811 */ /* 0x000fc800078eb8ff */
[----:B------:R-:W-:-:S05]  /*0e50*/  LOP3.LUT R0, R2, R0, R7, 0xfe, !PT ;  /* 0x0000000002007212 */ /* 0x000fca00078efe07 */
[----:B------:R-:W-:-:S04]  /*0e60*/  FMUL.FTZ R0, R0, 1 ;  /* 0x3f80000000007820 */ /* 0x000fc80000410000 */
[----:B------:R0:W1:Y:S01]  /*0e70*/  F2F.F64.F32 R32, R0 ;  /* 0x0000000000207310 */ /* 0x0000620000201800 */
[----:B------:R-:W-:Y:S05]  /*0e80*/  BRA `(.L_x_10821) ;  /* 0x0000000000b47947 */ /* 0x000fea0003800000 */
.L_x_10833:
[----:B------:R-:W-:-:S09]  /*0e90*/  UISETP.NE.AND UP0, UPT, UR4, 0x1c, UPT ;  /* 0x0000001c0400788c */ /* 0x000fd2000bf05270 */
[----:B------:R-:W-:Y:S05]  /*0ea0*/  BRA.U !UP0, `(.L_x_10840) ;  /* 0x0000000108a07547 */ /* 0x000fea000b800000 */
[----:B------:R-:W-:-:S09]  /*0eb0*/  UISETP.NE.AND UP0, UPT, UR4, 0x1d, UPT ;  /* 0x0000001d0400788c */ /* 0x000fd2000bf05270 */
[----:B------:R-:W-:Y:S05]  /*0ec0*/  BRA.U !UP0, `(.L_x_10841) ;  /* 0x0000000108887547 */ /* 0x000fea000b800000 */
[----:B------:R-:W-:-:S09]  /*0ed0*/  UISETP.NE.AND UP0, UPT, UR4, 0x2c, UPT ;  /* 0x0000002c0400788c */ /* 0x000fd2000bf05270 */
[----:B------:R-:W-:Y:S05]  /*0ee0*/  BRA.U !UP0, `(.L_x_10842) ;  /* 0x00000001084c7547 */ /* 0x000fea000b800000 */
.L_x_10820:
        /* <DEDUP_REMOVED lines=9> */
[----:B------:R-:W-:-:S02]  /*0f80*/  IMAD.U32 R5, RZ, RZ, UR5 ;  /* 0x00000005ff057e24 */ /* 0x000fc4000f8e00ff */
[----:B---3--:R-:W-:Y:S02]  /*0f90*/  IMAD.U32 R6, RZ, RZ, UR6 ;  /* 0x00000006ff067e24 */ /* 0x008fe4000f8e00ff */
[----:B------:R-:W-:Y:S02]  /*0fa0*/  IMAD.U32 R7, RZ, RZ, UR7 ;  /* 0x00000007ff077e24 */ /* 0x000fe4000f8e00ff */
[----:B----4-:R-:W-:Y:S02]  /*0fb0*/  IMAD.U32 R10, RZ, RZ, UR8 ;  /* 0x00000008ff0a7e24 */ /* 0x010fe4000f8e00ff */
[----:B-1----:R-:W-:-:S07]  /*0fc0*/  IMAD.U32 R11, RZ, RZ, UR9 ;  /* 0x00000009ff0b7e24 */ /* 0x002fce000f8e00ff */
[----:B------:R-:W-:-:S07]  /*0fd0*/  LEPC R20, `(.L_x_10843) ;  /* 0x000000001014794e */ /* 0x000fce0000000000 */
[----:B--2---:R-:W-:Y:S05]  /*0fe0*/  CALL.ABS.NOINC R2 ;  /* 0x0000000002007343 */ /* 0x004fea0003c00000 */
.L_x_10843:
[----:B------:R-:W-:Y:S02]  /*0ff0*/  CS2R R32, SRZ ;  /* 0x0000000000207805 */ /* 0x000fe4000001ff00 */
[----:B------:R-:W-:Y:S01]  /*1000*/  CS2R R34, SRZ ;  /* 0x0000000000227805 */ /* 0x000fe2000001ff00 */
[----:B------:R-:W-:Y:S06]  /*1010*/  BRA `(.L_x_10821) ;  /* 0x0000000000507947 */ /* 0x000fec0003800000 */
.L_x_10842:
[----:B------:R-:W2:Y:S01]  /*1020*/  LDG.E.U8 R0, desc[UR36][R2.64] ;  /* 0x0000002402007981 */ /* 0x000ea2000c1e1100 */
[----:B------:R-:W-:Y:S01]  /*1030*/  CS2R R34, SRZ ;  /* 0x0000000000227805 */ /* 0x000fe2000001ff00 */
        /* <DEDUP_REMOVED lines=11> */
.L_x_10841:
[----:B------:R-:W2:Y:S01]  /*10f0*/  LDG.E.64 R32, desc[UR36][R2.64] ;  /* 0x0000002402207981 */ /* 0x000ea2000c1e1b00 */
[----:B------:R-:W-:Y:S01]  /*1100*/  CS2R R34, SRZ ;  /* 0x0000000000227805 */ /* 0x000fe2000001ff00 */
[----:B--2---:R-:W0:Y:S01]  /*1110*/  I2F.F64.U64 R32, R32 ;  /* 0x0000002000207312 */ /* 0x004e220000301800 */
[----:B------:R-:W-:Y:S05]  /*1120*/  BRA `(.L_x_10821) ;  /* 0x00000000000c7947 */ /* 0x000fea0003800000 */
.L_x_10840:
[----:B------:R-:W2:Y:S01]  /*1130*/  LDG.E R2, desc[UR36][R2.64] ;  /* 0x0000002402027981 */ /* 0x000ea2000c1e1900 */
[----:B------:R-:W-:Y:S01]  /*1140*/  CS2R R34, SRZ ;  /* 0x0000000000227805 */ /* 0x000fe2000001ff00 */
[----:B--2---:R0:W1:Y:S06]  /*1150*/  I2F.F64.U32 R32, R2 ;  /* 0x0000000200207312 */ /* 0x00406c0000201800 */
.L_x_10821:
[----:B------:R-:W-:Y:S05]  /*1160*/  BSYNC.RECONVERGENT B7 ;  /* 0x0000000000077941 */ /* 0x000fea0003800200 */
.L_x_10815:
[----:B------:R-:W-:-:S07]  /*1170*/  VIADD R37, R23, 0x80 ;  /* 0x0000008017257836 */ /* 0x000fce0000000000 */
.L_x_10814:
[----:B------:R-:W-:Y:S05]  /*1180*/  BSYNC.RECONVERGENT B6 ;  /* 0x0000000000067941 */ /* 0x000fea0003800200 */
.L_x_10813:
[----:B------:R-:W-:Y:S01]  /*1190*/  ISETP.GE.AND P0, PT, R37, R58, PT ;  /* 0x0000003a2500720c */ /* 0x000fe20003f06270 */
[----:B------:R-:W-:Y:S01]  /*11a0*/  BSSY.RECONVERGENT B6, `(.L_x_10844) ;  /* 0x000010e000067945 */ /* 0x000fe20003800200 */
[----:B------:R-:W-:Y:S02]  /*11b0*/  CS2R R30, SRZ ;  /* 0x00000000001e7805 */ /* 0x000fe4000001ff00 */
[----:B------:R-:W-:-:S09]  /*11c0*/  CS2R R28, SRZ ;  /* 0x00000000001c7805 */ /* 0x000fd2000001ff00 */
        /* <DEDUP_REMOVED lines=19> */
[----:B------:R-:W3:Y:S01]  /*1300*/  LDG.E.S8 R2, desc[UR36][R2.64] ;  /* 0x0000002402027981 */ /* 0x000ee2000c1e1300 */
[----:B------:R-:W-:Y:S01]  /*1310*/  CS2R R30, SRZ ;  /* 0x00000000001e7805 */ /* 0x000fe2000001ff00 */
[----:B---3--:R0:W1:Y:S01]  /*1320*/  I2F.F64.S16 R28, R2 ;  /* 0x00000002001c7312 */ /* 0x0080620000101c00 */
[----:B------:R-:W-:Y:S05]  /*1330*/  BRA `(.L_x_10852) ;  /* 0x0000000c00c87947 */ /* 0x000fea0003800000 */
.L_x_10850:
[----:B------:R-:W3:Y:S01]  /*1340*/  LDG.E.U8 R2, desc[UR36][R2.64] ;  /* 0x0000002402027981 */ /* 0x000ee2000c1e1100 */
[----:B------:R-:W-:Y:S01]  /*1350*/  CS2R R30, SRZ ;  /* 0x00000000001e7805 */ /* 0x000fe2000001ff00 */
[----:B---3--:R0:W1:Y:S01]  /*1360*/  I2F.F64.U16 R28, R2 ;  /* 0x00000002001c7312 */ /* 0x0080620000101800 */
[----:B------:R-:W-:Y:S05]  /*1370*/  BRA `(.L_x_10852) ;  /* 0x0000000c00b87947 */ /* 0x000fea0003800000 */
.L_x_10849:
[----:B------:R-:W-:-:S09]  /*1380*/  UISETP.NE.AND UP0, UPT, UR4, 0x2, UPT ;  /* 0x000000020400788c */ /* 0x000fd2000bf05270 */
[----:B------:R-:W-:Y:S05]  /*1390*/  BRA.U !UP0, `(.L_x_10853) ;  /* 0x0000000108307547 */ /* 0x000fea000b800000 */
[----:B------:R-:W-:-:S09]  /*13a0*/  UISETP.NE.AND UP0, UPT, UR4, 0x3, UPT ;  /* 0x000000030400788c */ /* 0x000fd2000bf05270 */
[----:B------:R-:W-:Y:S05]  /*13b0*/  BRA.U !UP0, `(.L_x_10854) ;  /* 0x0000000108187547 */ /* 0x000fea000b800000 */
[----:B------:R-:W-:-:S09]  /*13c0*/  UISETP.NE.AND UP0, UPT, UR4, 0x4, UPT ;  /* 0x000000040400788c */ /* 0x000fd2000bf05270 */
[----:B------:R-:W-:Y:S05]  /*13d0*/  BRA.U UP0, `(.L_x_10851) ;  /* 0x0000000d00387547 */ /* 0x000fea000b800000 */
[----:B------:R-:W3:Y:S01]  /*13e0*/  LDG.E.64 R28, desc[UR36][R2.64] ;  /* 0x00000024021c7981 */ /* 0x000ee2000c1e1b00 */
[----:B------:R-:W-:Y:S01]  /*13f0*/  CS2R R30, SRZ ;  /* 0x00000000001e7805 */ /* 0x000fe2000001ff00 */
[----:B---3--:R-:W0:Y:S01]  /*1400*/  I2F.F64.S64 R28, R28 ;  /* 0x0000001c001c7312 */ /* 0x008e220000301c00 */
[----:B------:R-:W-:Y:S05]  /*1410*/  BRA `(.L_x_10852) ;  /* 0x0000000c00907947 */ /* 0x000fea0003800000 */
.L_x_10854:
[----:B------:R-:W3:Y:S01]  /*1420*/  LDG.E R2, desc[UR36][R2.64] ;  /* 0x0000002402027981 */ /* 0x000ee2000c1e1900 */
[----:B------:R-:W-:Y:S01]  /*1430*/  CS2R R30, SRZ ;  /* 0x00000000001e7805 */ /* 0x000fe2000001ff00 */
[----:B---3--:R0:W1:Y:S01]  /*1440*/  I2F.F64 R28, R2 ;  /* 0x00000002001c7312 */ /* 0x0080620000201c00 */
[----:B------:R-:W-:Y:S05]  /*1450*/  BRA `(.L_x_10852) ;  /* 0x0000000c00807947 */ /* 0x000fea0003800000 */
.L_x_10853:
[----:B------:R-:W3:Y:S01]  /*1460*/  LDG.E.U16 R2, desc[UR36][R2.64] ;  /* 0x0000002402027981 */ /* 0x000ee2000c1e1500 */
[----:B------:R-:W-:Y:S01]  /*1470*/  CS2R R30, SRZ ;  /* 0x00000000001e7805 */ /* 0x000fe2000001ff00 */
[----:B---3--:R0:W1:Y:S01]  /*1480*/  I2F.F64.S16 R28, R2 ;  /* 0x00000002001c7312 */ /* 0x0080620000101c00 */
[----:B------:R-:W-:Y:S05]  /*1490*/  BRA `(.L_x_10852) ;  /* 0x0000000c00707947 */ /* 0x000fea0003800000 */
.L_x_10848:
[----:B------:R-:W-:-:S09]  /*14a0*/  UISETP.GT.AND UP0, UPT, UR4, 0x6, UPT ;  /* 0x000000060400788c */ /* 0x000fd2000bf04270 */
[----:B------:R-:W-:Y:S05]  /*14b0*/  BRA.U UP0, `(.L_x_10855) ;  /* 0x00000001003c7547 */ /* 0x000fea000b800000 */
[----:B------:R-:W-:-:S09]  /*14c0*/  UISETP.NE.AND UP0, UPT, UR4, 0x5, UPT ;  /* 0x000000050400788c */ /* 0x000fd2000bf05270 */
[----:B------:R-:W-:Y:S05]  /*14d0*/  BRA.U !UP0, `(.L_x_10856) ;  /* 0x00000001081c7547 */ /* 0x000fea000b800000 */
[----:B------:R-:W-:-:S09]  /*14e0*/  UISETP.NE.AND UP0, UPT, UR4, 0x6, UPT ;  /* 0x000000060400788c */ /* 0x000fd2000bf05270 */
[----:B------:R-:W-:Y:S05]  /*14f0*/  BRA.U UP0, `(.L_x_10851) ;  /* 0x0000000900f07547 */ /* 0x000fea000b800000 */
[----:B------:R-:W3:Y:S01]  /*1500*/  LDG.E R28, desc[UR36][R2.64] ;  /* 0x00000024021c7981 */ /* 0x000ee2000c1e1900 */
[----:B------:R-:W-:Y:S01]  /*1510*/  CS2R R30, SRZ ;  /* 0x00000000001e7805 */ /* 0x000fe2000001ff00 */
[----:B---3--:R-:W-:-:S06]  /*1520*/  FMUL.FTZ R28, R28, 1 ;  /* 0x3f8000001c1c7820 */ /* 0x008fcc0000410000 */
[----:B------:R-:W3:Y:S01]  /*1530*/  F2F.F64.F32 R28, R28 ;  /* 0x0000001c001c7310 */ /* 0x000ee20000201800 */
[----:B------:R-:W-:Y:S05]  /*1540*/  BRA `(.L_x_10852) ;  /* 0x0000000c00447947 */ /* 0x000fea0003800000 */
.L_x_10856:
[----:B------:R-:W3:Y:S01]  /*1550*/  LDG.E.U16 R0, desc[UR36][R2.64] ;  /* 0x0000002402007981 */ /* 0x000ee2000c1e1500 */
[----:B------:R-:W-:Y:S01]  /*1560*/  CS2R R30, SRZ ;  /* 0x00000000001e7805 */ /* 0x000fe2000001ff00 */
[----:B---3--:R-:W-:-:S05]  /*1570*/  HADD2.F32 R0, -RZ, R0.H0_H0 ;  /* 0x20000000ff007230 */ /* 0x008fca0000004100 */
[----:B------:R-:W-:-:S04]  /*1580*/  FMUL.FTZ R0, R0, 1 ;  /* 0x3f80000000007820 */ /* 0x000fc80000410000 */
[----:B------:R0:W1:Y:S01]  /*1590*/  F2F.F64.F32 R28, R0 ;  /* 0x00000000001c7310 */ /* 0x0000620000201800 */
[----:B------:R-:W-:Y:S05]  /*15a0*/  BRA `(.L_x_10852) ;  /* 0x0000000c002c7947 */ /* 0x000fea0003800000 */
.L_x_10855:
[----:B------:R-:W-:-:S09]  /*15b0*/  UISETP.NE.AND UP0, UPT, UR4, 0x7, UPT ;  /* 0x000000070400788c */ /* 0x000fd2000bf05270 */
[----:B------:R-:W-:Y:S05]  /*15c0*/  BRA.U !UP0, `(.L_x_10857) ;  /* 0x0000000108487547 */ /* 0x000fea000b800000 */
[----:B------:R-:W-:-:S09]  /*15d0*/  UISETP.NE.AND UP0, UPT, UR4, 0x8, UPT ;  /* 0x000000080400788c */ /* 0x000fd2000bf05270 */
[----:B------:R-:W-:Y:S05]  /*15e0*/  BRA.U !UP0, `(.L_x_10858) ;  /* 0x0000000108207547 */ /* 0x000fea000b800000 */
[----:B------:R-:W-:-:S09]  /*15f0*/  UISETP.NE.AND UP0, UPT, UR4, 0x9, UPT ;  /* 0x000000090400788c */ /* 0x000fd2000bf05270 */
[----:B------:R-:W-:Y:S05]  /*1600*/  BRA.U UP0, `(.L_x_10851) ;  /* 0x0000000900ac7547 */ /* 0x000fea000b800000 */
[----:B------:R-:W3:Y:S02]  /*1610*/  LDG.E.64 R2, desc[UR36][R2.64] ;  /* 0x0000002402027981 */ /* 0x000ee4000c1e1b00 */
[----:B---3--:R-:W-:Y:S01]  /*1620*/  FMUL.FTZ R28, R2, 1 ;  /* 0x3f800000021c7820 */ /* 0x008fe20000410000 */
[----:B------:R-:W-:-:S05]  /*1630*/  FMUL.FTZ R30, R3, 1 ;  /* 0x3f800000031e7820 */ /* 0x000fca0000410000 */
[----:B------:R-:W0:Y:S08]  /*1640*/  F2F.F64.F32 R28, R28 ;  /* 0x0000001c001c7310 */ /* 0x000e300000201800 */
[----:B------:R-:W1:Y:S01]  /*1650*/  F2F.F64.F32 R30, R30 ;  /* 0x0000001e001e7310 */ /* 0x000e620000201800 */
[----:B------:R-:W-:Y:S05]  /*1660*/  BRA `(.L_x_10852) ;  /* 0x0000000800fc7947 */ /* 0x000fea0003800000 */
.L_x_10858:
[----:B------:R-:W3:Y:S02]  /*1670*/  LDG.E R2, desc[UR36][R2.64] ;  /* 0x0000002402027981 */ /* 0x000ee4000c1e1900 */
[--C-:B---3--:R-:W-:Y:S02]  /*1680*/  HADD2.F32 R0, -RZ, R2.reuse.H0_H0 ;  /* 0x20000002ff007230 */ /* 0x108fe40000004100 */
[----:B------:R-:W-:-:S03]  /*1690*/  HADD2.F32 R4, -RZ, R2.H1_H1 ;  /* 0x30000002ff047230 */ /* 0x000fc60000004100 */
[----:B------:R-:W-:Y:S02]  /*16a0*/  FMUL.FTZ R0, R0, 1 ;  /* 0x3f80000000007820 */ /* 0x000fe40000410000 */
[----:B------:R-:W-:Y:S02]  /*16b0*/  FMUL.FTZ R4, R4, 1 ;  /* 0x3f80000004047820 */ /* 0x000fe40000410000 */
[----:B------:R0:W1:Y:S08]  /*16c0*/  F2F.F64.F32 R28, R0 ;  /* 0x00000000001c7310 */ /* 0x0000700000201800 */
[----:B------:R0:W3:Y:S01]  /*16d0*/  F2F.F64.F32 R30, R4 ;  /* 0x00000004001e7310 */ /* 0x0000e20000201800 */
[----:B------:R-:W-:Y:S05]  /*16e0*/  BRA `(.L_x_10852) ;  /* 0x0000000800dc7947 */ /* 0x000fea0003800000 */
.L_x_10857:
[----:B------:R0:W5:Y:S01]  /*16f0*/  LDG.E.64 R28, desc[UR36][R2.64] ;  /* 0x00000024021c7981 */ /* 0x000162000c1e1b00 */
[----:B------:R-:W-:Y:S01]  /*1700*/  CS2R R30, SRZ ;  /* 0x00000000001e7805 */ /* 0x000fe2000001ff00 */
[----:B------:R-:W-:Y:S06]  /*1710*/  BRA `(.L_x_10852) ;  /* 0x0000000800d07947 */ /* 0x000fec0003800000 */
.L_x_10847:
        /* <DEDUP_REMOVED lines=9> */
[----:B------:R-:W-:Y:S01]  /*17b0*/  CS2R R30, SRZ ;  /* 0x00000000001e7805 */ /* 0x000fe2000001ff00 */
[----:B------:R-:W-:Y:S01]  /*17c0*/  IMAD.MOV.U32 R28, RZ, RZ, RZ ;  /* 0x000000ffff1c7224 */ /* 0x000fe200078e00ff */
[----:B---3--:R-:W-:-:S04]  /*17d0*/  ISETP.NE.AND P0, PT, R2, RZ, PT ;  /* 0x000000ff0200720c */ /* 0x008fc80003f05270 */
[----:B------:R-:W-:Y:S01]  /*17e0*/  FSEL R29, RZ, 1.875, !P0 ;  /* 0x3ff00000ff1d7808 */ /* 0x000fe20004000000 */
[----:B------:R-:W-:Y:S08]  /*17f0*/  BRA `(.L_x_10852) ;  /* 0x0000000800987947 */ /* 0x000ff00003800000 */
.L_x_10861:
[----:B------:R0:W5:Y:S01]  /*1800*/  LDG.E.128 R28, desc[UR36][R2.64] ;  /* 0x00000024021c7981 */ /* 0x000162000c1e1d00 */
[----:B------:R-:W-:Y:S05]  /*1810*/  BRA `(.L_x_10852) ;  /* 0x0000000800907947 */ /* 0x000fea0003800000 */
.L_x_10860:
[----:B------:R-:W-:-:S09]  /*1820*/  UISETP.NE.AND UP0, UPT, UR4, 0xf, UPT ;  /* 0x0000000f0400788c */ /* 0x000fd2000bf05270 */
[----:B------:R-:W-:Y:S05]  /*1830*/  BRA.U !UP0, `(.L_x_10862) ;  /* 0x0000000108a47547 */ /* 0x000fea000b800000 */
[----:B------:R-:W-:-:S09]  /*1840*/  UISETP.NE.AND UP0, UPT, UR4, 0x17, UPT ;  /* 0x000000170400788c */ /* 0x000fd2000bf05270 */
[----:B------:R-:W-:Y:S05]  /*1850*/  BRA.U !UP0, `(.L_x_10863) ;  /* 0x0000000108607547 */ /* 0x000fea000b800000 */
[----:B------:R-:W-:-:S09]  /*1860*/  UISETP.NE.AND UP0, UPT, UR4, 0x18, UPT ;  /* 0x000000180400788c */ /* 0x000fd2000bf05270 */
[----:B------:R-:W-:Y:S05]  /*1870*/  BRA.U UP0, `(.L_x_10851) ;  /* 0x0000000900107547 */ /* 0x000fea000b800000 */
[----:B------:R-:W3:Y:S01]  /*1880*/  LDG.E.U8 R0, desc[UR36][R2.64] ;  /* 0x0000002402007981 */ /* 0x000ee2000c1e1100 */
[----:B------:R-:W-:Y:S01]  /*1890*/  IMAD.MOV.U32 R6, RZ, RZ, 0x1f ;  /* 0x0000001fff067424 */ /* 0x000fe200078e00ff */
[----:B------:R-:W-:Y:S02]  /*18a0*/  CS2R R30, SRZ ;  /* 0x00000000001e7805 */ /* 0x000fe4000001ff00 */
[----:B---3--:R-:W-:-:S04]  /*18b0*/  SHF.L.U32 R0, R0, 0x18, RZ ;  /* 0x0000001800007819 */ /* 0x008fc800000006ff */
        /* <DEDUP_REMOVED lines=18> */
.L_x_10863:
[----:B------:R-:W3:Y:S01]  /*19e0*/  LDG.E.U8 R2, desc[UR36][R2.64] ;  /* 0x0000002402027981 */ /* 0x000ee2000c1e1100 */
[----:B------:R-:W-:Y:S01]  /*19f0*/  CS2R R30, SRZ ;  /* 0x00000000001e7805 */ /* 0x000fe2000001ff00 */
[C---:B---3--:R-:W-:Y:S02]  /*1a00*/  IMAD.SHL.U32 R0, R2.reuse, 0x2000000, RZ ;  /* 0x0200000002007824 */ /* 0x048fe400078e00ff */
        /* <DEDUP_REMOVED lines=12> */
.L_x_10862:
[----:B------:R-:W3:Y:S01]  /*1ad0*/  LDG.E.U16 R0, desc[UR36][R2.64] ;  /* 0x0000002402007981 */ /* 0x000ee2000c1e1500 */
[----:B------:R-:W-:Y:S01]  /*1ae0*/  CS2R R30, SRZ ;  /* 0x00000000001e7805 */ /* 0x000fe2000001ff00 */
[----:B---3--:R-:W-:-:S04]  /*1af0*/  IMAD.U32 R0, R0, 0x10000, RZ ;  /* 0x0001000000007824 */ /* 0x008fc800078e00ff */
[----:B------:R-:W-:-:S04]  /*1b00*/  FMUL.FTZ R0, R0, 1 ;  /* 0x3f80000000007820 */ /* 0x000fc80000410000 */
[----:B------:R0:W1:Y:S01]  /*1b10*/  F2F.F64.F32 R28, R0 ;  /* 0x00000000001c7310 */ /* 0x0000620000201800 */
[----:B------:R-:W-:Y:S05]  /*1b20*/  BRA `(.L_x_10852) ;  /* 0x0000000400cc7947 */ /* 0x000fea0003800000 */
.L_x_10859:
        /* <DEDUP_REMOVED lines=8> */
[----:B------:R-:W3:Y:S01]  /*1bb0*/  LDG.E.U16 R2, desc[UR36][R2.64] ;  /* 0x0000002402027981 */ /* 0x000ee2000c1e1500 */
[----:B------:R-:W-:Y:S01]  /*1bc0*/  CS2R R30, SRZ ;  /* 0x00000000001e7805 */ /* 0x000fe2000001ff00 */
[----:B---3--:R0:W1:Y:S01]  /*1bd0*/  I2F.F64.U16 R28, R2 ;  /* 0x00000002001c7312 */ /* 0x0080620000101800 */
[----:B------:R-:W-:Y:S05]  /*1be0*/  BRA `(.L_x_10852) ;  /* 0x00000004009c7947 */ /* 0x000fea0003800000 */
.L_x_10866:
[----:B------:R-:W3:Y:S01]  /*1bf0*/  LDG.E.U8 R3, desc[UR36][R2.64] ;  /* 0x0000002402037981 */ /* 0x000ee2000c1e1100 */
[----:B------:R-:W-:Y:S02]  /*1c00*/  CS2R R30, SRZ ;  /* 0x00000000001e7805 */ /* 0x000fe4000001ff00 */
[----:B------:R-:W-:Y:S02]  /*1c10*/  CS2R R28, SRZ ;  /* 0x00000000001c7805 */ /* 0x000fe4000001ff00 */
[----:B---3--:R-:W-:-:S13]  /*1c20*/  ISETP.NE.AND P0, PT, R3, RZ, PT ;  /* 0x000000ff0300720c */ /* 0x008fda0003f05270 */
        /* <DEDUP_REMOVED lines=18> */
.L_x_10868:
[----:B------:R-:W-:Y:S05]  /*1d50*/  BSYNC.RECONVERGENT B0 ;  /* 0x0000000000007941 */ /* 0x000fea0003800200 */
.L_x_10867:
[----:B------:R-:W-:Y:S01]  /*1d60*/  IMAD.SHL.U32 R0, R0, 0x100000, RZ ;  /* 0x0010000000007824 */ /* 0x000fe200078e00ff */
[----:B------:R-:W-:-:S04]  /*1d70*/  LEA R2, R2, 0x3b800000, 0x17 ;  /* 0x3b80000002027811 */ /* 0x000fc800078eb8ff */
[----:B------:R-:W-:-:S05]  /*1d80*/  LOP3.LUT R0, R2, R0, R7, 0xfe, !PT ;  /* 0x0000000002007212 */ /* 0x000fca00078efe07 */
[----:B------:R-:W-:-:S04]  /*1d90*/  FMUL.FTZ R0, R0, 1 ;  /* 0x3f80000000007820 */ /* 0x000fc80000410000 */
[----:B------:R0:W1:Y:S01]  /*1da0*/  F2F.F64.F32 R28, R0 ;  /* 0x00000000001c7310 */ /* 0x0000620000201800 */
[----:B------:R-:W-:Y:S05]  /*1db0*/  BRA `(.L_x_10852) ;  /* 0x0000000400287947 */ /* 0x000fea0003800000 */
.L_x_10865:
[----:B------:R-:W3:Y:S01]  /*1dc0*/  LDG.E.U8 R3, desc[UR36][R2.64] ;  /* 0x0000002402037981 */ /* 0x000ee2000c1e1100 */
[----:B------:R-:W-:Y:S02]  /*1dd0*/  CS2R R30, SRZ ;  /* 0x00000000001e7805 */ /* 0x000fe4000001ff00 */
        /* <DEDUP_REMOVED lines=20> */
.L_x_10870:
[----:B------:R-:W-:Y:S05]  /*1f20*/  BSYNC.RECONVERGENT B0 ;  /* 0x0000000000007941 */ /* 0x000fea0003800200 */
.L_x_10869:
[----:B------:R-:W-:Y:S01]  /*1f30*/  IMAD.SHL.U32 R0, R0, 0x200000, RZ ;  /* 0x0020000000007824 */ /* 0x000fe200078e00ff */
[----:B------:R-:W-:-:S04]  /*1f40*/  LEA R2, R2, 0x37800000, 0x17 ;  /* 0x3780000002027811 */ /* 0x000fc800078eb8ff */
[----:B------:R-:W-:-:S05]  /*1f50*/  LOP3.LUT R0, R2, R0, R7, 0xfe, !PT ;  /* 0x0000000002007212 */ /* 0x000fca00078efe07 */
[----:B------:R-:W-:-:S04]  /*1f60*/  FMUL.FTZ R0, R0, 1 ;  /* 0x3f80000000007820 */ /* 0x000fc80000410000 */
[----:B------:R0:W1:Y:S01]  /*1f70*/  F2F.F64.F32 R28, R0 ;  /* 0x00000000001c7310 */ /* 0x0000620000201800 */
[----:B------:R-:W-:Y:S05]  /*1f80*/  BRA `(.L_x_10852) ;  /* 0x0000000000b47947 */ /* 0x000fea0003800000 */
.L_x_10864:
[----:B------:R-:W-:-:S09]  /*1f90*/  UISETP.NE.AND UP0, UPT, UR4, 0x1c, UPT ;  /* 0x0000001c0400788c */ /* 0x000fd2000bf05270 */
[----:B------:R-:W-:Y:S05]  /*1fa0*/  BRA.U !UP0, `(.L_x_10871) ;  /* 0x0000000108a07547 */ /* 0x000fea000b800000 */
[----:B------:R-:W-:-:S09]  /*1fb0*/  UISETP.NE.AND UP0, UPT, UR4, 0x1d, UPT ;  /* 0x0000001d0400788c */ /* 0x000fd2000bf05270 */
[----:B------:R-:W-:Y:S05]  /*1fc0*/  BRA.U !UP0, `(.L_x_10872) ;  /* 0x0000000108887547 */ /* 0x000fea000b800000 */
[----:B------:R-:W-:-:S09]  /*1fd0*/  UISETP.NE.AND UP0, UPT, UR4, 0x2c, UPT ;  /* 0x0000002c0400788c */ /* 0x000fd2000bf05270 */
[----:B------:R-:W-:Y:S05]  /*1fe0*/  BRA.U UP0, `(.L_x_10851) ;  /* 0x0000000100347547 */ /* 0x000fea000b800000 */
[----:B------:R-:W3:Y:S01]  /*1ff0*/  LDG.E.U8 R0, desc[UR36][R2.64] ;  /* 0x0000002402007981 */ /* 0x000ee2000c1e1100 */
[----:B------:R-:W-:Y:S01]  /*2000*/  CS2R R30, SRZ ;  /* 0x00000000001e7805 */ /* 0x000fe2000001ff00 */
[----:B------:R-:W-:Y:S02]  /*2010*/  IMAD.MOV.U32 R28, RZ, RZ, 0x0 ;  /* 0x00000000ff1c7424 */ /* 0x000fe400078e00ff */
[----:B------:R-:W-:Y:S01]  /*2020*/  IMAD.MOV.U32 R29, RZ, RZ, 0x38000000 ;  /* 0x38000000ff1d7424 */ /* 0x000fe200078e00ff */
[----:B---3--:R-:W-:-:S13]  /*2030*/  ISETP.NE.AND P0, PT, R0, RZ, PT ;  /* 0x000000ff0000720c */ /* 0x008fda0003f05270 */
        /* <DEDUP_REMOVED lines=8> */
.L_x_10851:
[----:B------:R-:W-:Y:S01]  /*20c0*/  MOV R0, 0x0 ;  /* 0x0000000000007802 */ /* 0x000fe20000000f00 */
[----:B------:R-:W0:Y:S01]  /*20d0*/  LDCU.64 UR4, c[0x4][0x158] ;  /* 0x01002b00ff0477ac */ /* 0x000e220008000a00 */
[----:B------:R-:W-:Y:S02]  /*20e0*/  HFMA2 R13, -RZ, RZ, 0, 0 ;  /* 0x00000000ff0d7431 */ /* 0x000fe400000001ff */
[----:B------:R-:W-:Y:S01]  /*20f0*/  IMAD.MOV.U32 R8, RZ, RZ, 0x4e ;  /* 0x0000004eff087424 */ /* 0x000fe200078e00ff */
[----:B------:R1:W3:Y:S01]  /*2100*/  LDC.64 R2, c[0x4][R0] ;  /* 0x0100000000027b82 */ /* 0x0002e20000000a00 */
[----:B------:R-:W2:Y:S01]  /*2110*/  LDCU.64 UR6, c[0x4][0x160] ;  /* 0x01002c00ff0677ac */ /* 0x000ea20008000a00 */
[----:B------:R-:W-:Y:S01]  /*2120*/  IMAD.MOV.U32 R12, RZ, RZ, 0x1 ;  /* 0x00000001ff0c7424 */ /* 0x000fe200078e00ff */
[----:B------:R-:W4:Y:S01]  /*2130*/  LDCU.64 UR8, c[0x4][0x8] ;  /* 0x01000100ff0877ac */ /* 0x000f220008000a00 */
[----:B0-----:R-:W-:Y:S02]  /*2140*/  IMAD.U32 R4, RZ, RZ, UR4 ;  /* 0x00000004ff047e24 */ /* 0x001fe4000f8e00ff */
[----:B------:R-:W-:-:S02]  /*2150*/  IMAD.U32 R5, RZ, RZ, UR5 ;  /* 0x00000005ff057e24 */ /* 0x000fc4000f8e00ff */
[----:B--2---:R-:W-:Y:S02]  /*2160*/  IMAD.U32 R6, RZ, RZ, UR6 ;  /* 0x00000006ff067e24 */ /* 0x004fe4000f8e00ff */
[----:B------:R-:W-:Y:S02]  /*2170*/  IMAD.U32 R7, RZ, RZ, UR7 ;  /* 0x00000007ff077e24 */ /* 0x000fe4000f8e00ff */
[----:B----4-:R-:W-:Y:S02]  /*2180*/  IMAD.U32 R10, RZ, RZ, UR8 ;  /* 0x00000008ff0a7e24 */ /* 0x010fe4000f8e00ff */
[----:B-1----:R-:W-:-:S07]  /*2190*/  IMAD.U32 R11, RZ, RZ, UR9 ;  /* 0x00000009ff0b7e24 */ /* 0x002fce000f8e00ff */
[----:B------:R-:W-:-:S07]  /*21a0*/  LEPC R20, `(.L_x_10873) ;  /* 0x000000001014794e */ /* 0x000fce0000000000 */
[----:B---3-5:R-:W-:Y:S05]  /*21b0*/  CALL.ABS.NOINC R2 ;  /* 0x0000000002007343 */ /* 0x028fea0003c00000 */
.L_x_10873:
[----:B------:R-:W-:Y:S02]  /*21c0*/  CS2R R28, SRZ ;  /* 0x00000000001c7805 */ /* 0x000fe4000001ff00 */
[----:B------:R-:W-:Y:S01]  /*21d0*/  CS2R R30, SRZ ;  /* 0x00000000001e7805 */ /* 0x000fe2000001ff00 */
[----:B------:R-:W-:Y:S06]  /*21e0*/  BRA `(.L_x_10852) ;  /* 0x00000000001c7947 */ /* 0x000fec0003800000 */
.L_x_10872:
[----:B------:R-:W3:Y:S01]  /*21f0*/  LDG.E.64 R28, desc[UR36][R2.64] ;  /* 0x00000024021c7981 */ /* 0x000ee2000c1e1b00 */
[----:B------:R-:W-:Y:S01]  /*2200*/  CS2R R30, SRZ ;  /* 0x00000000001e7805 */ /* 0x000fe2000001ff00 */
[----:B---3--:R-:W0:Y:S01]  /*2210*/  I2F.F64.U64 R28, R28 ;  /* 0x0000001c001c7312 */ /* 0x008e220000301800 */
[----:B------:R-:W-:Y:S05]  /*2220*/  BRA `(.L_x_10852) ;  /* 0x00000000000c7947 */ /* 0x000fea0003800000 */
.L_x_10871:
[----:B------:R-:W3:Y:S01]  /*2230*/  LDG.E R2, desc[UR36][R2.64] ;  /* 0x0000002402027981 */ /* 0x000ee2000c1e1900 */
[----:B------:R-:W-:Y:S01]  /*2240*/  CS2R R30, SRZ ;  /* 0x00000000001e7805 */ /* 0x000fe2000001ff00 */
[----:B---3--:R0:W1:Y:S06]  /*2250*/  I2F.F64.U32 R28, R2 ;  /* 0x00000002001c7312 */ /* 0x00806c0000201800 */
.L_x_10852:
[----:B------:R-:W-:Y:S05]  /*2260*/  BSYNC.RECONVERGENT B7 ;  /* 0x0000000000077941 */ /* 0x000fea0003800200 */
.L_x_10846:
[----:B------:R-:W-:-:S07]  /*2270*/  VIADD R37, R37, 0x80 ;  /* 0x0000008025257836 */ /* 0x000fce0000000000 */
.L_x_10845:
[----:B------:R-:W-:Y:S05]  /*2280*/  BSYNC.RECONVERGENT B6 ;  /* 0x0000000000067941 */ /* 0x000fea0003800200 */
.L_x_10844:
        /* <DEDUP_REMOVED lines=27> */
.L_x_10880:
[----:B------:R-:W3:Y:S01]  /*2440*/  LDG.E.U8 R2, desc[UR36][R2.64] ;  /* 0x0000002402027981 */ /* 0x000ee2000c1e1100 */
[----:B------:R-:W-:Y:S01]  /*2450*/  CS2R R26, SRZ ;  /* 0x00000000001a7805 */ /* 0x000fe2000001ff00 */
[----:B---3--:R0:W1:Y:S01]  /*2460*/  I2F.F64.U16 R24, R2 ;  /* 0x0000000200187312 */ /* 0x0080620000101800 */
[----:B------:R-:W-:Y:S05]  /*2470*/  BRA `(.L_x_10882) ;  /* 0x0000000c00b87947 */ /* 0x000fea0003800000 */
.L_x_10879:
        /* <DEDUP_REMOVED lines=10> */
.L_x_10884:
[----:B------:R-:W3:Y:S01]  /*2520*/  LDG.E R2, desc[UR36][R2.64] ;  /* 0x0000002402027981 */ /* 0x000ee2000c1e1900 */
[----:B------:R-:W-:Y:S01]  /*2530*/  CS2R R26, SRZ ;  /* 0x00000000001a7805 */ /* 0x000fe2000001ff00 */
[----:B---3--:R1:W3:Y:S01]  /*2540*/  I2F.F64 R24, R2 ;  /* 0x0000000200187312 */ /* 0x0082e20000201c00 */
[----:B------:R-:W-:Y:S05]  /*2550*/  BRA `(.L_x_10882) ;  /* 0x0000000c00807947 */ /* 0x000fea0003800000 */
.L_x_10883:
[----:B------:R-:W3:Y:S01]  /*2560*/  LDG.E.U16 R2, desc[UR36][R2.64] ;  /* 0x0000002402027981 */ /* 0x000ee2000c1e1500 */
[----:B------:R-:W-:Y:S01]  /*2570*/  CS2R R26, SRZ ;  /* 0x00000000001a7805 */ /* 0x000fe2000001ff00 */
[----:B---3--:R0:W1:Y:S01]  /*2580*/  I2F.F64.S16 R24, R2 ;  /* 0x0000000200187312 */ /* 0x0080620000101c00 */
[----:B------:R-:W-:Y:S05]  /*2590*/  BRA `(.L_x_10882) ;  /* 0x0000000c00707947 */ /* 0x000fea0003800000 */
.L_x_10878:
        /* <DEDUP_REMOVED lines=9> */
[----:B------:R-:W0:Y:S01]  /*2630*/  F2F.F64.F32 R24, R24 ;  /* 0x0000001800187310 */ /* 0x000e220000201800 */
[----:B------:R-:W-:Y:S05]  /*2640*/  BRA `(.L_x_10882) ;  /* 0x0000000c00447947 */ /* 0x000fea0003800000 */
.L_x_10886:
[----:B------:R-:W3:Y:S01]  /*2650*/  LDG.E.U16 R0, desc[UR36][R2.64] ;  /* 0x0000002402007981 */ /* 0x000ee2000c1e1500 */
[----:B------:R-:W-:Y:S01]  /*2660*/  CS2R R26, SRZ ;  /* 0x00000000001a7805 */ /* 0x000fe2000001ff00 */
[----:B---3--:R-:W-:-:S05]  /*2670*/  HADD2.F32 R0, -RZ, R0.H0_H0 ;  /* 0x20000000ff007230 */ /* 0x008fca0000004100 */
[----:B------:R-:W-:-:S04]  /*2680*/  FMUL.FTZ R0, R0, 1 ;  /* 0x3f80000000007820 */ /* 0x000fc80000410000 */
[----:B------:R0:W1:Y:S01]  /*2690*/  F2F.F64.F32 R24, R0 ;  /* 0x0000000000187310 */ /* 0x0000620000201800 */
[----:B------:R-:W-:Y:S05]  /*26a0*/  BRA `(.L_x_10882) ;  /* 0x0000000c002c7947 */ /* 0x000fea0003800000 */
.L_x_10885:
        /* <DEDUP_REMOVED lines=12> */
.L_x_10888:
        /* <DEDUP_REMOVED lines=8> */
.L_x_10887:
[----:B------:R0:W5:Y:S01]  /*27f0*/  LDG.E.64 R24, desc[UR36][R2.64] ;  /* 0x0000002402187981 */ /* 0x000162000c1e1b00 */
[----:B------:R-:W-:Y:S01]  /*2800*/  CS2R R26, SRZ ;  /* 0x00000000001a7805 */ /* 0x000fe2000001ff00 */
[----:B------:R-:W-:Y:S06]  /*2810*/  BRA `(.L_x_10882) ;  /* 0x0000000800d07947 */ /* 0x000fec0003800000 */
.L_x_10877:
        /* <DEDUP_REMOVED lines=14> */
.L_x_10891:
[----:B------:R0:W5:Y:S01]  /*2900*/  LDG.E.128 R24, desc[UR36][R2.64] ;  /* 0x0000002402187981 */ /* 0x000162000c1e1d00 */
[----:B------:R-:W-:Y:S05]  /*2910*/  BRA `(.L_x_10882) ;  /* 0x0000000800907947 */ /* 0x000fea0003800000 */
.L_x_10890:
        /* <DEDUP_REMOVED lines=8> */
[----:B------:R-:W-:Y:S01]  /*29a0*/  CS2R R26, SRZ ;  /* 0x00000000001a7805 */ /* 0x000fe2000001ff00 */
        /* <DEDUP_REMOVED lines=11> */
[----:B------:R-:W-:Y:S02]  /*2a60*/  SHF.R.S32.HI R5, RZ, 0x8, R5 ;  /* 0x00000008ff057819 */ /* 0x000fe40000011405 */
[----:B------:R-:W-:-:S04]  /*2a70*/  IADD3 R6, PT, PT, R6, 0x3c000000, RZ ;  /* 0x3c00000006067810 */ /* 0x000fc80007ffe0ff */
[----:B------:R-:W-:-:S04]  /*2a80*/  LOP3.LUT R5, R6, 0x7f800000, R5, 0xf8, !PT ;  /* 0x7f80000006057812 */ /* 0x000fc800078ef805 */
[----:B------:R-:W-:-:S04]  /*2a90*/  SEL R5, R5, RZ, P0 ;  /* 0x000000ff05057207 */ /* 0x000fc80000000000 */
[----:B------:R-:W-:-:S05]  /*2aa0*/  LOP3.LUT R5, R5, 0x80000000, R0, 0xf8, !PT ;  /* 0x8000000005057812 */ /* 0x000fca00078ef800 */
[----:B------:R-:W-:-:S04]  /*2ab0*/  FMUL.FTZ R5, R5, 1 ;  /* 0x3f80000005057820 */ /* 0x000fc80000410000 */
[----:B------:R0:W1:Y:S01]  /*2ac0*/  F2F.F64.F32 R24, R5 ;  /* 0x0000000500187310 */ /* 0x0000620000201800 */
[----:B------:R-:W-:Y:S05]  /*2ad0*/  BRA `(.L_x_10882) ;  /* 0x0000000800207947 */ /* 0x000fea0003800000 */
.L_x_10893:
        /* <DEDUP_REMOVED lines=15> */
.L_x_10892:
[----:B------:R-:W3:Y:S01]  /*2bd0*/  LDG.E.U16 R0, desc[UR36][R2.64] ;  /* 0x0000002402007981 */ /* 0x000ee2000c1e1500 */
[----:B------:R-:W-:Y:S01]  /*2be0*/  CS2R R26, SRZ ;  /* 0x00000000001a7805 */ /* 0x000fe2000001ff00 */
[----:B---3--:R-:W-:-:S04]  /*2bf0*/  IMAD.U32 R0, R0, 0x10000, RZ ;  /* 0x0001000000007824 */ /* 0x008fc800078e00ff */
[----:B------:R-:W-:-:S04]  /*2c00*/  FMUL.FTZ R0, R0, 1 ;  /* 0x3f80000000007820 */ /* 0x000fc80000410000 */
[----:B------:R0:W1:Y:S01]  /*2c10*/  F2F.F64.F32 R24, R0 ;  /* 0x0000000000187310 */ /* 0x0000620000201800 */
[----:B------:R-:W-:Y:S05]  /*2c20*/  BRA `(.L_x_10882) ;  /* 0x0000000400cc7947 */ /* 0x000fea0003800000 */
.L_x_10889:
        /* <DEDUP_REMOVED lines=12> */
.L_x_10896:
        /* <DEDUP_REMOVED lines=22> */
.L_x_10898:
[----:B------:R-:W-:Y:S05]  /*2e50*/  BSYNC.RECONVERGENT B0 ;  /* 0x0000000000007941 */ /* 0x000fea0003800200 */
.L_x_10897:
[----:B------:R-:W-:Y:S01]  /*2e60*/  IMAD.SHL.U32 R0, R0, 0x100000, RZ ;  /* 0x0010000000007824 */ /* 0x000fe200078e00ff */
[----:B------:R-:W-:-:S04]  /*2e70*/  LEA R2, R2, 0x3b800000, 0x17 ;  /* 0x3b80000002027811 */ /* 0x000fc800078eb8ff */
[----:B------:R-:W-:-:S05]  /*2e80*/  LOP3.LUT R0, R2, R0, R7, 0xfe, !PT ;  /* 0x0000000002007212 */ /* 0x000fca00078efe07 */
[----:B------:R-:W-:-:S04]  /*2e90*/  FMUL.FTZ R0, R0, 1 ;  /* 0x3f80000000007820 */ /* 0x000fc80000410000 */
[----:B------:R0:W1:Y:S01]  /*2ea0*/  F2F.F64.F32 R24, R0 ;  /* 0x0000000000187310 */ /* 0x0000620000201800 */
[----:B------:R-:W-:Y:S05]  /*2eb0*/  BRA `(.L_x_10882) ;  /* 0x0000000400287947 */ /* 0x000fea0003800000 */
.L_x_10895:
        /* <DEDUP_REMOVED lines=22> */
.L_x_10900:
[----:B------:R-:W-:Y:S05]  /*3020*/  BSYNC.RECONVERGENT B0 ;  /* 0x0000000000007941 */ /* 0x000fea0003800200 */
.L_x_10899:
[----:B------:R-:W-:Y:S01]  /*3030*/  IMAD.SHL.U32 R0, R0, 0x200000, RZ ;  /* 0x0020000000007824 */ /* 0x000fe200078e00ff */
[----:B------:R-:W-:-:S04]  /*3040*/  LEA R2, R2, 0x37800000, 0x17 ;  /* 0x3780000002027811 */ /* 0x000fc800078eb8ff */
[----:B------:R-:W-:-:S05]  /*3050*/  LOP3.LUT R0, R2, R0, R7, 0xfe, !PT ;  /* 0x0000000002007212 */ /* 0x000fca00078efe07 */
[----:B------:R-:W-:-:S04]  /*3060*/  FMUL.FTZ R0, R0, 1 ;  /* 0x3f80000000007820 */ /* 0x000fc80000410000 */
[----:B------:R0:W1:Y:S01]  /*3070*/  F2F.F64.F32 R24, R0 ;  /* 0x0000000000187310 */ /* 0x0000620000201800 */
[----:B------:R-:W-:Y:S05]  /*3080*/  BRA `(.L_x_10882) ;  /* 0x0000000000b47947 */ /* 0x000fea0003800000 */
.L_x_10894:
        /* <DEDUP_REMOVED lines=19> */
.L_x_10881:
        /* <DEDUP_REMOVED lines=10> */
[----:B--2---:R-:W-:Y:S01]  /*3260*/  IMAD.U32 R6, RZ, RZ, UR6 ;  /* 0x00000006ff067e24 */ /* 0x004fe2000f8e00ff */
[----:B------:R-:W-:Y:S01]  /*3270*/  MOV R7, UR7 ;  /* 0x0000000700077c02 */ /* 0x000fe20008000f00 */
[----:B----4-:R-:W-:Y:S02]  /*3280*/  IMAD.U32 R10, RZ, RZ, UR8 ;  /* 0x00000008ff0a7e24 */ /* 0x010fe4000f8e00ff */
[----:B-1----:R-:W-:-:S07]  /*3290*/  IMAD.U32 R11, RZ, RZ, UR9 ;  /* 0x00000009ff0b7e24 */ /* 0x002fce000f8e00ff */
[----:B------:R-:W-:-:S07]  /*32a0*/  LEPC R20, `(.L_x_10903) ;  /* 0x000000001014794e */ /* 0x000fce0000000000 */
[----:B---3-5:R-:W-:Y:S05]  /*32b0*/  CALL.ABS.NOINC R2 ;  /* 0x0000000002007343 */ /* 0x028fea0003c00000 */
.L_x_10903:
[----:B------:R-:W-:Y:S02]  /*32c0*/  CS2R R24, SRZ ;  /* 0x0000000000187805 */ /* 0x000fe4000001ff00 */
[----:B------:R-:W-:Y:S01]  /*32d0*/  CS2R R26, SRZ ;  /* 0x00000000001a7805 */ /* 0x000fe2000001ff00 */
[----:B------:R-:W-:Y:S06]  /*32e0*/  BRA `(.L_x_10882) ;  /* 0x00000000001c7947 */ /* 0x000fec0003800000 */
.L_x_10902:
[----:B------:R-:W3:Y:S01]  /*32f0*/  LDG.E.64 R24, desc[UR36][R2.64] ;  /* 0x0000002402187981 */ /* 0x000ee2000c1e1b00 */
[----:B------:R-:W-:Y:S01]  /*3300*/  CS2R R26, SRZ ;  /* 0x00000000001a7805 */ /* 0x000fe2000001ff00 */
[----:B---3--:R-:W0:Y:S01]  /*3310*/  I2F.F64.U64 R24, R24 ;  /* 0x0000001800187312 */ /* 0x008e220000301800 */
[----:B------:R-:W-:Y:S05]  /*3320*/  BRA `(.L_x_10882) ;  /* 0x00000000000c7947 */ /* 0x000fea0003800000 */
.L_x_10901:
[----:B------:R-:W3:Y:S01]  /*3330*/  LDG.E R2, desc[UR36][R2.64] ;  /* 0x0000002402027981 */ /* 0x000ee2000c1e1900 */
[----:B------:R-:W-:Y:S01]  /*3340*/  CS2R R26, SRZ ;  /* 0x00000000001a7805 */ /* 0x000fe2000001ff00 */
[----:B---3--:R0:W1:Y:S06]  /*3350*/  I2F.F64.U32 R24, R2 ;  /* 0x0000000200187312 */ /* 0x00806c0000201800 */
.L_x_10882:
[----:B------:R-:W-:Y:S05]  /*3360*/  BSYNC.RECONVERGENT B7 ;  /* 0x0000000000077941 */ /* 0x000fea0003800200 */
.L_x_10876:
[----:B------:R-:W-:-:S07]  /*3370*/  VIADD R37, R37, 0x80 ;  /* 0x0000008025257836 */ /* 0x000fce0000000000 */
.L_x_10875:
[----:B------:R-:W-:Y:S05]  /*3380*/  BSYNC.RECONVERGENT B6 ;  /* 0x0000000000067941 */ /* 0x000fea0003800200 */
.L_x_10874:
        /* <DEDUP_REMOVED lines=25> */
.L_x_10909:
[----:B------:R-:W3:Y:S02]  /*3520*/  LDG.E.U8 R2, desc[UR36][R2.64] ;  /* 0x0000002402027981 */ /* 0x000ee4000c1e1100 */
[----:B---3--:R0:W1:Y:S01]  /*3530*/  I2F.F64.U16 R16, R2 ;  /* 0x0000000200107312 */ /* 0x0080620000101800 */
[----:B------:R-:W-:Y:S05]  /*3540*/  BRA `(.L_x_10905) ;  /* 0x0000000c00747947 */ /* 0x000fea0003800000 */
.L_x_10908:
        /* <DEDUP_REMOVED lines=9> */
.L_x_10912:
[----:B------:R-:W3:Y:S02]  /*35e0*/  LDG.E R2, desc[UR36][R2.64] ;  /* 0x0000002402027981 */ /* 0x000ee4000c1e1900 */
[----:B---3--:R0:W1:Y:S01]  /*35f0*/  I2F.F64 R16, R2 ;  /* 0x0000000200107312 */ /* 0x0080620000201c00 */
[----:B------:R-:W-:Y:S05]  /*3600*/  BRA `(.L_x_10905) ;  /* 0x0000000c00447947 */ /* 0x000fea0003800000 */
.L_x_10911:
[----:B------:R-:W3:Y:S02]  /*3610*/  LDG.E.U16 R2, desc[UR36][R2.64] ;  /* 0x0000002402027981 */ /* 0x000ee4000c1e1500 */
[----:B---3--:R0:W1:Y:S01]  /*3620*/  I2F.F64.S16 R16, R2 ;  /* 0x0000000200107312 */ /* 0x0080620000101c00 */
[----:B------:R-:W-:Y:S05]  /*3630*/  BRA `(.L_x_10905) ;  /* 0x0000000c00387947 */ /* 0x000fea0003800000 */
.L_x_10907:
        /* <DEDUP_REMOVED lines=10> */
.L_x_10914:
[----:B------:R-:W3:Y:S02]  /*36e0*/  LDG.E.U16 R0, desc[UR36][R2.64] ;  /* 0x0000002402007981 */ /* 0x000ee4000c1e1500 */
[----:B---3--:R-:W-:-:S05]  /*36f0*/  HADD2.F32 R0, -RZ, R0.H0_H0 ;  /* 0x20000000ff007230 */ /* 0x008fca0000004100 */
[----:B------:R-:W-:-:S04]  /*3700*/  FMUL.FTZ R0, R0, 1 ;  /* 0x3f80000000007820 */ /* 0x000fc80000410000 */
[----:B------:R0:W1:Y:S01]  /*3710*/  F2F.F64.F32 R16, R0 ;  /* 0x0000000000107310 */ /* 0x0000620000201800 */
[----:B------:R-:W-:Y:S05]  /*3720*/  BRA `(.L_x_10905) ;  /* 0x0000000800fc7947 */ /* 0x000fea0003800000 */
.L_x_10913:
        /* <DEDUP_REMOVED lines=12> */
.L_x_10916:
        /* <DEDUP_REMOVED lines=8> */
.L_x_10915:
[----:B------:R0:W5:Y:S01]  /*3870*/  LDG.E.64 R16, desc[UR36][R2.64] ;  /* 0x0000002402107981 */ /* 0x000162000c1e1b00 */
[----:B------:R-:W-:Y:S05]  /*3880*/  BRA `(.L_x_10905) ;  /* 0x0000000800a47947 */ /* 0x000fea0003800000 */
.L_x_10906:
        /* <DEDUP_REMOVED lines=13> */
.L_x_10919:
[----:B------:R0:W5:Y:S01]  /*3960*/  LDG.E.128 R16, desc[UR36][R2.64] ;  /* 0x0000002402107981 */ /* 0x000162000c1e1d00 */
[----:B------:R-:W-:Y:S05]  /*3970*/  BRA `(.L_x_10905) ;  /* 0x0000000800687947 */ /* 0x000fea0003800000 */
.L_x_10918:
[----:B------:R-:W-:-:S09]  /*3980*/  UISETP.NE.AND UP0, UPT, UR4, 0xf, UPT ;  /* 0x0000000f0400788c */ /* 0x000fd2000bf05270 */
[----:B------:R-:W-:Y:S05]  /*3990*/  BRA.U !UP0, `(.L_x_10920) ;  /* 0x00000001089c7547 */ /* 0x000fea000b800000 */
[----:B------:R-:W-:-:S09]  /*39a0*/  UISETP.NE.AND UP0, UPT, UR4, 0x17, UPT ;  /* 0x000000170400788c */ /* 0x000fd2000bf05270 */
[----:B------:R-:W-:Y:S05]  /*39b0*/  BRA.U !UP0, `(.L_x_10921) ;  /* 0x00000001085c7547 */ /* 0x000fea000b800000 */
[----:B------:R-:W-:-:S09]  /*39c0*/  UISETP.NE.AND UP0, UPT, UR4, 0x18, UPT ;  /* 0x000000180400788c */ /* 0x000fd2000bf05270 */
[----:B------:R-:W-:Y:S05]  /*39d0*/  BRA.U UP0, `(.L_x_10910) ;  /* 0x0000000500f47547 */ /* 0x000fea000b800000 */
[----:B------:R-:W3:Y:S01]  /*39e0*/  LDG.E.U8 R0, desc[UR36][R2.64] ;  /* 0x0000002402007981 */ /* 0x000ee2000c1e1100 */
[----:B------:R-:W-:Y:S02]  /*39f0*/  HFMA2 R6, -RZ, RZ, 0, 1.847743988037109375e-06 ;  /* 0x0000001fff067431 */ /* 0x000fe400000001ff */
        /* <DEDUP_REMOVED lines=19> */
.L_x_10921:
[----:B------:R-:W3:Y:S02]  /*3b30*/  LDG.E.U8 R2, desc[UR36][R2.64] ;  /* 0x0000002402027981 */ /* 0x000ee4000c1e1100 */
        /* <DEDUP_REMOVED lines=13> */
.L_x_10920:
[----:B------:R-:W3:Y:S02]  /*3c10*/  LDG.E.U16 R0, desc[UR36][R2.64] ;  /* 0x0000002402007981 */ /* 0x000ee4000c1e1500 */
[----:B---3--:R-:W-:-:S04]  /*3c20*/  IMAD.U32 R0, R0, 0x10000, RZ ;  /* 0x0001000000007824 */ /* 0x008fc800078e00ff */
[----:B------:R-:W-:-:S04]  /*3c30*/  FMUL.FTZ R0, R0, 1 ;  /* 0x3f80000000007820 */ /* 0x000fc80000410000 */
[----:B------:R0:W1:Y:S01]  /*3c40*/  F2F.F64.F32 R16, R0 ;  /* 0x0000000000107310 */ /* 0x0000620000201800 */
[----:B------:R-:W-:Y:S05]  /*3c50*/  BRA `(.L_x_10905) ;  /* 0x0000000400b07947 */ /* 0x000fea0003800000 */
.L_x_10917:
        /* <DEDUP_REMOVED lines=11> */
.L_x_10924:
        /* <DEDUP_REMOVED lines=21> */
.L_x_10926:
[----:B------:R-:W-:Y:S05]  /*3e60*/  BSYNC.RECONVERGENT B0 ;  /* 0x0000000000007941 */ /* 0x000fea0003800200 */
.L_x_10925:
[----:B------:R-:W-:Y:S01]  /*3e70*/  IMAD.SHL.U32 R0, R0, 0x100000, RZ ;  /* 0x0010000000007824 */ /* 0x000fe200078e00ff */
[----:B------:R-:W-:-:S04]  /*3e80*/  LEA R2, R2, 0x3b800000, 0x17 ;  /* 0x3b80000002027811 */ /* 0x000fc800078eb8ff */
[----:B------:R-:W-:-:S05]  /*3e90*/  LOP3.LUT R0, R2, R0, R7, 0xfe, !PT ;  /* 0x0000000002007212 */ /* 0x000fca00078efe07 */
[----:B------:R-:W-:-:S04]  /*3ea0*/  FMUL.FTZ R0, R0, 1 ;  /* 0x3f80000000007820 */ /* 0x000fc80000410000 */
[----:B------:R0:W1:Y:S01]  /*3eb0*/  F2F.F64.F32 R16, R0 ;  /* 0x0000000000107310 */ /* 0x0000620000201800 */
[----:B------:R-:W-:Y:S05]  /*3ec0*/  BRA `(.L_x_10905) ;  /* 0x0000000400147947 */ /* 0x000fea0003800000 */
.L_x_10923:
        /* <DEDUP_REMOVED lines=21> */
.L_x_10928:
[----:B------:R-:W-:Y:S05]  /*4020*/  BSYNC.RECONVERGENT B0 ;  /* 0x0000000000007941 */ /* 0x000fea0003800200 */
.L_x_10927:
[----:B------:R-:W-:Y:S01]  /*4030*/  IMAD.SHL.U32 R0, R0, 0x200000, RZ ;  /* 0x0020000000007824 */ /* 0x000fe200078e00ff */
[----:B------:R-:W-:-:S04]  /*4040*/  LEA R2, R2, 0x37800000, 0x17 ;  /* 0x3780000002027811 */ /* 0x000fc800078eb8ff */
[----:B------:R-:W-:-:S05]  /*4050*/  LOP3.LUT R0, R2, R0, R7, 0xfe, !PT ;  /* 0x0000000002007212 */ /* 0x000fca00078efe07 */
[----:B------:R-:W-:-:S04]  /*4060*/  FMUL.FTZ R0, R0, 1 ;  /* 0x3f80000000007820 */ /* 0x000fc80000410000 */
[----:B------:R0:W1:Y:S01]  /*4070*/  F2F.F64.F32 R16, R0 ;  /* 0x0000000000107310 */ /* 0x0000620000201800 */
[----:B------:R-:W-:Y:S05]  /*4080*/  BRA `(.L_x_10905) ;  /* 0x0000000000a47947 */ /* 0x000fea0003800000 */
.L_x_10922:
        /* <DEDUP_REMOVED lines=18> */
.L_x_10910:
        /* <DEDUP_REMOVED lines=16> */
.L_x_10931:
[----:B------:R-:W-:Y:S01]  /*42b0*/  CS2R R16, SRZ ;  /* 0x0000000000107805 */ /* 0x000fe2000001ff00 */
[----:B------:R-:W-:Y:S06]  /*42c0*/  BRA `(.L_x_10905) ;  /* 0x0000000000147947 */ /* 0x000fec0003800000 */
.L_x_10930:
[----:B------:R-:W3:Y:S02]  /*42d0*/  LDG.E.64 R16, desc[UR36][R2.64] ;  /* 0x0000002402107981 */ /* 0x000ee4000c1e1b00 */
[----:B---3--:R-:W0:Y:S01]  /*42e0*/  I2F.F64.U64 R16, R16 ;  /* 0x0000001000107312 */ /* 0x008e220000301800 */
[----:B------:R-:W-:Y:S05]  /*42f0*/  BRA `(.L_x_10905) ;  /* 0x0000000000087947 */ /* 0x000fea0003800000 */
.L_x_10929:
[----:B------:R-:W3:Y:S02]  /*4300*/  LDG.E R2, desc[UR36][R2.64] ;  /* 0x0000002402027981 */ /* 0x000ee4000c1e1900 */
[----:B---3--:R0:W1:Y:S02]  /*4310*/  I2F.F64.U32 R16, R2 ;  /* 0x0000000200107312 */ /* 0x0080640000201800 */
.L_x_10905:
[----:B------:R-:W-:Y:S05]  /*4320*/  BSYNC.RECONVERGENT B6 ;  /* 0x0000000000067941 */ /* 0x000fea0003800200 */
.L_x_10904:
[----:B------:R-:W-:Y:S01]  /*4330*/  ISETP.GE.AND P0, PT, R23, R58, PT ;  /* 0x0000003a1700720c */ /* 0x000fe20003f06270 */
[----:B------:R-:W-:Y:S01]  /*4340*/  BSSY.RECONVERGENT B2, `(.L_x_10932) ;  /* 0x000093e000027945 */ /* 0x000fe20003800200 */
[----:B------:R-:W-:Y:S02]  /*4350*/  CS2R R10, SRZ ;  /* 0x00000000000a7805 */ /* 0x000fe4000001ff00 */
[----:B------:R-:W-:-:S09]  /*4360*/  CS2R R8, SRZ ;  /* 0x0000000000087805 */ /* 0x000fd2000001ff00 */
[----:B------:R-:W-:Y:S05]  /*4370*/  @P0 BRA `(.L_x_10933) ;  /* 0x0000009000e80947 */ /* 0x000fea0003800000 */
[----:B------:R-:W-:Y:S02]  /*4380*/  HFMA2 R6, -RZ, RZ, 0.22119140625, 257.75 ;  /* 0x33145c07ff067431 */ /* 0x000fe400000001ff */
[----:B------:R-:W-:Y:S01]  /*4390*/  IMAD.MOV.U32 R7, RZ, RZ, 0x3c91a626 ;  /* 0x3c91a626ff077424 */ /* 0x000fe200078e00ff */
[----:B-12--5:R-:W-:Y:S01]  /*43a0*/  DSETP.NAN.AND P0, PT, R34, R34, PT ;  /* 0x000000222200722a */ /* 0x026fe20003f08000 */
[----:B------:R-:W-:Y:S01]  /*43b0*/  BSSY.RECONVERGENT B1, `(.L_x_10934) ;  /* 0x0000927000017945 */ /* 0x000fe20003800200 */
[--C-:B0---4-:R-:W-:Y:S01]  /*43c0*/  DSETP.NUM.AND P1, PT, R32, R32.reuse, PT ;  /* 0x000000202000722a */ /* 0x111fe20003f27000 */
[----:B------:R-:W-:Y:S01]  /*43d0*/  IMAD.MOV.U32 R8, RZ, RZ, 0x33145c07 ;  /* 0x33145c07ff087424 */ /* 0x000fe200078e00ff */
[----:B---3--:R-:W-:Y:S01]  /*43e0*/  DADD R2, -RZ, |R32| ;  /* 0x00000000ff027229 */ /* 0x008fe20000000520 */
[----:B------:R0:W-:Y:S01]  /*43f0*/  STL.64 [R1+0x8], R6 ;  /* 0x0000080601007387 */ /* 0x0001e20000100a00 */
[----:B------:R-:W-:Y:S01]  /*4400*/  DADD R4, -RZ, |R34| ;  /* 0x00000000ff047229 */ /* 0x000fe20000000522 */
[----:B------:R-:W-:-:S09]  /*4410*/  IMAD.MOV.U32 R9, RZ, RZ, 0x3c91a626 ;  /* 0x3c91a626ff097424 */ /* 0x000fd200078e00ff */
[----:B------:R-:W-:Y:S05]  /*4420*/  @!P0 BRA P1, `(.L_x_10935) ;  /* 0x0000000000508947 */ /* 0x000fea0000800000 */
[----:B------:R-:W-:-:S14]  /*4430*/  DSETP.NEU.AND P0, PT, R2, +INF , PT ;  /* 0x7ff000000200742a */ /* 0x000fdc0003f0d000 */
[----:B0-----:R-:W-:Y:S01]  /*4440*/  @!P0 DADD R6, R34, R34 ;  /* 0x0000000022068229 */ /* 0x001fe20000000022 */
[----:B------:R-:W-:Y:S02]  /*4450*/  @!P0 IMAD.MOV.U32 R10, RZ, RZ, 0x0 ;  /* 0x00000000ff0a8424 */ /* 0x000fe400078e00ff */
        /* <DEDUP_REMOVED lines=17> */
.L_x_10935:
        /* <DEDUP_REMOVED lines=43> */
[----:B------:R-:W-:Y:S05]  /*4820*/  CALL.REL.NOINC `($__internal_23_$__cuda_sm20_div_rn_f64_full) ;  /* 0x0000029000e07944 */ /* 0x000fea0003c00000 */
[----:B------:R-:W-:Y:S01]  /*4830*/  MOV R8, R6 ;  /* 0x0000000600087202 */ /* 0x000fe20000000f00 */
[----:B------:R-:W-:-:S07]  /*4840*/  IMAD.MOV.U32 R9, RZ, RZ, R7 ;  /* 0x000000ffff097224 */ /* 0x000fce00078e0007 */
.L_x_10941:
[----:B------:R-:W-:Y:S05]  /*4850*/  BSYNC.RECONVERGENT B4 ;  /* 0x0000000000047941 */ /* 0x000fea0003800200 */
.L_x_10940:
        /* <DEDUP_REMOVED lines=23> */
.L_x_10943:
[----:B------:R-:W-:Y:S05]  /*49d0*/  BSYNC.RECONVERGENT B4 ;  /* 0x0000000000047941 */ /* 0x000fea0003800200 */
.L_x_10942:
[----:B------:R-:W-:Y:S01]  /*49e0*/  DADD R20, -RZ, |R8| ;  /* 0x00000000ff147229 */ /* 0x000fe20000000508 */
[----:B------:R-:W-:Y:S01]  /*49f0*/  IMAD.MOV.U32 R12, RZ, RZ, RZ ;  /* 0x000000ffff0c7224 */ /* 0x000fe200078e00ff */
[----:B------:R-:W-:Y:S01]  /*4a00*/  DADD R38, -RZ, |R6| ;  /* 0x00000000ff267229 */ /* 0x000fe20000000506 */
[----:B------:R-:W-:Y:S01]  /*4a10*/  UMOV UR4, 0xffffffff ;  /* 0xffffffff00047882 */ /* 0x000fe20000000000 */
[----:B------:R-:W-:Y:S01]  /*4a20*/  UMOV UR5, 0x7fefffff ;  /* 0x7fefffff00057882 */ /* 0x000fe20000000000 */
[----:B------:R-:W-:Y:S01]  /*4a30*/  IMAD.MOV.U32 R40, RZ, RZ, 0x0 ;  /* 0x00000000ff287424 */ /* 0x000fe200078e00ff */
[----:B------:R-:W-:Y:S01]  /*4a40*/  UMOV UR6, UR5 ;  /* 0x0000000500067c82 */ /* 0x000fe20008000000 */
[----:B------:R-:W-:Y:S01]  /*4a50*/  IMAD.MOV.U32 R41, RZ, RZ, 0x3fd80000 ;  /* 0x3fd80000ff297424 */ /* 0x000fe200078e00ff */
[----:B------:R-:W-:Y:S04]  /*4a60*/  BSSY.RECONVERGENT B0, `(.L_x_10944) ;  /* 0x0000077000007945 */ /* 0x000fe80003800200 */
[----:B------:R-:W-:-:S02]  /*4a70*/  ISETP.GT.U32.AND P1, PT, R20, R38, PT ;  /* 0x000000261400720c */ /* 0x000fc40003f24070 */
[CC--:B------:R-:W-:Y:S02]  /*4a80*/  ISETP.LT.U32.AND P0, PT, R38.reuse, R20.reuse, PT ;  /* 0x000000142600720c */ /* 0x0c0fe40003f01070 */
[----:B------:R-:W-:Y:S02]  /*4a90*/  ISETP.GT.U32.AND.EX P1, PT, R21, R39, PT, P1 ;  /* 0x000000271500720c */ /* 0x000fe40003f24110 */
[----:B------:R-:W-:Y:S02]  /*4aa0*/  ISETP.LT.U32.AND.EX P0, PT, R39, R21, PT, P0 ;  /* 0x000000152700720c */ /* 0x000fe40003f01100 */
[----:B------:R-:W-:Y:S02]  /*4ab0*/  SEL R9, R21, R39, P1 ;  /* 0x0000002715097207 */ /* 0x000fe40000800000 */
[----:B------:R-:W-:Y:S02]  /*4ac0*/  SEL R6, R38, R20, P0 ;  /* 0x0000001426067207 */ /* 0x000fe40000000000 */
[----:B------:R-:W-:-:S02]  /*4ad0*/  LOP3.LUT R0, R9, 0xffc00000, RZ, 0xc0, !PT ;  /* 0xffc0000009007812 */ /* 0x000fc400078ec0ff */
[----:B------:R-:W-:Y:S02]  /*4ae0*/  SEL R7, R39, R21, P0 ;  /* 0x0000001527077207 */ /* 0x000fe40000000000 */
        /* <DEDUP_REMOVED lines=8> */
[----:B------:R-:W-:-:S04]  /*4b70*/  MOV R14, R13 ;  /* 0x0000000d000e7202 */ /* 0x000fc80000000f00 */
[----:B------:R-:W-:Y:S01]  /*4b80*/  FSEL R15, R14, UR6, P0 ;  /* 0x000000060e0f7c08 */ /* 0x000fe20008000000 */
[----:B------:R-:W-:-:S05]  /*4b90*/  IMAD.MOV.U32 R14, RZ, RZ, R12 ;  /* 0x000000ffff0e7224 */ /* 0x000fca00078e000c */
        /* <DEDUP_REMOVED lines=15> */
[----:B------:R-:W-:Y:S02]  /*4c90*/  @!P1 FSEL R7, R9, R39, !P0 ;  /* 0x0000002709079208 */ /* 0x000fe40004000000 */
[----:B------:R-:W-:Y:S02]  /*4ca0*/  @!P1 FSEL R6, R8, R38, !P0 ;  /* 0x0000002608069208 */ /* 0x000fe40004000000 */
        /* <DEDUP_REMOVED lines=76> */
.L_x_10945:
[----:B------:R-:W-:Y:S01]  /*5170*/  IMAD.MOV.U32 R6, RZ, RZ, 0x0 ;  /* 0x00000000ff067424 */ /* 0x000fe200078e00ff */
[----:B------:R-:W-:Y:S02]  /*5180*/  MOV R7, 0x7ff00000 ;  /* 0x7ff0000000077802 */ /* 0x000fe40000000f00 */
[----:B------:R-:W-:-:S04]  /*5190*/  LOP3.LUT P0, RZ, R9, 0x7fffffff, RZ, 0xc0, !PT ;  /* 0x7fffffff09ff7812 */ /* 0x000fc8000780c0ff */
[----:B------:R-:W-:-:S10]  /*51a0*/  DFMA R6, R8, R6, +INF ;  /* 0x7ff000000806742b */ /* 0x000fd40000000006 */
[----:B------:R-:W-:Y:S02]  /*51b0*/  FSEL R8, R6, RZ, P0 ;  /* 0x000000ff06087208 */ /* 0x000fe40000000000 */
[----:B------:R-:W-:-:S07]  /*51c0*/  FSEL R9, R7, -QNAN , P0 ;  /* 0xfff0000007097808 */ /* 0x000fce0000000000 */
.L_x_10946:
[----:B------:R-:W-:Y:S05]  /*51d0*/  BSYNC.RECONVERGENT B0 ;  /* 0x0000000000007941 */ /* 0x000fea0003800200 */
.L_x_10944:
        /* <DEDUP_REMOVED lines=21> */
[----:B------:R-:W-:Y:S05]  /*5330*/  CALL.REL.NOINC `($__internal_23_$__cuda_sm20_div_rn_f64_full) ;  /* 0x00000288001c7944 */ /* 0x000fea0003c00000 */
.L_x_10948:
[----:B------:R-:W-:Y:S05]  /*5340*/  BSYNC.RECONVERGENT B4 ;  /* 0x0000000000047941 */ /* 0x000fea0003800200 */
.L_x_10947:
        /* <DEDUP_REMOVED lines=8> */
[----:B------:R-:W-:Y:S01]  /*53d0*/  @!P1 MOV R15, 0x3ff921fb ;  /* 0x3ff921fb000f9802 */ /* 0x000fe20000000f00 */
[----:B------:R-:W-:Y:S01]  /*53e0*/  DFMA R12, R10, -UR4, R12 ;  /* 0x800000040a0c7c2b */ /* 0x000fe2000800000c */
[----:B------:R-:W-:Y:S01]  /*53f0*/  UMOV UR4, 0x8dde082e ;  /* 0x8dde082e00047882 */ /* 0x000fe20000000000 */
[----:B------:R-:W-:Y:S01]  /*5400*/  UMOV UR5, 0x3f531278 ;  /* 0x3f53127800057882 */ /* 0x000fe20000000000 */
[----:B------:R-:W-:Y:S01]  /*5410*/  @!P1 PLOP3.LUT P0, PT, P2, PT, PT, 0x80, 0x8 ;  /* 0x000000000008981c */ /* 0x000fe2000170f070 */
[----:B------:R-:W-:-:S04]  /*5420*/  DADD R8, R8, 1 ;  /* 0x3ff0000008087429 */ /* 0x000fc80000000000 */
        /* <DEDUP_REMOVED lines=54> */
[----:B------:R-:W-:Y:S02]  /*5790*/  @!P1 DADD R6, -RZ, -R12 ;  /* 0x00000000ff069229 */ /* 0x000fe4000000090c */
[----:B------:R-:W-:-:S08]  /*57a0*/  @P1 DADD R10, -R12, R10 ;  /* 0x000000000c0a1229 */ /* 0x000fd0000000010a */
[----:B------:R-:W-:Y:S02]  /*57b0*/  @!P1 FSEL R6, R12, R6, !P0 ;  /* 0x000000060c069208 */ /* 0x000fe40004000000 */
[----:B------:R-:W-:Y:S02]  /*57c0*/  @!P1 FSEL R7, R13, R7, !P0 ;  /* 0x000000070d079208 */ /* 0x000fe40004000000 */
        /* <DEDUP_REMOVED lines=20> */
.L_x_10939:
        /* <DEDUP_REMOVED lines=16> */
[----:B------:R-:W-:Y:S01]  /*5a10*/  BSSY.RECONVERGENT B0, `(.L_x_10951) ;  /* 0x0000070000007945 */ /* 0x000fe20003800200 */
[----:B------:R-:W-:-:S02]  /*5a20*/  SEL R7, R5, R3, P0 ;  /* 0x0000000305077207 */ /* 0x000fc40000000000 */
[----:B------:R-:W-:Y:S02]  /*5a30*/  LOP3.LUT R13, R0, 0x7fd00000, RZ, 0x3c, !PT ;  /* 0x7fd00000000d7812 */ /* 0x000fe400078e3cff */
[----:B------:R-:W-:Y:S02]  /*5a40*/  SEL R8, R2, R4, P2 ;  /* 0x0000000402087207 */ /* 0x000fe40001000000 */
[----:B------:R-:W-:Y:S02]  /*5a50*/  MOV R41, 0x3fd80000 ;  /* 0x3fd8000000297802 */ /* 0x000fe40000000f00 */
        /* <DEDUP_REMOVED lines=101> */
.L_x_10952:
[----:B------:R-:W-:Y:S01]  /*60b0*/  IMAD.MOV.U32 R6, RZ, RZ, 0x0 ;  /* 0x00000000ff067424 */ /* 0x000fe200078e00ff */
[----:B------:R-:W-:Y:S01]  /*60c0*/  LOP3.LUT P0, RZ, R9, 0x7fffffff, RZ, 0xc0, !PT ;  /* 0x7fffffff09ff7812 */ /* 0x000fe2000780c0ff */
[----:B------:R-:W-:-:S06]  /*60d0*/  IMAD.MOV.U32 R7, RZ, RZ, 0x7ff00000 ;  /* 0x7ff00000ff077424 */ /* 0x000fcc00078e00ff */
[----:B------:R-:W-:-:S10]  /*60e0*/  DFMA R6, R8, R6, +INF ;  /* 0x7ff000000806742b */ /* 0x000fd40000000006 */
[----:B------:R-:W-:Y:S02]  /*60f0*/  FSEL R8, R6, RZ, P0 ;  /* 0x000000ff06087208 */ /* 0x000fe40000000000 */
[----:B------:R-:W-:-:S07]  /*6100*/  FSEL R9, R7, -QNAN , P0 ;  /* 0xfff0000007097808 */ /* 0x000fce0000000000 */
.L_x_10953:
[----:B------:R-:W-:Y:S05]  /*6110*/  BSYNC.RECONVERGENT B0 ;  /* 0x0000000000007941 */ /* 0x000fea0003800200 */
.L_x_10951:
        /* <DEDUP_REMOVED lines=20> */
[----:B------:R-:W-:Y:S05]  /*6260*/  CALL.REL.NOINC `($__internal_23_$__cuda_sm20_div_rn_f64_full) ;  /* 0x0000027800507944 */ /* 0x000fea0003c00000 */
.L_x_10955:
[----:B------:R-:W-:Y:S05]  /*6270*/  BSYNC.RECONVERGENT B4 ;  /* 0x0000000000047941 */ /* 0x000fea0003800200 */
.L_x_10954:
[----:B------:R-:W-:Y:S01]  /*6280*/  DMUL R10, R6, R6 ;  /* 0x00000006060a7228 */ /* 0x000fe20000000000 */
[----:B------:R-:W-:Y:S01]  /*6290*/  IMAD.MOV.U32 R12, RZ, RZ, -0x2449a4b7 ;  /* 0xdbb65b49ff0c7424 */ /* 0x000fe200078e00ff */
[----:B------:R-:W-:Y:S01]  /*62a0*/  UMOV UR4, 0x2a25ff7e ;  /* 0x2a25ff7e00047882 */ /* 0x000fe20000000000 */
[----:B------:R-:W-:Y:S01]  /*62b0*/  IMAD.MOV.U32 R13, RZ, RZ, 0x3f2d3b63 ;  /* 0x3f2d3b63ff0d7424 */ /* 0x000fe200078e00ff */
[----:B------:R-:W-:Y:S01]  /*62c0*/  UMOV UR5, 0x3ef53e1d ;  /* 0x3ef53e1d00057882 */ /* 0x000fe20000000000 */
[----:B------:R-:W-:Y:S01]  /*62d0*/  ISETP.GE.AND P2, PT, R33, RZ, PT ;  /* 0x000000ff2100720c */ /* 0x000fe20003f46270 */
[----:B------:R-:W-:Y:S01]  /*62e0*/  DSETP.NEU.AND P3, PT, R36, RZ, PT ;  /* 0x000000ff2400722a */ /* 0x000fe20003f6d000 */
[----:B------:R-:W-:Y:S02]  /*62f0*/  @!P1 IMAD.MOV.U32 R14, RZ, RZ, 0x54442d18 ;  /* 0x54442d18ff0e9424 */ /* 0x000fe400078e00ff */
[----:B------:R-:W-:Y:S01]  /*6300*/  DFMA R12, R10, -UR4, R12 ;  /* 0x800000040a0c7c2b */ /* 0x000fe2000800000c */
[----:B------:R-:W-:Y:S01]  /*6310*/  UMOV UR4, 0x8dde082e ;  /* 0x8dde082e00047882 */ /* 0x000fe20000000000 */
[----:B------:R-:W-:Y:S01]  /*6320*/  UMOV UR5, 0x3f531278 ;  /* 0x3f53127800057882 */ /* 0x000fe20000000000 */
[----:B------:R-:W-:Y:S01]  /*6330*/  @!P1 PLOP3.LUT P0, PT, P2, PT, PT, 0x80, 0x8 ;  /* 0x000000000008981c */ /* 0x000fe2000170f070 */
[----:B------:R-:W-:-:S04]  /*6340*/  @!P1 IMAD.MOV.U32 R15, RZ, RZ, 0x3ff921fb ;  /* 0x3ff921fbff0f9424 */ /* 0x000fc800078e00ff */
        /* <DEDUP_REMOVED lines=78> */
.L_x_10950:
[----:B------:R-:W-:Y:S01]  /*6830*/  DMUL R6, R10, R10 ;  /* 0x0000000a0a067228 */ /* 0x000fe20000000000 */
[----:B------:R-:W-:Y:S07]  /*6840*/  BSSY.RECONVERGENT B0, `(.L_x_10956) ;  /* 0x0000054000007945 */ /* 0x000fee0003800200 */
[----:B------:R-:W-:-:S10]  /*6850*/  DFMA R20, R36, R36, R6 ;  /* 0x000000242414722b */ /* 0x000fd40000000006 */
        /* <DEDUP_REMOVED lines=76> */
.L_x_10957:
[----:B------:R-:W-:Y:S01]  /*6d20*/  IMAD.MOV.U32 R8, RZ, RZ, 0x0 ;  /* 0x00000000ff087424 */ /* 0x000fe200078e00ff */
[----:B------:R-:W-:Y:S01]  /*6d30*/  LOP3.LUT P0, RZ, R7, 0x7fffffff, RZ, 0xc0, !PT ;  /* 0x7fffffff07ff7812 */ /* 0x000fe2000780c0ff */
[----:B------:R-:W-:-:S06]  /*6d40*/  IMAD.MOV.U32 R9, RZ, RZ, 0x7ff00000 ;  /* 0x7ff00000ff097424 */ /* 0x000fcc00078e00ff */
[----:B------:R-:W-:-:S10]  /*6d50*/  DFMA R8, R6, R8, +INF ;  /* 0x7ff000000608742b */ /* 0x000fd40000000008 */
[----:B------:R-:W-:Y:S02]  /*6d60*/  FSEL R8, R8, RZ, P0 ;  /* 0x000000ff08087208 */ /* 0x000fe40000000000 */
[----:B------:R-:W-:-:S07]  /*6d70*/  FSEL R9, R9, -QNAN , P0 ;  /* 0xfff0000009097808 */ /* 0x000fce0000000000 */
.L_x_10958:
[----:B------:R-:W-:Y:S05]  /*6d80*/  BSYNC.RECONVERGENT B0 ;  /* 0x0000000000007941 */ /* 0x000fea0003800200 */
.L_x_10956:
        /* <DEDUP_REMOVED lines=21> */
.L_x_10960:
[----:B------:R-:W-:Y:S05]  /*6ee0*/  BSYNC.RECONVERGENT B4 ;  /* 0x0000000000047941 */ /* 0x000fea0003800200 */
.L_x_10959:
        /* <DEDUP_REMOVED lines=8> */
[----:B------:R-:W-:Y:S01]  /*6f70*/  DMUL R8, R8, 0.5 ;  /* 0x3fe0000008087828 */ /* 0x000fe20000000000 */
        /* <DEDUP_REMOVED lines=81> */
[----:B------:R-:W-:-:S07]  /*7490*/  FSEL R3, R11, R3, P0 ;  /* 0x000000030b037208 */ /* 0x000fce0000000000 */
.L_x_10949:
[----:B------:R-:W-:Y:S05]  /*74a0*/  BSYNC.RECONVERGENT B3 ;  /* 0x0000000000037941 */ /* 0x000fea0003800200 */
.L_x_10938:
        /* <DEDUP_REMOVED lines=9> */
.L_x_10937:
[----:B------:R-:W-:-:S06]  /*7540*/  DSETP.NEU.AND P0, PT, R34, RZ, PT ;  /* 0x000000ff2200722a */ /* 0x000fcc0003f0d000 */
[----:B------:R-:W-:-:S14]  /*7550*/  DSETP.NEU.OR P0, PT, R32, 1, P0 ;  /* 0x3ff000002000742a */ /* 0x000fdc000070d400 */
[----:B------:R-:W-:Y:S01]  /*7560*/  @!P0 DADD R10, -RZ, -R34 ;  /* 0x00000000ff0a8229 */ /* 0x000fe20000000922 */
[----:B------:R-:W-:Y:S01]  /*7570*/  @!P0 CS2R R6, SRZ ;  /* 0x0000000000068805 */ /* 0x000fe2000001ff00 */
[----:B------:R-:W-:Y:S09]  /*7580*/  @!P0 BRA `(.L_x_10936) ;  /* 0x0000006000248947 */ /* 0x000ff20003800000 */
[----:B------:R-:W-:Y:S01]  /*7590*/  MOV R7, 0xd800000 ;  /* 0x0d80000000077802 */ /* 0x000fe20000000f00 */
[----:B------:R-:W-:Y:S01]  /*75a0*/  IMAD.MOV.U32 R6, RZ, RZ, 0xd800000 ;  /* 0x0d800000ff067424 */ /* 0x000fe200078e00ff */
[----:B------:R-:W-:Y:S01]  /*75b0*/  UMOV UR4, 0x1409212f ;  /* 0x1409212f00047882 */ /* 0x000fe20000000000 */
[----:B------:R-:W-:Y:S02]  /*75c0*/  UMOV UR5, 0x3e43988e ;  /* 0x3e43988e00057882 */ /* 0x000fe40000000000 */
        /* <DEDUP_REMOVED lines=12> */
.L_x_10961:
[C---:B------:R-:W-:Y:S01]  /*7690*/  DADD R8, R2.reuse, 1 ;  /* 0x3ff0000002087429 */ /* 0x040fe20000000000 */
[----:B------:R-:W-:Y:S01]  /*76a0*/  IMAD.MOV.U32 R10, RZ, RZ, RZ ;  /* 0x000000ffff0a7224 */ /* 0x000fe200078e00ff */
[----:B------:R-:W-:Y:S01]  /*76b0*/  DADD R38, R2, -1 ;  /* 0xbff0000002267429 */ /* 0x000fe20000000000 */
[----:B------:R-:W-:Y:S01]  /*76c0*/  IMAD.MOV.U32 R42, RZ, RZ, RZ ;  /* 0x000000ffff2a7224 */ /* 0x000fe200078e00ff */
[----:B------:R-:W-:Y:S01]  /*76d0*/  UMOV UR4, 0xffffffff ;  /* 0xffffffff00047882 */ /* 0x000fe20000000000 */
[----:B------:R-:W-:Y:S01]  /*76e0*/  UMOV UR5, 0x7fefffff ;  /* 0x7fefffff00057882 */ /* 0x000fe20000000000 */
[----:B------:R-:W-:Y:S01]  /*76f0*/  IMAD.MOV.U32 R52, RZ, RZ, RZ ;  /* 0x000000ffff347224 */ /* 0x000fe200078e00ff */
[----:B------:R-:W-:Y:S01]  /*7700*/  UMOV UR6, UR5 ;  /* 0x0000000500067c82 */ /* 0x000fe20008000000 */
[----:B------:R-:W-:Y:S02]  /*7710*/  BSSY.RECONVERGENT B3, `(.L_x_10962) ;  /* 0x00002c8000037945 */ /* 0x000fe40003800200 */
[----:B------:R-:W-:Y:S01]  /*7720*/  ISETP.GT.U32.AND P1, PT, R4, R8, PT ;  /* 0x000000080400720c */ /* 0x000fe20003f24070 */
[----:B------:R-:W-:Y:S01]  /*7730*/  DADD R6, -RZ, |R38| ;  /* 0x00000000ff067229 */ /* 0x000fe20000000526 */
[----:B------:R-:W-:-:S02]  /*7740*/  ISETP.LT.U32.AND P0, PT, R8, R4, PT ;  /* 0x000000040800720c */ /* 0x000fc40003f01070 */
[----:B------:R-:W-:Y:S02]  /*7750*/  ISETP.GT.U32.AND.EX P1, PT, R5, R9, PT, P1 ;  /* 0x000000090500720c */ /* 0x000fe40003f24110 */
[----:B------:R-:W-:Y:S02]  /*7760*/  ISETP.LT.U32.AND.EX P0, PT, R9, R5, PT, P0 ;  /* 0x000000050900720c */ /* 0x000fe40003f01100 */
[----:B------:R-:W-:Y:S02]  /*7770*/  SEL R15, R5, R9, P1 ;  /* 0x00000009050f7207 */ /* 0x000fe40000800000 */
[----:B------:R-:W-:Y:S02]  /*7780*/  SEL R46, R8, R4, P0 ;  /* 0x00000004082e7207 */ /* 0x000fe40000000000 */
[----:B------:R-:W-:Y:S02]  /*7790*/  SEL R47, R9, R5, P0 ;  /* 0x00000005092f7207 */ /* 0x000fe40000000000 */
[----:B------:R-:W-:Y:S01]  /*77a0*/  LOP3.LUT R22, R15, 0xffc00000, RZ, 0xc0, !PT ;  /* 0xffc000000f167812 */ /* 0x000fe200078ec0ff */
[----:B------:R-:W-:Y:S01]  /*77b0*/  IMAD.MOV.U32 R12, RZ, RZ, R46 ;  /* 0x000000ffff0c7224 */ /* 0x000fe200078e002e */
[----:B------:R-:W-:Y:S01]  /*77c0*/  SEL R14, R4, R8, P1 ;  /* 0x00000008040e7207 */ /* 0x000fe20000800000 */
[----:B------:R-:W-:Y:S01]  /*77d0*/  IMAD.MOV.U32 R13, RZ, RZ, R47 ;  /* 0x000000ffff0d7224 */ /* 0x000fe200078e002f */
[----:B------:R-:W-:-:S02]  /*77e0*/  LOP3.LUT R11, R22, 0x7fd00000, RZ, 0x3c, !PT ;  /* 0x7fd00000160b7812 */ /* 0x000fc400078e3cff */
[----:B------:R-:W-:Y:S02]  /*77f0*/  ISETP.GT.U32.AND P1, PT, R4, R6, PT ;  /* 0x000000060400720c */ /* 0x000fe40003f24070 */
[CC--:B------:R-:W-:Y:S02]  /*7800*/  ISETP.LT.U32.AND P0, PT, R6.reuse, R4.reuse, PT ;  /* 0x000000040600720c */ /* 0x0c0fe40003f01070 */
[C---:B------:R-:W-:Y:S01]  /*7810*/  DMUL R20, R10.reuse, R12 ;  /* 0x0000000c0a147228 */ /* 0x040fe20000000000 */
[----:B------:R-:W-:Y:S01]  /*7820*/  ISETP.GT.U32.AND.EX P1, PT, R5, R7, PT, P1 ;  /* 0x000000070500720c */ /* 0x000fe20003f24110 */
[----:B------:R-:W-:Y:S01]  /*7830*/  DMUL R44, R10, R14 ;  /* 0x0000000e0a2c7228 */ /* 0x000fe20000000000 */
[----:B------:R-:W-:Y:S02]  /*7840*/  ISETP.LT.U32.AND.EX P0, PT, R7, R5, PT, P0 ;  /* 0x000000050700720c */ /* 0x000fe40003f01100 */
[----:B------:R-:W-:Y:S02]  /*7850*/  SEL R11, R5, R7, P1 ;  /* 0x00000007050b7207 */ /* 0x000fe40000800000 */
[----:B------:R-:W-:Y:S01]  /*7860*/  SEL R41, R6, R4, P0 ;  /* 0x0000000406297207 */ /* 0x000fe20000000000 */
[----:B------:R-:W-:Y:S01]  /*7870*/  DMUL R20, R20, R20 ;  /* 0x0000001414147228 */ /* 0x000fe20000000000 */
[----:B------:R-:W-:Y:S01]  /*7880*/  SEL R40, R7, R5, P0 ;  /* 0x0000000507287207 */ /* 0x000fe20000000000 */
[----:B------:R-:W-:Y:S01]  /*7890*/  IMAD.U32 R7, RZ, RZ, UR6 ;  /* 0x00000006ff077e24 */ /* 0x000fe2000f8e00ff */
[----:B------:R-:W-:Y:S01]  /*78a0*/  LOP3.LUT R0, R11, 0xffc00000, RZ, 0xc0, !PT ;  /* 0xffc000000b007812 */ /* 0x000fe200078ec0ff */
[----:B------:R-:W-:Y:S01]  /*78b0*/  IMAD.MOV.U32 R36, RZ, RZ, R41 ;  /* 0x000000ffff247224 */ /* 0x000fe200078e0029 */
[----:B------:R-:W-:Y:S01]  /*78c0*/  SEL R10, R4, R6, P1 ;  /* 0x00000006040a7207 */ /* 0x000fe20000800000 */
[----:B------:R-:W-:Y:S01]  /*78d0*/  IMAD.MOV.U32 R37, RZ, RZ, R40 ;  /* 0x000000ffff257224 */ /* 0x000fe200078e0028 */
[----:B------:R-:W-:Y:S01]  /*78e0*/  LOP3.LUT R43, R0, 0x7fd00000, RZ, 0x3c, !PT ;  /* 0x7fd00000002b7812 */ /* 0x000fe200078e3cff */
[----:B------:R-:W-:Y:S01]  /*78f0*/  DFMA R44, R44, R44, R20 ;  /* 0x0000002c2c2c722b */ /* 0x000fe20000000014 */
[----:B------:R-:W-:-:S04]  /*7900*/  ISETP.GE.U32.AND P3, PT, R40, 0x7ff00000, PT ;  /* 0x7ff000002800780c */ /* 0x000fc80003f66070 */
[C---:B------:R-:W-:Y:S02]  /*7910*/  DMUL R20, R42.reuse, R36 ;  /* 0x000000242a147228 */ /* 0x040fe40000000000 */
[----:B------:R-:W-:Y:S02]  /*7920*/  DMUL R42, R42, R10 ;  /* 0x0000000a2a2a7228 */ /* 0x000fe40000000000 */
[----:B------:R-:W-:Y:S01]  /*7930*/  DSETP.MIN.AND P0, P2, R44, UR4, PT ;  /* 0x000000042c007e2a */ /* 0x000fe2000ba00000 */
[----:B------:R-:W-:-:S03]  /*7940*/  IMAD.MOV.U32 R6, RZ, RZ, R45 ;  /* 0x000000ffff067224 */ /* 0x000fc600078e002d */
[----:B------:R-:W-:Y:S02]  /*7950*/  DMUL R20, R20, R20 ;  /* 0x0000001414147228 */ /* 0x000fe40000000000 */
[----:B------:R-:W-:Y:S01]  /*7960*/  FSEL R55, R6, UR6, P0 ;  /* 0x0000000606377c08 */ /* 0x000fe20008000000 */
[----:B------:R-:W-:Y:S01]  /*7970*/  IMAD.MOV.U32 R6, RZ, RZ, R44 ;  /* 0x000000ffff067224 */ /* 0x000fe200078e002c */
[----:B------:R-:W-:-:S04]  /*7980*/  UMOV UR6, UR4 ;  /* 0x0000000400067c82 */ /* 0x000fc80008000000 */
[----:B------:R-:W-:Y:S01]  /*7990*/  DFMA R42, R42, R42, R20 ;  /* 0x0000002a2a2a722b */ /* 0x000fe20000000014 */
[----:B------:R-:W-:Y:S01]  /*79a0*/  SEL R54, R6, UR6, P0 ;  /* 0x0000000606367c07 */ /* 0x000fe20008000000 */
[----:B------:R-:W-:Y:S01]  /*79b0*/  UMOV UR6, UR5 ;  /* 0x0000000500067c82 */ /* 0x000fe20008000000 */
[----:B------:R-:W-:Y:S01]  /*79c0*/  @P2 LOP3.LUT R55, R7, 0x80000, RZ, 0xfc, !PT ;  /* 0x0008000007372812 */ /* 0x000fe200078efcff */
[----:B------:R-:W-:Y:S01]  /*79d0*/  DSETP.NEU.AND P2, PT, R36, RZ, PT ;  /* 0x000000ff2400722a */ /* 0x000fe20003f4d000 */
[----:B------:R-:W-:Y:S02]  /*79e0*/  MOV R21, UR6 ;  /* 0x0000000600157c02 */ /* 0x000fe40008000f00 */
[----:B------:R-:W0:Y:S01]  /*79f0*/  MUFU.RSQ64H R53, R55 ;  /* 0x0000003700357308 */ /* 0x000e220000001c00 */
[----:B------:R-:W-:Y:S02]  /*7a00*/  DSETP.MIN.AND P0, P1, R42, UR4, PT ;  /* 0x000000042a007e2a */ /* 0x000fe4000b900000 */
[----:B------:R-:W-:-:S02]  /*7a10*/  IMAD.MOV.U32 R6, RZ, RZ, R43 ;  /* 0x000000ffff067224 */ /* 0x000fc400078e002b */
[----:B------:R-:W-:-:S03]  /*7a20*/  IMAD.MOV.U32 R20, RZ, RZ, R42 ;  /* 0x000000ffff147224 */ /* 0x000fc600078e002a */
[----:B------:R-:W-:Y:S02]  /*7a30*/  FSEL R49, R6, UR6, P0 ;  /* 0x0000000606317c08 */ /* 0x000fe40008000000 */
[----:B------:R-:W-:Y:S01]  /*7a40*/  SEL R48, R20, UR4, P0 ;  /* 0x0000000414307c07 */ /* 0x000fe20008000000 */
[----:B------:R-:W-:Y:S01]  /*7a50*/  IMAD.MOV.U32 R20, RZ, RZ, RZ ;  /* 0x000000ffff147224 */ /* 0x000fe200078e00ff */
[----:B------:R-:W-:-:S03]  /*7a60*/  DSETP.NEU.AND P0, PT, R12, RZ, PT ;  /* 0x000000ff0c00722a */ /* 0x000fc60003f0d000 */
[----:B------:R-:W-:Y:S01]  /*7a70*/  @P1 LOP3.LUT R49, R21, 0x80000, RZ, 0xfc, !PT ;  /* 0x0008000015311812 */ /* 0x000fe200078efcff */
[----:B0-----:R-:W-:Y:S01]  /*7a80*/  DMUL R6, R52, R52 ;  /* 0x0000003434067228 */ /* 0x001fe20000000000 */
[----:B------:R-:W-:Y:S02]  /*7a90*/  ISETP.GE.U32.AND P1, PT, R47, 0x7ff00000, PT ;  /* 0x7ff000002f00780c */ /* 0x000fe40003f26070 */
[----:B------:R-:W0:Y:S05]  /*7aa0*/  MUFU.RSQ64H R21, R49 ;  /* 0x0000003100157308 */ /* 0x000e2a0000001c00 */
[----:B------:R-:W-:Y:S01]  /*7ab0*/  DFMA R54, R54, -R6, 1 ;  /* 0x3ff000003636742b */ /* 0x000fe20000000806 */
[----:B------:R-:W-:-:S02]  /*7ac0*/  IMAD.MOV.U32 R6, RZ, RZ, 0x0 ;  /* 0x00000000ff067424 */ /* 0x000fc400078e00ff */
[----:B------:R-:W-:-:S05]  /*7ad0*/  IMAD.MOV.U32 R7, RZ, RZ, 0x3fd80000 ;  /* 0x3fd80000ff077424 */ /* 0x000fca00078e00ff */
[----:B------:R-:W-:Y:S02]  /*7ae0*/  DMUL R50, R52, R54 ;  /* 0x0000003634327228 */ /* 0x000fe40000000000 */
[----:B------:R-:W-:-:S08]  /*7af0*/  DFMA R54, R54, R6, 0.5 ;  /* 0x3fe000003636742b */ /* 0x000fd00000000006 */
[----:B------:R-:W-:Y:S02]  /*7b00*/  DFMA R50, R54, R50, R52 ;  /* 0x000000323632722b */ /* 0x000fe40000000034 */
[----:B0-----:R-:W-:-:S06]  /*7b10*/  DMUL R52, R20, R20 ;  /* 0x0000001414347228 */ /* 0x001fcc0000000000 */
[----:B------:R-:W-:Y:S02]  /*7b20*/  DMUL R50, R44, R50 ;  /* 0x000000322c327228 */ /* 0x000fe40000000000 */
[----:B------:R-:W-:-:S08]  /*7b30*/  DFMA R52, R48, -R52, 1 ;  /* 0x3ff000003034742b */ /* 0x000fd00000000834 */
[----:B------:R-:W-:Y:S02]  /*7b40*/  DFMA R48, R52, R6, 0.5 ;  /* 0x3fe000003430742b */ /* 0x000fe40000000006 */
[----:B------:R-:W-:-:S08]  /*7b50*/  DMUL R52, R20, R52 ;  /* 0x0000003414347228 */ /* 0x000fd00000000000 */
[----:B------:R-:W-:Y:S01]  /*7b60*/  DFMA R52, R48, R52, R20 ;  /* 0x000000343034722b */ /* 0x000fe20000000014 */
[----:B------:R-:W-:-:S07]  /*7b70*/  LOP3.LUT R21, R22, 0x100000, RZ, 0xfc, !PT ;  /* 0x0010000016157812 */ /* 0x000fce00078efcff */
[----:B------:R-:W-:Y:S01]  /*7b80*/  DMUL R52, R42, R52 ;  /* 0x000000342a347228 */ /* 0x000fe20000000000 */
[----:B------:R-:W-:Y:S01]  /*7b90*/  LOP3.LUT R43, R0, 0x100000, RZ, 0xfc, !PT ;  /* 0x00100000002b7812 */ /* 0x000fe200078efcff */
[----:B------:R-:W-:Y:S01]  /*7ba0*/  IMAD.MOV.U32 R42, RZ, RZ, RZ ;  /* 0x000000ffff2a7224 */ /* 0x000fe200078e00ff */
[----:B------:R-:W-:-:S05]  /*7bb0*/  DMUL R50, R50, R20 ;  /* 0x0000001432327228 */ /* 0x000fca0000000000 */
[----:B------:R-:W-:-:S05]  /*7bc0*/  DMUL R52, R52, R42 ;  /* 0x0000002a34347228 */ /* 0x000fca0000000000 */
[----:B------:R-:W-:Y:S02]  /*7bd0*/  @!P1 FSEL R46, R14, R50, !P0 ;  /* 0x000000320e2e9208 */ /* 0x000fe40004000000 */
[----:B------:R-:W-:-:S03]  /*7be0*/  @!P1 FSEL R47, R15, R51, !P0 ;  /* 0x000000330f2f9208 */ /* 0x000fc60004000000 */
[----:B------:R-:W-:Y:S02]  /*7bf0*/  @!P3 FSEL R41, R10, R52, !P2 ;  /* 0x000000340a29b208 */ /* 0x000fe40005000000 */
[----:B------:R-:W-:-:S04]  /*7c00*/  @!P3 FSEL R40, R11, R53, !P2 ;  /* 0x000000350b28b208 */ /* 0x000fc80005000000 */
[----:B------:R-:W-:-:S04]  /*7c10*/  LOP3.LUT R41, R41, R40, RZ, 0x3c, !PT ;  /* 0x0000002829297212 */ /* 0x000fc800078e3cff */
[----:B------:R-:W-:-:S04]  /*7c20*/  LOP3.LUT R40, R41, R40, RZ, 0x3c, !PT ;  /* 0x0000002829287212 */ /* 0x000fc800078e3cff */
[----:B------:R-:W-:-:S06]  /*7c30*/  LOP3.LUT R41, R41, R40, RZ, 0x3c, !PT ;  /* 0x0000002829297212 */ /* 0x000fcc00078e3cff */
        /* <DEDUP_REMOVED lines=31> */
[----:B------:R-:W-:Y:S02]  /*7e30*/  IMAD.MOV.U32 R15, RZ, RZ, R42 ;  /* 0x000000ffff0f7224 */ /* 0x000fe400078e002a */
[----:B------:R-:W-:-:S02]  /*7e40*/  IMAD.MOV.U32 R14, RZ, RZ, R43 ;  /* 0x000000ffff0e7224 */ /* 0x000fc400078e002b */
[----:B------:R-:W-:Y:S02]  /*7e50*/  IMAD.MOV.U32 R6, RZ, RZ, R4 ;  /* 0x000000ffff067224 */ /* 0x000fe400078e0004 */
[----:B------:R-:W-:-:S07]  /*7e60*/  IMAD.MOV.U32 R7, RZ, RZ, R5 ;  /* 0x000000ffff077224 */ /* 0x000fce00078e0005 */
[----:B------:R-:W-:Y:S05]  /*7e70*/  CALL.REL.NOINC `($__internal_24_$__cuda_sm20_dsqrt_rn_f64_mediumpath_v1) ;  /* 0x0000026000d87944 */ /* 0x000fea0003c00000 */
[----:B------:R-:W-:Y:S02]  /*7e80*/  IMAD.MOV.U32 R36, RZ, RZ, R7 ;  /* 0x000000ffff247224 */ /* 0x000fe400078e0007 */
[----:B------:R-:W-:-:S07]  /*7e90*/  IMAD.MOV.U32 R37, RZ, RZ, R6 ;  /* 0x000000ffff257224 */ /* 0x000fce00078e0006 */
.L_x_10966:
[----:B------:R-:W-:Y:S05]  /*7ea0*/  BSYNC.RECONVERGENT B4 ;  /* 0x0000000000047941 */ /* 0x000fea0003800200 */
.L_x_10965:
[----:B------:R-:W-:Y:S05]  /*7eb0*/  BRA `(.L_x_10967) ;  /* 0x0000002400347947 */ /* 0x000fea0003800000 */
.L_x_10964:
        /* <DEDUP_REMOVED lines=31> */
.L_x_10972:
[----:B------:R-:W-:Y:S05]  /*80b0*/  BSYNC.RECONVERGENT B5 ;  /* 0x0000000000057941 */ /* 0x000fea0003800200 */
.L_x_10971:
[----:B------:R-:W-:Y:S02]  /*80c0*/  IMAD.MOV.U32 R36, RZ, RZ, R6 ;  /* 0x000000ffff247224 */ /* 0x000fe400078e0006 */
[----:B------:R-:W-:-:S07]  /*80d0*/  IMAD.MOV.U32 R37, RZ, RZ, R7 ;  /* 0x000000ffff257224 */ /* 0x000fce00078e0007 */
.L_x_10970:
[----:B------:R-:W-:Y:S05]  /*80e0*/  BSYNC.RECONVERGENT B4 ;  /* 0x0000000000047941 */ /* 0x000fea0003800200 */
.L_x_10969:
        /* <DEDUP_REMOVED lines=32> */
.L_x_10975:
[----:B------:R-:W-:Y:S05]  /*82f0*/  BSYNC.RECONVERGENT B5 ;  /* 0x0000000000057941 */ /* 0x000fea0003800200 */
.L_x_10974:
[----:B------:R-:W-:Y:S05]  /*8300*/  BSYNC.RECONVERGENT B4 ;  /* 0x0000000000047941 */ /* 0x000fea0003800200 */
.L_x_10973:
[----:B------:R-:W-:Y:S01]  /*8310*/  DMUL R6, R6, 0.5 ;  /* 0x3fe0000006067828 */ /* 0x000fe20000000000 */
[----:B------:R-:W-:Y:S01]  /*8320*/  IMAD.MOV.U32 R20, RZ, RZ, 0x0 ;  /* 0x00000000ff147424 */ /* 0x000fe200078e00ff */
[----:B------:R-:W-:Y:S01]  /*8330*/  DADD R12, R10, 1 ;  /* 0x3ff000000a0c7429 */ /* 0x000fe20000000000 */
[----:B------:R-:W-:Y:S01]  /*8340*/  IMAD.MOV.U32 R21, RZ, RZ, 0x3fd80000 ;  /* 0x3fd80000ff157424 */ /* 0x000fe200078e00ff */
[----:B------:R-:W-:Y:S04]  /*8350*/  BSSY.RECONVERGENT B4, `(.L_x_10976) ;  /* 0x000001c000047945 */ /* 0x000fe80003800200 */
[----:B------:R-:W-:-:S08]  /*8360*/  DFMA R36, R36, 0.5, R6 ;  /* 0x3fe000002424782b */ /* 0x000fd00000000006 */
        /* <DEDUP_REMOVED lines=22> */
[----:B------:R-:W-:-:S07]  /*84d0*/  IMAD.MOV.U32 R12, RZ, RZ, R43 ;  /* 0x000000ffff0c7224 */ /* 0x000fce00078e002b */
[----:B------:R-:W-:Y:S05]  /*84e0*/  CALL.REL.NOINC `($__internal_24_$__cuda_sm20_dsqrt_rn_f64_mediumpath_v1) ;  /* 0x0000025c003c7944 */ /* 0x000fea0003c00000 */
[----:B------:R-:W-:Y:S02]  /*84f0*/  IMAD.MOV.U32 R14, RZ, RZ, R7 ;  /* 0x000000ffff0e7224 */ /* 0x000fe400078e0007 */
[----:B------:R-:W-:-:S07]  /*8500*/  IMAD.MOV.U32 R15, RZ, RZ, R6 ;  /* 0x000000ffff0f7224 */ /* 0x000fce00078e0006 */
.L_x_10977:
[----:B------:R-:W-:Y:S05]  /*8510*/  BSYNC.RECONVERGENT B4 ;  /* 0x0000000000047941 */ /* 0x000fea0003800200 */
.L_x_10976:
        /* <DEDUP_REMOVED lines=27> */
.L_x_10980:
[----:B------:R-:W-:Y:S05]  /*86d0*/  BSYNC.RECONVERGENT B4 ;  /* 0x0000000000047941 */ /* 0x000fea0003800200 */
.L_x_10979:
        /* <DEDUP_REMOVED lines=30> */
.L_x_10978:
        /* <DEDUP_REMOVED lines=77> */
.L_x_10981:
[----:B------:R-:W-:Y:S01]  /*8d90*/  IMAD.MOV.U32 R6, RZ, RZ, 0x0 ;  /* 0x00000000ff067424 */ /* 0x000fe200078e00ff */
[----:B------:R-:W-:Y:S01]  /*8da0*/  LOP3.LUT P0, RZ, R13, 0x7fffffff, RZ, 0xc0, !PT ;  /* 0x7fffffff0dff7812 */ /* 0x000fe2000780c0ff */
[----:B------:R-:W-:-:S06]  /*8db0*/  IMAD.MOV.U32 R7, RZ, RZ, 0x7ff00000 ;  /* 0x7ff00000ff077424 */ /* 0x000fcc00078e00ff */
[----:B------:R-:W-:-:S10]  /*8dc0*/  DFMA R6, R12, R6, +INF ;  /* 0x7ff000000c06742b */ /* 0x000fd40000000006 */
[----:B------:R-:W-:Y:S02]  /*8dd0*/  FSEL R36, R6, RZ, P0 ;  /* 0x000000ff06247208 */ /* 0x000fe40000000000 */
[----:B------:R-:W-:Y:S01]  /*8de0*/  FSEL R37, R7, -QNAN , P0 ;  /* 0xfff0000007257808 */ /* 0x000fe20000000000 */
[----:B------:R-:W-:Y:S06]  /*8df0*/  BRA `(.L_x_10967) ;  /* 0x0000001400647947 */ /* 0x000fec0003800000 */
.L_x_10968:
[----:B------:R-:W-:-:S14]  /*8e00*/  DSETP.GEU.AND P0, PT, R2, 1, PT ;  /* 0x3ff000000200742a */ /* 0x000fdc0003f0e000 */
[----:B------:R-:W-:Y:S05]  /*8e10*/  @P0 BRA `(.L_x_10982) ;  /* 0x0000000000e00947 */ /* 0x000fea0003800000 */
        /* <DEDUP_REMOVED lines=22> */
[----:B------:R-:W-:Y:S02]  /*8f80*/  IMAD.MOV.U32 R21, RZ, RZ, R44 ;  /* 0x000000ffff157224 */ /* 0x000fe400078e002c */
[----:B------:R-:W-:-:S02]  /*8f90*/  IMAD.MOV.U32 R20, RZ, RZ, R45 ;  /* 0x000000ffff147224 */ /* 0x000fc400078e002d */
[----:B------:R-:W-:Y:S02]  /*8fa0*/  IMAD.MOV.U32 R15, RZ, RZ, R42 ;  /* 0x000000ffff0f7224 */ /* 0x000fe400078e002a */
[----:B------:R-:W-:Y:S02]  /*8fb0*/  IMAD.MOV.U32 R14, RZ, RZ, R43 ;  /* 0x000000ffff0e7224 */ /* 0x000fe400078e002b */
[----:B------:R-:W-:-:S07]  /*8fc0*/  IMAD.MOV.U32 R12, RZ, RZ, R37 ;  /* 0x000000ffff0c7224 */ /* 0x000fce00078e0025 */
[----:B------:R-:W-:Y:S05]  /*8fd0*/  CALL.REL.NOINC `($__internal_24_$__cuda_sm20_dsqrt_rn_f64_mediumpath_v1) ;  /* 0x0000025000807944 */ /* 0x000fea0003c00000 */
[----:B------:R-:W-:Y:S01]  /*8fe0*/  MOV R14, R7 ;  /* 0x00000007000e7202 */ /* 0x000fe20000000f00 */
[----:B------:R-:W-:-:S07]  /*8ff0*/  IMAD.MOV.U32 R15, RZ, RZ, R6 ;  /* 0x000000ffff0f7224 */ /* 0x000fce00078e0006 */
.L_x_10984:
[----:B------:R-:W-:Y:S05]  /*9000*/  BSYNC.RECONVERGENT B4 ;  /* 0x0000000000047941 */ /* 0x000fea0003800200 */
.L_x_10983:
        /* <DEDUP_REMOVED lines=21> */
.L_x_10986:
[----:B------:R-:W-:Y:S05]  /*9160*/  BSYNC.RECONVERGENT B4 ;  /* 0x0000000000047941 */ /* 0x000fea0003800200 */
.L_x_10985:
[----:B------:R-:W-:Y:S02]  /*9170*/  IMAD.MOV.U32 R36, RZ, RZ, R6 ;  /* 0x000000ffff247224 */ /* 0x000fe400078e0006 */
[----:B------:R-:W-:Y:S01]  /*9180*/  IMAD.MOV.U32 R37, RZ, RZ, R7 ;  /* 0x000000ffff257224 */ /* 0x000fe200078e0007 */
[----:B------:R-:W-:Y:S06]  /*9190*/  BRA `(.L_x_10967) ;  /* 0x00000010007c7947 */ /* 0x000fec0003800000 */
.L_x_10982:
        /* <DEDUP_REMOVED lines=27> */
[----:B------:R-:W-:-:S04]  /*9350*/  LOP3.LUT R7, R7, R6, RZ, 0x3c, !PT ;  /* 0x0000000607077212 */ /* 0x000fc800078e3cff */
[----:B------:R-:W-:-:S04]  /*9360*/  LOP3.LUT R6, R7, R6, RZ, 0x3c, !PT ;  /* 0x0000000607067212 */ /* 0x000fc800078e3cff */
[----:B------:R-:W-:-:S07]  /*9370*/  LOP3.LUT R7, R7, R6, RZ, 0x3c, !PT ;  /* 0x0000000607077212 */ /* 0x000fce00078e3cff */
.L_x_10988:
[----:B------:R-:W-:Y:S05]  /*9380*/  BSYNC.RECONVERGENT B4 ;  /* 0x0000000000047941 */ /* 0x000fea0003800200 */
.L_x_10987:
        /* <DEDUP_REMOVED lines=26> */
[----:B------:R-:W-:Y:S05]  /*9530*/  CALL.REL.NOINC `($__internal_23_$__cuda_sm20_div_rn_f64_full) ;  /* 0x00000244009c7944 */ /* 0x000fea0003c00000 */
.L_x_10991:
[----:B------:R-:W-:Y:S05]  /*9540*/  BSYNC.RECONVERGENT B4 ;  /* 0x0000000000047941 */ /* 0x000fea0003800200 */
.L_x_10990:
        /* <DEDUP_REMOVED lines=30> */
.L_x_10989:
        /* <DEDUP_REMOVED lines=77> */
.L_x_10992:
[----:B------:R-:W-:Y:S01]  /*9c00*/  IMAD.MOV.U32 R6, RZ, RZ, 0x0 ;  /* 0x00000000ff067424 */ /* 0x000fe200078e00ff */
[----:B------:R-:W-:Y:S02]  /*9c10*/  MOV R7, 0x7ff00000 ;  /* 0x7ff0000000077802 */ /* 0x000fe40000000f00 */
[----:B------:R-:W-:-:S04]  /*9c20*/  LOP3.LUT P0, RZ, R13, 0x7fffffff, RZ, 0xc0, !PT ;  /* 0x7fffffff0dff7812 */ /* 0x000fc8000780c0ff */
[----:B------:R-:W-:-:S10]  /*9c30*/  DFMA R6, R12, R6, +INF ;  /* 0x7ff000000c06742b */ /* 0x000fd40000000006 */
[----:B------:R-:W-:Y:S02]  /*9c40*/  FSEL R36, R6, RZ, P0 ;  /* 0x000000ff06247208 */ /* 0x000fe40000000000 */
[----:B------:R-:W-:Y:S01]  /*9c50*/  FSEL R37, R7, -QNAN , P0 ;  /* 0xfff0000007257808 */ /* 0x000fe20000000000 */
[----:B------:R-:W-:Y:S06]  /*9c60*/  BRA `(.L_x_10967) ;  /* 0x0000000400c87947 */ /* 0x000fec0003800000 */
.L_x_10963:
        /* <DEDUP_REMOVED lines=27> */
[----:B------:R-:W-:-:S04]  /*9e20*/  LOP3.LUT R7, R7, R6, RZ, 0x3c, !PT ;  /* 0x0000000607077212 */ /* 0x000fc800078e3cff */
[----:B------:R-:W-:-:S04]  /*9e30*/  LOP3.LUT R6, R7, R6, RZ, 0x3c, !PT ;  /* 0x0000000607067212 */ /* 0x000fc800078e3cff */
[----:B------:R-:W-:-:S07]  /*9e40*/  LOP3.LUT R7, R7, R6, RZ, 0x3c, !PT ;  /* 0x0000000607077212 */ /* 0x000fce00078e3cff */
.L_x_10994:
[----:B------:R-:W-:Y:S05]  /*9e50*/  BSYNC.RECONVERGENT B4 ;  /* 0x0000000000047941 */ /* 0x000fea0003800200 */
.L_x_10993:
[----:B------:R-:W-:-:S10]  /*9e60*/  DADD R6, R10, R6 ;  /* 0x000000000a067229 */ /* 0x000fd40000000006 */
        /* <DEDUP_REMOVED lines=76> */
.L_x_10995:
[----:B------:R-:W-:Y:S01]  /*a330*/  IMAD.MOV.U32 R6, RZ, RZ, 0x0 ;  /* 0x00000000ff067424 */ /* 0x000fe200078e00ff */
[----:B------:R-:W-:Y:S01]  /*a340*/  LOP3.LUT P0, RZ, R13, 0x7fffffff, RZ, 0xc0, !PT ;  /* 0x7fffffff0dff7812 */ /* 0x000fe2000780c0ff */
[----:B------:R-:W-:-:S06]  /*a350*/  IMAD.MOV.U32 R7, RZ, RZ, 0x7ff00000 ;  /* 0x7ff00000ff077424 */ /* 0x000fcc00078e00ff */
[----:B------:R-:W-:-:S10]  /*a360*/  DFMA R6, R12, R6, +INF ;  /* 0x7ff000000c06742b */ /* 0x000fd40000000006 */
[----:B------:R-:W-:Y:S02]  /*a370*/  FSEL R36, R6, RZ, P0 ;  /* 0x000000ff06247208 */ /* 0x000fe40000000000 */
[----:B------:R-:W-:-:S07]  /*a380*/  FSEL R37, R7, -QNAN , P0 ;  /* 0xfff0000007257808 */ /* 0x000fce0000000000 */
.L_x_10967:
[----:B------:R-:W-:Y:S05]  /*a390*/  BSYNC.RECONVERGENT B3 ;  /* 0x0000000000037941 */ /* 0x000fea0003800200 */
.L_x_10962:
        /* <DEDUP_REMOVED lines=27> */
.L_x_11000:
[----:B------:R-:W-:Y:S05]  /*a550*/  BSYNC.RECONVERGENT B5 ;  /* 0x0000000000057941 */ /* 0x000fea0003800200 */
.L_x_10999:
        /* <DEDUP_REMOVED lines=39> */
.L_x_11004:
[----:B------:R-:W-:Y:S05]  /*a7d0*/  BSYNC.RECONVERGENT B6 ;  /* 0x0000000000067941 */ /* 0x000fea0003800200 */
.L_x_11003:
[----:B------:R-:W-:Y:S01]  /*a7e0*/  DADD R10, R10, 1 ;  /* 0x3ff000000a0a7429 */ /* 0x000fe20000000000 */
[----:B------:R-:W-:Y:S01]  /*a7f0*/  IMAD.MOV.U32 R6, RZ, RZ, 0x0 ;  /* 0x00000000ff067424 */ /* 0x000fe200078e00ff */
[----:B------:R-:W-:Y:S01]  /*a800*/  BSSY.RECONVERGENT B6, `(.L_x_11005) ;  /* 0x000001e000067945 */ /* 0x000fe20003800200 */
[----:B------:R-:W-:-:S05]  /*a810*/  IMAD.MOV.U32 R7, RZ, RZ, 0x3fd80000 ;  /* 0x3fd80000ff077424 */ /* 0x000fca00078e00ff */
        /* <DEDUP_REMOVED lines=26> */
[----:B------:R-:W-:Y:S01]  /*a9c0*/  IMAD.MOV.U32 R4, RZ, RZ, R7 ;  /* 0x000000ffff047224 */ /* 0x000fe200078e0007 */
[----:B------:R-:W-:-:S07]  /*a9d0*/  MOV R5, R6 ;  /* 0x0000000600057202 */ /* 0x000fce0000000f00 */
.L_x_11006:
[----:B------:R-:W-:Y:S05]  /*a9e0*/  BSYNC.RECONVERGENT B6 ;  /* 0x0000000000067941 */ /* 0x000fea0003800200 */
.L_x_11005:
[----:B------:R-:W-:Y:S01]  /*a9f0*/  DMUL R44, R4, R44 ;  /* 0x0000002c042c7228 */ /* 0x000fe20000000000 */
[----:B------:R-:W-:Y:S02]  /*aa00*/  IMAD.MOV.U32 R2, RZ, RZ, 0x0 ;  /* 0x00000000ff027424 */ /* 0x000fe400078e00ff */
[----:B------:R-:W-:Y:S01]  /*aa10*/  IMAD.MOV.U32 R3, RZ, RZ, 0x3ff00000 ;  /* 0x3ff00000ff037424 */ /* 0x000fe200078e00ff */
[----:B------:R-:W-:Y:S07]  /*aa20*/  BRA `(.L_x_11007) ;  /* 0x0000000c00187947 */ /* 0x000fee0003800000 */
.L_x_11002:
[----:B------:R-:W-:-:S08]  /*aa30*/  DMUL R38, |R38|, 2.2204460492503130808e-16 ;  /* 0x3cb0000026267828 */ /* 0x000fd00000000200 */
[----:B------:R-:W-:Y:S02]  /*aa40*/  DSETP.GE.AND P0, PT, R4, R38, PT ;  /* 0x000000260400722a */ /* 0x000fe40003f06000 */
[----:B------:R-:W-:-:S12]  /*aa50*/  DADD R38, R2, -1 ;  /* 0xbff0000002267429 */ /* 0x000fd80000000000 */
        /* <DEDUP_REMOVED lines=29> */
.L_x_11012:
[----:B------:R-:W-:Y:S05]  /*ac30*/  BSYNC.RECONVERGENT B7 ;  /* 0x0000000000077941 */ /* 0x000fea0003800200 */
.L_x_11011:
[----:B------:R-:W-:Y:S01]  /*ac40*/  IMAD.MOV.U32 R44, RZ, RZ, R6 ;  /* 0x000000ffff2c7224 */ /* 0x000fe200078e0006 */
[----:B------:R-:W-:-:S07]  /*ac50*/  MOV R45, R7 ;  /* 0x00000007002d7202 */ /* 0x000fce0000000f00 */
.L_x_11010:
[----:B------:R-:W-:Y:S05]  /*ac60*/  BSYNC.RECONVERGENT B6 ;  /* 0x0000000000067941 */ /* 0x000fea0003800200 */
.L_x_11009:
[----:B------:R-:W-:Y:S01]  /*ac70*/  DSETP.GEU.AND P0, PT, R38, RZ, PT ;  /* 0x000000ff2600722a */ /* 0x000fe20003f0e000 */
[----:B------:R-:W-:-:S13]  /*ac80*/  BSSY.RECONVERGENT B6, `(.L_x_11013) ;  /* 0x000001d000067945 */ /* 0x000fda0003800200 */
[----:B------:R-:W-:Y:S01]  /*ac90*/  @!P0 DADD R4, R40, -R38 ;  /* 0x0000000028048229 */ /* 0x000fe20000000826 */
        /* <DEDUP_REMOVED lines=23> */
[----:B------:R-:W-:Y:S05]  /*ae10*/  CALL.REL.NOINC `($__internal_23_$__cuda_sm20_div_rn_f64_full) ;  /* 0x0000022c00647944 */ /* 0x000fea0003c00000 */
.L_x_11016:
[----:B------:R-:W-:Y:S05]  /*ae20*/  BSYNC.RECONVERGENT B7 ;  /* 0x0000000000077941 */ /* 0x000fea0003800200 */
.L_x_11015:
[----:B------:R-:W-:Y:S02]  /*ae30*/  IMAD.MOV.U32 R4, RZ, RZ, R6 ;  /* 0x000000ffff047224 */ /* 0x000fe400078e0006 */
[----:B------:R-:W-:-:S07]  /*ae40*/  IMAD.MOV.U32 R5, RZ, RZ, R7 ;  /* 0x000000ffff057224 */ /* 0x000fce00078e0007 */
.L_x_11014:
[----:B------:R-:W-:Y:S05]  /*ae50*/  BSYNC.RECONVERGENT B6 ;  /* 0x0000000000067941 */ /* 0x000fea0003800200 */
.L_x_11013:
[----:B------:R-:W-:Y:S01]  /*ae60*/  DMUL R4, R4, 0.5 ;  /* 0x3fe0000004047828 */ /* 0x000fe20000000000 */
[----:B------:R-:W-:Y:S01]  /*ae70*/  IMAD.MOV.U32 R8, RZ, RZ, 0x0 ;  /* 0x00000000ff087424 */ /* 0x000fe200078e00ff */
[----:B------:R-:W-:Y:S01]  /*ae80*/  DADD R10, R2, R10 ;  /* 0x00000000020a7229 */ /* 0x000fe2000000000a */
        /* <DEDUP_REMOVED lines=31> */
.L_x_11018:
[----:B------:R-:W-:Y:S05]  /*b080*/  BSYNC.RECONVERGENT B6 ;  /* 0x0000000000067941 */ /* 0x000fea0003800200 */
.L_x_11017:
[----:B------:R-:W-:Y:S05]  /*b090*/  BRA `(.L_x_11007) ;  /* 0x00000004007c7947 */ /* 0x000fea0003800000 */
.L_x_11008:
        /* <DEDUP_REMOVED lines=25> */
[----:B------:R-:W-:Y:S02]  /*b230*/  IMAD.MOV.U32 R7, RZ, RZ, R13 ;  /* 0x000000ffff077224 */ /* 0x000fe400078e000d */
[----:B------:R-:W-:Y:S01]  /*b240*/  IMAD.MOV.U32 R21, RZ, RZ, R14 ;  /* 0x000000ffff157224 */ /* 0x000fe200078e000e */
[----:B------:R-:W-:Y:S01]  /*b250*/  MOV R14, R41 ;  /* 0x00000029000e7202 */ /* 0x000fe20000000f00 */
[----:B------:R-:W-:Y:S02]  /*b260*/  IMAD.MOV.U32 R20, RZ, RZ, R15 ;  /* 0x000000ffff147224 */ /* 0x000fe400078e000f */
[----:B------:R-:W-:-:S02]  /*b270*/  IMAD.MOV.U32 R15, RZ, RZ, R40 ;  /* 0x000000ffff0f7224 */ /* 0x000fc400078e0028 */
[----:B------:R-:W-:Y:S02]  /*b280*/  IMAD.MOV.U32 R13, RZ, RZ, R8 ;  /* 0x000000ffff0d7224 */ /* 0x000fe400078e0008 */
[----:B------:R-:W-:-:S07]  /*b290*/  IMAD.MOV.U32 R12, RZ, RZ, R39 ;  /* 0x000000ffff0c7224 */ /* 0x000fce00078e0027 */
[----:B------:R-:W-:Y:S05]  /*b2a0*/  CALL.REL.NOINC `($__internal_24_$__cuda_sm20_dsqrt_rn_f64_mediumpath_v1) ;  /* 0x0000022c00cc7944 */ /* 0x000fea0003c00000 */
[----:B------:R-:W-:Y:S02]  /*b2b0*/  IMAD.MOV.U32 R10, RZ, RZ, R7 ;  /* 0x000000ffff0a7224 */ /* 0x000fe400078e0007 */
[----:B------:R-:W-:-:S07]  /*b2c0*/  IMAD.MOV.U32 R11, RZ, RZ, R6 ;  /* 0x000000ffff0b7224 */ /* 0x000fce00078e0006 */
.L_x_11021:
[----:B------:R-:W-:Y:S05]  /*b2d0*/  BSYNC.RECONVERGENT B6 ;  /* 0x0000000000067941 */ /* 0x000fea0003800200 */
.L_x_11020:
        /* <DEDUP_REMOVED lines=21> */
.L_x_11023:
[----:B------:R-:W-:Y:S05]  /*b430*/  BSYNC.RECONVERGENT B6 ;  /* 0x0000000000067941 */ /* 0x000fea0003800200 */
.L_x_11022:
[----:B------:R-:W-:Y:S01]  /*b440*/  DMUL R2, R2, 8.11296384146066816958e+31 ;  /* 0x4690000002027828 */ /* 0x000fe20000000000 */
[----:B------:R-:W-:Y:S01]  /*b450*/  IMAD.MOV.U32 R44, RZ, RZ, R6 ;  /* 0x000000ffff2c7224 */ /* 0x000fe200078e0006 */
[----:B------:R-:W-:Y:S01]  /*b460*/  MOV R45, R7 ;  /* 0x00000007002d7202 */ /* 0x000fe20000000f00 */
[----:B------:R-:W-:Y:S08]  /*b470*/  BRA `(.L_x_11007) ;  /* 0x0000000000847947 */ /* 0x000ff00003800000 */
.L_x_11019:
[----:B------:R-:W-:Y:S01]  /*b480*/  DADD R4, -R2, 1 ;  /* 0x3ff0000002047429 */ /* 0x000fe20000000100 */
[----:B------:R-:W-:Y:S07]  /*b490*/  BSSY.RECONVERGENT B6, `(.L_x_11007) ;  /* 0x000001f000067945 */ /* 0x000fee0003800200 */
        /* <DEDUP_REMOVED lines=20> */
[----:B------:R-:W-:Y:S01]  /*b5e0*/  IMAD.MOV.U32 R7, RZ, RZ, R15 ;  /* 0x000000ffff077224 */ /* 0x000fe200078e000f */
[----:B------:R-:W-:Y:S01]  /*b5f0*/  MOV R15, R10 ;  /* 0x0000000a000f7202 */ /* 0x000fe20000000f00 */
        /* <DEDUP_REMOVED lines=8> */
.L_x_11024:
[----:B------:R-:W-:Y:S05]  /*b680*/  BSYNC.RECONVERGENT B6 ;  /* 0x0000000000067941 */ /* 0x000fea0003800200 */
.L_x_11007:
[----:B------:R-:W-:Y:S05]  /*b690*/  BSYNC.RECONVERGENT B5 ;  /* 0x0000000000057941 */ /* 0x000fea0003800200 */
.L_x_10998:
[----:B------:R-:W-:Y:S05]  /*b6a0*/  BSYNC.RELIABLE B3 ;  /* 0x0000000000037941 */ /* 0x000fea0003800100 */
.L_x_10997:
        /* <DEDUP_REMOVED lines=27> */
.L_x_11027:
[----:B------:R-:W-:Y:S05]  /*b860*/  BSYNC.RECONVERGENT B3 ;  /* 0x0000000000037941 */ /* 0x000fea0003800200 */
.L_x_11026:
        /* <DEDUP_REMOVED lines=73> */
[----:B------:R-:W-:Y:S01]  /*bd00*/  @!P1 FSEL R5, R7, R11, !P0 ;  /* 0x0000000b07059208 */ /* 0x000fe20004000000 */
[----:B------:R-:W-:Y:S01]  /*bd10*/  @P3 IMAD.MOV.U32 R11, RZ, RZ, 0x4002d97c ;  /* 0x4002d97cff0b3424 */ /* 0x000fe200078e00ff */
[----:B------:R-:W-:Y:S01]  /*bd20*/  @!P1 FSEL R4, R6, R10, !P0 ;  /* 0x0000000a06049208 */ /* 0x000fe20004000000 */
[----:B------:R-:W-:Y:S01]  /*bd30*/  @P3 DSETP.NEU.AND P1, PT, R2, |R44|, PT ;  /* 0x4000002c0200322a */ /* 0x000fe20003f2d000 */
[----:B------:R-:W-:Y:S01]  /*bd40*/  @P3 FSEL R9, R9, 3.37028055040000000000e+12, !P0 ;  /* 0x54442d1809093808 */ /* 0x000fe20004000000 */
[----:B------:R-:W-:Y:S01]  /*bd50*/  DADD R2, |R44|, R2 ;  /* 0x000000002c027229 */ /* 0x000fe20000000202 */
[----:B------:R-:W-:Y:S02]  /*bd60*/  @P3 FSEL R11, R11, 1.8213495016098022461, !P0 ;  /* 0x3fe921fb0b0b3808 */ /* 0x000fe40004000000 */
[----:B------:R-:W-:Y:S02]  /*bd70*/  @!P3 FSEL R7, RZ, 2.1426990032196044922, P0 ;  /* 0x400921fbff07b808 */ /* 0x000fe40000000000 */
[----:B------:R-:W-:-:S02]  /*bd80*/  @P3 FSEL R5, R11, R5, !P1 ;  /* 0x000000050b053208 */ /* 0x000fc40004800000 */
        /* <DEDUP_REMOVED lines=9> */
.L_x_11025:
        /* <DEDUP_REMOVED lines=19> */
[----:B------:R-:W-:Y:S02]  /*bf50*/  FFMA R0, RZ, R5, R7 ;  /* 0x00000005ff007223 */ /* 0x000fe40000000007 */
[----:B------:R-:W-:-:S03]  /*bf60*/  IMAD.MOV.U32 R8, RZ, RZ, R9 ;  /* 0x000000ffff087224 */ /* 0x000fc600078e0009 */
[----:B------:R-:W-:-:S13]  /*bf70*/  FSETP.GT.AND P0, PT, |R0|, 1.469367938527859385e-39, PT ;  /* 0x001000000000780b */ /* 0x000fda0003f04200 */
[----:B------:R-:W-:Y:S05]  /*bf80*/  @P0 BRA P2, `(.L_x_11030) ;  /* 0x0000000000100947 */ /* 0x000fea0001000000 */
[----:B------:R-:W-:Y:S01]  /*bf90*/  IMAD.MOV.U32 R6, RZ, RZ, R4 ;  /* 0x000000ffff067224 */ /* 0x000fe200078e0004 */
[----:B------:R-:W-:Y:S02]  /*bfa0*/  MOV R7, R5 ;  /* 0x0000000500077202 */ /* 0x000fe40000000f00 */
[----:B------:R-:W-:-:S07]  /*bfb0*/  MOV R0, 0xbfd0 ;  /* 0x0000bfd000007802 */ /* 0x000fce0000000f00 */
[----:B------:R-:W-:Y:S05]  /*bfc0*/  CALL.REL.NOINC `($__internal_23_$__cuda_sm20_div_rn_f64_full) ;  /* 0x0000021800f87944 */ /* 0x000fea0003c00000 */
.L_x_11030:
[----:B------:R-:W-:Y:S05]  /*bfd0*/  BSYNC.RECONVERGENT B3 ;  /* 0x0000000000037941 */ /* 0x000fea0003800200 */
.L_x_11029:
[----:B------:R-:W-:Y:S01]  /*bfe0*/  DMUL R10, R6, R6 ;  /* 0x00000006060a7228 */ /* 0x000fe20000000000 */
[----:B------:R-:W-:Y:S01]  /*bff0*/  IMAD.MOV.U32 R12, RZ, RZ, -0x2449a4b7 ;  /* 0xdbb65b49ff0c7424 */ /* 0x000fe200078e00ff */
[----:B------:R-:W-:Y:S01]  /*c000*/  UMOV UR4, 0x2a25ff7e ;  /* 0x2a25ff7e00047882 */ /* 0x000fe20000000000 */
[----:B------:R-:W-:Y:S01]  /*c010*/  IMAD.MOV.U32 R13, RZ, RZ, 0x3f2d3b63 ;  /* 0x3f2d3b63ff0d7424 */ /* 0x000fe200078e00ff */
[----:B------:R-:W-:Y:S01]  /*c020*/  UMOV UR5, 0x3ef53e1d ;  /* 0x3ef53e1d00057882 */ /* 0x000fe20000000000 */
[----:B------:R-:W-:Y:S01]  /*c030*/  ISETP.GE.AND P2, PT, R8, RZ, PT ;  /* 0x000000ff0800720c */ /* 0x000fe20003f46270 */
[----:B------:R-:W-:Y:S01]  /*c040*/  DSETP.NEU.AND P3, PT, R4, RZ, PT ;  /* 0x000000ff0400722a */ /* 0x000fe20003f6d000 */
[----:B------:R-:W-:Y:S02]  /*c050*/  @P1 IMAD.MOV.U32 R8, RZ, RZ, 0x54442d18 ;  /* 0x54442d18ff081424 */ /* 0x000fe400078e00ff */
[----:B------:R-:W-:Y:S01]  /*c060*/  DFMA R12, R10, -UR4, R12 ;  /* 0x800000040a0c7c2b */ /* 0x000fe2000800000c */
[----:B------:R-:W-:Y:S01]  /*c070*/  UMOV UR4, 0x8dde082e ;  /* 0x8dde082e00047882 */ /* 0x000fe20000000000 */
[----:B------:R-:W-:Y:S01]  /*c080*/  UMOV UR5, 0x3f531278 ;  /* 0x3f53127800057882 */ /* 0x000fe20000000000 */
[----:B------:R-:W-:Y:S01]  /*c090*/  @P1 PLOP3.LUT P0, PT, P2, PT, PT, 0x80, 0x8 ;  /* 0x000000000008181c */ /* 0x000fe2000170f070 */
        /* <DEDUP_REMOVED lines=54> */
[----:B------:R-:W-:-:S10]  /*c400*/  @P1 DADD R6, -RZ, -R12 ;  /* 0x00000000ff061229 */ /* 0x000fd4000000090c */
[----:B------:R-:W-:Y:S02]  /*c410*/  @P1 FSEL R4, R12, R6, !P0 ;  /* 0x000000060c041208 */ /* 0x000fe40004000000 */
[----:B------:R-:W-:Y:S01]  /*c420*/  @P1 FSEL R5, R13, R7, !P0 ;  /* 0x000000070d051208 */ /* 0x000fe20004000000 */
[----:B------:R-:W-:Y:S01]  /*c430*/  @!P1 DADD R6, -R12, R10 ;  /* 0x000000000c069229 */ /* 0x000fe2000000010a */
[----:B------:R-:W-:Y:S01]  /*c440*/  @!P1 PLOP3.LUT P0, PT, P2, PT, PT, 0x80, 0x8 ;  /* 0x000000000008981c */ /* 0x000fe2000170f070 */
[----:B------:R-:W-:-:S03]  /*c450*/  @P3 IMAD.MOV.U32 R11, RZ, RZ, 0x4002d97c ;  /* 0x4002d97cff0b3424 */ /* 0x000fc600078e00ff */
[----:B------:R-:W-:Y:S01]  /*c460*/  @P1 DADD R4, R4, R8 ;  /* 0x0000000004041229 */ /* 0x000fe20000000008 */
[----:B------:R-:W-:Y:S01]  /*c470*/  @P3 IMAD.MOV.U32 R9, RZ, RZ, 0x7f3321d2 ;  /* 0x7f3321d2ff093424 */ /* 0x000fe200078e00ff */
[----:B------:R-:W-:-:S04]  /*c480*/  @P3 FSEL R11, R11, 1.8213495016098022461, !P0 ;  /* 0x3fe921fb0b0b3808 */ /* 0x000fc80004000000 */
[----:B------:R-:W-:Y:S02]  /*c490*/  @!P1 FSEL R4, R6, R12, !P0 ;  /* 0x0000000c06049208 */ /* 0x000fe40004000000 */
[----:B------:R-:W-:Y:S01]  /*c4a0*/  @!P1 FSEL R5, R7, R13, !P0 ;  /* 0x0000000d07059208 */ /* 0x000fe20004000000 */
[----:B------:R-:W-:Y:S01]  /*c4b0*/  @P3 DSETP.NEU.AND P1, PT, R2, |R44|, PT ;  /* 0x4000002c0200322a */ /* 0x000fe20003f2d000 */
[----:B------:R-:W-:Y:S01]  /*c4c0*/  @P3 FSEL R9, R9, 3.37028055040000000000e+12, !P0 ;  /* 0x54442d1809093808 */ /* 0x000fe20004000000 */
[----:B------:R-:W-:Y:S01]  /*c4d0*/  DADD R2, |R44|, R2 ;  /* 0x000000002c027229 */ /* 0x000fe20000000202 */
[----:B------:R-:W-:Y:S02]  /*c4e0*/  @!P3 FSEL R7, RZ, 2.1426990032196044922, P0 ;  /* 0x400921fbff07b808 */ /* 0x000fe40000000000 */
[----:B------:R-:W-:Y:S02]  /*c4f0*/  @!P3 FSEL R6, RZ, 3.37028055040000000000e+12, P0 ;  /* 0x54442d18ff06b808 */ /* 0x000fe40000000000 */
[----:B------:R-:W-:-:S02]  /*c500*/  @P3 FSEL R5, R11, R5, !P1 ;  /* 0x000000050b053208 */ /* 0x000fc40004800000 */
[----:B------:R-:W-:Y:S01]  /*c510*/  @P3 FSEL R0, R9, R4, !P1 ;  /* 0x0000000409003208 */ /* 0x000fe20004800000 */
[----:B------:R-:W-:Y:S02]  /*c520*/  DSETP.NAN.AND P0, PT, R2, R2, PT ;  /* 0x000000020200722a */ /* 0x000fe40003f08000 */
[----:B------:R-:W-:Y:S02]  /*c530*/  @P3 IMAD.MOV.U32 R7, RZ, RZ, R5 ;  /* 0x000000ffff073224 */ /* 0x000fe400078e0005 */
[----:B------:R-:W-:-:S03]  /*c540*/  @P3 IMAD.MOV.U32 R6, RZ, RZ, R0 ;  /* 0x000000ffff063224 */ /* 0x000fc600078e0000 */
[----:B------:R-:W-:Y:S02]  /*c550*/  LOP3.LUT R45, R7, 0x80000000, R45, 0xb8, !PT ;  /* 0x80000000072d7812 */ /* 0x000fe400078eb82d */
[----:B------:R-:W-:Y:S02]  /*c560*/  FSEL R6, R2, R6, P0 ;  /* 0x0000000602067208 */ /* 0x000fe40000000000 */
[----:B------:R-:W-:Y:S01]  /*c570*/  FSEL R7, R3, R45, P0 ;  /* 0x0000002d03077208 */ /* 0x000fe20000000000 */
[----:B------:R-:W-:Y:S06]  /*c580*/  BRA `(.L_x_11028) ;  /* 0x0000001000107947 */ /* 0x000fec0003800000 */
.L_x_11001:
[----:B------:R-:W-:-:S13]  /*c590*/  ISETP.GE.AND P0, PT, R33, RZ, PT ;  /* 0x000000ff2100720c */ /* 0x000fda0003f06270 */
[----:B------:R-:W-:Y:S05]  /*c5a0*/  @!P0 BRA `(.L_x_11031) ;  /* 0x0000000800048947 */ /* 0x000fea0003800000 */
[----:B------:R-:W-:-:S10]  /*c5b0*/  DADD R2, -RZ, |R6| ;  /* 0x00000000ff027229 */ /* 0x000fd40000000506 */
[----:B------:R-:W-:-:S13]  /*c5c0*/  ISETP.GT.AND P0, PT, R3, 0x3fe26665, PT ;  /* 0x3fe266650300780c */ /* 0x000fda0003f04270 */
        /* <DEDUP_REMOVED lines=46> */
[----:B------:R-:W-:Y:S01]  /*c8b0*/  DFMA R4, R4, |R6|, |R6| ;  /* 0x400000060404722b */ /* 0x000fe20000000406 */
[----:B------:R-:W-:Y:S02]  /*c8c0*/  @!P0 IMAD.MOV.U32 R6, RZ, RZ, 0x33145c07 ;  /* 0x33145c07ff068424 */ /* 0x000fe400078e00ff */
[----:B------:R-:W-:-:S05]  /*c8d0*/  @!P0 IMAD.MOV.U32 R7, RZ, RZ, 0x3c91a626 ;  /* 0x3c91a626ff078424 */ /* 0x000fca00078e00ff */
[C---:B------:R-:W-:Y:S02]  /*c8e0*/  @P0 DADD R2, R4.reuse, -R2 ;  /* 0x0000000004020229 */ /* 0x040fe40000000802 */
[----:B------:R-:W-:-:S08]  /*c8f0*/  @!P0 DADD R6, R4, R6 ;  /* 0x0000000004068229 */ /* 0x000fd00000000006 */
[----:B------:R-:W-:Y:S02]  /*c900*/  @!P0 DADD R6, R6, UR4 ;  /* 0x0000000406068e29 */ /* 0x000fe40008000000 */
[----:B------:R-:W-:Y:S01]  /*c910*/  @P0 DADD R6, -R2, UR4 ;  /* 0x0000000402060e29 */ /* 0x000fe20008000100 */
[----:B------:R-:W-:Y:S10]  /*c920*/  BRA `(.L_x_11028) ;  /* 0x0000000c00287947 */ /* 0x000ff40003800000 */
.L_x_11032:
        /* <DEDUP_REMOVED lines=73> */
.L_x_11031:
[--C-:B------:R-:W-:Y:S02]  /*cdc0*/  DADD R4, -RZ, |R6|.reuse ;  /* 0x00000000ff047229 */ /* 0x100fe40000000506 */
[----:B------:R-:W-:-:S08]  /*cdd0*/  DADD R2, -RZ, -R6 ;  /* 0x00000000ff027229 */ /* 0x000fd00000000906 */
        /* <DEDUP_REMOVED lines=14> */
[----:B------:R-:W-:Y:S02]  /*cec0*/  @P0 IMAD.MOV.U32 R2, RZ, RZ, 0x33145c07 ;  /* 0x33145c07ff020424 */ /* 0x000fe400078e00ff */
[----:B------:R-:W-:-:S03]  /*ced0*/  @P0 IMAD.MOV.U32 R3, RZ, RZ, 0x3c91a626 ;  /* 0x3c91a626ff030424 */ /* 0x000fc600078e00ff */
        /* <DEDUP_REMOVED lines=39> */
.L_x_11033:
        /* <DEDUP_REMOVED lines=72> */
.L_x_11028:
[----:B------:R-:W-:Y:S05]  /*d5d0*/  BSYNC.RECONVERGENT B4 ;  /* 0x0000000000047941 */ /* 0x000fea0003800200 */
.L_x_10996:
[----:B------:R-:W-:Y:S01]  /*d5e0*/  DADD R2, -RZ, -R36 ;  /* 0x00000000ff027229 */ /* 0x000fe20000000924 */
[----:B------:R-:W-:-:S09]  /*d5f0*/  ISETP.GE.AND P0, PT, R35, RZ, PT ;  /* 0x000000ff2300720c */ /* 0x000fd20003f06270 */
[----:B------:R-:W-:Y:S02]  /*d600*/  FSEL R10, R36, R2, !P0 ;  /* 0x00000002240a7208 */ /* 0x000fe40004000000 */
[----:B------:R-:W-:-:S07]  /*d610*/  FSEL R11, R37, R3, !P0 ;  /* 0x00000003250b7208 */ /* 0x000fce0004000000 */
.L_x_10936:
[----:B------:R-:W-:Y:S05]  /*d620*/  BSYNC.RECONVERGENT B1 ;  /* 0x0000000000017941 */ /* 0x000fea0003800200 */
.L_x_10934:
[----:B------:R-:W-:-:S14]  /*d630*/  DSETP.NAN.AND P0, PT, R6, R6, PT ;  /* 0x000000060600722a */ /* 0x000fdc0003f08000 */
[--C-:B------:R-:W-:Y:S02]  /*d640*/  @P0 DADD R2, -RZ, |R10|.reuse ;  /* 0x00000000ff020229 */ /* 0x100fe4000000050a */
[----:B------:R-:W-:-:S08]  /*d650*/  @P0 DSETP.NAN.AND P1, PT, R10, R10, PT ;  /* 0x0000000a0a00022a */ /* 0x000fd00003f28000 */
[----:B------:R-:W-:Y:S01]  /*d660*/  @P0 FSEL R8, R2, R10, !P1 ;  /* 0x0000000a02080208 */ /* 0x000fe20004800000 */
[----:B------:R-:W-:Y:S01]  /*d670*/  @P0 IMAD.MOV.U32 R10, RZ, RZ, R6 ;  /* 0x000000ffff0a0224 */ /* 0x000fe200078e0006 */
[----:B------:R-:W-:Y:S01]  /*d680*/  @P0 FSEL R9, R3, R11, !P1 ;  /* 0x0000000b03090208 */ /* 0x000fe20004800000 */
[----:B------:R-:W-:Y:S01]  /*d690*/  @P0 IMAD.MOV.U32 R11, RZ, RZ, R7 ;  /* 0x000000ffff0b0224 */ /* 0x000fe200078e0007 */
        /* <DEDUP_REMOVED lines=8> */
.L_x_10933:
[----:B------:R-:W-:Y:S05]  /*d720*/  BSYNC.RECONVERGENT B2 ;  /* 0x0000000000027941 */ /* 0x000fea0003800200 */
.L_x_10932:
[----:B------:R-:W-:Y:S01]  /*d730*/  VIADD R40, R23, 0x80 ;  /* 0x0000008017287836 */ /* 0x000fe20000000000 */
[----:B------:R-:W-:Y:S01]  /*d740*/  BSSY.RECONVERGENT B2, `(.L_x_11034) ;  /* 0x0000942000027945 */ /* 0x000fe20003800200 */
[----:B-12--5:R-:W-:Y:S02]  /*d750*/  CS2R R34, SRZ ;  /* 0x0000000000227805 */ /* 0x026fe4000001ff00 */
[----:B0---4-:R-:W-:Y:S02]  /*d760*/  CS2R R32, SRZ ;  /* 0x0000000000207805 */ /* 0x011fe4000001ff00 */
[----:B------:R-:W-:-:S13]  /*d770*/  ISETP.GE.AND P0, PT, R40, R58, PT ;  /* 0x0000003a2800720c */ /* 0x000fda0003f06270 */
[----:B------:R-:W-:Y:S05]  /*d780*/  @P0 BRA `(.L_x_11035) ;  /* 0x0000009000f40947 */ /* 0x000fea0003800000 */
[----:B------:R-:W-:Y:S01]  /*d790*/  IMAD.MOV.U32 R12, RZ, RZ, 0x33145c07 ;  /* 0x33145c07ff0c7424 */ /* 0x000fe200078e00ff */
[----:B---3--:R-:W-:Y:S01]  /*d7a0*/  DSETP.NAN.AND P0, PT, R30, R30, PT ;  /* 0x0000001e1e00722a */ /* 0x008fe20003f08000 */
[----:B------:R-:W-:Y:S01]  /*d7b0*/  IMAD.MOV.U32 R13, RZ, RZ, 0x3c91a626 ;  /* 0x3c91a626ff0d7424 */ /* 0x000fe200078e00ff */
[--C-:B------:R-:W-:Y:S01]  /*d7c0*/  DSETP.NUM.AND P1, PT, R28, R28.reuse, PT ;  /* 0x0000001c1c00722a */ /* 0x100fe20003f27000 */
        /* <DEDUP_REMOVED lines=8> */
[----:B------:R-:W-:Y:S01]  /*d850*/  @!P0 DADD R4, R30, R30 ;  /* 0x000000001e048229 */ /* 0x000fe2000000001e */
        /* <DEDUP_REMOVED lines=18> */
.L_x_11037:
[----:B------:R-:W-:Y:S01]  /*d980*/  DSETP.MAX.AND P0, P1, R4, R2, PT ;  /* 0x000000020400722a */ /* 0x000fe2000390f000 */
[----:B------:R-:W-:Y:S02]  /*d990*/  IMAD.MOV.U32 R0, RZ, RZ, R5 ;  /* 0x000000ffff007224 */ /* 0x000fe400078e0005 */
[----:B0-----:R-:W-:Y:S02]  /*d9a0*/  IMAD.MOV.U32 R13, RZ, RZ, R3 ;  /* 0x000000ffff0d7224 */ /* 0x001fe400078e0003 */
[----:B------:R-:W-:-:S03]  /*d9b0*/  IMAD.MOV.U32 R7, RZ, RZ, R2 ;  /* 0x000000ffff077224 */ /* 0x000fc600078e0002 */
        /* <DEDUP_REMOVED lines=27> */
[----:B------:R-:W-:Y:S01]  /*db70*/  IMAD.MOV.U32 R56, RZ, RZ, 0x0 ;  /* 0x00000000ff387424 */ /* 0x000fe200078e00ff */
[----:B------:R-:W-:Y:S01]  /*db80*/  MOV R57, 0x3fd80000 ;  /* 0x3fd8000000397802 */ /* 0x000fe20000000f00 */
[----:B------:R-:W-:Y:S01]  /*db90*/  DADD R32, -RZ, |R36| ;  /* 0x00000000ff207229 */ /* 0x000fe20000000524 */
[----:B------:R-:W-:Y:S01]  /*dba0*/  ISETP.GT.U32.AND P1, PT, R2, R6, PT ;  /* 0x000000060200720c */ /* 0x000fe20003f24070 */
[----:B------:R-:W-:Y:S01]  /*dbb0*/  IMAD.U32 R48, RZ, RZ, UR6 ;  /* 0x00000006ff307e24 */ /* 0x000fe2000f8e00ff */
[----:B------:R-:W-:Y:S01]  /*dbc0*/  ISETP.LT.U32.AND P0, PT, R6, R2, PT ;  /* 0x000000020600720c */ /* 0x000fe20003f01070 */
[----:B------:R-:W-:Y:S01]  /*dbd0*/  BSSY.RECONVERGENT B3, `(.L_x_11042) ;  /* 0x00002b6000037945 */ /* 0x000fe20003800200 */
[----:B------:R-:W-:-:S02]  /*dbe0*/  ISETP.GT.U32.AND.EX P1, PT, R3, R7, PT, P1 ;  /* 0x000000070300720c */ /* 0x000fc40003f24110 */
        /* <DEDUP_REMOVED lines=10> */
[----:B------:R-:W-:Y:S02]  /*dc90*/  ISETP.LT.U32.AND P0, PT, R32, R2, PT ;  /* 0x000000022000720c */ /* 0x000fe40003f01070 */
[C---:B------:R-:W-:Y:S01]  /*dca0*/  DMUL R34, R12.reuse, R14 ;  /* 0x0000000e0c227228 */ /* 0x040fe20000000000 */
[----:B------:R-:W-:Y:S01]  /*dcb0*/  ISETP.GT.U32.AND.EX P1, PT, R3, R33, PT, P1 ;  /* 0x000000210300720c */ /* 0x000fe20003f24110 */
[----:B------:R-:W-:Y:S01]  /*dcc0*/  DMUL R46, R12, R20 ;  /* 0x000000140c2e7228 */ /* 0x000fe20000000000 */
[----:B------:R-:W-:Y:S02]  /*dcd0*/  ISETP.LT.U32.AND.EX P0, PT, R33, R3, PT, P0 ;  /* 0x000000032100720c */ /* 0x000fe40003f01100 */
[----:B------:R-:W-:Y:S02]  /*dce0*/  SEL R13, R3, R33, P1 ;  /* 0x00000021030d7207 */ /* 0x000fe40000800000 */
[----:B------:R-:W-:Y:S01]  /*dcf0*/  SEL R38, R33, R3, P0 ;  /* 0x0000000321267207 */ /* 0x000fe20000000000 */
[----:B------:R-:W-:Y:S01]  /*dd00*/  DMUL R34, R34, R34 ;  /* 0x0000002222227228 */ /* 0x000fe20000000000 */
[----:B------:R-:W-:-:S02]  /*dd10*/  LOP3.LUT R0, R13, 0xffc00000, RZ, 0xc0, !PT ;  /* 0xffc000000d007812 */ /* 0x000fc400078ec0ff */
[----:B------:R-:W-:Y:S02]  /*dd20*/  SEL R39, R32, R2, P0 ;  /* 0x0000000220277207 */ /* 0x000fe40000000000 */
[----:B------:R-:W-:Y:S02]  /*dd30*/  LOP3.LUT R43, R0, 0x7fd00000, RZ, 0x3c, !PT ;  /* 0x7fd00000002b7812 */ /* 0x000fe400078e3cff */
[----:B------:R-:W-:Y:S01]  /*dd40*/  SEL R12, R2, R32, P1 ;  /* 0x00000020020c7207 */ /* 0x000fe20000800000 */
[----:B------:R-:W-:Y:S01]  /*dd50*/  DFMA R46, R46, R46, R34 ;  /* 0x0000002e2e2e722b */ /* 0x000fe20000000022 */
[----:B------:R-:W-:Y:S01]  /*dd60*/  ISETP.GE.U32.AND P3, PT, R38, 0x7ff00000, PT ;  /* 0x7ff000002600780c */ /* 0x000fe20003f66070 */
[----:B------:R-:W-:Y:S01]  /*dd70*/  IMAD.MOV.U32 R35, RZ, RZ, R38 ;  /* 0x000000ffff237224 */ /* 0x000fe200078e0026 */
[----:B------:R-:W-:-:S05]  /*dd80*/  MOV R34, R39 ;  /* 0x0000002700227202 */ /* 0x000fca0000000f00 */
[----:B------:R-:W-:Y:S02]  /*dd90*/  DSETP.MIN.AND P0, P1, R46, UR4, PT ;  /* 0x000000042e007e2a */ /* 0x000fe4000b900000 */
[C---:B------:R-:W-:Y:S01]  /*dda0*/  DMUL R32, R42.reuse, R34 ;  /* 0x000000222a207228 */ /* 0x040fe20000000000 */
[----:B------:R-:W-:Y:S01]  /*ddb0*/  IMAD.MOV.U32 R41, RZ, RZ, R47 ;  /* 0x000000ffff297224 */ /* 0x000fe200078e002f */
[----:B------:R-:W-:Y:S02]  /*ddc0*/  DMUL R42, R42, R12 ;  /* 0x0000000c2a2a7228 */ /* 0x000fe40000000000 */
[----:B------:R-:W-:Y:S02]  /*ddd0*/  DSETP.NEU.AND P2, PT, R34, RZ, PT ;  /* 0x000000ff2200722a */ /* 0x000fe40003f4d000 */
[----:B------:R-:W-:Y:S01]  /*dde0*/  FSEL R55, R41, UR6, P0 ;  /* 0x0000000629377c08 */ /* 0x000fe20008000000 */
[----:B------:R-:W-:Y:S01]  /*ddf0*/  IMAD.MOV.U32 R41, RZ, RZ, R46 ;  /* 0x000000ffff297224 */ /* 0x000fe200078e002e */
[----:B------:R-:W-:Y:S01]  /*de00*/  DMUL R32, R32, R32 ;  /* 0x0000002020207228 */ /* 0x000fe20000000000 */
[----:B------:R-:W-:-:S03]  /*de10*/  UMOV UR6, UR4 ;  /* 0x0000000400067c82 */ /* 0x000fc60008000000 */
[----:B------:R-:W-:Y:S02]  /*de20*/  @P1 LOP3.LUT R55, R48, 0x80000, RZ, 0xfc, !PT ;  /* 0x0008000030371812 */ /* 0x000fe400078efcff */
[----:B------:R-:W-:Y:S01]  /*de30*/  SEL R54, R41, UR6, P0 ;  /* 0x0000000629367c07 */ /* 0x000fe20008000000 */
[----:B------:R-:W-:Y:S01]  /*de40*/  UMOV UR6, UR5 ;  /* 0x0000000500067c82 */ /* 0x000fe20008000000 */
[----:B------:R-:W0:Y:S01]  /*de50*/  MUFU.RSQ64H R53, R55 ;  /* 0x0000003700357308 */ /* 0x000e220000001c00 */
[----:B------:R-:W-:Y:S01]  /*de60*/  DFMA R42, R42, R42, R32 ;  /* 0x0000002a2a2a722b */ /* 0x000fe20000000020 */
[----:B------:R-:W-:-:S07]  /*de70*/  IMAD.U32 R41, RZ, RZ, UR6 ;  /* 0x00000006ff297e24 */ /* 0x000fce000f8e00ff */
[----:B------:R-:W-:Y:S02]  /*de80*/  DSETP.MIN.AND P0, P1, R42, UR4, PT ;  /* 0x000000042a007e2a */ /* 0x000fe4000b900000 */
[----:B------:R-:W-:-:S05]  /*de90*/  IMAD.MOV.U32 R32, RZ, RZ, R43 ;  /* 0x000000ffff207224 */ /* 0x000fca00078e002b */
[----:B------:R-:W-:Y:S01]  /*dea0*/  FSEL R49, R32, UR6, P0 ;  /* 0x0000000620317c08 */ /* 0x000fe20008000000 */
[----:B0-----:R-:W-:-:S06]  /*deb0*/  DMUL R32, R52, R52 ;  /* 0x0000003434207228 */ /* 0x001fcc0000000000 */
[----:B------:R-:W-:Y:S01]  /*dec0*/  @P1 LOP3.LUT R49, R41, 0x80000, RZ, 0xfc, !PT ;  /* 0x0008000029311812 */ /* 0x000fe200078efcff */
[----:B------:R-:W-:Y:S01]  /*ded0*/  IMAD.MOV.U32 R41, RZ, RZ, R42 ;  /* 0x000000ffff297224 */ /* 0x000fe200078e002a */
[----:B------:R-:W-:Y:S01]  /*dee0*/  DFMA R54, R54, -R32, 1 ;  /* 0x3ff000003636742b */ /* 0x000fe20000000820 */
[----:B------:R-:W-:Y:S01]  /*def0*/  ISETP.GE.U32.AND P1, PT, R45, 0x7ff00000, PT ;  /* 0x7ff000002d00780c */ /* 0x000fe20003f26070 */
[----:B------:R-:W0:Y:S01]  /*df00*/  MUFU.RSQ64H R33, R49 ;  /* 0x0000003100217308 */ /* 0x000e220000001c00 */
[----:B------:R-:W-:Y:S01]  /*df10*/  IMAD.MOV.U32 R32, RZ, RZ, RZ ;  /* 0x000000ffff207224 */ /* 0x000fe200078e00ff */
[----:B------:R-:W-:Y:S01]  /*df20*/  SEL R48, R41, UR4, P0 ;  /* 0x0000000429307c07 */ /* 0x000fe20008000000 */
[----:B------:R-:W-:-:S03]  /*df30*/  DSETP.NEU.AND P0, PT, R14, RZ, PT ;  /* 0x000000ff0e00722a */ /* 0x000fc60003f0d000 */
        /* <DEDUP_REMOVED lines=50> */
[----:B------:R-:W-:Y:S02]  /*e260*/  IMAD.MOV.U32 R15, RZ, RZ, R42 ;  /* 0x000000ffff0f7224 */ /* 0x000fe400078e002a */
[----:B------:R-:W-:Y:S02]  /*e270*/  IMAD.MOV.U32 R14, RZ, RZ, R43 ;  /* 0x000000ffff0e7224 */ /* 0x000fe400078e002b */
[----:B------:R-:W-:-:S07]  /*e280*/  IMAD.MOV.U32 R12, RZ, RZ, R35 ;  /* 0x000000ffff0c7224 */ /* 0x000fce00078e0023 */
[----:B------:R-:W-:Y:S05]  /*e290*/  CALL.REL.NOINC `($__internal_24_$__cuda_sm20_dsqrt_rn_f64_mediumpath_v1) ;  /* 0x000001fc00d07944 */ /* 0x000fea0003c00000 */
[----:B------:R-:W-:Y:S02]  /*e2a0*/  IMAD.MOV.U32 R14, RZ, RZ, R7 ;  /* 0x000000ffff0e7224 */ /* 0x000fe400078e0007 */
[----:B------:R-:W-:-:S07]  /*e2b0*/  IMAD.MOV.U32 R15, RZ, RZ, R6 ;  /* 0x000000ffff0f7224 */ /* 0x000fce00078e0006 */
.L_x_11045:
[----:B------:R-:W-:Y:S05]  /*e2c0*/  BSYNC.RECONVERGENT B4 ;  /* 0x0000000000047941 */ /* 0x000fea0003800200 */
.L_x_11044:
[----:B------:R-:W-:-:S10]  /*e2d0*/  DADD R6, R32, R14 ;  /* 0x0000000020067229 */ /* 0x000fd4000000000e */
        /* <DEDUP_REMOVED lines=82> */
.L_x_11043:
        /* <DEDUP_REMOVED lines=8> */
[----:B------:R-:W-:Y:S01]  /*e880*/  IMAD.MOV.U32 R34, RZ, RZ, R2 ;  /* 0x000000ffff227224 */ /* 0x000fe200078e0002 */
[----:B------:R-:W-:-:S11]  /*e890*/  MOV R35, R3 ;  /* 0x0000000300237202 */ /* 0x000fd60000000f00 */
        /* <DEDUP_REMOVED lines=24> */
.L_x_11052:
[----:B------:R-:W-:Y:S05]  /*ea20*/  BSYNC.RECONVERGENT B5 ;  /* 0x0000000000057941 */ /* 0x000fea0003800200 */
.L_x_11051:
[----:B------:R-:W-:Y:S02]  /*ea30*/  IMAD.MOV.U32 R34, RZ, RZ, R6 ;  /* 0x000000ffff227224 */ /* 0x000fe400078e0006 */
[----:B------:R-:W-:-:S07]  /*ea40*/  IMAD.MOV.U32 R35, RZ, RZ, R7 ;  /* 0x000000ffff237224 */ /* 0x000fce00078e0007 */
.L_x_11050:
[----:B------:R-:W-:Y:S05]  /*ea50*/  BSYNC.RECONVERGENT B4 ;  /* 0x0000000000047941 */ /* 0x000fea0003800200 */
.L_x_11049:
        /* <DEDUP_REMOVED lines=31> */
.L_x_11057:
[----:B------:R-:W-:Y:S05]  /*ec50*/  BSYNC.RECONVERGENT B5 ;  /* 0x0000000000057941 */ /* 0x000fea0003800200 */
.L_x_11056:
[----:B------:R-:W-:Y:S05]  /*ec60*/  BRA `(.L_x_11055) ;  /* 0x0000000000047947 */ /* 0x000fea0003800000 */
.L_x_11054:
[----:B------:R-:W-:-:S11]  /*ec70*/  DADD R6, R38, -R14 ;  /* 0x0000000026067229 */ /* 0x000fd6000000080e */
.L_x_11055:
[----:B------:R-:W-:Y:S05]  /*ec80*/  BSYNC.RECONVERGENT B4 ;  /* 0x0000000000047941 */ /* 0x000fea0003800200 */
.L_x_11053:
        /* <DEDUP_REMOVED lines=32> */
.L_x_11059:
[----:B------:R-:W-:Y:S05]  /*ee90*/  BSYNC.RECONVERGENT B4 ;  /* 0x0000000000047941 */ /* 0x000fea0003800200 */
.L_x_11058:
        /* <DEDUP_REMOVED lines=87> */
.L_x_11060:
        /* <DEDUP_REMOVED lines=22> */
.L_x_11062:
[----:B------:R-:W-:Y:S05]  /*f570*/  BSYNC.RECONVERGENT B4 ;  /* 0x0000000000047941 */ /* 0x000fea0003800200 */
.L_x_11061:
        /* <DEDUP_REMOVED lines=30> */
.L_x_11048:
        /* <DEDUP_REMOVED lines=25> */
[----:B------:R-:W-:-:S07]  /*f8f0*/  IMAD.MOV.U32 R12, RZ, RZ, R35 ;  /* 0x000000ffff0c7224 */ /* 0x000fce00078e0023 */
[----:B------:R-:W-:Y:S05]  /*f900*/  CALL.REL.NOINC `($__internal_24_$__cuda_sm20_dsqrt_rn_f64_mediumpath_v1) ;  /* 0x000001e800347944 */ /* 0x000fea0003c00000 */
[----:B------:R-:W-:Y:S02]  /*f910*/  IMAD.MOV.U32 R14, RZ, RZ, R7 ;  /* 0x000000ffff0e7224 */ /* 0x000fe400078e0007 */
[----:B------:R-:W-:-:S07]  /*f920*/  IMAD.MOV.U32 R15, RZ, RZ, R6 ;  /* 0x000000ffff0f7224 */ /* 0x000fce00078e0006 */
.L_x_11065:
[----:B------:R-:W-:Y:S05]  /*f930*/  BSYNC.RECONVERGENT B4 ;  /* 0x0000000000047941 */ /* 0x000fea0003800200 */
.L_x_11064:
        /* <DEDUP_REMOVED lines=87> */
.L_x_11066:
        /* <DEDUP_REMOVED lines=22> */
.L_x_11068:
[----:B------:R-:W-:Y:S05]  /*10010*/  BSYNC.RECONVERGENT B4 ;  /* 0x0000000000047941 */ /* 0x000fea0003800200 */
.L_x_11067:
        /* <DEDUP_REMOVED lines=30> */
.L_x_11063:
        /* <DEDUP_REMOVED lines=26> */
[----:B------:R-:W-:Y:S01]  /*103a0*/  MOV R14, R7 ;  /* 0x00000007000e7202 */ /* 0x000fe20000000f00 */
[----:B------:R-:W-:-:S07]  /*103b0*/  IMAD.MOV.U32 R15, RZ, RZ, R6 ;  /* 0x000000ffff0f7224 */ /* 0x000fce00078e0006 */
.L_x_11070:
[----:B------:R-:W-:Y:S05]  /*103c0*/  BSYNC.RECONVERGENT B4 ;  /* 0x0000000000047941 */ /* 0x000fea0003800200 */
.L_x_11069:
        /* <DEDUP_REMOVED lines=21> */
.L_x_11072:
[----:B------:R-:W-:Y:S05]  /*10520*/  BSYNC.RECONVERGENT B4 ;  /* 0x0000000000047941 */ /* 0x000fea0003800200 */
.L_x_11071:
[----:B------:R-:W-:Y:S02]  /*10530*/  IMAD.MOV.U32 R34, RZ, RZ, R6 ;  /* 0x000000ffff227224 */ /* 0x000fe400078e0006 */
[----:B------:R-:W-:Y:S01]  /*10540*/  IMAD.MOV.U32 R35, RZ, RZ, R7 ;  /* 0x000000ffff237224 */ /* 0x000fe200078e0007 */
[----:B------:R-:W-:Y:S06]  /*10550*/  BRA `(.L_x_11046) ;  /* 0x0000000000747947 */ /* 0x000fec0003800000 */
.L_x_11047:
        /* <DEDUP_REMOVED lines=28> */
.L_x_11073:
[----:B------:R-:W-:Y:S05]  /*10720*/  BSYNC.RECONVERGENT B4 ;  /* 0x0000000000047941 */ /* 0x000fea0003800200 */
.L_x_11046:
[----:B------:R-:W-:Y:S05]  /*10730*/  BSYNC.RECONVERGENT B3 ;  /* 0x0000000000037941 */ /* 0x000fea0003800200 */
.L_x_11042:
        /* <DEDUP_REMOVED lines=25> */
.L_x_11078:
[----:B------:R-:W-:Y:S05]  /*108d0*/  BSYNC.RECONVERGENT B5 ;  /* 0x0000000000057941 */ /* 0x000fea0003800200 */
.L_x_11077:
        /* <DEDUP_REMOVED lines=9> */
[----:B------:R-:W-:-:S13]  /*10970*/  ISETP.GE.AND P0, PT, R3, 0x3fe26666, PT ;  /* 0x3fe266660300780c */ /* 0x000fda0003f06270 */
        /* <DEDUP_REMOVED lines=74> */
.L_x_11081:
        /* <DEDUP_REMOVED lines=45> */
[----:B------:R-:W-:Y:S02]  /*110f0*/  @!P0 IMAD.MOV.U32 R2, RZ, RZ, 0x33145c07 ;  /* 0x33145c07ff028424 */ /* 0x000fe400078e00ff */
[----:B------:R-:W-:-:S05]  /*11100*/  @!P0 IMAD.MOV.U32 R3, RZ, RZ, 0x3c91a626 ;  /* 0x3c91a626ff038424 */ /* 0x000fca00078e00ff */
[----:B------:R-:W-:-:S08]  /*11110*/  DFMA R12, R12, |R6|, |R6| ;  /* 0x400000060c0c722b */ /* 0x000fd00000000406 */
[C---:B------:R-:W-:Y:S02]  /*11120*/  @P0 DADD R4, R12.reuse, -R4 ;  /* 0x000000000c040229 */ /* 0x040fe40000000804 */
[----:B------:R-:W-:-:S06]  /*11130*/  @!P0 DADD R2, R12, R2 ;  /* 0x000000000c028229 */ /* 0x000fcc0000000002 */
[----:B------:R-:W-:Y:S02]  /*11140*/  @P0 DADD R4, -R4, UR4 ;  /* 0x0000000404040e29 */ /* 0x000fe40008000100 */
[----:B------:R-:W-:Y:S01]  /*11150*/  @!P0 DADD R4, R2, UR4 ;  /* 0x0000000402048e29 */ /* 0x000fe20008000000 */
[----:B------:R-:W-:Y:S10]  /*11160*/  BRA `(.L_x_11082) ;  /* 0x0000002800307947 */ /* 0x000ff40003800000 */
.L_x_11080:
        /* <DEDUP_REMOVED lines=76> */
.L_x_11083:
        /* <DEDUP_REMOVED lines=45> */
[----:B------:R-:W-:Y:S01]  /*11900*/  @!P0 MOV R7, 0x3c91a626 ;  /* 0x3c91a62600078802 */ /* 0x000fe20000000f00 */
[----:B------:R-:W-:Y:S02]  /*11910*/  @P0 IMAD.MOV.U32 R5, RZ, RZ, 0x3c91a626 ;  /* 0x3c91a626ff050424 */ /* 0x000fe400078e00ff */
[----:B------:R-:W-:-:S04]  /*11920*/  @!P0 IMAD.MOV.U32 R6, RZ, RZ, 0x33145c07 ;  /* 0x33145c07ff068424 */ /* 0x000fc800078e00ff */
[C---:B------:R-:W-:Y:S02]  /*11930*/  @P0 DADD R4, R2.reuse, -R4 ;  /* 0x0000000002040229 */ /* 0x040fe40000000804 */
[----:B------:R-:W-:-:S06]  /*11940*/  @!P0 DADD R2, R2, R6 ;  /* 0x0000000002028229 */ /* 0x000fcc0000000006 */
[----:B------:R-:W-:Y:S02]  /*11950*/  @P0 DADD R4, -R4, UR4 ;  /* 0x0000000404040e29 */ /* 0x000fe40008000100 */
[----:B------:R-:W-:Y:S01]  /*11960*/  @!P0 DADD R4, R2, UR4 ;  /* 0x0000000402048e29 */ /* 0x000fe20008000000 */
[----:B------:R-:W-:Y:S10]  /*11970*/  BRA `(.L_x_11082) ;  /* 0x00000020002c7947 */ /* 0x000ff40003800000 */
.L_x_11079:
[----:B------:R-:W-:Y:S01]  /*11980*/  DSETP.GEU.AND P0, PT, R2, 1.7347234759768070944e-18, PT ;  /* 0x3c4000000200742a */ /* 0x000fe20003f0e000 */
[----:B------:R-:W-:Y:S01]  /*11990*/  BSSY.RECONVERGENT B5, `(.L_x_11084) ;  /* 0x0000110000057945 */ /* 0x000fe20003800200 */
[----:B------:R-:W-:-:S14]  /*119a0*/  DSETP.EQ.AND P1, PT, R4, 1, PT ;  /* 0x3ff000000400742a */ /* 0x000fdc0003f22000 */
[----:B------:R-:W-:Y:S05]  /*119b0*/  @!P0 BRA P1, `(.L_x_11085) ;  /* 0x0000000c00288947 */ /* 0x000fea0000800000 */
[----:B------:R-:W-:Y:S02]  /*119c0*/  DMUL R36, |R36|, 2.2204460492503130808e-16 ;  /* 0x3cb0000024247828 */ /* 0x000fe40000000200 */
[----:B------:R-:W-:-:S06]  /*119d0*/  DADD R6, R4, 1 ;  /* 0x3ff0000004067429 */ /* 0x000fcc0000000000 */
        /* <DEDUP_REMOVED lines=30> */
.L_x_11090:
[----:B------:R-:W-:Y:S05]  /*11bc0*/  BSYNC.RECONVERGENT B7 ;  /* 0x0000000000077941 */ /* 0x000fea0003800200 */
.L_x_11089:
[----:B------:R-:W-:Y:S02]  /*11bd0*/  IMAD.MOV.U32 R36, RZ, RZ, R6 ;  /* 0x000000ffff247224 */ /* 0x000fe400078e0006 */
[----:B------:R-:W-:-:S07]  /*11be0*/  IMAD.MOV.U32 R37, RZ, RZ, R7 ;  /* 0x000000ffff257224 */ /* 0x000fce00078e0007 */
.L_x_11088:
[----:B------:R-:W-:Y:S05]  /*11bf0*/  BSYNC.RECONVERGENT B6 ;  /* 0x0000000000067941 */ /* 0x000fea0003800200 */
.L_x_11087:
[----:B------:R-:W-:Y:S01]  /*11c00*/  DADD R6, R4, -1 ;  /* 0xbff0000004067429 */ /* 0x000fe20000000000 */
[----:B------:R-:W-:Y:S07]  /*11c10*/  BSSY.RECONVERGENT B6, `(.L_x_11091) ;  /* 0x0000021000067945 */ /* 0x000fee0003800200 */
[----:B------:R-:W-:-:S14]  /*11c20*/  DSETP.GEU.AND P0, PT, R6, RZ, PT ;  /* 0x000000ff0600722a */ /* 0x000fdc0003f0e000 */
        /* <DEDUP_REMOVED lines=26> */
.L_x_11095:
[----:B------:R-:W-:Y:S05]  /*11dd0*/  BSYNC.RECONVERGENT B7 ;  /* 0x0000000000077941 */ /* 0x000fea0003800200 */
.L_x_11094:
[----:B------:R-:W-:Y:S02]  /*11de0*/  IMAD.MOV.U32 R2, RZ, RZ, R6 ;  /* 0x000000ffff027224 */ /* 0x000fe400078e0006 */
[----:B------:R-:W-:Y:S01]  /*11df0*/  IMAD.MOV.U32 R3, RZ, RZ, R7 ;  /* 0x000000ffff037224 */ /* 0x000fe200078e0007 */
[----:B------:R-:W-:Y:S06]  /*11e00*/  BRA `(.L_x_11093) ;  /* 0x0000000000047947 */ /* 0x000fec0003800000 */
.L_x_11092:
[----:B------:R-:W-:-:S11]  /*11e10*/  DADD R2, R38, -R6 ;  /* 0x0000000026027229 */ /* 0x000fd60000000806 */
.L_x_11093:
[----:B------:R-:W-:Y:S05]  /*11e20*/  BSYNC.RECONVERGENT B6 ;  /* 0x0000000000067941 */ /* 0x000fea0003800200 */
.L_x_11091:
        /* <DEDUP_REMOVED lines=34> */
.L_x_11097:
[----:B------:R-:W-:Y:S05]  /*12050*/  BSYNC.RECONVERGENT B6 ;  /* 0x0000000000067941 */ /* 0x000fea0003800200 */
.L_x_11096:
[----:B------:R-:W-:Y:S05]  /*12060*/  BRA `(.L_x_11098) ;  /* 0x0000000800887947 */ /* 0x000fea0003800000 */
.L_x_11086:
        /* <DEDUP_REMOVED lines=34> */
.L_x_11101:
[----:B------:R-:W-:Y:S05]  /*12290*/  BSYNC.RECONVERGENT B6 ;  /* 0x0000000000067941 */ /* 0x000fea0003800200 */
.L_x_11100:
[----:B------:R-:W-:Y:S05]  /*122a0*/  BRA `(.L_x_11098) ;  /* 0x0000000400f87947 */ /* 0x000fea0003800000 */
.L_x_11099:
[----:B------:R-:W-:Y:S01]  /*122b0*/  DADD R12, R4, -1 ;  /* 0xbff00000040c7429 */ /* 0x000fe20000000000 */
[----:B------:R-:W-:Y:S01]  /*122c0*/  IMAD.MOV.U32 R20, RZ, RZ, 0x0 ;  /* 0x00000000ff147424 */ /* 0x000fe200078e00ff */
[----:B------:R-:W-:Y:S01]  /*122d0*/  DMUL R2, R2, 8.11296384146066816958e+31 ;  /* 0x4690000002027828 */ /* 0x000fe20000000000 */
[----:B------:R-:W-:Y:S01]  /*122e0*/  IMAD.MOV.U32 R21, RZ, RZ, 0x3fd80000 ;  /* 0x3fd80000ff157424 */ /* 0x000fe200078e00ff */
[----:B------:R-:W-:Y:S04]  /*122f0*/  BSSY.RECONVERGENT B6, `(.L_x_11102) ;  /* 0x000001c000067945 */ /* 0x000fe80003800200 */
[----:B------:R-:W-:Y:S02]  /*12300*/  DMUL R6, R6, R12 ;  /* 0x0000000c06067228 */ /* 0x000fe40000000000 */
[----:B------:R-:W-:-:S04]  /*12310*/  DMUL R2, R4, R2 ;  /* 0x0000000204027228 */ /* 0x000fc80000000000 */
        /* <DEDUP_REMOVED lines=25> */
.L_x_11103:
[----:B------:R-:W-:Y:S05]  /*124b0*/  BSYNC.RECONVERGENT B6 ;  /* 0x0000000000067941 */ /* 0x000fea0003800200 */
.L_x_11102:
        /* <DEDUP_REMOVED lines=21> */
.L_x_11105:
[----:B------:R-:W-:Y:S05]  /*12610*/  BSYNC.RECONVERGENT B6 ;  /* 0x0000000000067941 */ /* 0x000fea0003800200 */
.L_x_11104:
[----:B------:R-:W-:Y:S01]  /*12620*/  DMUL R4, R4, 8.11296384146066816958e+31 ;  /* 0x4690000004047828 */ /* 0x000fe20000000000 */
[----:B------:R-:W-:Y:S02]  /*12630*/  IMAD.MOV.U32 R32, RZ, RZ, R6 ;  /* 0x000000ffff207224 */ /* 0x000fe400078e0006 */
[----:B------:R-:W-:Y:S01]  /*12640*/  IMAD.MOV.U32 R33, RZ, RZ, R7 ;  /* 0x000000ffff217224 */ /* 0x000fe200078e0007 */
[----:B------:R-:W-:Y:S07]  /*12650*/  BRA `(.L_x_11098) ;  /* 0x00000004000c7947 */ /* 0x000fee0003800000 */
.L_x_11085:
        /* <DEDUP_REMOVED lines=30> */
.L_x_11107:
[----:B------:R-:W-:Y:S05]  /*12840*/  BSYNC.RECONVERGENT B6 ;  /* 0x0000000000067941 */ /* 0x000fea0003800200 */
.L_x_11106:
        /* <DEDUP_REMOVED lines=32> */
.L_x_11109:
[----:B------:R-:W-:Y:S05]  /*12a50*/  BSYNC.RECONVERGENT B6 ;  /* 0x0000000000067941 */ /* 0x000fea0003800200 */
.L_x_11108:
[----:B------:R-:W-:Y:S01]  /*12a60*/  DMUL R32, R32, R4 ;  /* 0x0000000420207228 */ /* 0x000fe20000000000 */
[----:B------:R-:W-:Y:S02]  /*12a70*/  IMAD.MOV.U32 R4, RZ, RZ, 0x0 ;  /* 0x00000000ff047424 */ /* 0x000fe400078e00ff */
[----:B------:R-:W-:-:S08]  /*12a80*/  IMAD.MOV.U32 R5, RZ, RZ, 0x3ff00000 ;  /* 0x3ff00000ff057424 */ /* 0x000fd000078e00ff */
.L_x_11098:
[----:B------:R-:W-:Y:S05]  /*12a90*/  BSYNC.RECONVERGENT B5 ;  /* 0x0000000000057941 */ /* 0x000fea0003800200 */
.L_x_11084:
[----:B------:R-:W-:Y:S05]  /*12aa0*/  BRA `(.L_x_11110) ;  /* 0x0000000000087947 */ /* 0x000fea0003800000 */
.L_x_11076:
[----:B------:R-:W-:Y:S02]  /*12ab0*/  DMUL R32, R32, 9.00719925474099200000e+15 ;  /* 0x4340000020207828 */ /* 0x000fe40000000000 */
[----:B------:R-:W-:-:S11]  /*12ac0*/  DMUL R4, R4, 9.00719925474099200000e+15 ;  /* 0x4340000004047828 */ /* 0x000fd60000000000 */
.L_x_11110:
[----:B------:R-:W-:Y:S05]  /*12ad0*/  BSYNC.RELIABLE B3 ;  /* 0x0000000000037941 */ /* 0x000fea0003800100 */
.L_x_11075:
        /* <DEDUP_REMOVED lines=31> */
.L_x_11113:
[----:B------:R-:W-:Y:S05]  /*12cd0*/  BSYNC.RECONVERGENT B3 ;  /* 0x0000000000037941 */ /* 0x000fea0003800200 */
.L_x_11112:
        /* <DEDUP_REMOVED lines=64> */
[----:B------:R-:W-:Y:S02]  /*130e0*/  @!P1 IMAD.MOV.U32 R6, RZ, RZ, 0x54442d18 ;  /* 0x54442d18ff069424 */ /* 0x000fe400078e00ff */
[----:B------:R-:W-:-:S05]  /*130f0*/  @!P1 IMAD.MOV.U32 R7, RZ, RZ, 0x400921fb ;  /* 0x400921fbff079424 */ /* 0x000fca00078e00ff */
[----:B------:R-:W-:Y:S02]  /*13100*/  @P1 DADD R12, -RZ, -R14 ;  /* 0x00000000ff0c1229 */ /* 0x000fe4000000090e */
[----:B------:R-:W-:-:S10]  /*13110*/  @!P1 DADD R6, -R14, R6 ;  /* 0x000000000e069229 */ /* 0x000fd40000000106 */
        /* <DEDUP_REMOVED lines=16> */
.L_x_11115:
[----:B------:R-:W-:Y:S02]  /*13220*/  FSEL R2, RZ, 3.37028055040000000000e+12, P0 ;  /* 0x54442d18ff027808 */ /* 0x000fe40000000000 */
[----:B------:R-:W-:-:S07]  /*13230*/  FSEL R3, RZ, 2.1426990032196044922, P0 ;  /* 0x400921fbff037808 */ /* 0x000fce0000000000 */
.L_x_11116:
[----:B------:R-:W-:Y:S05]  /*13240*/  BSYNC.RECONVERGENT B0 ;  /* 0x0000000000007941 */ /* 0x000fea0003800200 */
.L_x_11114:
[----:B------:R-:W-:Y:S01]  /*13250*/  DADD R4, |R32|, R4 ;  /* 0x0000000020047229 */ /* 0x000fe20000000204 */
[----:B------:R-:W-:-:S07]  /*13260*/  LOP3.LUT R33, R3, 0x80000000, R33, 0xb8, !PT ;  /* 0x8000000003217812 */ /* 0x000fce00078eb821 */
[----:B------:R-:W-:-:S06]  /*13270*/  DSETP.NAN.AND P0, PT, R4, R4, PT ;  /* 0x000000040400722a */ /* 0x000fcc0003f08000 */
[----:B------:R-:W-:Y:S02]  /*13280*/  FSEL R4, R4, R2, P0 ;  /* 0x0000000204047208 */ /* 0x000fe40000000000 */
[----:B------:R-:W-:Y:S01]  /*13290*/  FSEL R5, R5, R33, P0 ;  /* 0x0000002105057208 */ /* 0x000fe20000000000 */
[----:B------:R-:W-:Y:S06]  /*132a0*/  BRA `(.L_x_11082) ;  /* 0x0000000400e07947 */ /* 0x000fec0003800000 */
.L_x_11111:
        /* <DEDUP_REMOVED lines=27> */
.L_x_11118:
[----:B------:R-:W-:Y:S05]  /*13460*/  BSYNC.RECONVERGENT B3 ;  /* 0x0000000000037941 */ /* 0x000fea0003800200 */
.L_x_11117:
        /* <DEDUP_REMOVED lines=84> */
.L_x_11120:
[----:B------:R-:W-:Y:S02]  /*139b0*/  FSEL R2, RZ, 3.37028055040000000000e+12, P0 ;  /* 0x54442d18ff027808 */ /* 0x000fe40000000000 */
[----:B------:R-:W-:-:S07]  /*139c0*/  FSEL R3, RZ, 2.1426990032196044922, P0 ;  /* 0x400921fbff037808 */ /* 0x000fce0000000000 */
.L_x_11121:
[----:B------:R-:W-:Y:S05]  /*139d0*/  BSYNC.RECONVERGENT B0 ;  /* 0x0000000000007941 */ /* 0x000fea0003800200 */
.L_x_11119:
[----:B------:R-:W-:Y:S01]  /*139e0*/  DADD R4, |R32|, R4 ;  /* 0x0000000020047229 */ /* 0x000fe20000000204 */
[----:B------:R-:W-:-:S07]  /*139f0*/  LOP3.LUT R33, R3, 0x80000000, R33, 0xb8, !PT ;  /* 0x8000000003217812 */ /* 0x000fce00078eb821 */
[----:B------:R-:W-:-:S06]  /*13a00*/  DSETP.NAN.AND P0, PT, R4, R4, PT ;  /* 0x000000040400722a */ /* 0x000fcc0003f08000 */
[----:B------:R-:W-:Y:S02]  /*13a10*/  FSEL R4, R4, R2, P0 ;  /* 0x0000000204047208 */ /* 0x000fe40000000000 */
[----:B------:R-:W-:-:S07]  /*13a20*/  FSEL R5, R5, R33, P0 ;  /* 0x0000002105057208 */ /* 0x000fce0000000000 */
.L_x_11082:
[----:B------:R-:W-:Y:S05]  /*13a30*/  BSYNC.RECONVERGENT B4 ;  /* 0x0000000000047941 */ /* 0x000fea0003800200 */
.L_x_11074:
[----:B------:R-:W-:Y:S01]  /*13a40*/  DADD R2, -RZ, -R34 ;  /* 0x00000000ff027229 */ /* 0x000fe20000000922 */
[----:B------:R-:W-:-:S09]  /*13a50*/  ISETP.GE.AND P0, PT, R31, RZ, PT ;  /* 0x000000ff1f00720c */ /* 0x000fd20003f06270 */
[----:B------:R-:W-:Y:S02]  /*13a60*/  FSEL R34, R34, R2, !P0 ;  /* 0x0000000222227208 */ /* 0x000fe40004000000 */
[----:B------:R-:W-:Y:S01]  /*13a70*/  FSEL R35, R35, R3, !P0 ;  /* 0x0000000323237208 */ /* 0x000fe20004000000 */
[----:B------:R-:W-:Y:S06]  /*13a80*/  BRA `(.L_x_11038) ;  /* 0x0000002c00f47947 */ /* 0x000fec0003800000 */
.L_x_11041:
[----:B------:R-:W2:Y:S01]  /*13a90*/  LDL.64 R4, [R1+0x8] ;  /* 0x0000080001047983 */ /* 0x000ea20000100a00 */
[----:B------:R-:W-:Y:S01]  /*13aa0*/  UMOV UR4, 0x54442d18 ;  /* 0x54442d1800047882 */ /* 0x000fe20000000000 */
[----:B------:R-:W-:Y:S01]  /*13ab0*/  UMOV UR5, 0x3ff921fb ;  /* 0x3ff921fb00057882 */ /* 0x000fe20000000000 */
[----:B------:R-:W-:Y:S02]  /*13ac0*/  DADD R34, -RZ, -R30 ;  /* 0x00000000ff227229 */ /* 0x000fe4000000091e */
[----:B--2---:R-:W-:-:S08]  /*13ad0*/  DADD R4, R4, -R28 ;  /* 0x0000000004047229 */ /* 0x004fd0000000081c */
[----:B------:R-:W-:Y:S01]  /*13ae0*/  DADD R4, R4, UR4 ;  /* 0x0000000404047e29 */ /* 0x000fe20008000000 */
[----:B------:R-:W-:Y:S10]  /*13af0*/  BRA `(.L_x_11038) ;  /* 0x0000002c00d87947 */ /* 0x000ff40003800000 */
.L_x_11040:
[----:B------:R-:W-:Y:S01]  /*13b00*/  DADD R34, -RZ, -R30 ;  /* 0x00000000ff227229 */ /* 0x000fe2000000091e */
[----:B------:R-:W-:Y:S01]  /*13b10*/  CS2R R4, SRZ ;  /* 0x0000000000047805 */ /* 0x000fe2000001ff00 */
[----:B------:R-:W-:Y:S09]  /*13b20*/  BRA `(.L_x_11038) ;  /* 0x0000002c00cc7947 */ /* 0x000ff20003800000 */
.L_x_11039:
        /* <DEDUP_REMOVED lines=17> */
[----:B------:R-:W-:-:S05]  /*13c40*/  FSETP.GEU.AND P5, PT, |R35|, 6.5827683646048100446e-37, PT ;  /* 0x036000002300780b */ /* 0x000fca0003fae200 */
[C---:B------:R-:W-:Y:S02]  /*13c50*/  DFMA R12, R36.reuse, R36, R12 ;  /* 0x00000024240c722b */ /* 0x040fe4000000000c */
[----:B0-----:R-:W-:-:S08]  /*13c60*/  DFMA R14, -R36, R6, 1 ;  /* 0x3ff00000240e742b */ /* 0x001fd00000000106 */
[----:B------:R-:W-:Y:S01]  /*13c70*/  ISETP.GT.AND P0, PT, R13, 0xfffff, PT ;  /* 0x000fffff0d00780c */ /* 0x000fe20003f04270 */
[----:B------:R-:W-:-:S08]  /*13c80*/  DFMA R14, R14, R14, R14 ;  /* 0x0000000e0e0e722b */ /* 0x000fd0000000000e */
[----:B------:R-:W-:Y:S01]  /*13c90*/  DFMA R6, R6, R14, R6 ;  /* 0x0000000e0606722b */ /* 0x000fe20000000006 */
[----:B------:R-:W-:Y:S01]  /*13ca0*/  MOV R14, R12 ;  /* 0x0000000c000e7202 */ /* 0x000fe20000000f00 */
[----:B------:R-:W-:-:S06]  /*13cb0*/  IMAD.MOV.U32 R15, RZ, RZ, R13 ;  /* 0x000000ffff0f7224 */ /* 0x000fcc00078e000d */
[----:B------:R-:W-:Y:S02]  /*13cc0*/  DFMA R20, -R36, R6, 1 ;  /* 0x3ff000002414742b */ /* 0x000fe40000000106 */
[----:B------:R-:W-:-:S06]  /*13cd0*/  @!P0 DMUL R14, R14, 1.80143985094819840000e+16 ;  /* 0x435000000e0e8828 */ /* 0x000fcc0000000000 */
[----:B------:R-:W-:-:S04]  /*13ce0*/  DFMA R6, R6, R20, R6 ;  /* 0x000000140606722b */ /* 0x000fc80000000006 */
[----:B------:R-:W-:Y:S02]  /*13cf0*/  @!P0 IMAD.MOV.U32 R13, RZ, RZ, R15 ;  /* 0x000000ffff0d8224 */ /* 0x000fe400078e000f */
[----:B------:R-:W-:Y:S02]  /*13d00*/  @!P0 IMAD.MOV.U32 R12, RZ, RZ, R14 ;  /* 0x000000ffff0c8224 */ /* 0x000fe400078e000e */
        /* <DEDUP_REMOVED lines=9> */
[----:B------:R-:W-:-:S05]  /*13da0*/  FFMA R0, RZ, R37, R7 ;  /* 0x00000025ff007223 */ /* 0x000fca0000000007 */
[----:B------:R-:W-:Y:S01]  /*13db0*/  FSETP.GT.AND P4, PT, |R0|, 1.469367938527859385e-39, PT ;  /* 0x001000000000780b */ /* 0x000fe20003f84200 */
[----:B------:R-:W-:Y:S02]  /*13dc0*/  IMAD.MOV.U32 R0, RZ, RZ, -0x3ff ;  /* 0xfffffc01ff007424 */ /* 0x000fe400078e00ff */
[----:B------:R-:W-:Y:S01]  /*13dd0*/  @!P0 IMAD.MOV.U32 R0, RZ, RZ, -0x435 ;  /* 0xfffffbcbff008424 */ /* 0x000fe200078e00ff */
        /* <DEDUP_REMOVED lines=67> */
.L_x_11126:
[----:B------:R-:W-:Y:S05]  /*14210*/  BSYNC.RECONVERGENT B0 ;  /* 0x0000000000007941 */ /* 0x000fea0003800200 */
.L_x_11125:
[----:B------:R-:W-:Y:S04]  /*14220*/  BSSY.RECONVERGENT B4, `(.L_x_11127) ;  /* 0x0000008000047945 */ /* 0x000fe80003800200 */
[----:B------:R-:W-:Y:S05]  /*14230*/  @P4 BRA P5, `(.L_x_11128) ;  /* 0x0000000000184947 */ /* 0x000fea0002800000 */
[----:B------:R-:W-:Y:S01]  /*14240*/  IMAD.MOV.U32 R12, RZ, RZ, R34 ;  /* 0x000000ffff0c7224 */ /* 0x000fe200078e0022 */
[----:B------:R-:W-:Y:S01]  /*14250*/  MOV R0, 0x142a0 ;  /* 0x000142a000007802 */ /* 0x000fe20000000f00 */
[----:B------:R-:W-:Y:S02]  /*14260*/  IMAD.MOV.U32 R13, RZ, RZ, R35 ;  /* 0x000000ffff0d7224 */ /* 0x000fe400078e0023 */
[----:B------:R-:W-:Y:S02]  /*14270*/  IMAD.MOV.U32 R6, RZ, RZ, R36 ;  /* 0x000000ffff067224 */ /* 0x000fe400078e0024 */
[----:B------:R-:W-:-:S07]  /*14280*/  IMAD.MOV.U32 R7, RZ, RZ, R37 ;  /* 0x000000ffff077224 */ /* 0x000fce00078e0025 */
[----:B------:R-:W-:Y:S05]  /*14290*/  CALL.REL.NOINC `($__internal_23_$__cuda_sm20_div_rn_f64_full) ;  /* 0x0000019800447944 */ /* 0x000fea0003c00000 */
.L_x_11128:
[----:B------:R-:W-:Y:S05]  /*142a0*/  BSYNC.RECONVERGENT B4 ;  /* 0x0000000000047941 */ /* 0x000fea0003800200 */
.L_x_11127:
        /* <DEDUP_REMOVED lines=64> */
[----:B------:R-:W-:Y:S02]  /*146b0*/  @P1 IMAD.MOV.U32 R6, RZ, RZ, 0x54442d18 ;  /* 0x54442d18ff061424 */ /* 0x000fe400078e00ff */
[----:B------:R-:W-:-:S05]  /*146c0*/  @P1 IMAD.MOV.U32 R7, RZ, RZ, 0x400921fb ;  /* 0x400921fbff071424 */ /* 0x000fca00078e00ff */
[----:B------:R-:W-:Y:S02]  /*146d0*/  @!P1 DADD R12, -RZ, -R14 ;  /* 0x00000000ff0c9229 */ /* 0x000fe4000000090e */
[----:B------:R-:W-:-:S10]  /*146e0*/  @P1 DADD R6, -R14, R6 ;  /* 0x000000000e061229 */ /* 0x000fd40000000106 */
        /* <DEDUP_REMOVED lines=16> */
.L_x_11130:
[----:B------:R-:W-:Y:S02]  /*147f0*/  FSEL R6, RZ, 3.37028055040000000000e+12, P0 ;  /* 0x54442d18ff067808 */ /* 0x000fe40000000000 */
[----:B------:R-:W-:-:S07]  /*14800*/  FSEL R7, RZ, 2.1426990032196044922, P0 ;  /* 0x400921fbff077808 */ /* 0x000fce0000000000 */
.L_x_11131:
[----:B------:R-:W-:Y:S05]  /*14810*/  BSYNC.RECONVERGENT B0 ;  /* 0x0000000000007941 */ /* 0x000fea0003800200 */
.L_x_11129:
[----:B------:R-:W-:Y:S01]  /*14820*/  DADD R2, R4, R2 ;  /* 0x0000000004027229 */ /* 0x000fe20000000002 */
[----:B------:R-:W-:Y:S01]  /*14830*/  LOP3.LUT R5, R7, 0x80000000, R31, 0xb8, !PT ;  /* 0x8000000007057812 */ /* 0x000fe200078eb81f */
[----:B------:R-:W-:-:S06]  /*14840*/  DMUL R32, R32, 0.5 ;  /* 0x3fe0000020207828 */ /* 0x000fcc0000000000 */
[----:B------:R-:W-:-:S06]  /*14850*/  DSETP.NAN.AND P0, PT, R2, R2, PT ;  /* 0x000000020200722a */ /* 0x000fcc0003f08000 */
[----:B------:R-:W-:Y:S02]  /*14860*/  FSEL R4, R2, R6, P0 ;  /* 0x0000000602047208 */ /* 0x000fe40000000000 */
[----:B------:R-:W-:Y:S01]  /*14870*/  FSEL R5, R3, R5, P0 ;  /* 0x0000000503057208 */ /* 0x000fe20000000000 */
[----:B------:R-:W-:Y:S06]  /*14880*/  BRA `(.L_x_11132) ;  /* 0x0000002000507947 */ /* 0x000fec0003800000 */
.L_x_11124:
        /* <DEDUP_REMOVED lines=9> */
[----:B------:R-:W-:Y:S01]  /*14920*/  IMAD.MOV.U32 R42, RZ, RZ, 0x0 ;  /* 0x00000000ff2a7424 */ /* 0x000fe200078e00ff */
[----:B------:R-:W-:Y:S01]  /*14930*/  SEL R12, R2, R4, P0 ;  /* 0x00000004020c7207 */ /* 0x000fe20000000000 */
[----:B------:R-:W-:Y:S01]  /*14940*/  IMAD.MOV.U32 R43, RZ, RZ, 0x3fd80000 ;  /* 0x3fd80000ff2b7424 */ /* 0x000fe200078e00ff */
[----:B------:R-:W-:Y:S01]  /*14950*/  LOP3.LUT R0, R7, 0xffc00000, RZ, 0xc0, !PT ;  /* 0xffc0000007007812 */ /* 0x000fe200078ec0ff */
[----:B------:R-:W-:Y:S01]  /*14960*/  BSSY.RECONVERGENT B0, `(.L_x_11133) ;  /* 0x000007c000007945 */ /* 0x000fe20003800200 */
[----:B------:R-:W-:-:S02]  /*14970*/  SEL R13, R3, R5, P0 ;  /* 0x00000005030d7207 */ /* 0x000fc40000000000 */
[----:B------:R-:W-:Y:S02]  /*14980*/  LOP3.LUT R15, R0, 0x7fd00000, RZ, 0x3c, !PT ;  /* 0x7fd00000000f7812 */ /* 0x000fe400078e3cff */
[----:B------:R-:W-:Y:S02]  /*14990*/  SEL R6, R4, R2, P2 ;  /* 0x0000000204067207 */ /* 0x000fe40001000000 */
[----:B------:R-:W-:Y:S02]  /*149a0*/  MOV R38, RZ ;  /* 0x000000ff00267202 */ /* 0x000fe40000000f00 */
[C---:B------:R-:W-:Y:S01]  /*149b0*/  DMUL R20, R14.reuse, R12 ;  /* 0x0000000c0e147228 */ /* 0x040fe20000000000 */
[----:B------:R-:W-:Y:S01]  /*149c0*/  ISETP.GE.U32.AND P3, PT, R13, 0x7ff00000, PT ;  /* 0x7ff000000d00780c */ /* 0x000fe20003f66070 */
[----:B------:R-:W-:Y:S01]  /*149d0*/  DMUL R14, R14, R6 ;  /* 0x000000060e0e7228 */ /* 0x000fe20000000000 */
[----:B------:R-:W-:-:S05]  /*149e0*/  FSETP.GEU.AND P5, PT, |R35|, 6.5827683646048100446e-37, PT ;  /* 0x036000002300780b */ /* 0x000fca0003fae200 */
[----:B------:R-:W-:-:S08]  /*149f0*/  DMUL R20, R20, R20 ;  /* 0x0000001414147228 */ /* 0x000fd00000000000 */
[----:B------:R-:W-:Y:S01]  /*14a00*/  DFMA R14, R14, R14, R20 ;  /* 0x0000000e0e0e722b */ /* 0x000fe20000000014 */
[----:B------:R-:W-:-:S07]  /*14a10*/  IMAD.U32 R21, RZ, RZ, UR6 ;  /* 0x00000006ff157e24 */ /* 0x000fce000f8e00ff */
[----:B------:R-:W-:Y:S02]  /*14a20*/  DSETP.MIN.AND P0, P2, R14, UR4, PT ;  /* 0x000000040e007e2a */ /* 0x000fe4000ba00000 */
[----:B------:R-:W-:-:S05]  /*14a30*/  IMAD.MOV.U32 R20, RZ, RZ, R15 ;  /* 0x000000ffff147224 */ /* 0x000fca00078e000f */
[----:B------:R-:W-:Y:S01]  /*14a40*/  FSEL R33, R20, UR6, P0 ;  /* 0x0000000614217c08 */ /* 0x000fe20008000000 */
[----:B------:R-:W-:-:S05]  /*14a50*/  IMAD.MOV.U32 R20, RZ, RZ, R14 ;  /* 0x000000ffff147224 */ /* 0x000fca00078e000e */
[----:B------:R-:W-:Y:S02]  /*14a60*/  SEL R32, R20, UR4, P0 ;  /* 0x0000000414207c07 */ /* 0x000fe40008000000 */
[----:B------:R-:W-:Y:S01]  /*14a70*/  @P2 LOP3.LUT R33, R21, 0x80000, RZ, 0xfc, !PT ;  /* 0x0008000015212812 */ /* 0x000fe200078efcff */
[----:B------:R-:W-:-:S03]  /*14a80*/  DSETP.NEU.AND P2, PT, R12, RZ, PT ;  /* 0x000000ff0c00722a */ /* 0x000fc60003f4d000 */
[----:B------:R-:W0:Y:S02]  /*14a90*/  MUFU.RSQ64H R39, R33 ;  /* 0x0000002100277308 */ /* 0x000e240000001c00 */
[----:B0-----:R-:W-:-:S08]  /*14aa0*/  DMUL R20, R38, R38 ;  /* 0x0000002626147228 */ /* 0x001fd00000000000 */
[----:B------:R-:W-:-:S08]  /*14ab0*/  DFMA R20, R32, -R20, 1 ;  /* 0x3ff000002014742b */ /* 0x000fd00000000814 */
[----:B------:R-:W-:Y:S02]  /*14ac0*/  DFMA R42, R20, R42, 0.5 ;  /* 0x3fe00000142a742b */ /* 0x000fe4000000002a */
[----:B------:R-:W-:Y:S01]  /*14ad0*/  DMUL R44, R38, R20 ;  /* 0x00000014262c7228 */ /* 0x000fe20000000000 */
[----:B------:R-:W0:Y:S01]  /*14ae0*/  MUFU.RCP64H R21, R37 ;  /* 0x0000002500157308 */ /* 0x000e220000001800 */
[----:B------:R-:W-:-:S06]  /*14af0*/  IMAD.MOV.U32 R20, RZ, RZ, 0x1 ;  /* 0x00000001ff147424 */ /* 0x000fcc00078e00ff */
[----:B------:R-:W-:-:S08]  /*14b00*/  DFMA R42, R42, R44, R38 ;  /* 0x0000002c2a2a722b */ /* 0x000fd00000000026 */
[----:B------:R-:W-:Y:S01]  /*14b10*/  DMUL R42, R14, R42 ;  /* 0x0000002a0e2a7228 */ /* 0x000fe20000000000 */
[----:B------:R-:W-:Y:S01]  /*14b20*/  LOP3.LUT R15, R0, 0x100000, RZ, 0xfc, !PT ;  /* 0x00100000000f7812 */ /* 0x000fe200078efcff */
[----:B------:R-:W-:Y:S01]  /*14b30*/  IMAD.MOV.U32 R14, RZ, RZ, RZ ;  /* 0x000000ffff0e7224 */ /* 0x000fe200078e00ff */
[----:B0-----:R-:W-:-:S05]  /*14b40*/  DFMA R32, -R36, R20, 1 ;  /* 0x3ff000002420742b */ /* 0x001fca0000000114 */
[----:B------:R-:W-:-:S03]  /*14b50*/  DMUL R42, R42, R14 ;  /* 0x0000000e2a2a7228 */ /* 0x000fc60000000000 */
[----:B------:R-:W-:-:S07]  /*14b60*/  DFMA R32, R32, R32, R32 ;  /* 0x000000202020722b */ /* 0x000fce0000000020 */
[----:B------:R-:W-:Y:S01]  /*14b70*/  @!P3 FSEL R13, R7, R43, !P2 ;  /* 0x0000002b070db208 */ /* 0x000fe20005000000 */
[----:B------:R-:W-:Y:S01]  /*14b80*/  DFMA R32, R20, R32, R20 ;  /* 0x000000201420722b */ /* 0x000fe20000000014 */
[----:B------:R-:W-:Y:S02]  /*14b90*/  @!P3 FSEL R12, R6, R42, !P2 ;  /* 0x0000002a060cb208 */ /* 0x000fe40005000000 */
[----:B------:R-:W-:Y:S01]  /*14ba0*/  ISETP.GT.AND P0, PT, R13, 0xfffff, PT ;  /* 0x000fffff0d00780c */ /* 0x000fe20003f04270 */
[----:B------:R-:W-:Y:S02]  /*14bb0*/  IMAD.MOV.U32 R15, RZ, RZ, R13 ;  /* 0x000000ffff0f7224 */ /* 0x000fe400078e000d */
[----:B------:R-:W-:Y:S02]  /*14bc0*/  IMAD.MOV.U32 R14, RZ, RZ, R12 ;  /* 0x000000ffff0e7224 */ /* 0x000fe400078e000c */
[----:B------:R-:W-:-:S08]  /*14bd0*/  DFMA R6, -R36, R32, 1 ;  /* 0x3ff000002406742b */ /* 0x000fd00000000120 */
[----:B------:R-:W-:Y:S02]  /*14be0*/  @!P0 DMUL R14, R14, 1.80143985094819840000e+16 ;  /* 0x435000000e0e8828 */ /* 0x000fe40000000000 */
[----:B------:R-:W-:-:S08]  /*14bf0*/  DFMA R6, R32, R6, R32 ;  /* 0x000000062006722b */ /* 0x000fd00000000020 */
[----:B------:R-:W-:Y:S01]  /*14c00*/  @!P0 IMAD.MOV.U32 R13, RZ, RZ, R15 ;  /* 0x000000ffff0d8224 */ /* 0x000fe200078e000f */
[----:B------:R-:W-:Y:S01]  /*14c10*/  DMUL R20, R34, R6 ;  /* 0x0000000622147228 */ /* 0x000fe20000000000 */
[----:B------:R-:W-:Y:S02]  /*14c20*/  @!P0 IMAD.MOV.U32 R12, RZ, RZ, R14 ;  /* 0x000000ffff0c8224 */ /* 0x000fe400078e000e */
[----:B------:R-:W-:-:S05]  /*14c30*/  VIADD R0, R13, 0xffffffff ;  /* 0xffffffff0d007836 */ /* 0x000fca0000000000 */
[----:B------:R-:W-:Y:S01]  /*14c40*/  ISETP.GE.U32.AND P2, PT, R0, 0x7fefffff, PT ;  /* 0x7fefffff0000780c */ /* 0x000fe20003f46070 */
[----:B------:R-:W-:-:S08]  /*14c50*/  DFMA R32, -R36, R20, R34 ;  /* 0x000000142420722b */ /* 0x000fd00000000122 */
[----:B------:R-:W-:-:S04]  /*14c60*/  DFMA R6, R6, R32, R20 ;  /* 0x000000200606722b */ /* 0x000fc80000000014 */
[----:B------:R-:W-:Y:S01]  /*14c70*/  @P2 IMAD.MOV.U32 R20, RZ, RZ, 0x0 ;  /* 0x00000000ff142424 */ /* 0x000fe200078e00ff */
[----:B------:R-:W-:Y:S01]  /*14c80*/  @P2 LOP3.LUT P3, RZ, R15, 0x7fffffff, RZ, 0xc0, !PT ;  /* 0x7fffffff0fff2812 */ /* 0x000fe2000786c0ff */
[----:B------:R-:W-:-:S04]  /*14c90*/  @P2 IMAD.MOV.U32 R21, RZ, RZ, 0x7ff00000 ;  /* 0x7ff00000ff152424 */ /* 0x000fc800078e00ff */
[----:B------:R-:W-:Y:S02]  /*14ca0*/  FFMA R0, RZ, R37, R7 ;  /* 0x00000025ff007223 */ /* 0x000fe40000000007 */
[----:B------:R-:W-:-:S03]  /*14cb0*/  @P2 DFMA R20, R14, R20, +INF ;  /* 0x7ff000000e14242b */ /* 0x000fc60000000014 */
[----:B------:R-:W-:Y:S02]  /*14cc0*/  FSETP.GT.AND P4, PT, |R0|, 1.469367938527859385e-39, PT ;  /* 0x001000000000780b */ /* 0x000fe40003f84200 */
[----:B------:R-:W-:Y:S01]  /*14cd0*/  MOV R0, 0xfffffc01 ;  /* 0xfffffc0100007802 */ /* 0x000fe20000000f00 */
[----:B------:R-:W-:-:S04]  /*14ce0*/  @!P0 IMAD.MOV.U32 R0, RZ, RZ, -0x435 ;  /* 0xfffffbcbff008424 */ /* 0x000fc800078e00ff */
        /* <DEDUP_REMOVED lines=67> */
.L_x_11134:
[----:B------:R-:W-:Y:S05]  /*15120*/  BSYNC.RECONVERGENT B0 ;  /* 0x0000000000007941 */ /* 0x000fea0003800200 */
.L_x_11133:
[----:B------:R-:W-:Y:S04]  /*15130*/  BSSY.RECONVERGENT B4, `(.L_x_11135) ;  /* 0x0000008000047945 */ /* 0x000fe80003800200 */
[----:B------:R-:W-:Y:S05]  /*15140*/  @P4 BRA P5, `(.L_x_11136) ;  /* 0x0000000000184947 */ /* 0x000fea0002800000 */
[----:B------:R-:W-:Y:S01]  /*15150*/  MOV R12, R34 ;  /* 0x00000022000c7202 */ /* 0x000fe20000000f00 */
[----:B------:R-:W-:Y:S01]  /*15160*/  IMAD.MOV.U32 R13, RZ, RZ, R35 ;  /* 0x000000ffff0d7224 */ /* 0x000fe200078e0023 */
[----:B------:R-:W-:Y:S01]  /*15170*/  MOV R0, 0x151b0 ;  /* 0x000151b000007802 */ /* 0x000fe20000000f00 */
[----:B------:R-:W-:Y:S02]  /*15180*/  IMAD.MOV.U32 R6, RZ, RZ, R36 ;  /* 0x000000ffff067224 */ /* 0x000fe400078e0024 */
[----:B------:R-:W-:-:S07]  /*15190*/  IMAD.MOV.U32 R7, RZ, RZ, R37 ;  /* 0x000000ffff077224 */ /* 0x000fce00078e0025 */
[----:B------:R-:W-:Y:S05]  /*151a0*/  CALL.REL.NOINC `($__internal_23_$__cuda_sm20_div_rn_f64_full) ;  /* 0x0000018800807944 */ /* 0x000fea0003c00000 */
.L_x_11136:
[----:B------:R-:W-:Y:S05]  /*151b0*/  BSYNC.RECONVERGENT B4 ;  /* 0x0000000000047941 */ /* 0x000fea0003800200 */
.L_x_11135:
        /* <DEDUP_REMOVED lines=84> */
.L_x_11138:
[----:B------:R-:W-:Y:S02]  /*15700*/  FSEL R6, RZ, 3.37028055040000000000e+12, P0 ;  /* 0x54442d18ff067808 */ /* 0x000fe40000000000 */
[----:B------:R-:W-:-:S07]  /*15710*/  FSEL R7, RZ, 2.1426990032196044922, P0 ;  /* 0x400921fbff077808 */ /* 0x000fce0000000000 */
.L_x_11139:
[----:B------:R-:W-:Y:S05]  /*15720*/  BSYNC.RECONVERGENT B0 ;  /* 0x0000000000007941 */ /* 0x000fea0003800200 */
.L_x_11137:
[----:B------:R-:W-:Y:S01]  /*15730*/  DADD R2, R4, R2 ;  /* 0x0000000004027229 */ /* 0x000fe20000000002 */
[----:B------:R-:W-:-:S07]  /*15740*/  LOP3.LUT R5, R7, 0x80000000, R31, 0xb8, !PT ;  /* 0x8000000007057812 */ /* 0x000fce00078eb81f */
[----:B------:R-:W-:-:S06]  /*15750*/  DSETP.NAN.AND P0, PT, R2, R2, PT ;  /* 0x000000020200722a */ /* 0x000fcc0003f08000 */
[----:B------:R-:W-:Y:S02]  /*15760*/  FSEL R4, R2, R6, P0 ;  /* 0x0000000602047208 */ /* 0x000fe40000000000 */
[----:B------:R-:W-:Y:S01]  /*15770*/  FSEL R5, R3, R5, P0 ;  /* 0x0000000503057208 */ /* 0x000fe20000000000 */
[----:B------:R-:W-:Y:S06]  /*15780*/  BRA `(.L_x_11132) ;  /* 0x0000001000907947 */ /* 0x000fec0003800000 */
.L_x_11123:
        /* <DEDUP_REMOVED lines=23> */
[----:B------:R-:W-:Y:S02]  /*15900*/  IMAD.MOV.U32 R32, RZ, RZ, R6 ;  /* 0x000000ffff207224 */ /* 0x000fe400078e0006 */
[----:B------:R-:W-:-:S07]  /*15910*/  IMAD.MOV.U32 R33, RZ, RZ, R7 ;  /* 0x000000ffff217224 */ /* 0x000fce00078e0007 */
.L_x_11141:
[----:B------:R-:W-:Y:S05]  /*15920*/  BSYNC.RECONVERGENT B4 ;  /* 0x0000000000047941 */ /* 0x000fea0003800200 */
.L_x_11140:
        /* <DEDUP_REMOVED lines=23> */
.L_x_11143:
[----:B------:R-:W-:Y:S05]  /*15aa0*/  BSYNC.RECONVERGENT B4 ;  /* 0x0000000000047941 */ /* 0x000fea0003800200 */
.L_x_11142:
[----:B------:R-:W-:Y:S01]  /*15ab0*/  DADD R38, -RZ, |R6| ;  /* 0x00000000ff267229 */ /* 0x000fe20000000506 */
[----:B------:R-:W-:Y:S01]  /*15ac0*/  IMAD.MOV.U32 R14, RZ, RZ, RZ ;  /* 0x000000ffff0e7224 */ /* 0x000fe200078e00ff */
[----:B------:R-:W-:Y:S01]  /*15ad0*/  DADD R32, -RZ, |R32| ;  /* 0x00000000ff207229 */ /* 0x000fe20000000520 */
[----:B------:R-:W-:Y:S01]  /*15ae0*/  UMOV UR4, 0xffffffff ;  /* 0xffffffff00047882 */ /* 0x000fe20000000000 */
[----:B------:R-:W-:Y:S01]  /*15af0*/  UMOV UR5, 0x7fefffff ;  /* 0x7fefffff00057882 */ /* 0x000fe20000000000 */
[----:B------:R-:W-:Y:S01]  /*15b00*/  MOV R42, 0x0 ;  /* 0x00000000002a7802 */ /* 0x000fe20000000f00 */
[----:B------:R-:W-:Y:S01]  /*15b10*/  UMOV UR6, UR5 ;  /* 0x0000000500067c82 */ /* 0x000fe20008000000 */
[----:B------:R-:W-:Y:S01]  /*15b20*/  IMAD.MOV.U32 R43, RZ, RZ, 0x3fd80000 ;  /* 0x3fd80000ff2b7424 */ /* 0x000fe200078e00ff */
[----:B------:R-:W-:Y:S01]  /*15b30*/  BSSY.RECONVERGENT B0, `(.L_x_11144) ;  /* 0x0000083000007945 */ /* 0x000fe20003800200 */
[----:B------:R-:W-:-:S03]  /*15b40*/  FSETP.GEU.AND P5, PT, |R35|, 6.5827683646048100446e-37, PT ;  /* 0x036000002300780b */ /* 0x000fc60003fae200 */
[----:B------:R-:W-:Y:S02]  /*15b50*/  ISETP.GT.U32.AND P2, PT, R32, R38, PT ;  /* 0x000000262000720c */ /* 0x000fe40003f44070 */
[CC--:B------:R-:W-:Y:S02]  /*15b60*/  ISETP.LT.U32.AND P0, PT, R38.reuse, R32.reuse, PT ;  /* 0x000000202600720c */ /* 0x0c0fe40003f01070 */
[----:B------:R-:W-:Y:S02]  /*15b70*/  ISETP.GT.U32.AND.EX P2, PT, R33, R39, PT, P2 ;  /* 0x000000272100720c */ /* 0x000fe40003f44120 */
[----:B------:R-:W-:Y:S02]  /*15b80*/  ISETP.LT.U32.AND.EX P0, PT, R39, R33, PT, P0 ;  /* 0x000000212700720c */ /* 0x000fe40003f01100 */
[----:B------:R-:W-:Y:S02]  /*15b90*/  SEL R7, R33, R39, P2 ;  /* 0x0000002721077207 */ /* 0x000fe40001000000 */
[----:B------:R-:W-:-:S02]  /*15ba0*/  SEL R12, R38, R32, P0 ;  /* 0x00000020260c7207 */ /* 0x000fc40000000000 */
[----:B------:R-:W-:Y:S02]  /*15bb0*/  LOP3.LUT R0, R7, 0xffc00000, RZ, 0xc0, !PT ;  /* 0xffc0000007007812 */ /* 0x000fe400078ec0ff */
[----:B------:R-:W-:Y:S02]  /*15bc0*/  SEL R13, R39, R33, P0 ;  /* 0x00000021270d7207 */ /* 0x000fe40000000000 */
[----:B------:R-:W-:Y:S02]  /*15bd0*/  LOP3.LUT R15, R0, 0x7fd00000, RZ, 0x3c, !PT ;  /* 0x7fd00000000f7812 */ /* 0x000fe400078e3cff */
[----:B------:R-:W-:Y:S01]  /*15be0*/  SEL R6, R32, R38, P2 ;  /* 0x0000002620067207 */ /* 0x000fe20001000000 */
[----:B------:R-:W-:Y:S01]  /*15bf0*/  IMAD.MOV.U32 R38, RZ, RZ, RZ ;  /* 0x000000ffff267224 */ /* 0x000fe200078e00ff */
[----:B------:R-:W-:Y:S02]  /*15c00*/  ISETP.GE.U32.AND P3, PT, R13, 0x7ff00000, PT ;  /* 0x7ff000000d00780c */ /* 0x000fe40003f66070 */
[----:B------:R-:W-:-:S02]  /*15c10*/  DMUL R20, R14, R12 ;  /* 0x0000000c0e147228 */ /* 0x000fc40000000000 */
[----:B------:R-:W-:-:S06]  /*15c20*/  DMUL R14, R14, R6 ;  /* 0x000000060e0e7228 */ /* 0x000fcc0000000000 */
        /* <DEDUP_REMOVED lines=35> */
[----:B------:R-:W-:Y:S02]  /*15e60*/  @!P0 MOV R12, R14 ;  /* 0x0000000e000c8202 */ /* 0x000fe40000000f00 */
        /* <DEDUP_REMOVED lines=9> */
[----:B------:R-:W-:Y:S01]  /*15f00*/  FSETP.GT.AND P4, PT, |R0|, 1.469367938527859385e-39, PT ;  /* 0x001000000000780b */ /* 0x000fe20003f84200 */
[----:B------:R-:W-:Y:S02]  /*15f10*/  IMAD.MOV.U32 R0, RZ, RZ, -0x3ff ;  /* 0xfffffc01ff007424 */ /* 0x000fe400078e00ff */
        /* <DEDUP_REMOVED lines=68> */
.L_x_11145:
[----:B------:R-:W-:Y:S05]  /*16360*/  BSYNC.RECONVERGENT B0 ;  /* 0x0000000000007941 */ /* 0x000fea0003800200 */
.L_x_11144:
[----:B------:R-:W-:Y:S04]  /*16370*/  BSSY.RECONVERGENT B4, `(.L_x_11146) ;  /* 0x0000008000047945 */ /* 0x000fe80003800200 */
[----:B------:R-:W-:Y:S05]  /*16380*/  @P4 BRA P5, `(.L_x_11147) ;  /* 0x0000000000184947 */ /* 0x000fea0002800000 */
[----:B------:R-:W-:Y:S01]  /*16390*/  IMAD.MOV.U32 R12, RZ, RZ, R34 ;  /* 0x000000ffff0c7224 */ /* 0x000fe200078e0022 */
[----:B------:R-:W-:Y:S01]  /*163a0*/  MOV R13, R35 ;  /* 0x00000023000d7202 */ /* 0x000fe20000000f00 */
[----:B------:R-:W-:Y:S01]  /*163b0*/  IMAD.MOV.U32 R6, RZ, RZ, R36 ;  /* 0x000000ffff067224 */ /* 0x000fe200078e0024 */
[----:B------:R-:W-:Y:S01]  /*163c0*/  MOV R0, 0x163f0 ;  /* 0x000163f000007802 */ /* 0x000fe20000000f00 */
[----:B------:R-:W-:-:S07]  /*163d0*/  IMAD.MOV.U32 R7, RZ, RZ, R37 ;  /* 0x000000ffff077224 */ /* 0x000fce00078e0025 */
[----:B------:R-:W-:Y:S05]  /*163e0*/  CALL.REL.NOINC `($__internal_23_$__cuda_sm20_div_rn_f64_full) ;  /* 0x0000017400f07944 */ /* 0x000fea0003c00000 */
.L_x_11147:
[----:B------:R-:W-:Y:S05]  /*163f0*/  BSYNC.RECONVERGENT B4 ;  /* 0x0000000000047941 */ /* 0x000fea0003800200 */
.L_x_11146:
        /* <DEDUP_REMOVED lines=84> */
.L_x_11149:
[----:B------:R-:W-:Y:S02]  /*16940*/  FSEL R6, RZ, 3.37028055040000000000e+12, P0 ;  /* 0x54442d18ff067808 */ /* 0x000fe40000000000 */
[----:B------:R-:W-:-:S07]  /*16950*/  FSEL R7, RZ, 2.1426990032196044922, P0 ;  /* 0x400921fbff077808 */ /* 0x000fce0000000000 */
.L_x_11150:
[----:B------:R-:W-:Y:S05]  /*16960*/  BSYNC.RECONVERGENT B0 ;  /* 0x0000000000007941 */ /* 0x000fea0003800200 */
.L_x_11148:
[----:B------:R-:W-:Y:S01]  /*16970*/  DADD R2, R4, R2 ;  /* 0x0000000004027229 */ /* 0x000fe20000000002 */
[----:B------:R-:W-:Y:S01]  /*16980*/  LOP3.LUT R5, R7, 0x80000000, R31, 0xb8, !PT ;  /* 0x8000000007057812 */ /* 0x000fe200078eb81f */
[----:B------:R-:W-:-:S06]  /*16990*/  DADD R32, R32, 1 ;  /* 0x3ff0000020207429 */ /* 0x000fcc0000000000 */
[----:B------:R-:W-:-:S06]  /*169a0*/  DSETP.NAN.AND P0, PT, R2, R2, PT ;  /* 0x000000020200722a */ /* 0x000fcc0003f08000 */
[----:B------:R-:W-:Y:S02]  /*169b0*/  FSEL R4, R2, R6, P0 ;  /* 0x0000000602047208 */ /* 0x000fe40000000000 */
[----:B------:R-:W-:-:S07]  /*169c0*/  FSEL R5, R3, R5, P0 ;  /* 0x0000000503057208 */ /* 0x000fce0000000000 */
.L_x_11132:
[----:B------:R-:W-:Y:S05]  /*169d0*/  BSYNC.RECONVERGENT B3 ;  /* 0x0000000000037941 */ /* 0x000fea0003800200 */
.L_x_11122:
        /* <DEDUP_REMOVED lines=8> */
.L_x_11038:
[----:B------:R-:W-:Y:S05]  /*16a60*/  BSYNC.RECONVERGENT B1 ;  /* 0x0000000000017941 */ /* 0x000fea0003800200 */
.L_x_11036:
[----:B------:R-:W-:-:S14]  /*16a70*/  DSETP.NAN.AND P0, PT, R4, R4, PT ;  /* 0x000000040400722a */ /* 0x000fdc0003f08000 */
[--C-:B------:R-:W-:Y:S02]  /*16a80*/  @P0 DADD R2, -RZ, |R34|.reuse ;  /* 0x00000000ff020229 */ /* 0x100fe40000000522 */
[----:B------:R-:W-:-:S08]  /*16a90*/  @P0 DSETP.NAN.AND P1, PT, R34, R34, PT ;  /* 0x000000222200022a */ /* 0x000fd00003f28000 */
[----:B------:R-:W-:Y:S02]  /*16aa0*/  @P0 FSEL R32, R2, R34, !P1 ;  /* 0x0000002202200208 */ /* 0x000fe40004800000 */
[----:B------:R-:W-:Y:S01]  /*16ab0*/  @P0 FSEL R33, R3, R35, !P1 ;  /* 0x0000002303210208 */ /* 0x000fe20004800000 */
        /* <DEDUP_REMOVED lines=8> */
[----:B------:R-:W-:-:S03]  /*16b40*/  @!P0 IMAD.MOV.U32 R34, RZ, RZ, R4 ;  /* 0x000000ffff228224 */ /* 0x000fc600078e0004 */
[----:B------:R-:W-:-:S07]  /*16b50*/  @!P0 IMAD.MOV.U32 R35, RZ, RZ, R5 ;  /* 0x000000ffff238224 */ /* 0x000fce00078e0005 */
.L_x_11035:
[----:B------:R-:W-:Y:S05]  /*16b60*/  BSYNC.RECONVERGENT B2 ;  /* 0x0000000000027941 */ /* 0x000fea0003800200 */
.L_x_11034:
[----:B------:R-:W-:Y:S01]  /*16b70*/  VIADD R3, R23, 0x100 ;  /* 0x0000010017037836 */ /* 0x000fe20000000000 */
[----:B------:R-:W-:Y:S01]  /*16b80*/  BSSY.RECONVERGENT B2, `(.L_x_11151) ;  /* 0x0000942000027945 */ /* 0x000fe20003800200 */
[----:B---3--:R-:W-:Y:S02]  /*16b90*/  CS2R R30, SRZ ;  /* 0x00000000001e7805 */ /* 0x008fe4000001ff00 */
[----:B------:R-:W-:Y:S02]  /*16ba0*/  CS2R R28, SRZ ;  /* 0x00000000001c7805 */ /* 0x000fe4000001ff00 */
[----:B------:R-:W-:-:S13]  /*16bb0*/  ISETP.GE.AND P0, PT, R3, R58, PT ;  /* 0x0000003a0300720c */ /* 0x000fda0003f06270 */
[----:B------:R-:W-:Y:S05]  /*16bc0*/  @P0 BRA `(.L_x_11152) ;  /* 0x0000009000f40947 */ /* 0x000fea0003800000 */
[----:B0-----:R-:W-:Y:S01]  /*16bd0*/  IMAD.MOV.U32 R12, RZ, RZ, 0x33145c07 ;  /* 0x33145c07ff0c7424 */ /* 0x001fe200078e00ff */
[----:B------:R-:W-:Y:S01]  /*16be0*/  DSETP.NAN.AND P0, PT, R26, R26, PT ;  /* 0x0000001a1a00722a */ /* 0x000fe20003f08000 */
        /* <DEDUP_REMOVED lines=11> */
[----:B------:R-:W-:Y:S01]  /*16ca0*/  @!P0 MOV R30, 0x0 ;  /* 0x00000000001e8802 */ /* 0x000fe20000000f00 */
        /* <DEDUP_REMOVED lines=17> */
.L_x_11154:
        /* <DEDUP_REMOVED lines=14> */
[----:B------:R-:W-:Y:S01]  /*16ea0*/  MOV R7, 0xd800000 ;  /* 0x0d80000000077802 */ /* 0x000fe20000000f00 */
[----:B------:R-:W-:Y:S01]  /*16eb0*/  IMAD.MOV.U32 R6, RZ, RZ, 0xd800000 ;  /* 0x0d800000ff067424 */ /* 0x000fe200078e00ff */
[----:B------:R-:W-:Y:S01]  /*16ec0*/  UMOV UR4, 0x1409212f ;  /* 0x1409212f00047882 */ /* 0x000fe20000000000 */
[----:B------:R-:W-:Y:S02]  /*16ed0*/  UMOV UR5, 0x3e43988e ;  /* 0x3e43988e00057882 */ /* 0x000fe40000000000 */
        /* <DEDUP_REMOVED lines=14> */
[----:B------:R-:W-:Y:S01]  /*16fc0*/  BSSY.RECONVERGENT B3, `(.L_x_11159) ;  /* 0x00002bb000037945 */ /* 0x000fe20003800200 */
[----:B------:R-:W-:Y:S01]  /*16fd0*/  ISETP.GT.U32.AND P1, PT, R2, R6, PT ;  /* 0x000000060200720c */ /* 0x000fe20003f24070 */
[----:B------:R-:W-:Y:S01]  /*16fe0*/  DADD R28, -RZ, |R36| ;  /* 0x00000000ff1c7229 */ /* 0x000fe20000000524 */
[----:B------:R-:W-:Y:S01]  /*16ff0*/  ISETP.LT.U32.AND P0, PT, R6, R2, PT ;  /* 0x000000020600720c */ /* 0x000fe20003f01070 */
[----:B------:R-:W-:Y:S01]  /*17000*/  IMAD.U32 R48, RZ, RZ, UR6 ;  /* 0x00000006ff307e24 */ /* 0x000fe2000f8e00ff */
[----:B------:R-:W-:Y:S01]  /*17010*/  ISETP.GT.U32.AND.EX P1, PT, R3, R7, PT, P1 ;  /* 0x000000070300720c */ /* 0x000fe20003f24110 */
[----:B------:R-:W-:Y:S01]  /*17020*/  IMAD.MOV.U32 R57, RZ, RZ, 0x3fd80000 ;  /* 0x3fd80000ff397424 */ /* 0x000fe200078e00ff */
[----:B------:R-:W-:-:S02]  /*17030*/  ISETP.LT.U32.AND.EX P0, PT, R7, R3, PT, P0 ;  /* 0x000000030700720c */ /* 0x000fc40003f01100 */
        /* <DEDUP_REMOVED lines=17> */
[----:B------:R-:W-:-:S02]  /*17150*/  SEL R38, R29, R3, P0 ;  /* 0x000000031d267207 */ /* 0x000fc40000000000 */
[----:B------:R-:W-:Y:S02]  /*17160*/  LOP3.LUT R0, R13, 0xffc00000, RZ, 0xc0, !PT ;  /* 0xffc000000d007812 */ /* 0x000fe400078ec0ff */
[----:B------:R-:W-:Y:S02]  /*17170*/  SEL R12, R2, R28, P1 ;  /* 0x0000001c020c7207 */ /* 0x000fe40000800000 */
[----:B------:R-:W-:Y:S01]  /*17180*/  LOP3.LUT R43, R0, 0x7fd00000, RZ, 0x3c, !PT ;  /* 0x7fd00000002b7812 */ /* 0x000fe200078e3cff */
[----:B------:R-:W-:Y:S01]  /*17190*/  DFMA R46, R46, R46, R30 ;  /* 0x0000002e2e2e722b */ /* 0x000fe2000000001e */
[----:B------:R-:W-:Y:S01]  /*171a0*/  ISETP.GE.U32.AND P3, PT, R38, 0x7ff00000, PT ;  /* 0x7ff000002600780c */ /* 0x000fe20003f66070 */
[----:B------:R-:W-:Y:S02]  /*171b0*/  IMAD.MOV.U32 R30, RZ, RZ, R39 ;  /* 0x000000ffff1e7224 */ /* 0x000fe400078e0027 */
[----:B------:R-:W-:-:S04]  /*171c0*/  IMAD.MOV.U32 R31, RZ, RZ, R38 ;  /* 0x000000ffff1f7224 */ /* 0x000fc800078e0026 */
        /* <DEDUP_REMOVED lines=14> */
[----:B------:R-:W-:-:S07]  /*172b0*/  MOV R41, UR6 ;  /* 0x0000000600297c02 */ /* 0x000fce0008000f00 */
        /* <DEDUP_REMOVED lines=68> */
.L_x_11162:
[----:B------:R-:W-:Y:S05]  /*17700*/  BSYNC.RECONVERGENT B4 ;  /* 0x0000000000047941 */ /* 0x000fea0003800200 */
.L_x_11161:
[----:B------:R-:W-:-:S10]  /*17710*/  DADD R6, R28, R14 ;  /* 0x000000001c067229 */ /* 0x000fd4000000000e */
        /* <DEDUP_REMOVED lines=82> */
.L_x_11160:
        /* <DEDUP_REMOVED lines=34> */
.L_x_11169:
[----:B------:R-:W-:Y:S05]  /*17e60*/  BSYNC.RECONVERGENT B5 ;  /* 0x0000000000057941 */ /* 0x000fea0003800200 */
.L_x_11168:
[----:B------:R-:W-:Y:S01]  /*17e70*/  MOV R30, R6 ;  /* 0x00000006001e7202 */ /* 0x000fe20000000f00 */
[----:B------:R-:W-:-:S07]  /*17e80*/  IMAD.MOV.U32 R31, RZ, RZ, R7 ;  /* 0x000000ffff1f7224 */ /* 0x000fce00078e0007 */
.L_x_11167:
[----:B------:R-:W-:Y:S05]  /*17e90*/  BSYNC.RECONVERGENT B4 ;  /* 0x0000000000047941 */ /* 0x000fea0003800200 */
.L_x_11166:
        /* <DEDUP_REMOVED lines=31> */
.L_x_11174:
[----:B------:R-:W-:Y:S05]  /*18090*/  BSYNC.RECONVERGENT B5 ;  /* 0x0000000000057941 */ /* 0x000fea0003800200 */
.L_x_11173:
[----:B------:R-:W-:Y:S05]  /*180a0*/  BRA `(.L_x_11172) ;  /* 0x0000000000047947 */ /* 0x000fea0003800000 */
.L_x_11171:
[----:B------:R-:W-:-:S11]  /*180b0*/  DADD R6, R38, -R14 ;  /* 0x0000000026067229 */ /* 0x000fd6000000080e */
.L_x_11172:
[----:B------:R-:W-:Y:S05]  /*180c0*/  BSYNC.RECONVERGENT B4 ;  /* 0x0000000000047941 */ /* 0x000fea0003800200 */
.L_x_11170:
[----:B------:R-:W-:Y:S01]  /*180d0*/  DMUL R6, R6, 0.5 ;  /* 0x3fe0000006067828 */ /* 0x000fe20000000000 */
[----:B------:R-:W-:Y:S01]  /*180e0*/  IMAD.MOV.U32 R20, RZ, RZ, 0x0 ;  /* 0x00000000ff147424 */ /* 0x000fe200078e00ff */
[----:B------:R-:W-:Y:S01]  /*180f0*/  DADD R12, R28, 1 ;  /* 0x3ff000001c0c7429 */ /* 0x000fe20000000000 */
[----:B------:R-:W-:Y:S01]  /*18100*/  MOV R21, 0x3fd80000 ;  /* 0x3fd8000000157802 */ /* 0x000fe20000000f00 */
        /* <DEDUP_REMOVED lines=26> */
[----:B------:R-:W-:Y:S01]  /*182b0*/  IMAD.MOV.U32 R14, RZ, RZ, R7 ;  /* 0x000000ffff0e7224 */ /* 0x000fe200078e0007 */
[----:B------:R-:W-:-:S07]  /*182c0*/  MOV R15, R6 ;  /* 0x00000006000f7202 */ /* 0x000fce0000000f00 */
.L_x_11176:
[----:B------:R-:W-:Y:S05]  /*182d0*/  BSYNC.RECONVERGENT B4 ;  /* 0x0000000000047941 */ /* 0x000fea0003800200 */
.L_x_11175:
        /* <DEDUP_REMOVED lines=87> */
.L_x_11177:
        /* <DEDUP_REMOVED lines=21> */
[----:B------:R-:W-:Y:S05]  /*189a0*/  CALL.REL.NOINC `($__internal_23_$__cuda_sm20_div_rn_f64_full) ;  /* 0x0000015000807944 */ /* 0x000fea0003c00000 */
.L_x_11179:
[----:B------:R-:W-:Y:S05]  /*189b0*/  BSYNC.RECONVERGENT B4 ;  /* 0x0000000000047941 */ /* 0x000fea0003800200 */
.L_x_11178:
        /* <DEDUP_REMOVED lines=30> */
.L_x_11165:
        /* <DEDUP_REMOVED lines=29> */
.L_x_11182:
[----:B------:R-:W-:Y:S05]  /*18d70*/  BSYNC.RECONVERGENT B4 ;  /* 0x0000000000047941 */ /* 0x000fea0003800200 */
.L_x_11181:
        /* <DEDUP_REMOVED lines=87> */
.L_x_11183:
        /* <DEDUP_REMOVED lines=22> */
.L_x_11185:
[----:B------:R-:W-:Y:S05]  /*19450*/  BSYNC.RECONVERGENT B4 ;  /* 0x0000000000047941 */ /* 0x000fea0003800200 */
.L_x_11184:
        /* <DEDUP_REMOVED lines=30> */
.L_x_11180:
        /* <DEDUP_REMOVED lines=28> */
.L_x_11187:
[----:B------:R-:W-:Y:S05]  /*19800*/  BSYNC.RECONVERGENT B4 ;  /* 0x0000000000047941 */ /* 0x000fea0003800200 */
.L_x_11186:
        /* <DEDUP_REMOVED lines=21> */
.L_x_11189:
[----:B------:R-:W-:Y:S05]  /*19960*/  BSYNC.RECONVERGENT B4 ;  /* 0x0000000000047941 */ /* 0x000fea0003800200 */
.L_x_11188:
[----:B------:R-:W-:Y:S02]  /*19970*/  IMAD.MOV.U32 R30, RZ, RZ, R6 ;  /* 0x000000ffff1e7224 */ /* 0x000fe400078e0006 */
[----:B------:R-:W-:Y:S01]  /*19980*/  IMAD.MOV.U32 R31, RZ, RZ, R7 ;  /* 0x000000ffff1f7224 */ /* 0x000fe200078e0007 */
[----:B------:R-:W-:Y:S06]  /*19990*/  BRA `(.L_x_11163) ;  /* 0x0000000000747947 */ /* 0x000fec0003800000 */
.L_x_11164:
        /* <DEDUP_REMOVED lines=28> */
.L_x_11190:
[----:B------:R-:W-:Y:S05]  /*19b60*/  BSYNC.RECONVERGENT B4 ;  /* 0x0000000000047941 */ /* 0x000fea0003800200 */
.L_x_11163:
[----:B------:R-:W-:Y:S05]  /*19b70*/  BSYNC.RECONVERGENT B3 ;  /* 0x0000000000037941 */ /* 0x000fea0003800200 */
.L_x_11159:
        /* <DEDUP_REMOVED lines=25> */
.L_x_11195:
[----:B------:R-:W-:Y:S05]  /*19d10*/  BSYNC.RECONVERGENT B5 ;  /* 0x0000000000057941 */ /* 0x000fea0003800200 */
.L_x_11194:
        /* <DEDUP_REMOVED lines=84> */
.L_x_11198:
        /* <DEDUP_REMOVED lines=12> */
[----:B------:R-:W-:Y:S01]  /*1a320*/  @P0 IMAD.MOV.U32 R4, RZ, RZ, 0x33145c07 ;  /* 0x33145c07ff040424 */ /* 0x000fe200078e00ff */
[----:B------:R-:W-:-:S04]  /*1a330*/  @P0 MOV R5, 0x3c91a626 ;  /* 0x3c91a62600050802 */ /* 0x000fc80000000f00 */
        /* <DEDUP_REMOVED lines=39> */
.L_x_11197:
        /* <DEDUP_REMOVED lines=76> */
.L_x_11200:
        /* <DEDUP_REMOVED lines=45> */
[----:B------:R-:W-:Y:S02]  /*1ad40*/  @P0 IMAD.MOV.U32 R5, RZ, RZ, 0x3c91a626 ;  /* 0x3c91a626ff050424 */ /* 0x000fe400078e00ff */
[----:B------:R-:W-:Y:S02]  /*1ad50*/  @!P0 IMAD.MOV.U32 R6, RZ, RZ, 0x33145c07 ;  /* 0x33145c07ff068424 */ /* 0x000fe400078e00ff */
[----:B------:R-:W-:Y:S02]  /*1ad60*/  @!P0 IMAD.MOV.U32 R7, RZ, RZ, 0x3c91a626 ;  /* 0x3c91a626ff078424 */ /* 0x000fe400078e00ff */
[----:B------:R-:W-:-:S04]  /*1ad70*/  @P0 DADD R4, R2, -R4 ;  /* 0x0000000002040229 */ /* 0x000fc80000000804 */
[----:B------:R-:W-:-:S04]  /*1ad80*/  @!P0 DADD R2, R2, R6 ;  /* 0x0000000002028229 */ /* 0x000fc80000000006 */
[----:B------:R-:W-:-:S04]  /*1ad90*/  @P0 DADD R4, -R4, UR4 ;  /* 0x0000000404040e29 */ /* 0x000fc80008000100 */
[----:B------:R-:W-:Y:S01]  /*1ada0*/  @!P0 DADD R4, R2, UR4 ;  /* 0x0000000402048e29 */ /* 0x000fe20008000000 */
[----:B------:R-:W-:Y:S10]  /*1adb0*/  BRA `(.L_x_11199) ;  /* 0x00000020002c7947 */ /* 0x000ff40003800000 */
.L_x_11196:
        /* <DEDUP_REMOVED lines=36> */
.L_x_11207:
[----:B------:R-:W-:Y:S05]  /*1b000*/  BSYNC.RECONVERGENT B7 ;  /* 0x0000000000077941 */ /* 0x000fea0003800200 */
.L_x_11206:
[----:B------:R-:W-:Y:S02]  /*1b010*/  IMAD.MOV.U32 R36, RZ, RZ, R6 ;  /* 0x000000ffff247224 */ /* 0x000fe400078e0006 */
[----:B------:R-:W-:-:S07]  /*1b020*/  IMAD.MOV.U32 R37, RZ, RZ, R7 ;  /* 0x000000ffff257224 */ /* 0x000fce00078e0007 */
.L_x_11205:
[----:B------:R-:W-:Y:S05]  /*1b030*/  BSYNC.RECONVERGENT B6 ;  /* 0x0000000000067941 */ /* 0x000fea0003800200 */
.L_x_11204:
        /* <DEDUP_REMOVED lines=29> */
.L_x_11212:
[----:B------:R-:W-:Y:S05]  /*1b210*/  BSYNC.RECONVERGENT B7 ;  /* 0x0000000000077941 */ /* 0x000fea0003800200 */
.L_x_11211:
[----:B------:R-:W-:Y:S02]  /*1b220*/  IMAD.MOV.U32 R2, RZ, RZ, R6 ;  /* 0x000000ffff027224 */ /* 0x000fe400078e0006 */
[----:B------:R-:W-:Y:S01]  /*1b230*/  IMAD.MOV.U32 R3, RZ, RZ, R7 ;  /* 0x000000ffff037224 */ /* 0x000fe200078e0007 */
[----:B------:R-:W-:Y:S06]  /*1b240*/  BRA `(.L_x_11210) ;  /* 0x0000000000047947 */ /* 0x000fec0003800000 */
.L_x_11209:
[----:B------:R-:W-:-:S11]  /*1b250*/  DADD R2, R38, -R6 ;  /* 0x0000000026027229 */ /* 0x000fd60000000806 */
.L_x_11210:
[----:B------:R-:W-:Y:S05]  /*1b260*/  BSYNC.RECONVERGENT B6 ;  /* 0x0000000000067941 */ /* 0x000fea0003800200 */
.L_x_11208:
        /* <DEDUP_REMOVED lines=34> */
.L_x_11214:
[----:B------:R-:W-:Y:S05]  /*1b490*/  BSYNC.RECONVERGENT B6 ;  /* 0x0000000000067941 */ /* 0x000fea0003800200 */
.L_x_11213:
[----:B------:R-:W-:Y:S05]  /*1b4a0*/  BRA `(.L_x_11215) ;  /* 0x0000000800887947 */ /* 0x000fea0003800000 */
.L_x_11203:
        /* <DEDUP_REMOVED lines=34> */
.L_x_11218:
[----:B------:R-:W-:Y:S05]  /*1b6d0*/  BSYNC.RECONVERGENT B6 ;  /* 0x0000000000067941 */ /* 0x000fea0003800200 */
.L_x_11217:
[----:B------:R-:W-:Y:S05]  /*1b6e0*/  BRA `(.L_x_11215) ;  /* 0x0000000400f87947 */ /* 0x000fea0003800000 */
.L_x_11216:
[----:B------:R-:W-:Y:S01]  /*1b6f0*/  DADD R12, R4, -1 ;  /* 0xbff00000040c7429 */ /* 0x000fe20000000000 */
[----:B------:R-:W-:Y:S01]  /*1b700*/  MOV R20, 0x0 ;  /* 0x0000000000147802 */ /* 0x000fe20000000f00 */
[----:B------:R-:W-:Y:S01]  /*1b710*/  IMAD.MOV.U32 R21, RZ, RZ, 0x3fd80000 ;  /* 0x3fd80000ff157424 */ /* 0x000fe200078e00ff */
[----:B------:R-:W-:Y:S01]  /*1b720*/  DMUL R2, R2, 8.11296384146066816958e+31 ;  /* 0x4690000002027828 */ /* 0x000fe20000000000 */
[----:B------:R-:W-:Y:S04]  /*1b730*/  BSSY.RECONVERGENT B6, `(.L_x_11219) ;  /* 0x000001c000067945 */ /* 0x000fe80003800200 */
[----:B------:R-:W-:-:S03]  /*1b740*/  DMUL R6, R6, R12 ;  /* 0x0000000c06067228 */ /* 0x000fc60000000000 */
[----:B------:R-:W-:-:S03]  /*1b750*/  DMUL R2, R4, R2 ;  /* 0x0000000204027228 */ /* 0x000fc60000000000 */
        /* <DEDUP_REMOVED lines=25> */
.L_x_11220:
[----:B------:R-:W-:Y:S05]  /*1b8f0*/  BSYNC.RECONVERGENT B6 ;  /* 0x0000000000067941 */ /* 0x000fea0003800200 */
.L_x_11219:
        /* <DEDUP_REMOVED lines=21> */
.L_x_11222:
[----:B------:R-:W-:Y:S05]  /*1ba50*/  BSYNC.RECONVERGENT B6 ;  /* 0x0000000000067941 */ /* 0x000fea0003800200 */
.L_x_11221:
[----:B------:R-:W-:Y:S01]  /*1ba60*/  DMUL R4, R4, 8.11296384146066816958e+31 ;  /* 0x4690000004047828 */ /* 0x000fe20000000000 */
[----:B------:R-:W-:Y:S02]  /*1ba70*/  IMAD.MOV.U32 R28, RZ, RZ, R6 ;  /* 0x000000ffff1c7224 */ /* 0x000fe400078e0006 */
[----:B------:R-:W-:Y:S01]  /*1ba80*/  IMAD.MOV.U32 R29, RZ, RZ, R7 ;  /* 0x000000ffff1d7224 */ /* 0x000fe200078e0007 */
[----:B------:R-:W-:Y:S07]  /*1ba90*/  BRA `(.L_x_11215) ;  /* 0x00000004000c7947 */ /* 0x000fee0003800000 */
.L_x_11202:
        /* <DEDUP_REMOVED lines=30> */
.L_x_11224:
[----:B------:R-:W-:Y:S05]  /*1bc80*/  BSYNC.RECONVERGENT B6 ;  /* 0x0000000000067941 */ /* 0x000fea0003800200 */
.L_x_11223:
        /* <DEDUP_REMOVED lines=32> */
.L_x_11226:
[----:B------:R-:W-:Y:S05]  /*1be90*/  BSYNC.RECONVERGENT B6 ;  /* 0x0000000000067941 */ /* 0x000fea0003800200 */
.L_x_11225:
[----:B------:R-:W-:Y:S01]  /*1bea0*/  DMUL R28, R28, R4 ;  /* 0x000000041c1c7228 */ /* 0x000fe20000000000 */
[----:B------:R-:W-:Y:S02]  /*1beb0*/  IMAD.MOV.U32 R4, RZ, RZ, 0x0 ;  /* 0x00000000ff047424 */ /* 0x000fe400078e00ff */
[----:B------:R-:W-:-:S08]  /*1bec0*/  IMAD.MOV.U32 R5, RZ, RZ, 0x3ff00000 ;  /* 0x3ff00000ff057424 */ /* 0x000fd000078e00ff */
.L_x_11215:
[----:B------:R-:W-:Y:S05]  /*1bed0*/  BSYNC.RECONVERGENT B5 ;  /* 0x0000000000057941 */ /* 0x000fea0003800200 */
.L_x_11201:
[----:B------:R-:W-:Y:S05]  /*1bee0*/  BRA `(.L_x_11227) ;  /* 0x0000000000087947 */ /* 0x000fea0003800000 */
.L_x_11193:
[----:B------:R-:W-:Y:S02]  /*1bef0*/  DMUL R28, R28, 9.00719925474099200000e+15 ;  /* 0x434000001c1c7828 */ /* 0x000fe40000000000 */
[----:B------:R-:W-:-:S11]  /*1bf00*/  DMUL R4, R4, 9.00719925474099200000e+15 ;  /* 0x4340000004047828 */ /* 0x000fd60000000000 */
.L_x_11227:
[----:B------:R-:W-:Y:S05]  /*1bf10*/  BSYNC.RELIABLE B3 ;  /* 0x0000000000037941 */ /* 0x000fea0003800100 */
.L_x_11192:
        /* <DEDUP_REMOVED lines=22> */
[----:B------:R-:W-:-:S03]  /*1c080*/  MOV R22, R13 ;  /* 0x0000000d00167202 */ /* 0x000fc60000000f00 */
        /* <DEDUP_REMOVED lines=8> */
.L_x_11230:
[----:B------:R-:W-:Y:S05]  /*1c110*/  BSYNC.RECONVERGENT B3 ;  /* 0x0000000000037941 */ /* 0x000fea0003800200 */
.L_x_11229:
        /* <DEDUP_REMOVED lines=84> */
.L_x_11232:
[----:B------:R-:W-:Y:S02]  /*1c660*/  FSEL R2, RZ, 3.37028055040000000000e+12, P0 ;  /* 0x54442d18ff027808 */ /* 0x000fe40000000000 */
[----:B------:R-:W-:-:S07]  /*1c670*/  FSEL R3, RZ, 2.1426990032196044922, P0 ;  /* 0x400921fbff037808 */ /* 0x000fce0000000000 */
.L_x_11233:
[----:B------:R-:W-:Y:S05]  /*1c680*/  BSYNC.RECONVERGENT B0 ;  /* 0x0000000000007941 */ /* 0x000fea0003800200 */
.L_x_11231:
[----:B------:R-:W-:Y:S01]  /*1c690*/  DADD R4, |R28|, R4 ;  /* 0x000000001c047229 */ /* 0x000fe20000000204 */
[----:B------:R-:W-:-:S07]  /*1c6a0*/  LOP3.LUT R29, R3, 0x80000000, R29, 0xb8, !PT ;  /* 0x80000000031d7812 */ /* 0x000fce00078eb81d */
[----:B------:R-:W-:-:S06]  /*1c6b0*/  DSETP.NAN.AND P0, PT, R4, R4, PT ;  /* 0x000000040400722a */ /* 0x000fcc0003f08000 */
[----:B------:R-:W-:Y:S02]  /*1c6c0*/  FSEL R4, R4, R2, P0 ;  /* 0x0000000204047208 */ /* 0x000fe40000000000 */
[----:B------:R-:W-:Y:S01]  /*1c6d0*/  FSEL R5, R5, R29, P0 ;  /* 0x0000001d05057208 */ /* 0x000fe20000000000 */
[----:B------:R-:W-:Y:S06]  /*1c6e0*/  BRA `(.L_x_11199) ;  /* 0x0000000400e07947 */ /* 0x000fec0003800000 */
.L_x_11228:
        /* <DEDUP_REMOVED lines=27> */
.L_x_11235:
[----:B------:R-:W-:Y:S05]  /*1c8a0*/  BSYNC.RECONVERGENT B3 ;  /* 0x0000000000037941 */ /* 0x000fea0003800200 */
.L_x_11234:
        /* <DEDUP_REMOVED lines=84> */
.L_x_11237:
[----:B------:R-:W-:Y:S02]  /*1cdf0*/  FSEL R2, RZ, 3.37028055040000000000e+12, P0 ;  /* 0x54442d18ff027808 */ /* 0x000fe40000000000 */
[----:B------:R-:W-:-:S07]  /*1ce00*/  FSEL R3, RZ, 2.1426990032196044922, P0 ;  /* 0x400921fbff037808 */ /* 0x000fce0000000000 */
.L_x_11238:
[----:B------:R-:W-:Y:S05]  /*1ce10*/  BSYNC.RECONVERGENT B0 ;  /* 0x0000000000007941 */ /* 0x000fea0003800200 */
.L_x_11236:
[----:B------:R-:W-:Y:S01]  /*1ce20*/  DADD R4, |R28|, R4 ;  /* 0x000000001c047229 */ /* 0x000fe20000000204 */
[----:B------:R-:W-:-:S07]  /*1ce30*/  LOP3.LUT R29, R3, 0x80000000, R29, 0xb8, !PT ;  /* 0x80000000031d7812 */ /* 0x000fce00078eb81d */
[----:B------:R-:W-:-:S06]  /*1ce40*/  DSETP.NAN.AND P0, PT, R4, R4, PT ;  /* 0x000000040400722a */ /* 0x000fcc0003f08000 */
[----:B------:R-:W-:Y:S02]  /*1ce50*/  FSEL R4, R4, R2, P0 ;  /* 0x0000000204047208 */ /* 0x000fe40000000000 */
[----:B------:R-:W-:-:S07]  /*1ce60*/  FSEL R5, R5, R29, P0 ;  /* 0x0000001d05057208 */ /* 0x000fce0000000000 */
.L_x_11199:
[----:B------:R-:W-:Y:S05]  /*1ce70*/  BSYNC.RECONVERGENT B4 ;  /* 0x0000000000047941 */ /* 0x000fea0003800200 */
.L_x_11191:
[----:B------:R-:W-:Y:S01]  /*1ce80*/  DADD R2, -RZ, -R30 ;  /* 0x00000000ff027229 */ /* 0x000fe2000000091e */
[----:B------:R-:W-:-:S09]  /*1ce90*/  ISETP.GE.AND P0, PT, R27, RZ, PT ;  /* 0x000000ff1b00720c */ /* 0x000fd20003f06270 */
[----:B------:R-:W-:Y:S02]  /*1cea0*/  FSEL R30, R30, R2, !P0 ;  /* 0x000000021e1e7208 */ /* 0x000fe40004000000 */
[----:B------:R-:W-:Y:S01]  /*1ceb0*/  FSEL R31, R31, R3, !P0 ;  /* 0x000000031f1f7208 */ /* 0x000fe20004000000 */
[----:B------:R-:W-:Y:S06]  /*1cec0*/  BRA `(.L_x_11155) ;  /* 0x0000002c00f47947 */ /* 0x000fec0003800000 */
.L_x_11158:
[----:B------:R-:W2:Y:S01]  /*1ced0*/  LDL.64 R4, [R1+0x8] ;  /* 0x0000080001047983 */ /* 0x000ea20000100a00 */
[----:B------:R-:W-:Y:S01]  /*1cee0*/  UMOV UR4, 0x54442d18 ;  /* 0x54442d1800047882 */ /* 0x000fe20000000000 */
[----:B------:R-:W-:Y:S01]  /*1cef0*/  UMOV UR5, 0x3ff921fb ;  /* 0x3ff921fb00057882 */ /* 0x000fe20000000000 */
[----:B------:R-:W-:Y:S02]  /*1cf00*/  DADD R30, -RZ, -R26 ;  /* 0x00000000ff1e7229 */ /* 0x000fe4000000091a */
[----:B--2---:R-:W-:-:S08]  /*1cf10*/  DADD R4, R4, -R24 ;  /* 0x0000000004047229 */ /* 0x004fd00000000818 */
[----:B------:R-:W-:Y:S01]  /*1cf20*/  DADD R4, R4, UR4 ;  /* 0x0000000404047e29 */ /* 0x000fe20008000000 */
[----:B------:R-:W-:Y:S10]  /*1cf30*/  BRA `(.L_x_11155) ;  /* 0x0000002c00d87947 */ /* 0x000ff40003800000 */
.L_x_11157:
[----:B------:R-:W-:Y:S01]  /*1cf40*/  DADD R30, -RZ, -R26 ;  /* 0x00000000ff1e7229 */ /* 0x000fe2000000091a */
[----:B------:R-:W-:Y:S01]  /*1cf50*/  CS2R R4, SRZ ;  /* 0x0000000000047805 */ /* 0x000fe2000001ff00 */
[----:B------:R-:W-:Y:S09]  /*1cf60*/  BRA `(.L_x_11155) ;  /* 0x0000002c00cc7947 */ /* 0x000ff20003800000 */
.L_x_11156:
        /* <DEDUP_REMOVED lines=23> */
[----:B------:R-:W-:Y:S02]  /*1d0e0*/  IMAD.MOV.U32 R14, RZ, RZ, R12 ;  /* 0x000000ffff0e7224 */ /* 0x000fe400078e000c */
[----:B------:R-:W-:-:S05]  /*1d0f0*/  IMAD.MOV.U32 R15, RZ, RZ, R13 ;  /* 0x000000ffff0f7224 */ /* 0x000fca00078e000d */
        /* <DEDUP_REMOVED lines=15> */
[----:B------:R-:W-:Y:S02]  /*1d1f0*/  FSETP.GT.AND P4, PT, |R0|, 1.469367938527859385e-39, PT ;  /* 0x001000000000780b */ /* 0x000fe40003f84200 */
[----:B------:R-:W-:Y:S01]  /*1d200*/  MOV R0, 0xfffffc01 ;  /* 0xfffffc0100007802 */ /* 0x000fe20000000f00 */
        /* <DEDUP_REMOVED lines=68> */
.L_x_11243:
[----:B------:R-:W-:Y:S05]  /*1d650*/  BSYNC.RECONVERGENT B0 ;  /* 0x0000000000007941 */ /* 0x000fea0003800200 */
.L_x_11242:
        /* <DEDUP_REMOVED lines=8> */
.L_x_11245:
[----:B------:R-:W-:Y:S05]  /*1d6e0*/  BSYNC.RECONVERGENT B4 ;  /* 0x0000000000047941 */ /* 0x000fea0003800200 */
.L_x_11244:
        /* <DEDUP_REMOVED lines=84> */
.L_x_11247:
[----:B------:R-:W-:Y:S02]  /*1dc30*/  FSEL R6, RZ, 3.37028055040000000000e+12, P0 ;  /* 0x54442d18ff067808 */ /* 0x000fe40000000000 */
[----:B------:R-:W-:-:S07]  /*1dc40*/  FSEL R7, RZ, 2.1426990032196044922, P0 ;  /* 0x400921fbff077808 */ /* 0x000fce0000000000 */
.L_x_11248:
[----:B------:R-:W-:Y:S05]  /*1dc50*/  BSYNC.RECONVERGENT B0 ;  /* 0x0000000000007941 */ /* 0x000fea0003800200 */
.L_x_11246:
[----:B------:R-:W-:Y:S01]  /*1dc60*/  DADD R2, R4, R2 ;  /* 0x0000000004027229 */ /* 0x000fe20000000002 */
[----:B------:R-:W-:Y:S01]  /*1dc70*/  LOP3.LUT R5, R7, 0x80000000, R27, 0xb8, !PT ;  /* 0x8000000007057812 */ /* 0x000fe200078eb81b */
[----:B------:R-:W-:-:S06]  /*1dc80*/  DMUL R28, R28, 0.5 ;  /* 0x3fe000001c1c7828 */ /* 0x000fcc0000000000 */
[----:B------:R-:W-:-:S06]  /*1dc90*/  DSETP.NAN.AND P0, PT, R2, R2, PT ;  /* 0x000000020200722a */ /* 0x000fcc0003f08000 */
[----:B------:R-:W-:Y:S02]  /*1dca0*/  FSEL R4, R2, R6, P0 ;  /* 0x0000000602047208 */ /* 0x000fe40000000000 */
[----:B------:R-:W-:Y:S01]  /*1dcb0*/  FSEL R5, R3, R5, P0 ;  /* 0x0000000503057208 */ /* 0x000fe20000000000 */
[----:B------:R-:W-:Y:S06]  /*1dcc0*/  BRA `(.L_x_11249) ;  /* 0x0000002000507947 */ /* 0x000fec0003800000 */
.L_x_11241:
        /* <DEDUP_REMOVED lines=9> */
[----:B------:R-:W-:Y:S01]  /*1dd60*/  IMAD.MOV.U32 R38, RZ, RZ, RZ ;  /* 0x000000ffff267224 */ /* 0x000fe200078e00ff */
[----:B------:R-:W-:Y:S01]  /*1dd70*/  SEL R12, R2, R4, P0 ;  /* 0x00000004020c7207 */ /* 0x000fe20000000000 */
[----:B------:R-:W-:Y:S01]  /*1dd80*/  IMAD.MOV.U32 R42, RZ, RZ, 0x0 ;  /* 0x00000000ff2a7424 */ /* 0x000fe200078e00ff */
[----:B------:R-:W-:Y:S01]  /*1dd90*/  LOP3.LUT R0, R7, 0xffc00000, RZ, 0xc0, !PT ;  /* 0xffc0000007007812 */ /* 0x000fe200078ec0ff */
[----:B------:R-:W-:Y:S01]  /*1dda0*/  IMAD.MOV.U32 R43, RZ, RZ, 0x3fd80000 ;  /* 0x3fd80000ff2b7424 */ /* 0x000fe200078e00ff */
[----:B------:R-:W-:Y:S01]  /*1ddb0*/  SEL R13, R3, R5, P0 ;  /* 0x00000005030d7207 */ /* 0x000fe20000000000 */
[----:B------:R-:W-:Y:S01]  /*1ddc0*/  BSSY.RECONVERGENT B0, `(.L_x_11250) ;  /* 0x000007a000007945 */ /* 0x000fe20003800200 */
[----:B------:R-:W-:-:S02]  /*1ddd0*/  LOP3.LUT R15, R0, 0x7fd00000, RZ, 0x3c, !PT ;  /* 0x7fd00000000f7812 */ /* 0x000fc400078e3cff */
[----:B------:R-:W-:Y:S02]  /*1dde0*/  SEL R6, R4, R2, P2 ;  /* 0x0000000204067207 */ /* 0x000fe40001000000 */
[----:B------:R-:W-:Y:S02]  /*1ddf0*/  ISETP.GE.U32.AND P3, PT, R13, 0x7ff00000, PT ;  /* 0x7ff000000d00780c */ /* 0x000fe40003f66070 */
[C---:B------:R-:W-:Y:S01]  /*1de00*/  DMUL R20, R14.reuse, R12 ;  /* 0x0000000c0e147228 */ /* 0x040fe20000000000 */
[----:B------:R-:W-:Y:S01]  /*1de10*/  FSETP.GEU.AND P5, PT, |R31|, 6.5827683646048100446e-37, PT ;  /* 0x036000001f00780b */ /* 0x000fe20003fae200 */
        /* <DEDUP_REMOVED lines=28> */
[----:B------:R-:W-:Y:S02]  /*1dfe0*/  ISETP.GT.AND P0, PT, R13, 0xfffff, PT ;  /* 0x000fffff0d00780c */ /* 0x000fe40003f04270 */
[----:B------:R-:W-:Y:S01]  /*1dff0*/  MOV R15, R13 ;  /* 0x0000000d000f7202 */ /* 0x000fe20000000f00 */
        /* <DEDUP_REMOVED lines=86> */
.L_x_11251:
[----:B------:R-:W-:Y:S05]  /*1e560*/  BSYNC.RECONVERGENT B0 ;  /* 0x0000000000007941 */ /* 0x000fea0003800200 */
.L_x_11250:
        /* <DEDUP_REMOVED lines=8> */
.L_x_11253:
[----:B------:R-:W-:Y:S05]  /*1e5f0*/  BSYNC.RECONVERGENT B4 ;  /* 0x0000000000047941 */ /* 0x000fea0003800200 */
.L_x_11252:
        /* <DEDUP_REMOVED lines=64> */
[----:B------:R-:W-:Y:S01]  /*1ea00*/  @P1 MOV R6, 0x54442d18 ;  /* 0x54442d1800061802 */ /* 0x000fe20000000f00 */
[----:B------:R-:W-:-:S06]  /*1ea10*/  @P1 IMAD.MOV.U32 R7, RZ, RZ, 0x400921fb ;  /* 0x400921fbff071424 */ /* 0x000fcc00078e00ff */
        /* <DEDUP_REMOVED lines=18> */
.L_x_11255:
[----:B------:R-:W-:Y:S02]  /*1eb40*/  FSEL R6, RZ, 3.37028055040000000000e+12, P0 ;  /* 0x54442d18ff067808 */ /* 0x000fe40000000000 */
[----:B------:R-:W-:-:S07]  /*1eb50*/  FSEL R7, RZ, 2.1426990032196044922, P0 ;  /* 0x400921fbff077808 */ /* 0x000fce0000000000 */
.L_x_11256:
[----:B------:R-:W-:Y:S05]  /*1eb60*/  BSYNC.RECONVERGENT B0 ;  /* 0x0000000000007941 */ /* 0x000fea0003800200 */
.L_x_11254:
[----:B------:R-:W-:Y:S01]  /*1eb70*/  DADD R2, R4, R2 ;  /* 0x0000000004027229 */ /* 0x000fe20000000002 */
[----:B------:R-:W-:-:S07]  /*1eb80*/  LOP3.LUT R5, R7, 0x80000000, R27, 0xb8, !PT ;  /* 0x8000000007057812 */ /* 0x000fce00078eb81b */
[----:B------:R-:W-:-:S06]  /*1eb90*/  DSETP.NAN.AND P0, PT, R2, R2, PT ;  /* 0x000000020200722a */ /* 0x000fcc0003f08000 */
[----:B------:R-:W-:Y:S02]  /*1eba0*/  FSEL R4, R2, R6, P0 ;  /* 0x0000000602047208 */ /* 0x000fe40000000000 */
[----:B------:R-:W-:Y:S01]  /*1ebb0*/  FSEL R5, R3, R5, P0 ;  /* 0x0000000503057208 */ /* 0x000fe20000000000 */
[----:B------:R-:W-:Y:S06]  /*1ebc0*/  BRA `(.L_x_11249) ;  /* 0x0000001000907947 */ /* 0x000fec0003800000 */
.L_x_11240:
        /* <DEDUP_REMOVED lines=22> */
[----:B------:R-:W-:Y:S05]  /*1ed30*/  CALL.REL.NOINC `($__internal_23_$__cuda_sm20_div_rn_f64_full) ;  /* 0x000000ec009c7944 */ /* 0x000fea0003c00000 */
[----:B------:R-:W-:Y:S02]  /*1ed40*/  IMAD.MOV.U32 R28, RZ, RZ, R6 ;  /* 0x000000ffff1c7224 */ /* 0x000fe400078e0006 */
[----:B------:R-:W-:-:S07]  /*1ed50*/  IMAD.MOV.U32 R29, RZ, RZ, R7 ;  /* 0x000000ffff1d7224 */ /* 0x000fce00078e0007 */
.L_x_11258:
[----:B------:R-:W-:Y:S05]  /*1ed60*/  BSYNC.RECONVERGENT B4 ;  /* 0x0000000000047941 */ /* 0x000fea0003800200 */
.L_x_11257:
        /* <DEDUP_REMOVED lines=23> */
.L_x_11260:
[----:B------:R-:W-:Y:S05]  /*1eee0*/  BSYNC.RECONVERGENT B4 ;  /* 0x0000000000047941 */ /* 0x000fea0003800200 */
.L_x_11259:
[----:B------:R-:W-:Y:S01]  /*1eef0*/  DADD R38, -RZ, |R6| ;  /* 0x00000000ff267229 */ /* 0x000fe20000000506 */
[----:B------:R-:W-:Y:S01]  /*1ef00*/  MOV R14, RZ ;  /* 0x000000ff000e7202 */ /* 0x000fe20000000f00 */
[----:B------:R-:W-:Y:S01]  /*1ef10*/  DADD R28, -RZ, |R28| ;  /* 0x00000000ff1c7229 */ /* 0x000fe2000000051c */
[----:B------:R-:W-:Y:S01]  /*1ef20*/  UMOV UR4, 0xffffffff ;  /* 0xffffffff00047882 */ /* 0x000fe20000000000 */
[----:B------:R-:W-:Y:S01]  /*1ef30*/  UMOV UR5, 0x7fefffff ;  /* 0x7fefffff00057882 */ /* 0x000fe20000000000 */
[----:B------:R-:W-:Y:S01]  /*1ef40*/  IMAD.MOV.U32 R42, RZ, RZ, 0x0 ;  /* 0x00000000ff2a7424 */ /* 0x000fe200078e00ff */
        /* <DEDUP_REMOVED lines=51> */
[----:B------:R-:W-:Y:S01]  /*1f280*/  @!P0 MOV R13, R15 ;  /* 0x0000000f000d8202 */ /* 0x000fe20000000f00 */
[----:B------:R-:W-:Y:S01]  /*1f290*/  DMUL R20, R30, R6 ;  /* 0x000000061e147228 */ /* 0x000fe20000000000 */
[----:B------:R-:W-:-:S03]  /*1f2a0*/  @!P0 IMAD.MOV.U32 R12, RZ, RZ, R14 ;  /* 0x000000ffff0c8224 */ /* 0x000fc600078e000e */
[----:B------:R-:W-:-:S04]  /*1f2b0*/  VIADD R0, R13, 0xffffffff ;  /* 0xffffffff0d007836 */ /* 0x000fc80000000000 */
[----:B------:R-:W-:Y:S01]  /*1f2c0*/  DFMA R28, -R36, R20, R30 ;  /* 0x00000014241c722b */ /* 0x000fe2000000011e */
[----:B------:R-:W-:-:S07]  /*1f2d0*/  ISETP.GE.U32.AND P2, PT, R0, 0x7fefffff, PT ;  /* 0x7fefffff0000780c */ /* 0x000fce0003f46070 */
[----:B------:R-:W-:-:S06]  /*1f2e0*/  DFMA R6, R6, R28, R20 ;  /* 0x0000001c0606722b */ /* 0x000fcc0000000014 */
[----:B------:R-:W-:Y:S01]  /*1f2f0*/  @P2 IMAD.MOV.U32 R20, RZ, RZ, 0x0 ;  /* 0x00000000ff142424 */ /* 0x000fe200078e00ff */
[----:B------:R-:W-:Y:S01]  /*1f300*/  @P2 LOP3.LUT P3, RZ, R15, 0x7fffffff, RZ, 0xc0, !PT ;  /* 0x7fffffff0fff2812 */ /* 0x000fe2000786c0ff */
[----:B------:R-:W-:Y:S02]  /*1f310*/  @P2 IMAD.MOV.U32 R21, RZ, RZ, 0x7ff00000 ;  /* 0x7ff00000ff152424 */ /* 0x000fe400078e00ff */
[----:B------:R-:W-:-:S04]  /*1f320*/  FFMA R0, RZ, R37, R7 ;  /* 0x00000025ff007223 */ /* 0x000fc80000000007 */
[----:B------:R-:W-:Y:S01]  /*1f330*/  @P2 DFMA R20, R14, R20, +INF ;  /* 0x7ff000000e14242b */ /* 0x000fe20000000014 */
[----:B------:R-:W-:Y:S01]  /*1f340*/  FSETP.GT.AND P4, PT, |R0|, 1.469367938527859385e-39, PT ;  /* 0x001000000000780b */ /* 0x000fe20003f84200 */
[----:B------:R-:W-:Y:S02]  /*1f350*/  IMAD.MOV.U32 R0, RZ, RZ, -0x3ff ;  /* 0xfffffc01ff007424 */ /* 0x000fe400078e00ff */
[----:B------:R-:W-:-:S06]  /*1f360*/  @!P0 IMAD.MOV.U32 R0, RZ, RZ, -0x435 ;  /* 0xfffffbcbff008424 */ /* 0x000fcc00078e00ff */
        /* <DEDUP_REMOVED lines=67> */
.L_x_11262:
[----:B------:R-:W-:Y:S05]  /*1f7a0*/  BSYNC.RECONVERGENT B0 ;  /* 0x0000000000007941 */ /* 0x000fea0003800200 */
.L_x_11261:
        /* <DEDUP_REMOVED lines=8> */
.L_x_11264:
[----:B------:R-:W-:Y:S05]  /*1f830*/  BSYNC.RECONVERGENT B4 ;  /* 0x0000000000047941 */ /* 0x000fea0003800200 */
.L_x_11263:
        /* <DEDUP_REMOVED lines=84> */
.L_x_11266:
[----:B------:R-:W-:Y:S02]  /*1fd80*/  FSEL R6, RZ, 3.37028055040000000000e+12, P0 ;  /* 0x54442d18ff067808 */ /* 0x000fe40000000000 */
[----:B------:R-:W-:-:S07]  /*1fd90*/  FSEL R7, RZ, 2.1426990032196044922, P0 ;  /* 0x400921fbff077808 */ /* 0x000fce0000000000 */
.L_x_11267:
[----:B------:R-:W-:Y:S05]  /*1fda0*/  BSYNC.RECONVERGENT B0 ;  /* 0x0000000000007941 */ /* 0x000fea0003800200 */
.L_x_11265:
[----:B------:R-:W-:Y:S01]  /*1fdb0*/  DADD R2, R4, R2 ;  /* 0x0000000004027229 */ /* 0x000fe20000000002 */
[----:B------:R-:W-:Y:S01]  /*1fdc0*/  LOP3.LUT R5, R7, 0x80000000, R27, 0xb8, !PT ;  /* 0x8000000007057812 */ /* 0x000fe200078eb81b */
[----:B------:R-:W-:-:S06]  /*1fdd0*/  DADD R28, R28, 1 ;  /* 0x3ff000001c1c7429 */ /* 0x000fcc0000000000 */
[----:B------:R-:W-:-:S06]  /*1fde0*/  DSETP.NAN.AND P0, PT, R2, R2, PT ;  /* 0x000000020200722a */ /* 0x000fcc0003f08000 */
[----:B------:R-:W-:Y:S02]  /*1fdf0*/  FSEL R4, R2, R6, P0 ;  /* 0x0000000602047208 */ /* 0x000fe40000000000 */
[----:B------:R-:W-:-:S07]  /*1fe00*/  FSEL R5, R3, R5, P0 ;  /* 0x0000000503057208 */ /* 0x000fce0000000000 */
.L_x_11249:
[----:B------:R-:W-:Y:S05]  /*1fe10*/  BSYNC.RECONVERGENT B3 ;  /* 0x0000000000037941 */ /* 0x000fea0003800200 */
.L_x_11239:
        /* <DEDUP_REMOVED lines=8> */
.L_x_11155:
[----:B------:R-:W-:Y:S05]  /*1fea0*/  BSYNC.RECONVERGENT B1 ;  /* 0x0000000000017941 */ /* 0x000fea0003800200 */
.L_x_11153:
        /* <DEDUP_REMOVED lines=15> */
.L_x_11152:
[----:B------:R-:W-:Y:S05]  /*1ffa0*/  BSYNC.RECONVERGENT B2 ;  /* 0x0000000000027941 */ /* 0x000fea0003800200 */
.L_x_11151:
[----:B------:R-:W-:Y:S01]  /*1ffb0*/  IADD3 R3, PT, PT, R23, 0x180, RZ ;  /* 0x0000018017037810 */ /* 0x000fe20007ffe0ff */
[----:B------:R-:W-:Y:S01]  /*1ffc0*/  BSSY.RECONVERGENT B2, `(.L_x_11268) ;  /* 0x0000942000027945 */ /* 0x000fe20003800200 */
[----:B------:R-:W-:Y:S02]  /*1ffd0*/  CS2R R26, SRZ ;  /* 0x00000000001a7805 */ /* 0x000fe4000001ff00 */
        /* <DEDUP_REMOVED lines=34> */
.L_x_11271:
[----:B------:R-:W-:Y:S01]  /*20200*/  DSETP.MAX.AND P0, P1, R4, R2, PT ;  /* 0x000000020400722a */ /* 0x000fe2000390f000 */
[----:B0-----:R-:W-:Y:S01]  /*20210*/  IMAD.MOV.U32 R13, RZ, RZ, R3 ;  /* 0x000000ffff0d7224 */ /* 0x001fe200078e0003 */
[----:B------:R-:W-:Y:S01]  /*20220*/  MOV R0, R5 ;  /* 0x0000000500007202 */ /* 0x000fe20000000f00 */
        /* <DEDUP_REMOVED lines=86> */
[----:B------:R-:W-:Y:S02]  /*20790*/  MOV R20, RZ ;  /* 0x000000ff00147202 */ /* 0x000fe40000000f00 */
[----:B------:R-:W-:Y:S01]  /*207a0*/  SEL R46, R41, UR4, P0 ;  /* 0x00000004292e7c07 */ /* 0x000fe20008000000 */
[----:B------:R-:W-:Y:S02]  /*207b0*/  DSETP.NEU.AND P0, PT, R12, RZ, PT ;  /* 0x000000ff0c00722a */ /* 0x000fe40003f0d000 */
[----:B------:R-:W-:-:S02]  /*207c0*/  DMUL R50, R52, R54 ;  /* 0x0000003634327228 */ /* 0x000fc40000000000 */
        /* <DEDUP_REMOVED lines=55> */
.L_x_11279:
[----:B------:R-:W-:Y:S05]  /*20b40*/  BSYNC.RECONVERGENT B4 ;  /* 0x0000000000047941 */ /* 0x000fea0003800200 */
.L_x_11278:
        /* <DEDUP_REMOVED lines=9> */
[----:B------:R-:W-:Y:S01]  /*20be0*/  IMAD.MOV.U32 R0, RZ, RZ, -0x3ff ;  /* 0xfffffc01ff007424 */ /* 0x000fe200078e00ff */
[----:B------:R-:W-:-:S11]  /*20bf0*/  @!P0 MOV R0, 0xfffffbcb ;  /* 0xfffffbcb00008802 */ /* 0x000fd60000000f00 */
        /* <DEDUP_REMOVED lines=72> */
.L_x_11277:
        /* <DEDUP_REMOVED lines=34> */
.L_x_11286:
[----:B------:R-:W-:Y:S05]  /*212a0*/  BSYNC.RECONVERGENT B5 ;  /* 0x0000000000057941 */ /* 0x000fea0003800200 */
.L_x_11285:
[----:B------:R-:W-:Y:S02]  /*212b0*/  IMAD.MOV.U32 R36, RZ, RZ, R6 ;  /* 0x000000ffff247224 */ /* 0x000fe400078e0006 */
[----:B------:R-:W-:-:S07]  /*212c0*/  IMAD.MOV.U32 R37, RZ, RZ, R7 ;  /* 0x000000ffff257224 */ /* 0x000fce00078e0007 */
.L_x_11284:
[----:B------:R-:W-:Y:S05]  /*212d0*/  BSYNC.RECONVERGENT B4 ;  /* 0x0000000000047941 */ /* 0x000fea0003800200 */
.L_x_11283:
        /* <DEDUP_REMOVED lines=31> */
.L_x_11291:
[----:B------:R-:W-:Y:S05]  /*214d0*/  BSYNC.RECONVERGENT B5 ;  /* 0x0000000000057941 */ /* 0x000fea0003800200 */
.L_x_11290:
[----:B------:R-:W-:Y:S05]  /*214e0*/  BRA `(.L_x_11289) ;  /* 0x0000000000047947 */ /* 0x000fea0003800000 */
.L_x_11288:
[----:B------:R-:W-:-:S11]  /*214f0*/  DADD R6, R44, -R14 ;  /* 0x000000002c067229 */ /* 0x000fd6000000080e */
.L_x_11289:
[----:B------:R-:W-:Y:S05]  /*21500*/  BSYNC.RECONVERGENT B4 ;  /* 0x0000000000047941 */ /* 0x000fea0003800200 */
.L_x_11287:
        /* <DEDUP_REMOVED lines=28> */
[----:B------:R-:W-:-:S07]  /*216d0*/  IMAD.MOV.U32 R12, RZ, RZ, R43 ;  /* 0x000000ffff0c7224 */ /* 0x000fce00078e002b */
[----:B------:R-:W-:Y:S05]  /*216e0*/  CALL.REL.NOINC `($__internal_24_$__cuda_sm20_dsqrt_rn_f64_mediumpath_v1) ;  /* 0x000000c800bc7944 */ /* 0x000fea0003c00000 */
[----:B------:R-:W-:Y:S02]  /*216f0*/  IMAD.MOV.U32 R20, RZ, RZ, R7 ;  /* 0x000000ffff147224 */ /* 0x000fe400078e0007 */
[----:B------:R-:W-:-:S07]  /*21700*/  IMAD.MOV.U32 R21, RZ, RZ, R6 ;  /* 0x000000ffff157224 */ /* 0x000fce00078e0006 */
.L_x_11293:
[----:B------:R-:W-:Y:S05]  /*21710*/  BSYNC.RECONVERGENT B4 ;  /* 0x0000000000047941 */ /* 0x000fea0003800200 */
.L_x_11292:
        /* <DEDUP_REMOVED lines=87> */
.L_x_11294:
        /* <DEDUP_REMOVED lines=22> */
.L_x_11296:
[----:B------:R-:W-:Y:S05]  /*21df0*/  BSYNC.RECONVERGENT B4 ;  /* 0x0000000000047941 */ /* 0x000fea0003800200 */
.L_x_11295:
        /* <DEDUP_REMOVED lines=30> */
.L_x_11282:
        /* <DEDUP_REMOVED lines=29> */
.L_x_11299:
[----:B------:R-:W-:Y:S05]  /*221b0*/  BSYNC.RECONVERGENT B4 ;  /* 0x0000000000047941 */ /* 0x000fea0003800200 */
.L_x_11298:
        /* <DEDUP_REMOVED lines=87> */
.L_x_11300:
        /* <DEDUP_REMOVED lines=22> */
.L_x_11302:
[----:B------:R-:W-:Y:S05]  /*22890*/  BSYNC.RECONVERGENT B4 ;  /* 0x0000000000047941 */ /* 0x000fea0003800200 */
.L_x_11301:
        /* <DEDUP_REMOVED lines=30> */
.L_x_11297:
        /* <DEDUP_REMOVED lines=28> */
.L_x_11304:
[----:B------:R-:W-:Y:S05]  /*22c40*/  BSYNC.RECONVERGENT B4 ;  /* 0x0000000000047941 */ /* 0x000fea0003800200 */
.L_x_11303:
        /* <DEDUP_REMOVED lines=21> */
.L_x_11306:
[----:B------:R-:W-:Y:S05]  /*22da0*/  BSYNC.RECONVERGENT B4 ;  /* 0x0000000000047941 */ /* 0x000fea0003800200 */
.L_x_11305:
[----:B------:R-:W-:Y:S02]  /*22db0*/  IMAD.MOV.U32 R36, RZ, RZ, R6 ;  /* 0x000000ffff247224 */ /* 0x000fe400078e0006 */
[----:B------:R-:W-:Y:S01]  /*22dc0*/  IMAD.MOV.U32 R37, RZ, RZ, R7 ;  /* 0x000000ffff257224 */ /* 0x000fe200078e0007 */
[----:B------:R-:W-:Y:S06]  /*22dd0*/  BRA `(.L_x_11280) ;  /* 0x00000000007c7947 */ /* 0x000fec0003800000 */
.L_x_11281:
        /* <DEDUP_REMOVED lines=28> */
.L_x_11308:
[----:B------:R-:W-:Y:S05]  /*22fa0*/  BSYNC.RECONVERGENT B4 ;  /* 0x0000000000047941 */ /* 0x000fea0003800200 */
.L_x_11307:
[----:B------:R-:W-:Y:S01]  /*22fb0*/  MOV R36, R12 ;  /* 0x0000000c00247202 */ /* 0x000fe20000000f00 */
[----:B------:R-:W-:-:S07]  /*22fc0*/  IMAD.MOV.U32 R37, RZ, RZ, R13 ;  /* 0x000000ffff257224 */ /* 0x000fce00078e000d */
.L_x_11280:
[----:B------:R-:W-:Y:S05]  /*22fd0*/  BSYNC.RECONVERGENT B3 ;  /* 0x0000000000037941 */ /* 0x000fea0003800200 */
.L_x_11276:
        /* <DEDUP_REMOVED lines=25> */
.L_x_11313:
[----:B------:R-:W-:Y:S05]  /*23170*/  BSYNC.RECONVERGENT B5 ;  /* 0x0000000000057941 */ /* 0x000fea0003800200 */
.L_x_11312:
        /* <DEDUP_REMOVED lines=84> */
.L_x_11316:
        /* <DEDUP_REMOVED lines=53> */
.L_x_11315:
        /* <DEDUP_REMOVED lines=76> */
.L_x_11318:
        /* <DEDUP_REMOVED lines=53> */
.L_x_11314:
        /* <DEDUP_REMOVED lines=35> */
.L_x_11325:
[----:B------:R-:W-:Y:S05]  /*24450*/  BSYNC.RECONVERGENT B7 ;  /* 0x0000000000077941 */ /* 0x000fea0003800200 */
.L_x_11324:
[----:B------:R-:W-:Y:S02]  /*24460*/  IMAD.MOV.U32 R46, RZ, RZ, R6 ;  /* 0x000000ffff2e7224 */ /* 0x000fe400078e0006 */
[----:B------:R-:W-:-:S07]  /*24470*/  IMAD.MOV.U32 R47, RZ, RZ, R7 ;  /* 0x000000ffff2f7224 */ /* 0x000fce00078e0007 */
.L_x_11323:
[----:B------:R-:W-:Y:S05]  /*24480*/  BSYNC.RECONVERGENT B6 ;  /* 0x0000000000067941 */ /* 0x000fea0003800200 */
.L_x_11322:
        /* <DEDUP_REMOVED lines=28> */
.L_x_11330:
[----:B------:R-:W-:Y:S05]  /*24650*/  BSYNC.RECONVERGENT B7 ;  /* 0x0000000000077941 */ /* 0x000fea0003800200 */
.L_x_11329:
[----:B------:R-:W-:Y:S02]  /*24660*/  IMAD.MOV.U32 R2, RZ, RZ, R6 ;  /* 0x000000ffff027224 */ /* 0x000fe400078e0006 */
[----:B------:R-:W-:Y:S01]  /*24670*/  IMAD.MOV.U32 R3, RZ, RZ, R7 ;  /* 0x000000ffff037224 */ /* 0x000fe200078e0007 */
[----:B------:R-:W-:Y:S06]  /*24680*/  BRA `(.L_x_11328) ;  /* 0x0000000000047947 */ /* 0x000fec0003800000 */
.L_x_11327:
[----:B------:R-:W-:-:S11]  /*24690*/  DADD R2, -R38, R44 ;  /* 0x0000000026027229 */ /* 0x000fd6000000012c */
.L_x_11328:
[----:B------:R-:W-:Y:S05]  /*246a0*/  BSYNC.RECONVERGENT B6 ;  /* 0x0000000000067941 */ /* 0x000fea0003800200 */
.L_x_11326:
        /* <DEDUP_REMOVED lines=34> */
.L_x_11332:
[----:B------:R-:W-:Y:S05]  /*248d0*/  BSYNC.RECONVERGENT B6 ;  /* 0x0000000000067941 */ /* 0x000fea0003800200 */
.L_x_11331:
[----:B------:R-:W-:Y:S05]  /*248e0*/  BRA `(.L_x_11333) ;  /* 0x0000000800847947 */ /* 0x000fea0003800000 */
.L_x_11321:
        /* <DEDUP_REMOVED lines=26> */
[----:B------:R-:W-:Y:S01]  /*24a90*/  IMAD.MOV.U32 R20, RZ, RZ, R15 ;  /* 0x000000ffff147224 */ /* 0x000fe200078e000f */
[----:B------:R-:W-:Y:S01]  /*24aa0*/  MOV R15, R12 ;  /* 0x0000000c000f7202 */ /* 0x000fe20000000f00 */
[----:B------:R-:W-:-:S02]  /*24ab0*/  IMAD.MOV.U32 R14, RZ, RZ, R13 ;  /* 0x000000ffff0e7224 */ /* 0x000fc400078e000d */
[----:B------:R-:W-:Y:S02]  /*24ac0*/  IMAD.MOV.U32 R13, RZ, RZ, R2 ;  /* 0x000000ffff0d7224 */ /* 0x000fe400078e0002 */
[----:B------:R-:W-:-:S07]  /*24ad0*/  IMAD.MOV.U32 R12, RZ, RZ, R25 ;  /* 0x000000ffff0c7224 */ /* 0x000fce00078e0019 */
[----:B------:R-:W-:Y:S05]  /*24ae0*/  CALL.REL.NOINC `($__internal_24_$__cuda_sm20_dsqrt_rn_f64_mediumpath_v1) ;  /* 0x0000009400bc7944 */ /* 0x000fea0003c00000 */
[----:B------:R-:W-:Y:S02]  /*24af0*/  IMAD.MOV.U32 R26, RZ, RZ, R7 ;  /* 0x000000ffff1a7224 */ /* 0x000fe400078e0007 */
[----:B------:R-:W-:-:S07]  /*24b00*/  IMAD.MOV.U32 R27, RZ, RZ, R6 ;  /* 0x000000ffff1b7224 */ /* 0x000fce00078e0006 */
.L_x_11336:
[----:B------:R-:W-:Y:S05]  /*24b10*/  BSYNC.RECONVERGENT B6 ;  /* 0x0000000000067941 */ /* 0x000fea0003800200 */
.L_x_11335:
[----:B------:R-:W-:Y:S05]  /*24b20*/  BRA `(.L_x_11333) ;  /* 0x0000000400f47947 */ /* 0x000fea0003800000 */
.L_x_11334:
        /* <DEDUP_REMOVED lines=31> */
.L_x_11338:
[----:B------:R-:W-:Y:S05]  /*24d20*/  BSYNC.RECONVERGENT B6 ;  /* 0x0000000000067941 */ /* 0x000fea0003800200 */
.L_x_11337:
        /* <DEDUP_REMOVED lines=21> */
.L_x_11340:
[----:B------:R-:W-:Y:S05]  /*24e80*/  BSYNC.RECONVERGENT B6 ;  /* 0x0000000000067941 */ /* 0x000fea0003800200 */
.L_x_11339:
[----:B------:R-:W-:Y:S01]  /*24e90*/  DMUL R4, R4, 8.11296384146066816958e+31 ;  /* 0x4690000004047828 */ /* 0x000fe20000000000 */
[----:B------:R-:W-:Y:S02]  /*24ea0*/  IMAD.MOV.U32 R26, RZ, RZ, R6 ;  /* 0x000000ffff1a7224 */ /* 0x000fe400078e0006 */
[----:B------:R-:W-:Y:S01]  /*24eb0*/  IMAD.MOV.U32 R27, RZ, RZ, R7 ;  /* 0x000000ffff1b7224 */ /* 0x000fe200078e0007 */
[----:B------:R-:W-:Y:S07]  /*24ec0*/  BRA `(.L_x_11333) ;  /* 0x00000004000c7947 */ /* 0x000fee0003800000 */
.L_x_11320:
        /* <DEDUP_REMOVED lines=30> */
.L_x_11342:
[----:B------:R-:W-:Y:S05]  /*250b0*/  BSYNC.RECONVERGENT B6 ;  /* 0x0000000000067941 */ /* 0x000fea0003800200 */
.L_x_11341:
[----:B------:R-:W-:Y:S01]  /*250c0*/  DADD R14, R26, 1 ;  /* 0x3ff000001a0e7429 */ /* 0x000fe20000000000 */
[----:B------:R-:W-:Y:S01]  /*250d0*/  MOV R12, 0x0 ;  /* 0x00000000000c7802 */ /* 0x000fe20000000f00 */
[----:B------:R-:W-:Y:S01]  /*250e0*/  IMAD.MOV.U32 R13, RZ, RZ, 0x3fd80000 ;  /* 0x3fd80000ff0d7424 */ /* 0x000fe200078e00ff */
        /* <DEDUP_REMOVED lines=29> */
.L_x_11344:
[----:B------:R-:W-:Y:S05]  /*252c0*/  BSYNC.RECONVERGENT B6 ;  /* 0x0000000000067941 */ /* 0x000fea0003800200 */
.L_x_11343:
[----:B------:R-:W-:Y:S01]  /*252d0*/  DMUL R26, R26, R4 ;  /* 0x000000041a1a7228 */ /* 0x000fe20000000000 */
[----:B------:R-:W-:Y:S02]  /*252e0*/  IMAD.MOV.U32 R4, RZ, RZ, 0x0 ;  /* 0x00000000ff047424 */ /* 0x000fe400078e00ff */
[----:B------:R-:W-:-:S08]  /*252f0*/  IMAD.MOV.U32 R5, RZ, RZ, 0x3ff00000 ;  /* 0x3ff00000ff057424 */ /* 0x000fd000078e00ff */
.L_x_11333:
[----:B------:R-:W-:Y:S05]  /*25300*/  BSYNC.RECONVERGENT B5 ;  /* 0x0000000000057941 */ /* 0x000fea0003800200 */
.L_x_11319:
[----:B------:R-:W-:Y:S05]  /*25310*/  BRA `(.L_x_11345) ;  /* 0x0000000000087947 */ /* 0x000fea0003800000 */
.L_x_11311:
[----:B------:R-:W-:Y:S02]  /*25320*/  DMUL R26, R26, 9.00719925474099200000e+15 ;  /* 0x434000001a1a7828 */ /* 0x000fe40000000000 */
[----:B------:R-:W-:-:S11]  /*25330*/  DMUL R4, R4, 9.00719925474099200000e+15 ;  /* 0x4340000004047828 */ /* 0x000fd60000000000 */
.L_x_11345:
[----:B------:R-:W-:Y:S05]  /*25340*/  BSYNC.RELIABLE B3 ;  /* 0x0000000000037941 */ /* 0x000fea0003800100 */
.L_x_11310:
[----:B------:R-:W-:-:S13]  /*25350*/  ISETP.GT.AND P0, PT, R17, -0x1, PT ;  /* 0xffffffff1100780c */ /* 0x000fda0003f04270 */
[----:B------:R-:W-:Y:S05]  /*25360*/  @P0 BRA `(.L_x_11346) ;  /* 0x0000000400ec0947 */ /* 0x000fea0003800000 */
[----:B------:R-:W-:Y:S01]  /*25370*/  DADD R14, -RZ, |R26| ;  /* 0x00000000ff0e7229 */ /* 0x000fe2000000051a */
[----:B------:R-:W-:Y:S01]  /*25380*/  IMAD.MOV.U32 R6, RZ, RZ, 0x1 ;  /* 0x00000001ff067424 */ /* 0x000fe200078e00ff */
[--C-:B------:R-:W-:Y:S01]  /*25390*/  DSETP.GT.AND P1, PT, |R26|, R4.reuse, PT ;  /* 0x000000041a00722a */ /* 0x100fe20003f24200 */
[----:B------:R-:W-:Y:S01]  /*253a0*/  BSSY.RECONVERGENT B3, `(.L_x_11347) ;  /* 0x000001a000037945 */ /* 0x000fe20003800200 */
[----:B------:R-:W-:-:S06]  /*253b0*/  DADD R16, -RZ, -R4 ;  /* 0x00000000ff107229 */ /* 0x000fcc0000000904 */
[----:B------:R-:W-:Y:S02]  /*253c0*/  FSEL R3, R15, R5, P1 ;  /* 0x000000050f037208 */ /* 0x000fe40000800000 */
[----:B------:R-:W-:Y:S02]  /*253d0*/  FSEL R2, R14, R4, P1 ;  /* 0x000000040e027208 */ /* 0x000fe40000800000 */
[----:B------:R-:W0:Y:S01]  /*253e0*/  MUFU.RCP64H R7, R3 ;  /* 0x0000000300077308 */ /* 0x000e220000001800 */
[----:B------:R-:W-:Y:S01]  /*253f0*/  FSEL R20, R4, R14, P1 ;  /* 0x0000000e04147208 */ /* 0x000fe20000800000 */
[----:B------:R-:W-:Y:S01]  /*25400*/  IMAD.MOV.U32 R16, RZ, RZ, R17 ;  /* 0x000000ffff107224 */ /* 0x000fe200078e0011 */
        /* <DEDUP_REMOVED lines=19> */
.L_x_11348:
[----:B------:R-:W-:Y:S05]  /*25540*/  BSYNC.RECONVERGENT B3 ;  /* 0x0000000000037941 */ /* 0x000fea0003800200 */
.L_x_11347:
        /* <DEDUP_REMOVED lines=84> */
.L_x_11350:
[----:B------:R-:W-:Y:S02]  /*25a90*/  FSEL R2, RZ, 3.37028055040000000000e+12, P0 ;  /* 0x54442d18ff027808 */ /* 0x000fe40000000000 */
[----:B------:R-:W-:-:S07]  /*25aa0*/  FSEL R3, RZ, 2.1426990032196044922, P0 ;  /* 0x400921fbff037808 */ /* 0x000fce0000000000 */
.L_x_11351:
[----:B------:R-:W-:Y:S05]  /*25ab0*/  BSYNC.RECONVERGENT B0 ;  /* 0x0000000000007941 */ /* 0x000fea0003800200 */
.L_x_11349:
[----:B------:R-:W-:Y:S01]  /*25ac0*/  DADD R4, |R26|, R4 ;  /* 0x000000001a047229 */ /* 0x000fe20000000204 */
[----:B------:R-:W-:-:S07]  /*25ad0*/  LOP3.LUT R27, R3, 0x80000000, R27, 0xb8, !PT ;  /* 0x80000000031b7812 */ /* 0x000fce00078eb81b */
[----:B------:R-:W-:-:S06]  /*25ae0*/  DSETP.NAN.AND P0, PT, R4, R4, PT ;  /* 0x000000040400722a */ /* 0x000fcc0003f08000 */
[----:B------:R-:W-:Y:S02]  /*25af0*/  FSEL R4, R4, R2, P0 ;  /* 0x0000000204047208 */ /* 0x000fe40000000000 */
[----:B------:R-:W-:Y:S01]  /*25b00*/  FSEL R5, R5, R27, P0 ;  /* 0x0000001b05057208 */ /* 0x000fe20000000000 */
[----:B------:R-:W-:Y:S06]  /*25b10*/  BRA `(.L_x_11317) ;  /* 0x0000000400e07947 */ /* 0x000fec0003800000 */
.L_x_11346:
        /* <DEDUP_REMOVED lines=27> */
.L_x_11353:
[----:B------:R-:W-:Y:S05]  /*25cd0*/  BSYNC.RECONVERGENT B3 ;  /* 0x0000000000037941 */ /* 0x000fea0003800200 */
.L_x_11352:
        /* <DEDUP_REMOVED lines=84> */
.L_x_11355:
[----:B------:R-:W-:Y:S02]  /*26220*/  FSEL R2, RZ, 3.37028055040000000000e+12, P0 ;  /* 0x54442d18ff027808 */ /* 0x000fe40000000000 */
[----:B------:R-:W-:-:S07]  /*26230*/  FSEL R3, RZ, 2.1426990032196044922, P0 ;  /* 0x400921fbff037808 */ /* 0x000fce0000000000 */
.L_x_11356:
[----:B------:R-:W-:Y:S05]  /*26240*/  BSYNC.RECONVERGENT B0 ;  /* 0x0000000000007941 */ /* 0x000fea0003800200 */
.L_x_11354:
[----:B------:R-:W-:Y:S01]  /*26250*/  DADD R4, |R26|, R4 ;  /* 0x000000001a047229 */ /* 0x000fe20000000204 */
[----:B------:R-:W-:-:S07]  /*26260*/  LOP3.LUT R27, R3, 0x80000000, R27, 0xb8, !PT ;  /* 0x80000000031b7812 */ /* 0x000fce00078eb81b */
[----:B------:R-:W-:-:S06]  /*26270*/  DSETP.NAN.AND P0, PT, R4, R4, PT ;  /* 0x000000040400722a */ /* 0x000fcc0003f08000 */
[----:B------:R-:W-:Y:S02]  /*26280*/  FSEL R4, R4, R2, P0 ;  /* 0x0000000204047208 */ /* 0x000fe40000000000 */
[----:B------:R-:W-:-:S07]  /*26290*/  FSEL R5, R5, R27, P0 ;  /* 0x0000001b05057208 */ /* 0x000fce0000000000 */
.L_x_11317:
[----:B------:R-:W-:Y:S05]  /*262a0*/  BSYNC.RECONVERGENT B4 ;  /* 0x0000000000047941 */ /* 0x000fea0003800200 */
.L_x_11309:
[----:B------:R-:W-:Y:S01]  /*262b0*/  DADD R2, -RZ, -R36 ;  /* 0x00000000ff027229 */ /* 0x000fe20000000924 */
[----:B------:R-:W-:-:S09]  /*262c0*/  ISETP.GE.AND P0, PT, R19, RZ, PT ;  /* 0x000000ff1300720c */ /* 0x000fd20003f06270 */
[----:B------:R-:W-:Y:S02]  /*262d0*/  FSEL R26, R36, R2, !P0 ;  /* 0x00000002241a7208 */ /* 0x000fe40004000000 */
[----:B------:R-:W-:Y:S01]  /*262e0*/  FSEL R27, R37, R3, !P0 ;  /* 0x00000003251b7208 */ /* 0x000fe20004000000 */
[----:B------:R-:W-:Y:S06]  /*262f0*/  BRA `(.L_x_11272) ;  /* 0x0000002c00f87947 */ /* 0x000fec0003800000 */
.L_x_11275:
[----:B------:R-:W2:Y:S01]  /*26300*/  LDL.64 R4, [R1+0x8] ;  /* 0x0000080001047983 */ /* 0x000ea20000100a00 */
[----:B------:R-:W-:Y:S01]  /*26310*/  UMOV UR4, 0x54442d18 ;  /* 0x54442d1800047882 */ /* 0x000fe20000000000 */
[----:B------:R-:W-:Y:S01]  /*26320*/  UMOV UR5, 0x3ff921fb ;  /* 0x3ff921fb00057882 */ /* 0x000fe20000000000 */
[----:B------:R-:W-:Y:S02]  /*26330*/  DADD R26, -RZ, -R18 ;  /* 0x00000000ff1a7229 */ /* 0x000fe40000000912 */
[----:B--2---:R-:W-:-:S08]  /*26340*/  DADD R4, R4, -R16 ;  /* 0x0000000004047229 */ /* 0x004fd00000000810 */
[----:B------:R-:W-:Y:S01]  /*26350*/  DADD R4, R4, UR4 ;  /* 0x0000000404047e29 */ /* 0x000fe20008000000 */
[----:B------:R-:W-:Y:S10]  /*26360*/  BRA `(.L_x_11272) ;  /* 0x0000002c00dc7947 */ /* 0x000ff40003800000 */
.L_x_11274:
[----:B------:R-:W-:Y:S01]  /*26370*/  DADD R26, -RZ, -R18 ;  /* 0x00000000ff1a7229 */ /* 0x000fe20000000912 */
[----:B------:R-:W-:Y:S01]  /*26380*/  CS2R R4, SRZ ;  /* 0x0000000000047805 */ /* 0x000fe2000001ff00 */
[----:B------:R-:W-:Y:S09]  /*26390*/  BRA `(.L_x_11272) ;  /* 0x0000002c00d07947 */ /* 0x000ff20003800000 */
.L_x_11273:
        /* <DEDUP_REMOVED lines=28> */
[----:B------:R-:W-:Y:S01]  /*26560*/  @!P0 IMAD.MOV.U32 R13, RZ, RZ, R15 ;  /* 0x000000ffff0d8224 */ /* 0x000fe200078e000f */
[----:B------:R-:W-:-:S03]  /*26570*/  @!P0 MOV R12, R14 ;  /* 0x0000000e000c8202 */ /* 0x000fc60000000f00 */
        /* <DEDUP_REMOVED lines=80> */
.L_x_11361:
[----:B------:R-:W-:Y:S05]  /*26a80*/  BSYNC.RECONVERGENT B0 ;  /* 0x0000000000007941 */ /* 0x000fea0003800200 */
.L_x_11360:
        /* <DEDUP_REMOVED lines=8> */
.L_x_11363:
[----:B------:R-:W-:Y:S05]  /*26b10*/  BSYNC.RECONVERGENT B4 ;  /* 0x0000000000047941 */ /* 0x000fea0003800200 */
.L_x_11362:
        /* <DEDUP_REMOVED lines=84> */
.L_x_11365:
[----:B------:R-:W-:Y:S02]  /*27060*/  FSEL R6, RZ, 3.37028055040000000000e+12, P0 ;  /* 0x54442d18ff067808 */ /* 0x000fe40000000000 */
[----:B------:R-:W-:-:S07]  /*27070*/  FSEL R7, RZ, 2.1426990032196044922, P0 ;  /* 0x400921fbff077808 */ /* 0x000fce0000000000 */
.L_x_11366:
[----:B------:R-:W-:Y:S05]  /*27080*/  BSYNC.RECONVERGENT B0 ;  /* 0x0000000000007941 */ /* 0x000fea0003800200 */
.L_x_11364:
[----:B------:R-:W-:Y:S01]  /*27090*/  DADD R2, R4, R2 ;  /* 0x0000000004027229 */ /* 0x000fe20000000002 */
[----:B------:R-:W-:Y:S01]  /*270a0*/  LOP3.LUT R5, R7, 0x80000000, R19, 0xb8, !PT ;  /* 0x8000000007057812 */ /* 0x000fe200078eb813 */
[----:B------:R-:W-:-:S06]  /*270b0*/  DMUL R24, R24, 0.5 ;  /* 0x3fe0000018187828 */ /* 0x000fcc0000000000 */
[----:B------:R-:W-:-:S06]  /*270c0*/  DSETP.NAN.AND P0, PT, R2, R2, PT ;  /* 0x000000020200722a */ /* 0x000fcc0003f08000 */
[----:B------:R-:W-:Y:S02]  /*270d0*/  FSEL R4, R2, R6, P0 ;  /* 0x0000000602047208 */ /* 0x000fe40000000000 */
[----:B------:R-:W-:Y:S01]  /*270e0*/  FSEL R5, R3, R5, P0 ;  /* 0x0000000503057208 */ /* 0x000fe20000000000 */
[----:B------:R-:W-:Y:S06]  /*270f0*/  BRA `(.L_x_11367) ;  /* 0x0000002000547947 */ /* 0x000fec0003800000 */
.L_x_11359:
        /* <DEDUP_REMOVED lines=42> */
[----:B0-----:R-:W-:Y:S01]  /*273a0*/  DFMA R24, -R36, R20, 1 ;  /* 0x3ff000002418742b */ /* 0x001fe20000000114 */
[----:B------:R-:W-:-:S06]  /*273b0*/  MOV R14, RZ ;  /* 0x000000ff000e7202 */ /* 0x000fcc0000000f00 */
[----:B------:R-:W-:Y:S02]  /*273c0*/  DMUL R42, R42, R14 ;  /* 0x0000000e2a2a7228 */ /* 0x000fe40000000000 */
[----:B------:R-:W-:-:S08]  /*273d0*/  DFMA R24, R24, R24, R24 ;  /* 0x000000181818722b */ /* 0x000fd00000000018 */
        /* <DEDUP_REMOVED lines=91> */
.L_x_11369:
[----:B------:R-:W-:Y:S05]  /*27990*/  BSYNC.RECONVERGENT B0 ;  /* 0x0000000000007941 */ /* 0x000fea0003800200 */
.L_x_11368:
        /* <DEDUP_REMOVED lines=8> */
.L_x_11371:
[----:B------:R-:W-:Y:S05]  /*27a20*/  BSYNC.RECONVERGENT B4 ;  /* 0x0000000000047941 */ /* 0x000fea0003800200 */
.L_x_11370:
        /* <DEDUP_REMOVED lines=84> */
.L_x_11373:
[----:B------:R-:W-:Y:S02]  /*27f70*/  FSEL R6, RZ, 3.37028055040000000000e+12, P0 ;  /* 0x54442d18ff067808 */ /* 0x000fe40000000000 */
[----:B------:R-:W-:-:S07]  /*27f80*/  FSEL R7, RZ, 2.1426990032196044922, P0 ;  /* 0x400921fbff077808 */ /* 0x000fce0000000000 */
.L_x_11374:
[----:B------:R-:W-:Y:S05]  /*27f90*/  BSYNC.RECONVERGENT B0 ;  /* 0x0000000000007941 */ /* 0x000fea0003800200 */
.L_x_11372:
[----:B------:R-:W-:Y:S01]  /*27fa0*/  DADD R2, R4, R2 ;  /* 0x0000000004027229 */ /* 0x000fe20000000002 */
[----:B------:R-:W-:-:S07]  /*27fb0*/  LOP3.LUT R5, R7, 0x80000000, R19, 0xb8, !PT ;  /* 0x8000000007057812 */ /* 0x000fce00078eb813 */
[----:B------:R-:W-:-:S06]  /*27fc0*/  DSETP.NAN.AND P0, PT, R2, R2, PT ;  /* 0x000000020200722a */ /* 0x000fcc0003f08000 */
[----:B------:R-:W-:Y:S02]  /*27fd0*/  FSEL R4, R2, R6, P0 ;  /* 0x0000000602047208 */ /* 0x000fe40000000000 */
[----:B------:R-:W-:Y:S01]  /*27fe0*/  FSEL R5, R3, R5, P0 ;  /* 0x0000000503057208 */ /* 0x000fe20000000000 */
[----:B------:R-:W-:Y:S06]  /*27ff0*/  BRA `(.L_x_11367) ;  /* 0x0000001000947947 */ /* 0x000fec0003800000 */
.L_x_11358:
        /* <DEDUP_REMOVED lines=25> */
.L_x_11376:
[----:B------:R-:W-:Y:S05]  /*28190*/  BSYNC.RECONVERGENT B4 ;  /* 0x0000000000047941 */ /* 0x000fea0003800200 */
.L_x_11375:
        /* <DEDUP_REMOVED lines=23> */
.L_x_11378:
[----:B------:R-:W-:Y:S05]  /*28310*/  BSYNC.RECONVERGENT B4 ;  /* 0x0000000000047941 */ /* 0x000fea0003800200 */
.L_x_11377:
        /* <DEDUP_REMOVED lines=20> */
[----:B------:R-:W-:Y:S01]  /*28460*/  HFMA2 R38, -RZ, RZ, 0, 0 ;  /* 0x00000000ff267431 */ /* 0x000fe200000001ff */
        /* <DEDUP_REMOVED lines=29> */
[----:B------:R-:W-:Y:S01]  /*28640*/  @!P2 FSEL R12, R6, R42, !P1 ;  /* 0x0000002a060ca208 */ /* 0x000fe20004800000 */
[----:B------:R-:W-:Y:S01]  /*28650*/  DSETP.GEU.AND P1, PT, R4, R2, PT ;  /* 0x000000020400722a */ /* 0x000fe20003f2e000 */
        /* <DEDUP_REMOVED lines=14> */
[----:B------:R-:W-:Y:S02]  /*28740*/  @P2 MOV R21, 0x7ff00000 ;  /* 0x7ff0000000152802 */ /* 0x000fe40000000f00 */
[----:B------:R-:W-:-:S03]  /*28750*/  @P2 LOP3.LUT P3, RZ, R15, 0x7fffffff, RZ, 0xc0, !PT ;  /* 0x7fffffff0fff2812 */ /* 0x000fc6000786c0ff */
[----:B------:R-:W-:Y:S01]  /*28760*/  FFMA R0, RZ, R37, R7 ;  /* 0x00000025ff007223 */ /* 0x000fe20000000007 */
[----:B------:R-:W-:-:S04]  /*28770*/  @P2 DFMA R20, R14, R20, +INF ;  /* 0x7ff000000e14242b */ /* 0x000fc80000000014 */
[----:B------:R-:W-:Y:S01]  /*28780*/  FSETP.GT.AND P4, PT, |R0|, 1.469367938527859385e-39, PT ;  /* 0x001000000000780b */ /* 0x000fe20003f84200 */
[----:B------:R-:W-:Y:S02]  /*28790*/  IMAD.MOV.U32 R0, RZ, RZ, -0x3ff ;  /* 0xfffffc01ff007424 */ /* 0x000fe400078e00ff */
        /* <DEDUP_REMOVED lines=68> */
.L_x_11380:
[----:B------:R-:W-:Y:S05]  /*28be0*/  BSYNC.RECONVERGENT B0 ;  /* 0x0000000000007941 */ /* 0x000fea0003800200 */
.L_x_11379:
        /* <DEDUP_REMOVED lines=8> */
.L_x_11382:
[----:B------:R-:W-:Y:S05]  /*28c70*/  BSYNC.RECONVERGENT B4 ;  /* 0x0000000000047941 */ /* 0x000fea0003800200 */
.L_x_11381:
        /* <DEDUP_REMOVED lines=84> */
.L_x_11384:
[----:B------:R-:W-:Y:S02]  /*291c0*/  FSEL R6, RZ, 3.37028055040000000000e+12, P0 ;  /* 0x54442d18ff067808 */ /* 0x000fe40000000000 */
[----:B------:R-:W-:-:S07]  /*291d0*/  FSEL R7, RZ, 2.1426990032196044922, P0 ;  /* 0x400921fbff077808 */ /* 0x000fce0000000000 */
.L_x_11385:
[----:B------:R-:W-:Y:S05]  /*291e0*/  BSYNC.RECONVERGENT B0 ;  /* 0x0000000000007941 */ /* 0x000fea0003800200 */
.L_x_11383:
[----:B------:R-:W-:Y:S01]  /*291f0*/  DADD R2, R4, R2 ;  /* 0x0000000004027229 */ /* 0x000fe20000000002 */
[----:B------:R-:W-:Y:S01]  /*29200*/  LOP3.LUT R5, R7, 0x80000000, R19, 0xb8, !PT ;  /* 0x8000000007057812 */ /* 0x000fe200078eb813 */
[----:B------:R-:W-:-:S06]  /*29210*/  DADD R24, R24, 1 ;  /* 0x3ff0000018187429 */ /* 0x000fcc0000000000 */
[----:B------:R-:W-:-:S06]  /*29220*/  DSETP.NAN.AND P0, PT, R2, R2, PT ;  /* 0x000000020200722a */ /* 0x000fcc0003f08000 */
[----:B------:R-:W-:Y:S02]  /*29230*/  FSEL R4, R2, R6, P0 ;  /* 0x0000000602047208 */ /* 0x000fe40000000000 */
[----:B------:R-:W-:-:S07]  /*29240*/  FSEL R5, R3, R5, P0 ;  /* 0x0000000503057208 */ /* 0x000fce0000000000 */
.L_x_11367:
[----:B------:R-:W-:Y:S05]  /*29250*/  BSYNC.RECONVERGENT B3 ;  /* 0x0000000000037941 */ /* 0x000fea0003800200 */
.L_x_11357:
        /* <DEDUP_REMOVED lines=8> */
.L_x_11272:
[----:B------:R-:W-:Y:S05]  /*292e0*/  BSYNC.RECONVERGENT B1 ;  /* 0x0000000000017941 */ /* 0x000fea0003800200 */
.L_x_11270:
        /* <DEDUP_REMOVED lines=15> */
.L_x_11269:
[----:B------:R-:W-:Y:S05]  /*293e0*/  BSYNC.RECONVERGENT B2 ;  /* 0x0000000000027941 */ /* 0x000fea0003800200 */
.L_x_11268:
[----:B------:R-:W1:Y:S01]  /*293f0*/  LDC.U8 R16, c[0x0][0x3a4] ;  /* 0x0000e900ff107b82 */ /* 0x000e620000000000 */
[----:B------:R-:W-:Y:S01]  /*29400*/  ISETP.GE.AND P0, PT, R23, R58, PT ;  /* 0x0000003a1700720c */ /* 0x000fe20003f06270 */
[----:B------:R-:W-:Y:S04]  /*29410*/  BSSY.RECONVERGENT B7, `(.L_x_11386) ;  /* 0x0000362000077945 */ /* 0x000fe80003800200 */
[----:B------:R-:W-:Y:S08]  /*29420*/  BSSY.RELIABLE B6, `(.L_x_11387) ;  /* 0x000024a000067945 */ /* 0x000ff00003800100 */
[----:B------:R-:W-:Y:S05]  /*29430*/  @P0 BRA `(.L_x_11388) ;  /* 0x0000002400140947 */ /* 0x000fea0003800000 */
[----:B------:R-:W2:Y:S01]  /*29440*/  LDCU UR4, c[0x0][0x3a8] ;  /* 0x00007500ff0477ac */ /* 0x000ea20008000800 */
[----:B------:R-:W3:Y:S01]  /*29450*/  LDC.64 R2, c[0x0][0x388] ;  /* 0x0000e200ff027b82 */ /* 0x000ee20000000a00 */
[----:B------:R-:W-:Y:S02]  /*29460*/  LEA R0, R59, R23, 0x9 ;  /* 0x000000173b007211 */ /* 0x000fe400078e48ff */
[----:B-1----:R-:W-:-:S03]  /*29470*/  PRMT R4, R16, 0x9910, RZ ;  /* 0x0000991010047816 */ /* 0x002fc600000000ff */
[----:B--2---:R-:W-:Y:S02]  /*29480*/  IMAD R5, R0, UR4, RZ ;  /* 0x0000000400057c24 */ /* 0x004fe4000f8e02ff */
        /* <DEDUP_REMOVED lines=13> */
[----:B------:R-:W1:Y:S01]  /*29560*/  F2I.F64.TRUNC R9, R8 ;  /* 0x0000000800097311 */ /* 0x000e62000030d100 */
[----:B------:R-:W-:Y:S01]  /*29570*/  IMAD.MOV.U32 R23, RZ, RZ, R40 ;  /* 0x000000ffff177224 */ /* 0x000fe200078e0028 */
[----:B-1----:R1:W-:Y:S01]  /*29580*/  STG.E.U8 desc[UR36][R2.64], R9 ;  /* 0x0000000902007986 */ /* 0x0023e2000c101124 */
[----:B------:R-:W-:Y:S05]  /*29590*/  BRA `(.L_x_11394) ;  /* 0x0000001000587947 */ /* 0x000fea0003800000 */
.L_x_11392:
[----:B------:R-:W1:Y:S01]  /*295a0*/  F2I.S64.F64.TRUNC R8, R8 ;  /* 0x0000000800087311 */ /* 0x000e62000030d900 */
[----:B------:R-:W-:Y:S02]  /*295b0*/  IMAD.MOV.U32 R23, RZ, RZ, R40 ;  /* 0x000000ffff177224 */ /* 0x000fe400078e0028 */
[----:B-1----:R-:W-:-:S05]  /*295c0*/  IMAD.MOV.U32 R5, RZ, RZ, R8 ;  /* 0x000000ffff057224 */ /* 0x002fca00078e0008 */
[----:B------:R1:W-:Y:S01]  /*295d0*/  STG.E.U8 desc[UR36][R2.64], R5 ;  /* 0x0000000502007986 */ /* 0x0003e2000c101124 */
[----:B------:R-:W-:Y:S05]  /*295e0*/  BRA `(.L_x_11394) ;  /* 0x0000001000447947 */ /* 0x000fea0003800000 */
.L_x_11391:
[----:B------:R-:W-:-:S13]  /*295f0*/  ISETP.NE.AND P0, PT, R0, 0x2, PT ;  /* 0x000000020000780c */ /* 0x000fda0003f05270 */
[----:B------:R-:W-:Y:S05]  /*29600*/  @!P0 BRA `(.L_x_11395) ;  /* 0x0000000000308947 */ /* 0x000fea0003800000 */
[----:B------:R-:W-:-:S13]  /*29610*/  ISETP.NE.AND P0, PT, R0, 0x3, PT ;  /* 0x000000030000780c */ /* 0x000fda0003f05270 */
[----:B------:R-:W-:Y:S05]  /*29620*/  @!P0 BRA `(.L_x_11396) ;  /* 0x0000000000188947 */ /* 0x000fea0003800000 */
[----:B------:R-:W-:-:S13]  /*29630*/  ISETP.NE.AND P0, PT, R0, 0x4, PT ;  /* 0x000000040000780c */ /* 0x000fda0003f05270 */
[----:B------:R-:W-:Y:S05]  /*29640*/  @P0 BRA `(.L_x_11393) ;  /* 0x0000000c00740947 */ /* 0x000fea0003800000 */
[----:B------:R-:W1:Y:S01]  /*29650*/  F2I.S64.F64.TRUNC R8, R8 ;  /* 0x0000000800087311 */ /* 0x000e62000030d900 */
[----:B------:R-:W-:Y:S01]  /*29660*/  IMAD.MOV.U32 R23, RZ, RZ, R40 ;  /* 0x000000ffff177224 */ /* 0x000fe200078e0028 */
[----:B-1----:R1:W-:Y:S01]  /*29670*/  STG.E.64 desc[UR36][R2.64], R8 ;  /* 0x0000000802007986 */ /* 0x0023e2000c101b24 */
[----:B------:R-:W-:Y:S05]  /*29680*/  BRA `(.L_x_11394) ;  /* 0x00000010001c7947 */ /* 0x000fea0003800000 */
.L_x_11396:
[----:B------:R-:W1:Y:S01]  /*29690*/  F2I.F64.TRUNC R9, R8 ;  /* 0x0000000800097311 */ /* 0x000e62000030d100 */
[----:B------:R-:W-:Y:S01]  /*296a0*/  IMAD.MOV.U32 R23, RZ, RZ, R40 ;  /* 0x000000ffff177224 */ /* 0x000fe200078e0028 */
[----:B-1----:R1:W-:Y:S01]  /*296b0*/  STG.E desc[UR36][R2.64], R9 ;  /* 0x0000000902007986 */ /* 0x0023e2000c101924 */
[----:B------:R-:W-:Y:S05]  /*296c0*/  BRA `(.L_x_11394) ;  /* 0x00000010000c7947 */ /* 0x000fea0003800000 */
.L_x_11395:
[----:B------:R-:W1:Y:S01]  /*296d0*/  F2I.F64.TRUNC R9, R8 ;  /* 0x0000000800097311 */ /* 0x000e62000030d100 */
[----:B------:R-:W-:Y:S01]  /*296e0*/  IMAD.MOV.U32 R23, RZ, RZ, R40 ;  /* 0x000000ffff177224 */ /* 0x000fe200078e0028 */
[----:B-1----:R1:W-:Y:S01]  /*296f0*/  STG.E.U16 desc[UR36][R2.64], R9 ;  /* 0x0000000902007986 */ /* 0x0023e2000c101524 */
[----:B------:R-:W-:Y:S05]  /*29700*/  BRA `(.L_x_11394) ;  /* 0x0000000c00fc7947 */ /* 0x000fea0003800000 */
.L_x_11390:
        /* <DEDUP_REMOVED lines=8> */
[----:B------:R-:W1:Y:S01]  /*29790*/  F2F.F32.F64 R5, R8 ;  /* 0x0000000800057310 */ /* 0x000e620000301000 */
[----:B------:R-:W-:Y:S01]  /*297a0*/  DSETP.GEU.AND P0, PT, |R8|, UR4, PT ;  /* 0x0000000408007e2a */ /* 0x000fe2000bf0e200 */
[----:B------:R-:W-:-:S13]  /*297b0*/  IMAD.MOV.U32 R23, RZ, RZ, R40 ;  /* 0x000000ffff177224 */ /* 0x000fda00078e0028 */
[----:B-1----:R-:W-:-:S05]  /*297c0*/  @!P0 FMUL R5, R5, 1.175494350822287508e-38 ;  /* 0x0080000005058820 */ /* 0x002fca0000400000 */
[----:B------:R1:W-:Y:S01]  /*297d0*/  STG.E desc[UR36][R2.64], R5 ;  /* 0x0000000502007986 */ /* 0x0003e2000c101924 */
[----:B------:R-:W-:Y:S05]  /*297e0*/  BRA `(.L_x_11394) ;  /* 0x0000000c00c47947 */ /* 0x000fea0003800000 */
.L_x_11398:
[----:B------:R-:W-:Y:S01]  /*297f0*/  UMOV UR4, 0xf0000000 ;  /* 0xf000000000047882 */ /* 0x000fe20000000000 */
[----:B------:R-:W-:Y:S01]  /*29800*/  UMOV UR5, 0x380fffff ;  /* 0x380fffff00057882 */ /* 0x000fe20000000000 */
[----:B------:R-:W1:Y:S01]  /*29810*/  F2F.F32.F64 R0, R8 ;  /* 0x0000000800007310 */ /* 0x000e620000301000 */
[----:B------:R-:W-:Y:S01]  /*29820*/  DSETP.GEU.AND P0, PT, |R8|, UR4, PT ;  /* 0x0000000408007e2a */ /* 0x000fe2000bf0e200 */
[----:B------:R-:W-:-:S13]  /*29830*/  MOV R23, R40 ;  /* 0x0000002800177202 */ /* 0x000fda0000000f00 */
[----:B-1----:R-:W-:-:S05]  /*29840*/  @!P0 FMUL R0, R0, 1.175494350822287508e-38 ;  /* 0x0080000000008820 */ /* 0x002fca0000400000 */
[----:B------:R-:W-:-:S05]  /*29850*/  F2FP.F16.F32.PACK_AB R0, RZ, R0 ;  /* 0x00000000ff00723e */ /* 0x000fca00000000ff */
[----:B------:R1:W-:Y:S01]  /*29860*/  STG.E.U16 desc[UR36][R2.64], R0 ;  /* 0x0000000002007986 */ /* 0x0003e2000c101524 */
[----:B------:R-:W-:Y:S05]  /*29870*/  BRA `(.L_x_11394) ;  /* 0x0000000c00a07947 */ /* 0x000fea0003800000 */
.L_x_11397:
        /* <DEDUP_REMOVED lines=10> */
[----:B------:R-:W-:Y:S01]  /*29920*/  IMAD.MOV.U32 R23, RZ, RZ, R40 ;  /* 0x000000ffff177224 */ /* 0x000fe200078e0028 */
[----:B------:R-:W-:-:S05]  /*29930*/  DSETP.GEU.AND P0, PT, |R10|, UR4, PT ;  /* 0x000000040a007e2a */ /* 0x000fca000bf0e200 */
[----:B------:R-:W2:Y:S07]  /*29940*/  F2F.F32.F64 R5, R10 ;  /* 0x0000000a00057310 */ /* 0x000eae0000301000 */
[----:B-1----:R-:W-:Y:S02]  /*29950*/  @!P1 FMUL R4, R4, 1.175494350822287508e-38 ;  /* 0x0080000004049820 */ /* 0x002fe40000400000 */
[----:B--2---:R-:W-:-:S05]  /*29960*/  @!P0 FMUL R5, R5, 1.175494350822287508e-38 ;  /* 0x0080000005058820 */ /* 0x004fca0000400000 */
[----:B------:R1:W-:Y:S01]  /*29970*/  STG.E.64 desc[UR36][R2.64], R4 ;  /* 0x0000000402007986 */ /* 0x0003e2000c101b24 */
[----:B------:R-:W-:Y:S05]  /*29980*/  BRA `(.L_x_11394) ;  /* 0x0000000c005c7947 */ /* 0x000fea0003800000 */
.L_x_11400:
        /* <DEDUP_REMOVED lines=9> */
[----:B------:R-:W-:-:S05]  /*29a20*/  F2FP.F16.F32.PACK_AB R5, R0, R5 ;  /* 0x000000050005723e */ /* 0x000fca00000000ff */
[----:B------:R1:W-:Y:S01]  /*29a30*/  STG.E desc[UR36][R2.64], R5 ;  /* 0x0000000502007986 */ /* 0x0003e2000c101924 */
[----:B------:R-:W-:Y:S05]  /*29a40*/  BRA `(.L_x_11394) ;  /* 0x0000000c002c7947 */ /* 0x000fea0003800000 */
.L_x_11399:
[----:B------:R1:W-:Y:S01]  /*29a50*/  STG.E.64 desc[UR36][R2.64], R8 ;  /* 0x0000000802007986 */ /* 0x0003e2000c101b24 */
[----:B------:R-:W-:Y:S01]  /*29a60*/  IMAD.MOV.U32 R23, RZ, RZ, R40 ;  /* 0x000000ffff177224 */ /* 0x000fe200078e0028 */
[----:B------:R-:W-:Y:S06]  /*29a70*/  BRA `(.L_x_11394) ;  /* 0x0000000c00207947 */ /* 0x000fec0003800000 */
.L_x_11389:
        /* <DEDUP_REMOVED lines=10> */
[----:B------:R-:W-:-:S06]  /*29b20*/  DSETP.NEU.OR P0, PT, R8, RZ, P0 ;  /* 0x000000ff0800722a */ /* 0x000fcc000070d400 */
[----:B------:R-:W-:-:S05]  /*29b30*/  SEL R5, RZ, 0x1, !P0 ;  /* 0x00000001ff057807 */ /* 0x000fca0004000000 */
[----:B------:R1:W-:Y:S01]  /*29b40*/  STG.E.U8 desc[UR36][R2.64], R5 ;  /* 0x0000000502007986 */ /* 0x0003e2000c101124 */
[----:B------:R-:W-:Y:S05]  /*29b50*/  BRA `(.L_x_11394) ;  /* 0x0000000800e87947 */ /* 0x000fea0003800000 */
.L_x_11403:
[----:B------:R1:W-:Y:S01]  /*29b60*/  STG.E.128 desc[UR36][R2.64], R8 ;  /* 0x0000000802007986 */ /* 0x0003e2000c101d24 */
[----:B------:R-:W-:Y:S01]  /*29b70*/  IMAD.MOV.U32 R23, RZ, RZ, R40 ;  /* 0x000000ffff177224 */ /* 0x000fe200078e0028 */
[----:B------:R-:W-:Y:S06]  /*29b80*/  BRA `(.L_x_11394) ;  /* 0x0000000800dc7947 */ /* 0x000fec0003800000 */
.L_x_11402:
        /* <DEDUP_REMOVED lines=10> */
[----:B------:R-:W-:Y:S01]  /*29c30*/  BSSY.RECONVERGENT B0, `(.L_x_11406) ;  /* 0x000000d000007945 */ /* 0x000fe20003800200 */
[----:B------:R-:W-:-:S12]  /*29c40*/  IMAD.MOV.U32 R0, RZ, RZ, 0x7f ;  /* 0x0000007fff007424 */ /* 0x000fd800078e00ff */
[----:B-1----:R-:W-:-:S05]  /*29c50*/  @!P0 FMUL R7, R7, 1.175494350822287508e-38 ;  /* 0x0080000007078820 */ /* 0x002fca0000400000 */
        /* <DEDUP_REMOVED lines=10> */
.L_x_11407:
[----:B------:R-:W-:Y:S05]  /*29d00*/  BSYNC.RECONVERGENT B0 ;  /* 0x0000000000007941 */ /* 0x000fea0003800200 */
.L_x_11406:
[----:B------:R-:W-:Y:S01]  /*29d10*/  LOP3.LUT R5, R0, 0x80, R5, 0xf8, !PT ;  /* 0x0000008000057812 */ /* 0x000fe200078ef805 */
[----:B------:R-:W-:-:S04]  /*29d20*/  IMAD.MOV.U32 R23, RZ, RZ, R40 ;  /* 0x000000ffff177224 */ /* 0x000fc800078e0028 */
[----:B------:R1:W-:Y:S01]  /*29d30*/  STG.E.U8 desc[UR36][R2.64], R5 ;  /* 0x0000000502007986 */ /* 0x0003e2000c101124 */
[----:B------:R-:W-:Y:S05]  /*29d40*/  BRA `(.L_x_11394) ;  /* 0x00000008006c7947 */ /* 0x000fea0003800000 */
.L_x_11405:
[----:B------:R-:W-:Y:S01]  /*29d50*/  UMOV UR4, 0xf0000000 ;  /* 0xf000000000047882 */ /* 0x000fe20000000000 */
[----:B------:R-:W-:Y:S01]  /*29d60*/  UMOV UR5, 0x380fffff ;  /* 0x380fffff00057882 */ /* 0x000fe20000000000 */
[----:B------:R-:W1:Y:S01]  /*29d70*/  F2F.F32.F64 R7, R8 ;  /* 0x0000000800077310 */ /* 0x000e620000301000 */
[----:B------:R-:W-:Y:S01]  /*29d80*/  DSETP.GEU.AND P0, PT, |R8|, UR4, PT ;  /* 0x0000000408007e2a */ /* 0x000fe2000bf0e200 */
[----:B------:R-:W-:-:S13]  /*29d90*/  BSSY.RECONVERGENT B0, `(.L_x_11408) ;  /* 0x000000f000007945 */ /* 0x000fda0003800200 */
[----:B-1----:R-:W-:-:S05]  /*29da0*/  @!P0 FMUL R7, R7, 1.175494350822287508e-38 ;  /* 0x0080000007078820 */ /* 0x002fca0000400000 */
        /* <DEDUP_REMOVED lines=13> */
.L_x_11409:
[----:B------:R-:W-:Y:S05]  /*29e80*/  BSYNC.RECONVERGENT B0 ;  /* 0x0000000000007941 */ /* 0x000fea0003800200 */
.L_x_11408:
[----:B------:R-:W-:Y:S01]  /*29e90*/  LOP3.LUT R5, R0, 0x80, R5, 0xf8, !PT ;  /* 0x0000008000057812 */ /* 0x000fe200078ef805 */
[----:B------:R-:W-:-:S04]  /*29ea0*/  IMAD.MOV.U32 R23, RZ, RZ, R40 ;  /* 0x000000ffff177224 */ /* 0x000fc800078e0028 */
[----:B------:R1:W-:Y:S01]  /*29eb0*/  STG.E.U8 desc[UR36][R2.64], R5 ;  /* 0x0000000502007986 */ /* 0x0003e2000c101124 */
[----:B------:R-:W-:Y:S05]  /*29ec0*/  BRA `(.L_x_11394) ;  /* 0x00000008000c7947 */ /* 0x000fea0003800000 */
.L_x_11404:
[----:B------:R-:W-:Y:S01]  /*29ed0*/  UMOV UR4, 0xf0000000 ;  /* 0xf000000000047882 */ /* 0x000fe20000000000 */
[----:B------:R-:W-:Y:S01]  /*29ee0*/  UMOV UR5, 0x380fffff ;  /* 0x380fffff00057882 */ /* 0x000fe20000000000 */
[----:B------:R-:W1:Y:S01]  /*29ef0*/  F2F.F32.F64 R0, R8 ;  /* 0x0000000800007310 */ /* 0x000e620000301000 */
[----:B------:R-:W-:Y:S01]  /*29f00*/  DSETP.GEU.AND P0, PT, |R8|, UR4, PT ;  /* 0x0000000408007e2a */ /* 0x000fe2000bf0e200 */
[----:B------:R-:W-:-:S13]  /*29f10*/  MOV R23, R40 ;  /* 0x0000002800177202 */ /* 0x000fda0000000f00 */
[----:B-1----:R-:W-:-:S05]  /*29f20*/  @!P0 FMUL R0, R0, 1.175494350822287508e-38 ;  /* 0x0080000000008820 */ /* 0x002fca0000400000 */
[----:B------:R-:W-:-:S05]  /*29f30*/  F2FP.BF16.F32.PACK_AB R0, RZ, R0 ;  /* 0x00000000ff00723e */ /* 0x000fca00000010ff */
[----:B------:R1:W-:Y:S01]  /*29f40*/  STG.E.U16 desc[UR36][R2.64], R0 ;  /* 0x0000000002007986 */ /* 0x0003e2000c101524 */
[----:B------:R-:W-:Y:S05]  /*29f50*/  BRA `(.L_x_11394) ;  /* 0x0000000400e87947 */ /* 0x000fea0003800000 */
.L_x_11401:
        /* <DEDUP_REMOVED lines=8> */
[----:B------:R-:W1:Y:S01]  /*29fe0*/  F2I.U32.F64.TRUNC R9, R8 ;  /* 0x0000000800097311 */ /* 0x000e62000030d000 */
[----:B------:R-:W-:Y:S01]  /*29ff0*/  IMAD.MOV.U32 R23, RZ, RZ, R40 ;  /* 0x000000ffff177224 */ /* 0x000fe200078e0028 */
[----:B-1----:R3:W-:Y:S01]  /*2a000*/  STG.E.U16 desc[UR36][R2.64], R9 ;  /* 0x0000000902007986 */ /* 0x0027e2000c101524 */
[----:B------:R-:W-:Y:S05]  /*2a010*/  BRA `(.L_x_11394) ;  /* 0x0000000400b87947 */ /* 0x000fea0003800000 */
.L_x_11412:
[----:B------:R-:W-:Y:S01]  /*2a020*/  UMOV UR4, 0xf0000000 ;  /* 0xf000000000047882 */ /* 0x000fe20000000000 */
[----:B------:R-:W-:Y:S01]  /*2a030*/  UMOV UR5, 0x380fffff ;  /* 0x380fffff00057882 */ /* 0x000fe20000000000 */
[----:B------:R-:W1:Y:S01]  /*2a040*/  F2F.F32.F64 R5, R8 ;  /* 0x0000000800057310 */ /* 0x000e620000301000 */
[----:B------:R-:W-:Y:S01]  /*2a050*/  DSETP.GEU.AND P0, PT, |R8|, UR4, PT ;  /* 0x0000000408007e2a */ /* 0x000fe2000bf0e200 */
[----:B------:R-:W-:Y:S01]  /*2a060*/  BSSY.RECONVERGENT B0, `(.L_x_11413) ;  /* 0x0000015000007945 */ /* 0x000fe20003800200 */
[----:B------:R-:W-:-:S12]  /*2a070*/  IMAD.MOV.U32 R0, RZ, RZ, 0x80 ;  /* 0x00000080ff007424 */ /* 0x000fd800078e00ff */
[----:B-1----:R-:W-:-:S05]  /*2a080*/  @!P0 FMUL R5, R5, 1.175494350822287508e-38 ;  /* 0x0080000005058820 */ /* 0x002fca0000400000 */
        /* <DEDUP_REMOVED lines=10> */
.L_x_11415:
[----:B------:R-:W-:-:S04]  /*2a130*/  SHF.R.U32.HI R0, RZ, 0x14, R5 ;  /* 0x00000014ff007819 */ /* 0x000fc80000011605 */
[----:B------:R-:W-:-:S04]  /*2a140*/  LOP3.LUT R0, R0, 0x1, RZ, 0xc0, !PT ;  /* 0x0000000100007812 */ /* 0x000fc800078ec0ff */
[----:B------:R-:W-:-:S04]  /*2a150*/  IADD3 R0, PT, PT, R5, 0x487ffff, R0 ;  /* 0x0487ffff05007810 */ /* 0x000fc80007ffe000 */
[----:B------:R-:W-:-:S04]  /*2a160*/  SHF.R.U32.HI R0, RZ, 0x14, R0 ;  /* 0x00000014ff007819 */ /* 0x000fc80000011600 */
[----:B------:R-:W-:-:S07]  /*2a170*/  LOP3.LUT R4, R0, 0xff, RZ, 0xc0, !PT ;  /* 0x000000ff00047812 */ /* 0x000fce00078ec0ff */
.L_x_11416:
[----:B------:R-:W-:-:S04]  /*2a180*/  SHF.R.U32.HI R5, RZ, 0x18, R5 ;  /* 0x00000018ff057819 */ /* 0x000fc80000011605 */
[----:B------:R-:W-:-:S04]  /*2a190*/  LOP3.LUT R4, R4, 0x80, R5, 0xf8, !PT ;  /* 0x0000008004047812 */ /* 0x000fc800078ef805 */
[----:B------:R-:W-:-:S07]  /*2a1a0*/  PRMT R0, R4, 0x7610, R0 ;  /* 0x0000761004007816 */ /* 0x000fce0000000000 */
.L_x_11414:
[----:B------:R-:W-:Y:S05]  /*2a1b0*/  BSYNC.RECONVERGENT B0 ;  /* 0x0000000000007941 */ /* 0x000fea0003800200 */
.L_x_11413:
[----:B------:R2:W-:Y:S01]  /*2a1c0*/  STG.E.U8 desc[UR36][R2.64], R0 ;  /* 0x0000000002007986 */ /* 0x0005e2000c101124 */
[----:B------:R-:W-:Y:S01]  /*2a1d0*/  IMAD.MOV.U32 R23, RZ, RZ, R40 ;  /* 0x000000ffff177224 */ /* 0x000fe200078e0028 */
[----:B------:R-:W-:Y:S06]  /*2a1e0*/  BRA `(.L_x_11394) ;  /* 0x0000000400447947 */ /* 0x000fec0003800000 */
.L_x_11411:
        /* <DEDUP_REMOVED lines=17> */
.L_x_11419:
[----:B------:R-:W-:-:S04]  /*2a300*/  SHF.R.U32.HI R0, RZ, 0x15, R5 ;  /* 0x00000015ff007819 */ /* 0x000fc80000011605 */
[----:B------:R-:W-:-:S04]  /*2a310*/  LOP3.LUT R0, R0, 0x1, RZ, 0xc0, !PT ;  /* 0x0000000100007812 */ /* 0x000fc800078ec0ff */
[----:B------:R-:W-:-:S04]  /*2a320*/  IADD3 R0, PT, PT, R5, 0x88fffff, R0 ;  /* 0x088fffff05007810 */ /* 0x000fc80007ffe000 */
[----:B------:R-:W-:-:S04]  /*2a330*/  SHF.R.U32.HI R0, RZ, 0x15, R0 ;  /* 0x00000015ff007819 */ /* 0x000fc80000011600 */
[----:B------:R-:W-:-:S07]  /*2a340*/  LOP3.LUT R4, R0, 0xff, RZ, 0xc0, !PT ;  /* 0x000000ff00047812 */ /* 0x000fce00078ec0ff */
.L_x_11420:
[----:B------:R-:W-:-:S04]  /*2a350*/  SHF.R.U32.HI R5, RZ, 0x18, R5 ;  /* 0x00000018ff057819 */ /* 0x000fc80000011605 */
[----:B------:R-:W-:-:S04]  /*2a360*/  LOP3.LUT R4, R4, 0x80, R5, 0xf8, !PT ;  /* 0x0000008004047812 */ /* 0x000fc800078ef805 */
[----:B------:R-:W-:-:S07]  /*2a370*/  PRMT R0, R4, 0x7610, R0 ;  /* 0x0000761004007816 */ /* 0x000fce0000000000 */
.L_x_11418:
[----:B------:R-:W-:Y:S05]  /*2a380*/  BSYNC.RECONVERGENT B0 ;  /* 0x0000000000007941 */ /* 0x000fea0003800200 */
.L_x_11417:
[----:B------:R1:W-:Y:S01]  /*2a390*/  STG.E.U8 desc[UR36][R2.64], R0 ;  /* 0x0000000002007986 */ /* 0x0003e2000c101124 */
[----:B------:R-:W-:Y:S01]  /*2a3a0*/  IMAD.MOV.U32 R23, RZ, RZ, R40 ;  /* 0x000000ffff177224 */ /* 0x000fe200078e0028 */
[----:B------:R-:W-:Y:S06]  /*2a3b0*/  BRA `(.L_x_11394) ;  /* 0x0000000000d07947 */ /* 0x000fec0003800000 */
.L_x_11410:
[----:B------:R-:W-:-:S13]  /*2a3c0*/  ISETP.NE.AND P0, PT, R0, 0x1c, PT ;  /* 0x0000001c0000780c */ /* 0x000fda0003f05270 */
[----:B------:R-:W-:Y:S05]  /*2a3d0*/  @!P0 BRA `(.L_x_11421) ;  /* 0x0000000000bc8947 */ /* 0x000fea0003800000 */
[----:B------:R-:W-:-:S13]  /*2a3e0*/  ISETP.NE.AND P0, PT, R0, 0x1d, PT ;  /* 0x0000001d0000780c */ /* 0x000fda0003f05270 */
[----:B------:R-:W-:Y:S05]  /*2a3f0*/  @!P0 BRA `(.L_x_11422) ;  /* 0x0000000000a48947 */ /* 0x000fea0003800000 */
[----:B------:R-:W-:-:S13]  /*2a400*/  ISETP.NE.AND P0, PT, R0, 0x2c, PT ;  /* 0x0000002c0000780c */ /* 0x000fda0003f05270 */
[----:B------:R-:W-:Y:S05]  /*2a410*/  @!P0 BRA `(.L_x_11423) ;  /* 0x0000000000488947 */ /* 0x000fea0003800000 */
.L_x_11393:
[----:B------:R-:W-:Y:S01]  /*2a420*/  MOV R0, 0x0 ;  /* 0x0000000000007802 */ /* 0x000fe20000000f00 */
[----:B------:R-:W1:Y:S01]  /*2a430*/  LDCU.64 UR6, c[0x4][0x158] ;  /* 0x01002b00ff0677ac */ /* 0x000e620008000a00 */
[----:B------:R-:W-:Y:S02]  /*2a440*/  IMAD.MOV.U32 R8, RZ, RZ, 0x65 ;  /* 0x00000065ff087424 */ /* 0x000fe400078e00ff */
[----:B------:R2:W3:Y:S01]  /*2a450*/  LDC.64 R2, c[0x4][R0] ;  /* 0x0100000000027b82 */ /* 0x0004e20000000a00 */
[----:B------:R-:W4:Y:S01]  /*2a460*/  LDCU.64 UR8, c[0x4][0x160] ;  /* 0x01002c00ff0877ac */ /* 0x000f220008000a00 */
[----:B0-----:R-:W-:Y:S02]  /*2a470*/  IMAD.MOV.U32 R12, RZ, RZ, 0x1 ;  /* 0x00000001ff0c7424 */ /* 0x001fe400078e00ff */
[----:B------:R-:W-:Y:S01]  /*2a480*/  IMAD.MOV.U32 R13, RZ, RZ, RZ ;  /* 0x000000ffff0d7224 */ /* 0x000fe200078e00ff */
[----:B------:R-:W0:Y:S01]  /*2a490*/  LDCU.64 UR4, c[0x4][0x10] ;  /* 0x01000200ff0477ac */ /* 0x000e220008000a00 */
[----:B-1----:R-:W-:-:S02]  /*2a4a0*/  IMAD.U32 R4, RZ, RZ, UR6 ;  /* 0x00000006ff047e24 */ /* 0x002fc4000f8e00ff */
[----:B------:R-:W-:Y:S02]  /*2a4b0*/  IMAD.U32 R5, RZ, RZ, UR7 ;  /* 0x00000007ff057e24 */ /* 0x000fe4000f8e00ff */
[----:B----4-:R-:W-:Y:S02]  /*2a4c0*/  IMAD.U32 R6, RZ, RZ, UR8 ;  /* 0x00000008ff067e24 */ /* 0x010fe4000f8e00ff */
[----:B------:R-:W-:Y:S01]  /*2a4d0*/  IMAD.U32 R7, RZ, RZ, UR9 ;  /* 0x00000009ff077e24 */ /* 0x000fe2000f8e00ff */
[----:B0-----:R-:W-:Y:S01]  /*2a4e0*/  MOV R10, UR4 ;  /* 0x00000004000a7c02 */ /* 0x001fe20008000f00 */
[----:B--2---:R-:W-:-:S07]  /*2a4f0*/  IMAD.U32 R11, RZ, RZ, UR5 ;  /* 0x00000005ff0b7e24 */ /* 0x004fce000f8e00ff */
[----:B------:R-:W-:-:S07]  /*2a500*/  LEPC R20, `(.L_x_11424) ;  /* 0x000000001014794e */ /* 0x000fce0000000000 */
[----:B---3--:R-:W-:Y:S05]  /*2a510*/  CALL.ABS.NOINC R2 ;  /* 0x0000000002007343 */ /* 0x008fea0003c00000 */
.L_x_11424:
[----:B------:R-:W-:Y:S01]  /*2a520*/  IMAD.MOV.U32 R23, RZ, RZ, R40 ;  /* 0x000000ffff177224 */ /* 0x000fe200078e0028 */
[----:B------:R-:W-:Y:S06]  /*2a530*/  BRA `(.L_x_11394) ;  /* 0x0000000000707947 */ /* 0x000fec0003800000 */
.L_x_11423:
[----:B------:R-:W-:Y:S01]  /*2a540*/  UMOV UR4, 0xf0000000 ;  /* 0xf000000000047882 */ /* 0x000fe20000000000 */
[----:B------:R-:W-:Y:S01]  /*2a550*/  UMOV UR5, 0x380fffff ;  /* 0x380fffff00057882 */ /* 0x000fe20000000000 */
[----:B------:R-:W1:Y:S01]  /*2a560*/  F2F.F32.F64 R6, R8 ;  /* 0x0000000800067310 */ /* 0x000e620000301000 */
[----:B------:R-:W-:Y:S01]  /*2a570*/  DSETP.GEU.AND P0, PT, |R8|, UR4, PT ;  /* 0x0000000408007e2a */ /* 0x000fe2000bf0e200 */
[----:B------:R-:W-:-:S13]  /*2a580*/  MOV R23, R40 ;  /* 0x0000002800177202 */ /* 0x000fda0000000f00 */
[----:B-1----:R-:W-:-:S05]  /*2a590*/  @!P0 FMUL R6, R6, 1.175494350822287508e-38 ;  /* 0x0080000006068820 */ /* 0x002fca0000400000 */
        /* <DEDUP_REMOVED lines=15> */
.L_x_11422:
[----:B------:R-:W1:Y:S01]  /*2a690*/  F2I.U64.F64.TRUNC R8, R8 ;  /* 0x0000000800087311 */ /* 0x000e62000030d800 */
[----:B------:R-:W-:Y:S01]  /*2a6a0*/  IMAD.MOV.U32 R23, RZ, RZ, R40 ;  /* 0x000000ffff177224 */ /* 0x000fe200078e0028 */
[----:B-1----:R1:W-:Y:S01]  /*2a6b0*/  STG.E.64 desc[UR36][R2.64], R8 ;  /* 0x0000000802007986 */ /* 0x0023e2000c101b24 */
[----:B------:R-:W-:Y:S05]  /*2a6c0*/  BRA `(.L_x_11394) ;  /* 0x00000000000c7947 */ /* 0x000fea0003800000 */
.L_x_11421:
[----:B------:R-:W1:Y:S01]  /*2a6d0*/  F2I.U32.F64.TRUNC R9, R8 ;  /* 0x0000000800097311 */ /* 0x000e62000030d000 */
[----:B------:R-:W-:Y:S01]  /*2a6e0*/  IMAD.MOV.U32 R23, RZ, RZ, R40 ;  /* 0x000000ffff177224 */ /* 0x000fe200078e0028 */
[----:B-1----:R4:W-:Y:S06]  /*2a6f0*/  STG.E desc[UR36][R2.64], R9 ;  /* 0x0000000902007986 */ /* 0x0029ec000c101924 */
.L_x_11394:
[----:B------:R-:W-:-:S13]  /*2a700*/  ISETP.GE.AND P0, PT, R23, R58, PT ;  /* 0x0000003a1700720c */ /* 0x000fda0003f06270 */
[----:B------:R-:W-:Y:S05]  /*2a710*/  @P0 BREAK.RELIABLE B6 ;  /* 0x0000000000060942 */ /* 0x000fea0003800100 */
[----:B------:R-:W-:Y:S05]  /*2a720*/  @P0 BRA `(.L_x_11425) ;  /* 0x0000002000c00947 */ /* 0x000fea0003800000 */
[----:B------:R-:W5:Y:S01]  /*2a730*/  LDCU UR4, c[0x0][0x3a8] ;  /* 0x00007500ff0477ac */ /* 0x000f620008000800 */
[----:B-1234-:R-:W1:Y:S01]  /*2a740*/  LDC.64 R2, c[0x0][0x388] ;  /* 0x0000e200ff027b82 */ /* 0x01ee620000000a00 */
[----:B------:R-:W-:Y:S01]  /*2a750*/  IMAD R0, R59, 0x200, R23 ;  /* 0x000002003b007824 */ /* 0x000fe200078e0217 */
[----:B------:R-:W-:-:S03]  /*2a760*/  PRMT R4, R16, 0x9910, RZ ;  /* 0x0000991010047816 */ /* 0x000fc600000000ff */
        /* <DEDUP_REMOVED lines=14> */
[----:B------:R-:W1:Y:S02]  /*2a850*/  F2I.F64.TRUNC R33, R32 ;  /* 0x0000002000217311 */ /* 0x000e64000030d100 */
[----:B-1----:R1:W-:Y:S01]  /*2a860*/  STG.E.U8 desc[UR36][R2.64], R33 ;  /* 0x0000002102007986 */ /* 0x0023e2000c101124 */
[----:B------:R-:W-:Y:S05]  /*2a870*/  BRA `(.L_x_11431) ;  /* 0x0000001000007947 */ /* 0x000fea0003800000 */
.L_x_11429:
[----:B------:R-:W1:Y:S02]  /*2a880*/  F2I.S64.F64.TRUNC R32, R32 ;  /* 0x0000002000207311 */ /* 0x000e64000030d900 */
[----:B-1----:R-:W-:-:S05]  /*2a890*/  IMAD.MOV.U32 R5, RZ, RZ, R32 ;  /* 0x000000ffff057224 */ /* 0x002fca00078e0020 */
[----:B------:R1:W-:Y:S01]  /*2a8a0*/  STG.E.U8 desc[UR36][R2.64], R5 ;  /* 0x0000000502007986 */ /* 0x0003e2000c101124 */
[----:B------:R-:W-:Y:S05]  /*2a8b0*/  BRA `(.L_x_11431) ;  /* 0x0000000c00f07947 */ /* 0x000fea0003800000 */
.L_x_11428:
[----:B------:R-:W-:-:S13]  /*2a8c0*/  ISETP.NE.AND P0, PT, R0, 0x2, PT ;  /* 0x000000020000780c */ /* 0x000fda0003f05270 */
[----:B------:R-:W-:Y:S05]  /*2a8d0*/  @!P0 BRA `(.L_x_11432) ;  /* 0x0000000000288947 */ /* 0x000fea0003800000 */
[----:B------:R-:W-:-:S13]  /*2a8e0*/  ISETP.NE.AND P0, PT, R0, 0x3, PT ;  /* 0x000000030000780c */ /* 0x000fda0003f05270 */
[----:B------:R-:W-:Y:S05]  /*2a8f0*/  @!P0 BRA `(.L_x_11433) ;  /* 0x0000000000148947 */ /* 0x000fea0003800000 */
[----:B------:R-:W-:-:S13]  /*2a900*/  ISETP.NE.AND P0, PT, R0, 0x4, PT ;  /* 0x000000040000780c */ /* 0x000fda0003f05270 */
[----:B------:R-:W-:Y:S05]  /*2a910*/  @P0 BRA `(.L_x_11430) ;  /* 0x0000000800c40947 */ /* 0x000fea0003800000 */
[----:B------:R-:W1:Y:S02]  /*2a920*/  F2I.S64.F64.TRUNC R32, R32 ;  /* 0x0000002000207311 */ /* 0x000e64000030d900 */
[----:B-1----:R1:W-:Y:S01]  /*2a930*/  STG.E.64 desc[UR36][R2.64], R32 ;  /* 0x0000002002007986 */ /* 0x0023e2000c101b24 */
[----:B------:R-:W-:Y:S05]  /*2a940*/  BRA `(.L_x_11431) ;  /* 0x0000000c00cc7947 */ /* 0x000fea0003800000 */
.L_x_11433:
[----:B------:R-:W1:Y:S02]  /*2a950*/  F2I.F64.TRUNC R33, R32 ;  /* 0x0000002000217311 */ /* 0x000e64000030d100 */
[----:B-1----:R1:W-:Y:S01]  /*2a960*/  STG.E desc[UR36][R2.64], R33 ;  /* 0x0000002102007986 */ /* 0x0023e2000c101924 */
[----:B------:R-:W-:Y:S05]  /*2a970*/  BRA `(.L_x_11431) ;  /* 0x0000000c00c07947 */ /* 0x000fea0003800000 */
.L_x_11432:
[----:B------:R-:W1:Y:S02]  /*2a980*/  F2I.F64.TRUNC R33, R32 ;  /* 0x0000002000217311 */ /* 0x000e64000030d100 */
[----:B-1----:R1:W-:Y:S01]  /*2a990*/  STG.E.U16 desc[UR36][R2.64], R33 ;  /* 0x0000002102007986 */ /* 0x0023e2000c101524 */
[----:B------:R-:W-:Y:S05]  /*2a9a0*/  BRA `(.L_x_11431) ;  /* 0x0000000c00b47947 */ /* 0x000fea0003800000 */
.L_x_11427:
        /* <DEDUP_REMOVED lines=9> */
[----:B------:R-:W-:-:S14]  /*2aa40*/  DSETP.GEU.AND P0, PT, |R32|, UR4, PT ;  /* 0x0000000420007e2a */ /* 0x000fdc000bf0e200 */
[----:B-1----:R-:W-:-:S05]  /*2aa50*/  @!P0 FMUL R5, R5, 1.175494350822287508e-38 ;  /* 0x0080000005058820 */ /* 0x002fca0000400000 */
[----:B------:R1:W-:Y:S01]  /*2aa60*/  STG.E desc[UR36][R2.64], R5 ;  /* 0x0000000502007986 */ /* 0x0003e2000c101924 */
[----:B------:R-:W-:Y:S05]  /*2aa70*/  BRA `(.L_x_11431) ;  /* 0x0000000c00807947 */ /* 0x000fea0003800000 */
.L_x_11435:
[----:B------:R-:W-:Y:S01]  /*2aa80*/  UMOV UR4, 0xf0000000 ;  /* 0xf000000000047882 */ /* 0x000fe20000000000 */
[----:B------:R-:W-:Y:S01]  /*2aa90*/  UMOV UR5, 0x380fffff ;  /* 0x380fffff00057882 */ /* 0x000fe20000000000 */
[----:B------:R-:W1:Y:S01]  /*2aaa0*/  F2F.F32.F64 R0, R32 ;  /* 0x0000002000007310 */ /* 0x000e620000301000 */
[----:B------:R-:W-:-:S14]  /*2aab0*/  DSETP.GEU.AND P0, PT, |R32|, UR4, PT ;  /* 0x0000000420007e2a */ /* 0x000fdc000bf0e200 */
[----:B-1----:R-:W-:-:S05]  /*2aac0*/  @!P0 FMUL R0, R0, 1.175494350822287508e-38 ;  /* 0x0080000000008820 */ /* 0x002fca0000400000 */
[----:B------:R-:W-:-:S05]  /*2aad0*/  F2FP.F16.F32.PACK_AB R0, RZ, R0 ;  /* 0x00000000ff00723e */ /* 0x000fca00000000ff */
[----:B------:R1:W-:Y:S01]  /*2aae0*/  STG.E.U16 desc[UR36][R2.64], R0 ;  /* 0x0000000002007986 */ /* 0x0003e2000c101524 */
[----:B------:R-:W-:Y:S05]  /*2aaf0*/  BRA `(.L_x_11431) ;  /* 0x0000000c00607947 */ /* 0x000fea0003800000 */
.L_x_11434:
        /* <DEDUP_REMOVED lines=9> */
[----:B------:R-:W-:Y:S02]  /*2ab90*/  DSETP.GEU.AND P1, PT, |R32|, UR4, PT ;  /* 0x0000000420007e2a */ /* 0x000fe4000bf2e200 */
[----:B------:R-:W-:-:S05]  /*2aba0*/  DSETP.GEU.AND P0, PT, |R34|, UR4, PT ;  /* 0x0000000422007e2a */ /* 0x000fca000bf0e200 */
[----:B------:R-:W2:Y:S07]  /*2abb0*/  F2F.F32.F64 R5, R34 ;  /* 0x0000002200057310 */ /* 0x000eae0000301000 */
[----:B-1----:R-:W-:Y:S02]  /*2abc0*/  @!P1 FMUL R4, R4, 1.175494350822287508e-38 ;  /* 0x0080000004049820 */ /* 0x002fe40000400000 */
[----:B--2---:R-:W-:-:S05]  /*2abd0*/  @!P0 FMUL R5, R5, 1.175494350822287508e-38 ;  /* 0x0080000005058820 */ /* 0x004fca0000400000 */
[----:B------:R1:W-:Y:S01]  /*2abe0*/  STG.E.64 desc[UR36][R2.64], R4 ;  /* 0x0000000402007986 */ /* 0x0003e2000c101b24 */
[----:B------:R-:W-:Y:S05]  /*2abf0*/  BRA `(.L_x_11431) ;  /* 0x0000000c00207947 */ /* 0x000fea0003800000 */
.L_x_11437:
        /* <DEDUP_REMOVED lines=8> */
[----:B------:R-:W-:-:S05]  /*2ac80*/  F2FP.F16.F32.PACK_AB R5, R0, R5 ;  /* 0x000000050005723e */ /* 0x000fca00000000ff */
[----:B------:R1:W-:Y:S01]  /*2ac90*/  STG.E desc[UR36][R2.64], R5 ;  /* 0x0000000502007986 */ /* 0x0003e2000c101924 */
[----:B------:R-:W-:Y:S05]  /*2aca0*/  BRA `(.L_x_11431) ;  /* 0x0000000800f47947 */ /* 0x000fea0003800000 */
.L_x_11436:
[----:B------:R1:W-:Y:S01]  /*2acb0*/  STG.E.64 desc[UR36][R2.64], R32 ;  /* 0x0000002002007986 */ /* 0x0003e2000c101b24 */
[----:B------:R-:W-:Y:S05]  /*2acc0*/  BRA `(.L_x_11431) ;  /* 0x0000000800ec7947 */ /* 0x000fea0003800000 */
.L_x_11426:
        /* <DEDUP_REMOVED lines=10> */
[----:B------:R-:W1:Y:S02]  /*2ad70*/  F2I.U32.F64.TRUNC R33, R32 ;  /* 0x0000002000217311 */ /* 0x000e64000030d000 */
[----:B-1----:R1:W-:Y:S01]  /*2ad80*/  STG.E.U16 desc[UR36][R2.64], R33 ;  /* 0x0000002102007986 */ /* 0x0023e2000c101524 */
[----:B------:R-:W-:Y:S05]  /*2ad90*/  BRA `(.L_x_11431) ;  /* 0x0000000800b87947 */ /* 0x000fea0003800000 */
.L_x_11441:
        /* <DEDUP_REMOVED lines=22> */
.L_x_11444:
[----:B------:R-:W-:-:S04]  /*2af00*/  SHF.R.U32.HI R5, RZ, 0x18, R5 ;  /* 0x00000018ff057819 */ /* 0x000fc80000011605 */
[----:B------:R-:W-:-:S07]  /*2af10*/  LOP3.LUT R0, R0, 0x80, R5, 0xf8, !PT ;  /* 0x0000008000007812 */ /* 0x000fce00078ef805 */
.L_x_11443:
[----:B------:R-:W-:Y:S05]  /*2af20*/  BSYNC.RECONVERGENT B0 ;  /* 0x0000000000007941 */ /* 0x000fea0003800200 */
.L_x_11442:
[----:B------:R1:W-:Y:S01]  /*2af30*/  STG.E.U8 desc[UR36][R2.64], R0 ;  /* 0x0000000002007986 */ /* 0x0003e2000c101124 */
[----:B------:R-:W-:Y:S05]  /*2af40*/  BRA `(.L_x_11431) ;  /* 0x00000008004c7947 */ /* 0x000fea0003800000 */
.L_x_11440:
        /* <DEDUP_REMOVED lines=22> */
.L_x_11447:
[----:B------:R-:W-:-:S04]  /*2b0b0*/  SHF.R.U32.HI R5, RZ, 0x18, R5 ;  /* 0x00000018ff057819 */ /* 0x000fc80000011605 */
[----:B------:R-:W-:-:S07]  /*2b0c0*/  LOP3.LUT R0, R0, 0x80, R5, 0xf8, !PT ;  /* 0x0000008000007812 */ /* 0x000fce00078ef805 */
.L_x_11446:
[----:B------:R-:W-:Y:S05]  /*2b0d0*/  BSYNC.RECONVERGENT B0 ;  /* 0x0000000000007941 */ /* 0x000fea0003800200 */
.L_x_11445:
[----:B------:R4:W-:Y:S01]  /*2b0e0*/  STG.E.U8 desc[UR36][R2.64], R0 ;  /* 0x0000000002007986 */ /* 0x0009e2000c101124 */
[----:B------:R-:W-:Y:S05]  /*2b0f0*/  BRA `(.L_x_11431) ;  /* 0x0000000400e07947 */ /* 0x000fea0003800000 */
.L_x_11439:
        /* <DEDUP_REMOVED lines=26> */
.L_x_11449:
[----:B------:R-:W1:Y:S02]  /*2b2a0*/  F2I.U64.F64.TRUNC R32, R32 ;  /* 0x0000002000207311 */ /* 0x000e64000030d800 */
[----:B-1----:R2:W-:Y:S01]  /*2b2b0*/  STG.E.64 desc[UR36][R2.64], R32 ;  /* 0x0000002002007986 */ /* 0x0025e2000c101b24 */
[----:B------:R-:W-:Y:S05]  /*2b2c0*/  BRA `(.L_x_11431) ;  /* 0x00000004006c7947 */ /* 0x000fea0003800000 */
.L_x_11448:
[----:B------:R-:W1:Y:S02]  /*2b2d0*/  F2I.U32.F64.TRUNC R33, R32 ;  /* 0x0000002000217311 */ /* 0x000e64000030d000 */
[----:B-1----:R1:W-:Y:S01]  /*2b2e0*/  STG.E desc[UR36][R2.64], R33 ;  /* 0x0000002102007986 */ /* 0x0023e2000c101924 */
[----:B------:R-:W-:Y:S05]  /*2b2f0*/  BRA `(.L_x_11431) ;  /* 0x0000000400607947 */ /* 0x000fea0003800000 */
.L_x_11438:
[----:B------:R-:W-:-:S13]  /*2b300*/  ISETP.GT.AND P0, PT, R0, 0xe, PT ;  /* 0x0000000e0000780c */ /* 0x000fda0003f04270 */
[----:B------:R-:W-:Y:S05]  /*2b310*/  @P0 BRA `(.L_x_11450) ;  /* 0x00000000002c0947 */ /* 0x000fea0003800000 */
[----:B------:R-:W-:-:S13]  /*2b320*/  ISETP.NE.AND P0, PT, R0, 0xa, PT ;  /* 0x0000000a0000780c */ /* 0x000fda0003f05270 */
[----:B------:R-:W-:Y:S05]  /*2b330*/  @!P0 BRA `(.L_x_11451) ;  /* 0x00000000001c8947 */ /* 0x000fea0003800000 */
[----:B------:R-:W-:-:S13]  /*2b340*/  ISETP.NE.AND P0, PT, R0, 0xb, PT ;  /* 0x0000000b0000780c */ /* 0x000fda0003f05270 */
[----:B------:R-:W-:Y:S05]  /*2b350*/  @P0 BRA `(.L_x_11430) ;  /* 0x0000000000340947 */ /* 0x000fea0003800000 */
[----:B------:R-:W-:-:S06]  /*2b360*/  DSETP.NEU.AND P0, PT, R34, RZ, PT ;  /* 0x000000ff2200722a */ /* 0x000fcc0003f0d000 */
[----:B------:R-:W-:-:S06]  /*2b370*/  DSETP.NEU.OR P0, PT, R32, RZ, P0 ;  /* 0x000000ff2000722a */ /* 0x000fcc000070d400 */
[----:B------:R-:W-:-:S05]  /*2b380*/  SEL R5, RZ, 0x1, !P0 ;  /* 0x00000001ff057807 */ /* 0x000fca0004000000 */
[----:B------:R1:W-:Y:S01]  /*2b390*/  STG.E.U8 desc[UR36][R2.64], R5 ;  /* 0x0000000502007986 */ /* 0x0003e2000c101124 */
[----:B------:R-:W-:Y:S05]  /*2b3a0*/  BRA `(.L_x_11431) ;  /* 0x0000000400347947 */ /* 0x000fea0003800000 */
.L_x_11451:
[----:B------:R1:W-:Y:S01]  /*2b3b0*/  STG.E.128 desc[UR36][R2.64], R32 ;  /* 0x0000002002007986 */ /* 0x0003e2000c101d24 */
[----:B------:R-:W-:Y:S05]  /*2b3c0*/  BRA `(.L_x_11431) ;  /* 0x00000004002c7947 */ /* 0x000fea0003800000 */
.L_x_11450:
[----:B------:R-:W-:-:S13]  /*2b3d0*/  ISETP.NE.AND P0, PT, R0, 0xf, PT ;  /* 0x0000000f0000780c */ /* 0x000fda0003f05270 */
[----:B------:R-:W-:Y:S05]  /*2b3e0*/  @!P0 BRA `(.L_x_11452) ;  /* 0x0000000400088947 */ /* 0x000fea0003800000 */
[----:B------:R-:W-:-:S13]  /*2b3f0*/  ISETP.NE.AND P0, PT, R0, 0x17, PT ;  /* 0x000000170000780c */ /* 0x000fda0003f05270 */
[----:B------:R-:W-:Y:S05]  /*2b400*/  @!P0 BRA `(.L_x_11453) ;  /* 0x0000000000a08947 */ /* 0x000fea0003800000 */
[----:B------:R-:W-:-:S13]  /*2b410*/  ISETP.NE.AND P0, PT, R0, 0x18, PT ;  /* 0x000000180000780c */ /* 0x000fda0003f05270 */
[----:B------:R-:W-:Y:S05]  /*2b420*/  @!P0 BRA `(.L_x_11454) ;  /* 0x0000000000448947 */ /* 0x000fea0003800000 */
.L_x_11430:
        /* <DEDUP_REMOVED lines=11> */
[----:B------:R-:W-:Y:S02]  /*2b4e0*/  IMAD.U32 R7, RZ, RZ, UR7 ;  /* 0x00000007ff077e24 */ /* 0x000fe4000f8e00ff */
[----:B0-----:R-:W-:Y:S01]  /*2b4f0*/  IMAD.U32 R10, RZ, RZ, UR8 ;  /* 0x00000008ff0a7e24 */ /* 0x001fe2000f8e00ff */
[----:B--2---:R-:W-:-:S07]  /*2b500*/  MOV R11, UR9 ;  /* 0x00000009000b7c02 */ /* 0x004fce0008000f00 */
[----:B------:R-:W-:-:S07]  /*2b510*/  LEPC R20, `(.L_x_11455) ;  /* 0x000000001014794e */ /* 0x000fce0000000000 */
[----:B---3--:R-:W-:Y:S05]  /*2b520*/  CALL.ABS.NOINC R2 ;  /* 0x0000000002007343 */ /* 0x008fea0003c00000 */
.L_x_11455:
[----:B------:R-:W-:Y:S05]  /*2b530*/  BRA `(.L_x_11431) ;  /* 0x0000000000d07947 */ /* 0x000fea0003800000 */
.L_x_11454:
        /* <DEDUP_REMOVED lines=17> */
.L_x_11457:
[----:B------:R-:W-:Y:S05]  /*2b650*/  BSYNC.RECONVERGENT B0 ;  /* 0x0000000000007941 */ /* 0x000fea0003800200 */
.L_x_11456:
[----:B------:R-:W-:-:S05]  /*2b660*/  LOP3.LUT R5, R0, 0x80, R5, 0xf8, !PT ;  /* 0x0000008000057812 */ /* 0x000fca00078ef805 */
[----:B------:R1:W-:Y:S01]  /*2b670*/  STG.E.U8 desc[UR36][R2.64], R5 ;  /* 0x0000000502007986 */ /* 0x0003e2000c101124 */
[----:B------:R-:W-:Y:S05]  /*2b680*/  BRA `(.L_x_11431) ;  /* 0x00000000007c7947 */ /* 0x000fea0003800000 */
.L_x_11453:
[----:B------:R-:W-:Y:S01]  /*2b690*/  UMOV UR4, 0xf0000000 ;  /* 0xf000000000047882 */ /* 0x000fe20000000000 */
[----:B------:R-:W-:Y:S01]  /*2b6a0*/  UMOV UR5, 0x380fffff ;  /* 0x380fffff00057882 */ /* 0x000fe20000000000 */
[----:B------:R-:W1:Y:S01]  /*2b6b0*/  F2F.F32.F64 R5, R32 ;  /* 0x0000002000057310 */ /* 0x000e620000301000 */
[----:B------:R-:W-:Y:S01]  /*2b6c0*/  DSETP.GEU.AND P0, PT, |R32|, UR4, PT ;  /* 0x0000000420007e2a */ /* 0x000fe2000bf0e200 */
[----:B------:R-:W-:-:S13]  /*2b6d0*/  BSSY.RECONVERGENT B0, `(.L_x_11458) ;  /* 0x000000f000007945 */ /* 0x000fda0003800200 */
        /* <DEDUP_REMOVED lines=11> */
.L_x_11459:
[----:B------:R-:W-:Y:S01]  /*2b790*/  IMAD.MOV.U32 R0, RZ, RZ, 0x7f ;  /* 0x0000007fff007424 */ /* 0x000fe200078e00ff */
[----:B------:R-:W-:-:S04]  /*2b7a0*/  ISETP.GT.U32.AND P0, PT, R4, 0x7f800000, PT ;  /* 0x7f8000000400780c */ /* 0x000fc80003f04070 */
[----:B------:R-:W-:-:S09]  /*2b7b0*/  SEL R0, R0, 0x7c, P0 ;  /* 0x0000007c00007807 */ /* 0x000fd20000000000 */
.L_x_11460:
[----:B------:R-:W-:Y:S05]  /*2b7c0*/  BSYNC.RECONVERGENT B0 ;  /* 0x0000000000007941 */ /* 0x000fea0003800200 */
.L_x_11458:
[----:B------:R-:W-:-:S04]  /*2b7d0*/  SHF.R.U32.HI R5, RZ, 0x18, R5 ;  /* 0x00000018ff057819 */ /* 0x000fc80000011605 */
[----:B------:R-:W-:-:S05]  /*2b7e0*/  LOP3.LUT R5, R0, 0x80, R5, 0xf8, !PT ;  /* 0x0000008000057812 */ /* 0x000fca00078ef805 */
[----:B------:R1:W-:Y:S01]  /*2b7f0*/  STG.E.U8 desc[UR36][R2.64], R5 ;  /* 0x0000000502007986 */ /* 0x0003e2000c101124 */
[----:B------:R-:W-:Y:S05]  /*2b800*/  BRA `(.L_x_11431) ;  /* 0x00000000001c7947 */ /* 0x000fea0003800000 */
.L_x_11452:
[----:B------:R-:W-:Y:S01]  /*2b810*/  UMOV UR4, 0xf0000000 ;  /* 0xf000000000047882 */ /* 0x000fe20000000000 */
[----:B------:R-:W-:Y:S01]  /*2b820*/  UMOV UR5, 0x380fffff ;  /* 0x380fffff00057882 */ /* 0x000fe20000000000 */
[----:B------:R-:W1:Y:S01]  /*2b830*/  F2F.F32.F64 R0, R32 ;  /* 0x0000002000007310 */ /* 0x000e620000301000 */
[----:B------:R-:W-:-:S14]  /*2b840*/  DSETP.GEU.AND P0, PT, |R32|, UR4, PT ;  /* 0x0000000420007e2a */ /* 0x000fdc000bf0e200 */
[----:B-1----:R-:W-:-:S05]  /*2b850*/  @!P0 FMUL R0, R0, 1.175494350822287508e-38 ;  /* 0x0080000000008820 */ /* 0x002fca0000400000 */
[----:B------:R-:W-:-:S05]  /*2b860*/  F2FP.BF16.F32.PACK_AB R0, RZ, R0 ;  /* 0x00000000ff00723e */ /* 0x000fca00000010ff */
[----:B------:R1:W-:Y:S02]  /*2b870*/  STG.E.U16 desc[UR36][R2.64], R0 ;  /* 0x0000000002007986 */ /* 0x0003e4000c101524 */
.L_x_11431:
[----:B------:R-:W-:-:S07]  /*2b880*/  VIADD R23, R23, 0x80 ;  /* 0x0000008017177836 */ /* 0x000fce0000000000 */
.L_x_11388:
[----:B------:R-:W-:-:S13]  /*2b890*/  ISETP.GE.AND P0, PT, R23, R58, PT ;  /* 0x0000003a1700720c */ /* 0x000fda0003f06270 */
[----:B------:R-:W-:Y:S05]  /*2b8a0*/  @P0 BREAK.RELIABLE B6 ;  /* 0x0000000000060942 */ /* 0x000fea0003800100 */
[----:B------:R-:W-:Y:S05]  /*2b8b0*/  @P0 BRA `(.L_x_11425) ;  /* 0x00000010005c0947 */ /* 0x000fea0003800000 */
[----:B------:R-:W-:Y:S05]  /*2b8c0*/  BSYNC.RELIABLE B6 ;  /* 0x0000000000067941 */ /* 0x000fea0003800100 */
.L_x_11387:
        /* <DEDUP_REMOVED lines=21> */
.L_x_11464:
[----:B------:R-:W1:Y:S02]  /*2ba20*/  F2I.S64.F64.TRUNC R28, R28 ;  /* 0x0000001c001c7311 */ /* 0x000e64000030d900 */
[----:B-1----:R-:W-:-:S05]  /*2ba30*/  MOV R5, R28 ;  /* 0x0000001c00057202 */ /* 0x002fca0000000f00 */
[----:B------:R1:W-:Y:S01]  /*2ba40*/  STG.E.U8 desc[UR36][R2.64], R5 ;  /* 0x0000000502007986 */ /* 0x0003e2000c101124 */
[----:B------:R-:W-:Y:S05]  /*2ba50*/  BRA `(.L_x_11466) ;  /* 0x0000000c00f07947 */ /* 0x000fea0003800000 */
.L_x_11463:
        /* <DEDUP_REMOVED lines=9> */
.L_x_11468:
[----:B------:R-:W1:Y:S02]  /*2baf0*/  F2I.F64.TRUNC R29, R28 ;  /* 0x0000001c001d7311 */ /* 0x000e64000030d100 */
[----:B-1----:R1:W-:Y:S01]  /*2bb00*/  STG.E desc[UR36][R2.64], R29 ;  /* 0x0000001d02007986 */ /* 0x0023e2000c101924 */
[----:B------:R-:W-:Y:S05]  /*2bb10*/  BRA `(.L_x_11466) ;  /* 0x0000000c00c07947 */ /* 0x000fea0003800000 */
.L_x_11467:
[----:B------:R-:W1:Y:S02]  /*2bb20*/  F2I.F64.TRUNC R29, R28 ;  /* 0x0000001c001d7311 */ /* 0x000e64000030d100 */
[----:B-1----:R1:W-:Y:S01]  /*2bb30*/  STG.E.U16 desc[UR36][R2.64], R29 ;  /* 0x0000001d02007986 */ /* 0x0023e2000c101524 */
[----:B------:R-:W-:Y:S05]  /*2bb40*/  BRA `(.L_x_11466) ;  /* 0x0000000c00b47947 */ /* 0x000fea0003800000 */
.L_x_11462:
        /* <DEDUP_REMOVED lines=13> */
.L_x_11470:
        /* <DEDUP_REMOVED lines=8> */
.L_x_11469:
        /* <DEDUP_REMOVED lines=16> */
.L_x_11472:
        /* <DEDUP_REMOVED lines=11> */
.L_x_11471:
[----:B------:R1:W-:Y:S01]  /*2be50*/  STG.E.64 desc[UR36][R2.64], R28 ;  /* 0x0000001c02007986 */ /* 0x0003e2000c101b24 */
[----:B------:R-:W-:Y:S05]  /*2be60*/  BRA `(.L_x_11466) ;  /* 0x0000000800ec7947 */ /* 0x000fea0003800000 */
.L_x_11461:
        /* <DEDUP_REMOVED lines=13> */
.L_x_11476:
        /* <DEDUP_REMOVED lines=22> */
.L_x_11479:
[----:B------:R-:W-:-:S04]  /*2c0a0*/  SHF.R.U32.HI R5, RZ, 0x18, R5 ;  /* 0x00000018ff057819 */ /* 0x000fc80000011605 */
[----:B------:R-:W-:-:S07]  /*2c0b0*/  LOP3.LUT R0, R0, 0x80, R5, 0xf8, !PT ;  /* 0x0000008000007812 */ /* 0x000fce00078ef805 */
.L_x_11478:
[----:B------:R-:W-:Y:S05]  /*2c0c0*/  BSYNC.RECONVERGENT B0 ;  /* 0x0000000000007941 */ /* 0x000fea0003800200 */
.L_x_11477:
[----:B------:R1:W-:Y:S01]  /*2c0d0*/  STG.E.U8 desc[UR36][R2.64], R0 ;  /* 0x0000000002007986 */ /* 0x0003e2000c101124 */
[----:B------:R-:W-:Y:S05]  /*2c0e0*/  BRA `(.L_x_11466) ;  /* 0x00000008004c7947 */ /* 0x000fea0003800000 */
.L_x_11475:
        /* <DEDUP_REMOVED lines=22> */
.L_x_11482:
[----:B------:R-:W-:-:S04]  /*2c250*/  SHF.R.U32.HI R5, RZ, 0x18, R5 ;  /* 0x00000018ff057819 */ /* 0x000fc80000011605 */
[----:B------:R-:W-:-:S07]  /*2c260*/  LOP3.LUT R0, R0, 0x80, R5, 0xf8, !PT ;  /* 0x0000008000007812 */ /* 0x000fce00078ef805 */
.L_x_11481:
[----:B------:R-:W-:Y:S05]  /*2c270*/  BSYNC.RECONVERGENT B0 ;  /* 0x0000000000007941 */ /* 0x000fea0003800200 */
.L_x_11480:
[----:B------:R1:W-:Y:S01]  /*2c280*/  STG.E.U8 desc[UR36][R2.64], R0 ;  /* 0x0000000002007986 */ /* 0x0003e2000c101124 */
[----:B------:R-:W-:Y:S05]  /*2c290*/  BRA `(.L_x_11466) ;  /* 0x0000000400e07947 */ /* 0x000fea0003800000 */
.L_x_11474:
        /* <DEDUP_REMOVED lines=26> */
.L_x_11484:
[----:B------:R-:W1:Y:S02]  /*2c440*/  F2I.U64.F64.TRUNC R28, R28 ;  /* 0x0000001c001c7311 */ /* 0x000e64000030d800 */
[----:B-1----:R1:W-:Y:S01]  /*2c450*/  STG.E.64 desc[UR36][R2.64], R28 ;  /* 0x0000001c02007986 */ /* 0x0023e2000c101b24 */
[----:B------:R-:W-:Y:S05]  /*2c460*/  BRA `(.L_x_11466) ;  /* 0x00000004006c7947 */ /* 0x000fea0003800000 */
.L_x_11483:
[----:B------:R-:W1:Y:S02]  /*2c470*/  F2I.U32.F64.TRUNC R29, R28 ;  /* 0x0000001c001d7311 */ /* 0x000e64000030d000 */
[----:B-1----:R1:W-:Y:S01]  /*2c480*/  STG.E desc[UR36][R2.64], R29 ;  /* 0x0000001d02007986 */ /* 0x0023e2000c101924 */
[----:B------:R-:W-:Y:S05]  /*2c490*/  BRA `(.L_x_11466) ;  /* 0x0000000400607947 */ /* 0x000fea0003800000 */
.L_x_11473:
        /* <DEDUP_REMOVED lines=11> */
.L_x_11486:
[----:B------:R1:W-:Y:S01]  /*2c550*/  STG.E.128 desc[UR36][R2.64], R28 ;  /* 0x0000001c02007986 */ /* 0x0003e2000c101d24 */
[----:B------:R-:W-:Y:S05]  /*2c560*/  BRA `(.L_x_11466) ;  /* 0x00000004002c7947 */ /* 0x000fea0003800000 */
.L_x_11485:
[----:B------:R-:W-:-:S13]  /*2c570*/  ISETP.NE.AND P0, PT, R0, 0xf, PT ;  /* 0x0000000f0000780c */ /* 0x000fda0003f05270 */
[----:B------:R-:W-:Y:S05]  /*2c580*/  @!P0 BRA `(.L_x_11487) ;  /* 0x0000000400088947 */ /* 0x000fea0003800000 */
[----:B------:R-:W-:-:S13]  /*2c590*/  ISETP.NE.AND P0, PT, R0, 0x17, PT ;  /* 0x000000170000780c */ /* 0x000fda0003f05270 */
[----:B------:R-:W-:Y:S05]  /*2c5a0*/  @!P0 BRA `(.L_x_11488) ;  /* 0x0000000000a08947 */ /* 0x000fea0003800000 */
[----:B------:R-:W-:-:S13]  /*2c5b0*/  ISETP.NE.AND P0, PT, R0, 0x18, PT ;  /* 0x000000180000780c */ /* 0x000fda0003f05270 */
[----:B------:R-:W-:Y:S05]  /*2c5c0*/  @!P0 BRA `(.L_x_11489) ;  /* 0x0000000000448947 */ /* 0x000fea0003800000 */
.L_x_11465:
        /* <DEDUP_REMOVED lines=8> */
[----:B-1----:R-:W-:Y:S01]  /*2c650*/  IMAD.U32 R4, RZ, RZ, UR4 ;  /* 0x00000004ff047e24 */ /* 0x002fe2000f8e00ff */
[----:B------:R-:W-:Y:S01]  /*2c660*/  MOV R5, UR5 ;  /* 0x0000000500057c02 */ /* 0x000fe20008000f00 */
[----:B----4-:R-:W-:-:S02]  /*2c670*/  IMAD.U32 R6, RZ, RZ, UR6 ;  /* 0x00000006ff067e24 */ /* 0x010fc4000f8e00ff */
[----:B------:R-:W-:Y:S02]  /*2c680*/  IMAD.U32 R7, RZ, RZ, UR7 ;  /* 0x00000007ff077e24 */ /* 0x000fe4000f8e00ff */
[----:B0-----:R-:W-:Y:S02]  /*2c690*/  IMAD.U32 R10, RZ, RZ, UR8 ;  /* 0x00000008ff0a7e24 */ /* 0x001fe4000f8e00ff */
[----:B--2---:R-:W-:-:S07]  /*2c6a0*/  IMAD.U32 R11, RZ, RZ, UR9 ;  /* 0x00000009ff0b7e24 */ /* 0x004fce000f8e00ff */
[----:B------:R-:W-:-:S07]  /*2c6b0*/  LEPC R20, `(.L_x_11490) ;  /* 0x000000001014794e */ /* 0x000fce0000000000 */
[----:B---3--:R-:W-:Y:S05]  /*2c6c0*/  CALL.ABS.NOINC R2 ;  /* 0x0000000002007343 */ /* 0x008fea0003c00000 */
.L_x_11490:
[----:B------:R-:W-:Y:S05]  /*2c6d0*/  BRA `(.L_x_11466) ;  /* 0x0000000000d07947 */ /* 0x000fea0003800000 */
.L_x_11489:
        /* <DEDUP_REMOVED lines=17> */
.L_x_11492:
[----:B------:R-:W-:Y:S05]  /*2c7f0*/  BSYNC.RECONVERGENT B0 ;  /* 0x0000000000007941 */ /* 0x000fea0003800200 */
.L_x_11491:
[----:B------:R-:W-:-:S05]  /*2c800*/  LOP3.LUT R5, R0, 0x80, R5, 0xf8, !PT ;  /* 0x0000008000057812 */ /* 0x000fca00078ef805 */
[----:B------:R3:W-:Y:S01]  /*2c810*/  STG.E.U8 desc[UR36][R2.64], R5 ;  /* 0x0000000502007986 */ /* 0x0007e2000c101124 */
[----:B------:R-:W-:Y:S05]  /*2c820*/  BRA `(.L_x_11466) ;  /* 0x00000000007c7947 */ /* 0x000fea0003800000 */
.L_x_11488:
        /* <DEDUP_REMOVED lines=16> */
.L_x_11494:
[----:B------:R-:W-:Y:S01]  /*2c930*/  IMAD.MOV.U32 R0, RZ, RZ, 0x7f ;  /* 0x0000007fff007424 */ /* 0x000fe200078e00ff */
[----:B------:R-:W-:-:S04]  /*2c940*/  ISETP.GT.U32.AND P0, PT, R4, 0x7f800000, PT ;  /* 0x7f8000000400780c */ /* 0x000fc80003f04070 */
[----:B------:R-:W-:-:S09]  /*2c950*/  SEL R0, R0, 0x7c, P0 ;  /* 0x0000007c00007807 */ /* 0x000fd20000000000 */
.L_x_11495:
[----:B------:R-:W-:Y:S05]  /*2c960*/  BSYNC.RECONVERGENT B0 ;  /* 0x0000000000007941 */ /* 0x000fea0003800200 */
.L_x_11493:
[----:B------:R-:W-:-:S04]  /*2c970*/  SHF.R.U32.HI R5, RZ, 0x18, R5 ;  /* 0x00000018ff057819 */ /* 0x000fc80000011605 */
[----:B------:R-:W-:-:S05]  /*2c980*/  LOP3.LUT R5, R0, 0x80, R5, 0xf8, !PT ;  /* 0x0000008000057812 */ /* 0x000fca00078ef805 */
[----:B------:R2:W-:Y:S01]  /*2c990*/  STG.E.U8 desc[UR36][R2.64], R5 ;  /* 0x0000000502007986 */ /* 0x0005e2000c101124 */
[----:B------:R-:W-:Y:S05]  /*2c9a0*/  BRA `(.L_x_11466) ;  /* 0x00000000001c7947 */ /* 0x000fea0003800000 */
.L_x_11487:
[----:B------:R-:W-:Y:S01]  /*2c9b0*/  UMOV UR4, 0xf0000000 ;  /* 0xf000000000047882 */ /* 0x000fe20000000000 */
[----:B------:R-:W-:Y:S01]  /*2c9c0*/  UMOV UR5, 0x380fffff ;  /* 0x380fffff00057882 */ /* 0x000fe20000000000 */
[----:B------:R-:W1:Y:S01]  /*2c9d0*/  F2F.F32.F64 R0, R28 ;  /* 0x0000001c00007310 */ /* 0x000e620000301000 */
[----:B------:R-:W-:-:S14]  /*2c9e0*/  DSETP.GEU.AND P0, PT, |R28|, UR4, PT ;  /* 0x000000041c007e2a */ /* 0x000fdc000bf0e200 */
[----:B-1----:R-:W-:-:S05]  /*2c9f0*/  @!P0 FMUL R0, R0, 1.175494350822287508e-38 ;  /* 0x0080000000008820 */ /* 0x002fca0000400000 */
[----:B------:R-:W-:-:S05]  /*2ca00*/  F2FP.BF16.F32.PACK_AB R0, RZ, R0 ;  /* 0x00000000ff00723e */ /* 0x000fca00000010ff */
[----:B------:R1:W-:Y:S02]  /*2ca10*/  STG.E.U16 desc[UR36][R2.64], R0 ;  /* 0x0000000002007986 */ /* 0x0003e4000c101524 */
.L_x_11466:
[----:B------:R-:W-:-:S07]  /*2ca20*/  IADD3 R23, PT, PT, R23, 0x80, RZ ;  /* 0x0000008017177810 */ /* 0x000fce0007ffe0ff */
.L_x_11425:
[----:B------:R-:W-:Y:S05]  /*2ca30*/  BSYNC.RECONVERGENT B7 ;  /* 0x0000000000077941 */ /* 0x000fea0003800200 */
.L_x_11386:
[----:B------:R-:W-:-:S13]  /*2ca40*/  ISETP.GE.AND P0, PT, R23, R58, PT ;  /* 0x0000003a1700720c */ /* 0x000fda0003f06270 */
[----:B------:R-:W-:Y:S05]  /*2ca50*/  @P0 EXIT ;  /* 0x000000000000094d */ /* 0x000fea0003800000 */
[----:B-1234-:R-:W1:Y:S01]  /*2ca60*/  LDC.64 R2, c[0x0][0x388] ;  /* 0x0000e200ff027b82 */ /* 0x01ee620000000a00 */
[----:B------:R-:W2:Y:S01]  /*2ca70*/  LDCU UR4, c[0x0][0x3a8] ;  /* 0x00007500ff0477ac */ /* 0x000ea20008000800 */
[----:B------:R-:W-:Y:S01]  /*2ca80*/  PRMT R0, R16, 0x9910, RZ ;  /* 0x0000991010007816 */ /* 0x000fe200000000ff */
[----:B------:R-:W-:-:S03]  /*2ca90*/  IMAD R23, R59, 0x200, R23 ;  /* 0x000002003b177824 */ /* 0x000fc600078e0217 */
[----:B------:R-:W-:Y:S01]  /*2caa0*/  ISETP.GT.AND P1, PT, R0, 0x9, PT ;  /* 0x000000090000780c */ /* 0x000fe20003f24270 */
[----:B--2---:R-:W-:-:S05]  /*2cab0*/  IMAD R23, R23, UR4, RZ ;  /* 0x0000000417177c24 */ /* 0x004fca000f8e02ff */
[----:B-1----:R-:W-:-:S05]  /*2cac0*/  IADD3 R2, P0, PT, R23, R2, RZ ;  /* 0x0000000217027210 */ /* 0x002fca0007f1e0ff */
        /* <DEDUP_REMOVED lines=11> */
[----:B-1----:R-:W-:Y:S01]  /*2cb80*/  STG.E.U8 desc[UR36][R2.64], R25 ;  /* 0x0000001902007986 */ /* 0x002fe2000c101124 */
[----:B------:R-:W-:Y:S05]  /*2cb90*/  EXIT ;  /* 0x000000000000794d */ /* 0x000fea0003800000 */
.L_x_11499:
[----:B------:R-:W1:Y:S02]  /*2cba0*/  F2I.S64.F64.TRUNC R24, R24 ;  /* 0x0000001800187311 */ /* 0x000e64000030d900 */
[----:B-1----:R-:W-:-:S05]  /*2cbb0*/  IMAD.MOV.U32 R5, RZ, RZ, R24 ;  /* 0x000000ffff057224 */ /* 0x002fca00078e0018 */
[----:B------:R-:W-:Y:S01]  /*2cbc0*/  STG.E.U8 desc[UR36][R2.64], R5 ;  /* 0x0000000502007986 */ /* 0x000fe2000c101124 */
[----:B------:R-:W-:Y:S05]  /*2cbd0*/  EXIT ;  /* 0x000000000000794d */ /* 0x000fea0003800000 */
.L_x_11498:
[----:B------:R-:W-:-:S13]  /*2cbe0*/  ISETP.NE.AND P0, PT, R0, 0x2, PT ;  /* 0x000000020000780c */ /* 0x000fda0003f05270 */
[----:B------:R-:W-:Y:S05]  /*2cbf0*/  @!P0 BRA `(.L_x_11501) ;  /* 0x0000000000288947 */ /* 0x000fea0003800000 */
[----:B------:R-:W-:-:S13]  /*2cc00*/  ISETP.NE.AND P0, PT, R0, 0x3, PT ;  /* 0x000000030000780c */ /* 0x000fda0003f05270 */
[----:B------:R-:W-:Y:S05]  /*2cc10*/  @!P0 BRA `(.L_x_11502) ;  /* 0x0000000000148947 */ /* 0x000fea0003800000 */
[----:B------:R-:W-:-:S13]  /*2cc20*/  ISETP.NE.AND P0, PT, R0, 0x4, PT ;  /* 0x000000040000780c */ /* 0x000fda0003f05270 */
[----:B------:R-:W-:Y:S05]  /*2cc30*/  @P0 BRA `(.L_x_11500) ;  /* 0x0000000800c40947 */ /* 0x000fea0003800000 */
[----:B------:R-:W1:Y:S02]  /*2cc40*/  F2I.S64.F64.TRUNC R24, R24 ;  /* 0x0000001800187311 */ /* 0x000e64000030d900 */
[----:B-1----:R-:W-:Y:S01]  /*2cc50*/  STG.E.64 desc[UR36][R2.64], R24 ;  /* 0x0000001802007986 */ /* 0x002fe2000c101b24 */
[----:B------:R-:W-:Y:S05]  /*2cc60*/  EXIT ;  /* 0x000000000000794d */ /* 0x000fea0003800000 */
.L_x_11502:
[----:B------:R-:W1:Y:S02]  /*2cc70*/  F2I.F64.TRUNC R25, R24 ;  /* 0x0000001800197311 */ /* 0x000e64000030d100 */
[----:B-1----:R-:W-:Y:S01]  /*2cc80*/  STG.E desc[UR36][R2.64], R25 ;  /* 0x0000001902007986 */ /* 0x002fe2000c101924 */
[----:B------:R-:W-:Y:S05]  /*2cc90*/  EXIT ;  /* 0x000000000000794d */ /* 0x000fea0003800000 */
.L_x_11501:
[----:B------:R-:W1:Y:S02]  /*2cca0*/  F2I.F64.TRUNC R25, R24 ;  /* 0x0000001800197311 */ /* 0x000e64000030d100 */
[----:B-1----:R-:W-:Y:S01]  /*2ccb0*/  STG.E.U16 desc[UR36][R2.64], R25 ;  /* 0x0000001902007986 */ /* 0x002fe2000c101524 */
[----:B------:R-:W-:Y:S05]  /*2ccc0*/  EXIT ;  /* 0x000000000000794d */ /* 0x000fea0003800000 */
.L_x_11497:
        /* <DEDUP_REMOVED lines=11> */
[----:B------:R-:W-:Y:S01]  /*2cd80*/  STG.E desc[UR36][R2.64], R5 ;  /* 0x0000000502007986 */ /* 0x000fe2000c101924 */
[----:B------:R-:W-:Y:S05]  /*2cd90*/  EXIT ;  /* 0x000000000000794d */ /* 0x000fea0003800000 */
.L_x_11504:
[----:B------:R-:W-:Y:S01]  /*2cda0*/  UMOV UR4, 0xf0000000 ;  /* 0xf000000000047882 */ /* 0x000fe20000000000 */
[----:B------:R-:W-:Y:S01]  /*2cdb0*/  UMOV UR5, 0x380fffff ;  /* 0x380fffff00057882 */ /* 0x000fe20000000000 */
[----:B------:R-:W1:Y:S01]  /*2cdc0*/  F2F.F32.F64 R0, R24 ;  /* 0x0000001800007310 */ /* 0x000e620000301000 */
[----:B------:R-:W-:-:S14]  /*2cdd0*/  DSETP.GEU.AND P0, PT, |R24|, UR4, PT ;  /* 0x0000000418007e2a */ /* 0x000fdc000bf0e200 */
[----:B-1----:R-:W-:-:S05]  /*2cde0*/  @!P0 FMUL R0, R0, 1.175494350822287508e-38 ;  /* 0x0080000000008820 */ /* 0x002fca0000400000 */
[----:B------:R-:W-:-:S05]  /*2cdf0*/  F2FP.F16.F32.PACK_AB R0, RZ, R0 ;  /* 0x00000000ff00723e */ /* 0x000fca00000000ff */
[----:B------:R-:W-:Y:S01]  /*2ce00*/  STG.E.U16 desc[UR36][R2.64], R0 ;  /* 0x0000000002007986 */ /* 0x000fe2000c101524 */
[----:B------:R-:W-:Y:S05]  /*2ce10*/  EXIT ;  /* 0x000000000000794d */ /* 0x000fea0003800000 */
.L_x_11503:
        /* <DEDUP_REMOVED lines=14> */
[----:B------:R-:W-:Y:S01]  /*2cf00*/  STG.E.64 desc[UR36][R2.64], R4 ;  /* 0x0000000402007986 */ /* 0x000fe2000c101b24 */
[----:B------:R-:W-:Y:S05]  /*2cf10*/  EXIT ;  /* 0x000000000000794d */ /* 0x000fea0003800000 */
.L_x_11506:
        /* <DEDUP_REMOVED lines=9> */
[----:B------:R-:W-:Y:S01]  /*2cfb0*/  STG.E desc[UR36][R2.64], R5 ;  /* 0x0000000502007986 */ /* 0x000fe2000c101924 */
[----:B------:R-:W-:Y:S05]  /*2cfc0*/  EXIT ;  /* 0x000000000000794d */ /* 0x000fea0003800000 */
.L_x_11505:
[----:B------:R-:W-:Y:S01]  /*2cfd0*/  STG.E.64 desc[UR36][R2.64], R24 ;  /* 0x0000001802007986 */ /* 0x000fe2000c101b24 */
[----:B------:R-:W-:Y:S05]  /*2cfe0*/  EXIT ;  /* 0x000000000000794d */ /* 0x000fea0003800000 */
.L_x_11496:
        /* <DEDUP_REMOVED lines=11> */
[----:B-1----:R-:W-:Y:S01]  /*2d0a0*/  STG.E.U16 desc[UR36][R2.64], R25 ;  /* 0x0000001902007986 */ /* 0x002fe2000c101524 */
[----:B------:R-:W-:Y:S05]  /*2d0b0*/  EXIT ;  /* 0x000000000000794d */ /* 0x000fea0003800000 */
.L_x_11510:
        /* <DEDUP_REMOVED lines=22> */
.L_x_11513:
[----:B------:R-:W-:-:S04]  /*2d220*/  SHF.R.U32.HI R5, RZ, 0x18, R5 ;  /* 0x00000018ff057819 */ /* 0x000fc80000011605 */
[----:B------:R-:W-:-:S07]  /*2d230*/  LOP3.LUT R0, R0, 0x80, R5, 0xf8, !PT ;  /* 0x0000008000007812 */ /* 0x000fce00078ef805 */
.L_x_11512:
[----:B------:R-:W-:Y:S05]  /*2d240*/  BSYNC.RECONVERGENT B0 ;  /* 0x0000000000007941 */ /* 0x000fea0003800200 */
.L_x_11511:
[----:B------:R-:W-:Y:S01]  /*2d250*/  STG.E.U8 desc[UR36][R2.64], R0 ;  /* 0x0000000002007986 */ /* 0x000fe2000c101124 */
[----:B------:R-:W-:Y:S05]  /*2d260*/  EXIT ;  /* 0x000000000000794d */ /* 0x000fea0003800000 */
.L_x_11509:
        /* <DEDUP_REMOVED lines=22> */
.L_x_11516:
[----:B------:R-:W-:-:S04]  /*2d3d0*/  SHF.R.U32.HI R5, RZ, 0x18, R5 ;  /* 0x00000018ff057819 */ /* 0x000fc80000011605 */
[----:B------:R-:W-:-:S07]  /*2d3e0*/  LOP3.LUT R0, R0, 0x80, R5, 0xf8, !PT ;  /* 0x0000008000007812 */ /* 0x000fce00078ef805 */
.L_x_11515:
[----:B------:R-:W-:Y:S05]  /*2d3f0*/  BSYNC.RECONVERGENT B0 ;  /* 0x0000000000007941 */ /* 0x000fea0003800200 */
.L_x_11514:
[----:B------:R-:W-:Y:S01]  /*2d400*/  STG.E.U8 desc[UR36][R2.64], R0 ;  /* 0x0000000002007986 */ /* 0x000fe2000c101124 */
[----:B------:R-:W-:Y:S05]  /*2d410*/  EXIT ;  /* 0x000000000000794d */ /* 0x000fea0003800000 */
.L_x_11508:
        /* <DEDUP_REMOVED lines=26> */
.L_x_11518:
[----:B------:R-:W1:Y:S02]  /*2d5c0*/  F2I.U64.F64.TRUNC R24, R24 ;  /* 0x0000001800187311 */ /* 0x000e64000030d800 */
[----:B-1----:R-:W-:Y:S01]  /*2d5d0*/  STG.E.64 desc[UR36][R2.64], R24 ;  /* 0x0000001802007986 */ /* 0x002fe2000c101b24 */
[----:B------:R-:W-:Y:S05]  /*2d5e0*/  EXIT ;  /* 0x000000000000794d */ /* 0x000fea0003800000 */
.L_x_11517:
[----:B------:R-:W1:Y:S02]  /*2d5f0*/  F2I.U32.F64.TRUNC R25, R24 ;  /* 0x0000001800197311 */ /* 0x000e64000030d000 */
[----:B-1----:R-:W-:Y:S01]  /*2d600*/  STG.E desc[UR36][R2.64], R25 ;  /* 0x0000001902007986 */ /* 0x002fe2000c101924 */
[----:B------:R-:W-:Y:S05]  /*2d610*/  EXIT ;  /* 0x000000000000794d */ /* 0x000fea0003800000 */
.L_x_11507:
        /* <DEDUP_REMOVED lines=9> */
[----:B------:R-:W-:Y:S01]  /*2d6b0*/  STG.E.U8 desc[UR36][R2.64], R5 ;  /* 0x0000000502007986 */ /* 0x000fe2000c101124 */
[----:B------:R-:W-:Y:S05]  /*2d6c0*/  EXIT ;  /* 0x000000000000794d */ /* 0x000fea0003800000 */
.L_x_11520:
[----:B------:R-:W-:Y:S01]  /*2d6d0*/  STG.E.128 desc[UR36][R2.64], R24 ;  /* 0x0000001802007986 */ /* 0x000fe2000c101d24 */
[----:B------:R-:W-:Y:S05]  /*2d6e0*/  EXIT ;  /* 0x000000000000794d */ /* 0x000fea0003800000 */
.L_x_11519:
[----:B------:R-:W-:-:S13]  /*2d6f0*/  ISETP.NE.AND P0, PT, R0, 0xf, PT ;  /* 0x0000000f0000780c */ /* 0x000fda0003f05270 */
[----:B------:R-:W-:Y:S05]  /*2d700*/  @!P0 BRA `(.L_x_11521) ;  /* 0x0000000400088947 */ /* 0x000fea0003800000 */
[----:B------:R-:W-:-:S13]  /*2d710*/  ISETP.NE.AND P0, PT, R0, 0x17, PT ;  /* 0x000000170000780c */ /* 0x000fda0003f05270 */
[----:B------:R-:W-:Y:S05]  /*2d720*/  @!P0 BRA `(.L_x_11522) ;  /* 0x0000000000a08947 */ /* 0x000fea0003800000 */
[----:B------:R-:W-:-:S13]  /*2d730*/  ISETP.NE.AND P0, PT, R0, 0x18, PT ;  /* 0x000000180000780c */ /* 0x000fda0003f05270 */
[----:B------:R-:W-:Y:S05]  /*2d740*/  @!P0 BRA `(.L_x_11523) ;  /* 0x0000000000448947 */ /* 0x000fea0003800000 */
.L_x_11500:
[----:B------:R-:W-:Y:S01]  /*2d750*/  MOV R0, 0x0 ;  /* 0x0000000000007802 */ /* 0x000fe20000000f00 */
[----:B------:R-:W1:Y:S01]  /*2d760*/  LDCU.64 UR4, c[0x4][0x158] ;  /* 0x01002b00ff0477ac */ /* 0x000e620008000a00 */
[----:B0-----:R-:W-:Y:S02]  /*2d770*/  HFMA2 R13, -RZ, RZ, 0, 0 ;  /* 0x00000000ff0d7431 */ /* 0x001fe400000001ff */
[----:B------:R-:W-:Y:S01]  /*2d780*/  IMAD.MOV.U32 R8, RZ, RZ, 0x65 ;  /* 0x00000065ff087424 */ /* 0x000fe200078e00ff */
[----:B------:R0:W2:Y:S01]  /*2d790*/  LDC.64 R2, c[0x4][R0] ;  /* 0x0100000000027b82 */ /* 0x0000a20000000a00 */
[----:B------:R-:W3:Y:S01]  /*2d7a0*/  LDCU.64 UR6, c[0x4][0x160] ;  /* 0x01002c00ff0677ac */ /* 0x000ee20008000a00 */
[----:B------:R-:W-:Y:S01]  /*2d7b0*/  IMAD.MOV.U32 R12, RZ, RZ, 0x1 ;  /* 0x00000001ff0c7424 */ /* 0x000fe200078e00ff */
[----:B------:R-:W4:Y:S01]  /*2d7c0*/  LDCU.64 UR8, c[0x4][0x10] ;  /* 0x01000200ff0877ac */ /* 0x000f220008000a00 */
[----:B-1----:R-:W-:Y:S02]  /*2d7d0*/  IMAD.U32 R4, RZ, RZ, UR4 ;  /* 0x00000004ff047e24 */ /* 0x002fe4000f8e00ff */
[----:B------:R-:W-:-:S02]  /*2d7e0*/  IMAD.U32 R5, RZ, RZ, UR5 ;  /* 0x00000005ff057e24 */ /* 0x000fc4000f8e00ff */
[----:B---3--:R-:W-:Y:S02]  /*2d7f0*/  IMAD.U32 R6, RZ, RZ, UR6 ;  /* 0x00000006ff067e24 */ /* 0x008fe4000f8e00ff */
[----:B------:R-:W-:Y:S02]  /*2d800*/  IMAD.U32 R7, RZ, RZ, UR7 ;  /* 0x00000007ff077e24 */ /* 0x000fe4000f8e00ff */
[----:B----4-:R-:W-:Y:S02]  /*2d810*/  IMAD.U32 R10, RZ, RZ, UR8 ;  /* 0x00000008ff0a7e24 */ /* 0x010fe4000f8e00ff */
[----:B0-----:R-:W-:-:S07]  /*2d820*/  IMAD.U32 R11, RZ, RZ, UR9 ;  /* 0x00000009ff0b7e24 */ /* 0x001fce000f8e00ff */
[----:B------:R-:W-:-:S07]  /*2d830*/  LEPC R20, `(.L_x_11524) ;  /* 0x000000001014794e */ /* 0x000fce0000000000 */
[----:B--2---:R-:W-:Y:S05]  /*2d840*/  CALL.ABS.NOINC R2 ;  /* 0x0000000002007343 */ /* 0x004fea0003c00000 */
.L_x_11524:
[----:B------:R-:W-:Y:S05]  /*2d850*/  EXIT ;  /* 0x000000000000794d */ /* 0x000fea0003800000 */
.L_x_11523:
        /* <DEDUP_REMOVED lines=17> */
.L_x_11526:
[----:B------:R-:W-:Y:S05]  /*2d970*/  BSYNC.RECONVERGENT B0 ;  /* 0x0000000000007941 */ /* 0x000fea0003800200 */
.L_x_11525:
[----:B------:R-:W-:-:S05]  /*2d980*/  LOP3.LUT R5, R0, 0x80, R5, 0xf8, !PT ;  /* 0x0000008000057812 */ /* 0x000fca00078ef805 */
[----:B------:R-:W-:Y:S01]  /*2d990*/  STG.E.U8 desc[UR36][R2.64], R5 ;  /* 0x0000000502007986 */ /* 0x000fe2000c101124 */
[----:B------:R-:W-:Y:S05]  /*2d9a0*/  EXIT ;  /* 0x000000000000794d */ /* 0x000fea0003800000 */
.L_x_11522:
        /* <DEDUP_REMOVED lines=16> */
.L_x_11528:
[----:B------:R-:W-:Y:S01]  /*2dab0*/  IMAD.MOV.U32 R0, RZ, RZ, 0x7f ;  /* 0x0000007fff007424 */ /* 0x000fe200078e00ff */
[----:B------:R-:W-:-:S04]  /*2dac0*/  ISETP.GT.U32.AND P0, PT, R4, 0x7f800000, PT ;  /* 0x7f8000000400780c */ /* 0x000fc80003f04070 */
[----:B------:R-:W-:-:S09]  /*2dad0*/  SEL R0, R0, 0x7c, P0 ;  /* 0x0000007c00007807 */ /* 0x000fd20000000000 */
.L_x_11529:
[----:B------:R-:W-:Y:S05]  /*2dae0*/  BSYNC.RECONVERGENT B0 ;  /* 0x0000000000007941 */ /* 0x000fea0003800200 */
.L_x_11527:
[----:B------:R-:W-:-:S04]  /*2daf0*/  SHF.R.U32.HI R5, RZ, 0x18, R5 ;  /* 0x00000018ff057819 */ /* 0x000fc80000011605 */
[----:B------:R-:W-:-:S05]  /*2db00*/  LOP3.LUT R5, R0, 0x80, R5, 0xf8, !PT ;  /* 0x0000008000057812 */ /* 0x000fca00078ef805 */
[----:B------:R-:W-:Y:S01]  /*2db10*/  STG.E.U8 desc[UR36][R2.64], R5 ;  /* 0x0000000502007986 */ /* 0x000fe2000c101124 */
[----:B------:R-:W-:Y:S05]  /*2db20*/  EXIT ;  /* 0x000000000000794d */ /* 0x000fea0003800000 */
.L_x_11521:
[----:B------:R-:W-:Y:S01]  /*2db30*/  UMOV UR4, 0xf0000000 ;  /* 0xf000000000047882 */ /* 0x000fe20000000000 */
[----:B------:R-:W-:Y:S01]  /*2db40*/  UMOV UR5, 0x380fffff ;  /* 0x380fffff00057882 */ /* 0x000fe20000000000 */
[----:B------:R-:W1:Y:S01]  /*2db50*/  F2F.F32.F64 R0, R24 ;  /* 0x0000001800007310 */ /* 0x000e620000301000 */
[----:B------:R-:W-:-:S14]  /*2db60*/  DSETP.GEU.AND P0, PT, |R24|, UR4, PT ;  /* 0x0000000418007e2a */ /* 0x000fdc000bf0e200 */
[----:B-1----:R-:W-:-:S05]  /*2db70*/  @!P0 FMUL R0, R0, 1.175494350822287508e-38 ;  /* 0x0080000000008820 */ /* 0x002fca0000400000 */
[----:B------:R-:W-:-:S05]  /*2db80*/  F2FP.BF16.F32.PACK_AB R0, RZ, R0 ;  /* 0x00000000ff00723e */ /* 0x000fca00000010ff */
[----:B------:R-:W-:Y:S01]  /*2db90*/  STG.E.U16 desc[UR36][R2.64], R0 ;  /* 0x0000000002007986 */ /* 0x000fe2000c101524 */
[----:B------:R-:W-:Y:S05]  /*2dba0*/  EXIT ;  /* 0x000000000000794d */ /* 0x000fea0003800000 */
        .weak           $__internal_23_$__cuda_sm20_div_rn_f64_full
        .type           $__internal_23_$__cuda_sm20_div_rn_f64_full,@function
        .size           $__internal_23_$__cuda_sm20_div_rn_f64_full,($__internal_24_$__cuda_sm20_dsqrt_rn_f64_mediumpath_v1 - $__internal_23_$__cuda_sm20_div_rn_f64_full)
$__internal_23_$__cuda_sm20_div_rn_f64_full:
[C---:B------:R-:W-:Y:S01]  /*2dbb0*/  FSETP.GEU.AND P2, PT, |R7|.reuse, 1.469367938527859385e-39, PT ;  /* 0x001000000700780b */ /* 0x040fe20003f4e200 */
[--C-:B------:R-:W-:Y:S01]  /*2dbc0*/  IMAD.MOV.U32 R42, RZ, RZ, R6.reuse ;  /* 0x000000ffff2a7224 */ /* 0x100fe200078e0006 */
[----:B------:R-:W-:Y:S01]  /*2dbd0*/  LOP3.LUT R14, R7, 0x800fffff, RZ, 0xc0, !PT ;  /* 0x800fffff070e7812 */ /* 0x000fe200078ec0ff */
[----:B------:R-:W-:Y:S01]  /*2dbe0*/  IMAD.MOV.U32 R43, RZ, RZ, R7 ;  /* 0x000000ffff2b7224 */ /* 0x000fe200078e0007 */
[C---:B------:R-:W-:Y:S01]  /*2dbf0*/  FSETP.GEU.AND P0, PT, |R13|.reuse, 1.469367938527859385e-39, PT ;  /* 0x001000000d00780b */ /* 0x040fe20003f0e200 */
[----:B------:R-:W-:Y:S01]  /*2dc00*/  IMAD.MOV.U32 R20, RZ, RZ, 0x1 ;  /* 0x00000001ff147424 */ /* 0x000fe200078e00ff */
[----:B------:R-:W-:Y:S01]  /*2dc10*/  LOP3.LUT R15, R14, 0x3ff00000, RZ, 0xfc, !PT ;  /* 0x3ff000000e0f7812 */ /* 0x000fe200078efcff */
[----:B------:R-:W-:Y:S01]  /*2dc20*/  IMAD.MOV.U32 R14, RZ, RZ, R6 ;  /* 0x000000ffff0e7224 */ /* 0x000fe200078e0006 */
[----:B------:R-:W-:Y:S01]  /*2dc30*/  LOP3.LUT R55, R13, 0x7ff00000, RZ, 0xc0, !PT ;  /* 0x7ff000000d377812 */ /* 0x000fe200078ec0ff */
[----:B------:R-:W-:Y:S01]  /*2dc40*/  IMAD.MOV.U32 R56, RZ, RZ, 0x1ca00000 ;  /* 0x1ca00000ff387424 */ /* 0x000fe200078e00ff */
[----:B------:R-:W-:Y:S01]  /*2dc50*/  LOP3.LUT R54, R7, 0x7ff00000, RZ, 0xc0, !PT ;  /* 0x7ff0000007367812 */ /* 0x000fe200078ec0ff */
[----:B------:R-:W-:Y:S02]  /*2dc60*/  BSSY.RECONVERGENT B0, `(.L_x_11530) ;  /* 0x0000054000007945 */ /* 0x000fe40003800200 */
[----:B------:R-:W-:Y:S01]  /*2dc70*/  @!P2 DMUL R14, R42, 8.98846567431157953865e+307 ;  /* 0x7fe000002a0ea828 */ /* 0x000fe20000000000 */
[----:B------:R-:W-:-:S03]  /*2dc80*/  ISETP.GE.U32.AND P4, PT, R55, R54, PT ;  /* 0x000000363700720c */ /* 0x000fc60003f86070 */
[----:B------:R-:W-:Y:S02]  /*2dc90*/  @!P0 LOP3.LUT R6, R43, 0x7ff00000, RZ, 0xc0, !PT ;  /* 0x7ff000002b068812 */ /* 0x000fe400078ec0ff */
[----:B------:R-:W0:Y:S02]  /*2dca0*/  MUFU.RCP64H R21, R15 ;  /* 0x0000000f00157308 */ /* 0x000e240000001800 */
        /* <DEDUP_REMOVED lines=12> */
[----:B------:R-:W-:-:S04]  /*2dd70*/  @!P0 DFMA R20, R20, 2, -R6 ;  /* 0x400000001414882b */ /* 0x000fc80000000806 */
[----:B------:R-:W-:-:S08]  /*2dd80*/  DFMA R6, R50, R52, R50 ;  /* 0x000000343206722b */ /* 0x000fd00000000032 */
[----:B------:R-:W-:-:S08]  /*2dd90*/  DMUL R50, R6, R20 ;  /* 0x0000001406327228 */ /* 0x000fd00000000000 */
[----:B------:R-:W-:-:S08]  /*2dda0*/  DFMA R52, R50, -R14, R20 ;  /* 0x8000000e3234722b */ /* 0x000fd00000000014 */
[----:B------:R-:W-:Y:S01]  /*2ddb0*/  DFMA R50, R6, R52, R50 ;  /* 0x000000340632722b */ /* 0x000fe20000000032 */
[----:B------:R-:W-:Y:S01]  /*2ddc0*/  MOV R52, R55 ;  /* 0x0000003700347202 */ /* 0x000fe20000000f00 */
[----:B------:R-:W-:Y:S01]  /*2ddd0*/  IMAD.MOV.U32 R53, RZ, RZ, R54 ;  /* 0x000000ffff357224 */ /* 0x000fe200078e0036 */
[----:B------:R-:W-:Y:S02]  /*2dde0*/  @!P0 LOP3.LUT R52, R21, 0x7ff00000, RZ, 0xc0, !PT ;  /* 0x7ff0000015348812 */ /* 0x000fe400078ec0ff */
[----:B------:R-:W-:-:S03]  /*2ddf0*/  @!P2 LOP3.LUT R53, R15, 0x7ff00000, RZ, 0xc0, !PT ;  /* 0x7ff000000f35a812 */ /* 0x000fc600078ec0ff */
[----:B------:R-:W-:Y:S02]  /*2de00*/  VIADD R7, R52, 0xffffffff ;  /* 0xffffffff34077836 */ /* 0x000fe40000000000 */
[----:B------:R-:W-:-:S03]  /*2de10*/  VIADD R6, R53, 0xffffffff ;  /* 0xffffffff35067836 */ /* 0x000fc60000000000 */
[----:B------:R-:W-:-:S04]  /*2de20*/  ISETP.GT.U32.AND P0, PT, R7, 0x7feffffe, PT ;  /* 0x7feffffe0700780c */ /* 0x000fc80003f04070 */
[----:B------:R-:W-:-:S13]  /*2de30*/  ISETP.GT.U32.OR P0, PT, R6, 0x7feffffe, P0 ;  /* 0x7feffffe0600780c */ /* 0x000fda0000704470 */
[----:B------:R-:W-:Y:S05]  /*2de40*/  @P0 BRA `(.L_x_11531) ;  /* 0x0000000000740947 */ /* 0x000fea0003800000 */
[----:B------:R-:W-:Y:S01]  /*2de50*/  LOP3.LUT R6, R43, 0x7ff00000, RZ, 0xc0, !PT ;  /* 0x7ff000002b067812 */ /* 0x000fe200078ec0ff */
[----:B------:R-:W-:-:S03]  /*2de60*/  IMAD.MOV.U32 R12, RZ, RZ, RZ ;  /* 0x000000ffff0c7224 */ /* 0x000fc600078e00ff */
        /* <DEDUP_REMOVED lines=16> */
[----:B------:R-:W-:Y:S01]  /*2df70*/  DMUL.RP R14, R50, R14 ;  /* 0x0000000e320e7228 */ /* 0x000fe20000008000 */
[----:B------:R-:W-:Y:S01]  /*2df80*/  IMAD.MOV.U32 R12, RZ, RZ, RZ ;  /* 0x000000ffff0c7224 */ /* 0x000fe200078e00ff */
[----:B------:R-:W-:-:S05]  /*2df90*/  IADD3 R52, PT, PT, -R52, -0x43300000, RZ ;  /* 0xbcd0000034347810 */ /* 0x000fca0007ffe1ff */
[----:B------:R-:W-:-:S03]  /*2dfa0*/  DFMA R12, R6, -R12, R50 ;  /* 0x8000000c060c722b */ /* 0x000fc60000000032 */
[----:B------:R-:W-:-:S07]  /*2dfb0*/  LOP3.LUT R42, R15, R42, RZ, 0x3c, !PT ;  /* 0x0000002a0f2a7212 */ /* 0x000fce00078e3cff */
[----:B------:R-:W-:-:S04]  /*2dfc0*/  FSETP.NEU.AND P0, PT, |R13|, R52, PT ;  /* 0x000000340d00720b */ /* 0x000fc80003f0d200 */
[----:B------:R-:W-:Y:S02]  /*2dfd0*/  FSEL R14, R14, R6, !P0 ;  /* 0x000000060e0e7208 */ /* 0x000fe40004000000 */
[----:B------:R-:W-:-:S04]  /*2dfe0*/  FSEL R6, R42, R7, !P0 ;  /* 0x000000072a067208 */ /* 0x000fc80004000000 */
[----:B------:R-:W-:Y:S01]  /*2dff0*/  MOV R7, R6 ;  /* 0x0000000600077202 */ /* 0x000fe20000000f00 */
[----:B------:R-:W-:Y:S01]  /*2e000*/  IMAD.MOV.U32 R6, RZ, RZ, R14 ;  /* 0x000000ffff067224 */ /* 0x000fe200078e000e */
[----:B------:R-:W-:Y:S06]  /*2e010*/  BRA `(.L_x_11532) ;  /* 0x0000000000607947 */ /* 0x000fec0003800000 */
.L_x_11531:
        /* <DEDUP_REMOVED lines=12> */
[----:B------:R-:W-:Y:S02]  /*2e0e0*/  @!P0 IMAD.MOV.U32 R7, RZ, RZ, R6 ;  /* 0x000000ffff078224 */ /* 0x000fe400078e0006 */
[----:B------:R-:W-:Y:S02]  /*2e0f0*/  @!P0 IMAD.MOV.U32 R6, RZ, RZ, RZ ;  /* 0x000000ffff068224 */ /* 0x000fe400078e00ff */
[----:B------:R-:W-:Y:S02]  /*2e100*/  @P0 IMAD.MOV.U32 R6, RZ, RZ, RZ ;  /* 0x000000ffff060224 */ /* 0x000fe400078e00ff */
[----:B------:R-:W-:Y:S01]  /*2e110*/  @P0 IMAD.MOV.U32 R7, RZ, RZ, R12 ;  /* 0x000000ffff070224 */ /* 0x000fe200078e000c */
[----:B------:R-:W-:Y:S06]  /*2e120*/  BRA `(.L_x_11532) ;  /* 0x00000000001c7947 */ /* 0x000fec0003800000 */
.L_x_11534:
[----:B------:R-:W-:-:S05]  /*2e130*/  LOP3.LUT R6, R43, 0x80000, RZ, 0xfc, !PT ;  /* 0x000800002b067812 */ /* 0x000fca00078efcff */
[----:B------:R-:W-:Y:S02]  /*2e140*/  IMAD.MOV.U32 R7, RZ, RZ, R6 ;  /* 0x000000ffff077224 */ /* 0x000fe400078e0006 */
[----:B------:R-:W-:Y:S01]  /*2e150*/  IMAD.MOV.U32 R6, RZ, RZ, R42 ;  /* 0x000000ffff067224 */ /* 0x000fe200078e002a */
[----:B------:R-:W-:Y:S06]  /*2e160*/  BRA `(.L_x_11532) ;  /* 0x00000000000c7947 */ /* 0x000fec0003800000 */
.L_x_11533:
[----:B------:R-:W-:-:S04]  /*2e170*/  LOP3.LUT R6, R13, 0x80000, RZ, 0xfc, !PT ;  /* 0x000800000d067812 */ /* 0x000fc800078efcff */
[----:B------:R-:W-:Y:S01]  /*2e180*/  MOV R7, R6 ;  /* 0x0000000600077202 */ /* 0x000fe20000000f00 */
[----:B------:R-:W-:-:S07]  /*2e190*/  IMAD.MOV.U32 R6, RZ, RZ, R12 ;  /* 0x000000ffff067224 */ /* 0x000fce00078e000c */
.L_x_11532:
[----:B------:R-:W-:Y:S05]  /*2e1a0*/  BSYNC.RECONVERGENT B0 ;  /* 0x0000000000007941 */ /* 0x000fea0003800200 */
.L_x_11530:
[----:B------:R-:W-:Y:S02]  /*2e1b0*/  IMAD.MOV.U32 R12, RZ, RZ, R0 ;  /* 0x000000ffff0c7224 */ /* 0x000fe400078e0000 */
[----:B------:R-:W-:-:S04]  /*2e1c0*/  IMAD.MOV.U32 R13, RZ, RZ, 0x0 ;  /* 0x00000000ff0d7424 */ /* 0x000fc800078e00ff */
[----:B------:R-:W-:Y:S05]  /*2e1d0*/  RET.REL.NODEC R12 `(_ZN2at6native27unrolled_elementwise_kernelIZZZNS0_17acosh_kernel_cudaERNS_18TensorIteratorBaseEENKUlvE_clEvENKUlvE_clEvEUlN3c107complexIdEEE_St5arrayIPcLm2EELi4E23TrivialOffsetCalculatorILi1EjESE_NS0_6memory12LoadWithCastILi1EEENSF_13StoreWithCastILi1EEEEEviT_T0_T2_T3_T4_T5_) ;  /* 0xfffffd1c0c887950 */ /* 0x000fea0003c3ffff */
        .weak           $__internal_24_$__cuda_sm20_dsqrt_rn_f64_mediumpath_v1
        .type           $__internal_24_$__cuda_sm20_dsqrt_rn_f64_mediumpath_v1,@function
        .size           $__internal_24_$__cuda_sm20_dsqrt_rn_f64_mediumpath_v1,(.L_x_17859 - $__internal_24_$__cuda_sm20_dsqrt_rn_f64_mediumpath_v1)
$__internal_24_$__cuda_sm20_dsqrt_rn_f64_mediumpath_v1:
[----:B------:R-:W-:Y:S01]  /*2e1e0*/  ISETP.GE.U32.AND P0, PT, R13, -0x3400000, PT ;  /* 0xfcc000000d00780c */ /* 0x000fe20003f06070 */
[----:B------:R-:W-:Y:S01]  /*2e1f0*/  BSSY.RECONVERGENT B0, `(.L_x_11535) ;  /* 0x000002c000007945 */ /* 0x000fe20003800200 */
[----:B------:R-:W-:Y:S01]  /*2e200*/  LOP3.LUT R21, R21, R20, RZ, 0x3c, !PT ;  /* 0x0000001415157212 */ /* 0x000fe200078e3cff */
[----:B------:R-:W-:Y:S01]  /*2e210*/  IMAD.MOV.U32 R13, RZ, RZ, R12 ;  /* 0x000000ffff0d7224 */ /* 0x000fe200078e000c */
[----:B------:R-:W-:Y:S01]  /*2e220*/  LOP3.LUT R15, R15, R14, RZ, 0x3c, !PT ;  /* 0x0000000e0f0f7212 */ /* 0x000fe200078e3cff */
[----:B------:R-:W-:Y:S01]  /*2e230*/  IMAD.MOV.U32 R12, RZ, RZ, R22 ;  /* 0x000000ffff0c7224 */ /* 0x000fe200078e0016 */
[----:B------:R-:W-:Y:S02]  /*2e240*/  LOP3.LUT R20, R21, R20, RZ, 0x3c, !PT ;  /* 0x0000001415147212 */ /* 0x000fe400078e3cff */
[----:B------:R-:W-:Y:S02]  /*2e250*/  LOP3.LUT R14, R15, R14, RZ, 0x3c, !PT ;  /* 0x0000000e0f0e7212 */ /* 0x000fe400078e3cff */
[----:B------:R-:W-:-:S02]  /*2e260*/  LOP3.LUT R21, R21, R20, RZ, 0x3c, !PT ;  /* 0x0000001415157212 */ /* 0x000fc400078e3cff */
[----:B------:R-:W-:Y:S01]  /*2e270*/  LOP3.LUT R15, R15, R14, RZ, 0x3c, !PT ;  /* 0x0000000e0f0f7212 */ /* 0x000fe200078e3cff */
[----:B------:R-:W-:Y:S06]  /*2e280*/  @!P0 BRA `(.L_x_11536) ;  /* 0x0000000000208947 */ /* 0x000fec0003800000 */
[----:B------:R-:W-:-:S10]  /*2e290*/  DFMA.RM R14, R20, R12, R14 ;  /* 0x0000000c140e722b */ /* 0x000fd4000000400e */
[----:B------:R-:W-:-:S05]  /*2e2a0*/  IADD3 R12, P0, PT, R14, 0x1, RZ ;  /* 0x000000010e0c7810 */ /* 0x000fca0007f1e0ff */
[----:B------:R-:W-:-:S06]  /*2e2b0*/  IMAD.X R13, RZ, RZ, R15, P0 ;  /* 0x000000ffff0d7224 */ /* 0x000fcc00000e060f */
[----:B------:R-:W-:-:S08]  /*2e2c0*/  DFMA.RP R6, -R14, R12, R6 ;  /* 0x0000000c0e06722b */ /* 0x000fd00000008106 */
[----:B------:R-:W-:-:S06]  /*2e2d0*/  DSETP.GT.AND P0, PT, R6, RZ, PT ;  /* 0x000000ff0600722a */ /* 0x000fcc0003f04000 */
[----:B------:R-:W-:Y:S02]  /*2e2e0*/  FSEL R12, R12, R14, P0 ;  /* 0x0000000e0c0c7208 */ /* 0x000fe40000000000 */
[----:B------:R-:W-:Y:S01]  /*2e2f0*/  FSEL R13, R13, R15, P0 ;  /* 0x0000000f0d0d7208 */ /* 0x000fe20000000000 */
[----:B------:R-:W-:Y:S06]  /*2e300*/  BRA `(.L_x_11537) ;  /* 0x0000000000687947 */ /* 0x000fec0003800000 */
.L_x_11536:
        /* <DEDUP_REMOVED lines=9> */
[----:B------:R-:W-:Y:S01]  /*2e3a0*/  MOV R20, 0x0 ;  /* 0x0000000000147802 */ /* 0x000fe20000000f00 */
[----:B------:R-:W-:Y:S02]  /*2e3b0*/  IMAD.MOV.U32 R6, RZ, RZ, RZ ;  /* 0x000000ffff067224 */ /* 0x000fe400078e00ff */
[----:B------:R-:W-:Y:S02]  /*2e3c0*/  IMAD.MOV.U32 R21, RZ, RZ, 0x3fd80000 ;  /* 0x3fd80000ff157424 */ /* 0x000fe400078e00ff */
        /* <DEDUP_REMOVED lines=10> */
[----:B------:R-:W-:Y:S02]  /*2e470*/  VIADD R13, R7, 0xfcb00000 ;  /* 0xfcb00000070d7836 */ /* 0x000fe40000000000 */
[----:B------:R-:W-:Y:S01]  /*2e480*/  IMAD.MOV.U32 R12, RZ, RZ, R6 ;  /* 0x000000ffff0c7224 */ /* 0x000fe200078e0006 */
[----:B------:R-:W-:Y:S06]  /*2e490*/  BRA `(.L_x_11537) ;  /* 0x0000000000047947 */ /* 0x000fec0003800000 */
.L_x_11538:
[----:B------:R-:W-:-:S11]  /*2e4a0*/  DADD R12, R6, R6 ;  /* 0x00000000060c7229 */ /* 0x000fd60000000006 */
.L_x_11537:
[----:B------:R-:W-:Y:S05]  /*2e4b0*/  BSYNC.RECONVERGENT B0 ;  /* 0x0000000000007941 */ /* 0x000fea0003800200 */
.L_x_11535:
[----:B------:R-:W-:Y:S02]  /*2e4c0*/  IMAD.MOV.U32 R7, RZ, RZ, R12 ;  /* 0x000000ffff077224 */ /* 0x000fe400078e000c */
[----:B------:R-:W-:Y:S02]  /*2e4d0*/  IMAD.MOV.U32 R6, RZ, RZ, R13 ;  /* 0x000000ffff067224 */ /* 0x000fe400078e000d */
[----:B------:R-:W-:Y:S02]  /*2e4e0*/  IMAD.MOV.U32 R12, RZ, RZ, R0 ;  /* 0x000000ffff0c7224 */ /* 0x000fe400078e0000 */
[----:B------:R-:W-:-:S04]  /*2e4f0*/  IMAD.MOV.U32 R13, RZ, RZ, 0x0 ;  /* 0x00000000ff0d7424 */ /* 0x000fc800078e00ff */
[----:B------:R-:W-:Y:S05]  /*2e500*/  RET.REL.NODEC R12 `(_ZN2at6native27unrolled_elementwise_kernelIZZZNS0_17acosh_kernel_cudaERNS_18TensorIteratorBaseEENKUlvE_clEvENKUlvE_clEvEUlN3c107complexIdEEE_St5arrayIPcLm2EELi4E23TrivialOffsetCalculatorILi1EjESE_NS0_6memory12LoadWithCastILi1EEENSF_13StoreWithCastILi1EEEEEviT_T0_T2_T3_T4_T5_) ;  /* 0xfffffd180cbc7950 */ /* 0x000fea0003c3ffff */
.L_x_11539:
        /* <DEDUP_REMOVED lines=15> */
.L_x_17859:


//--------------------- .text._ZN2at6native18elementwise_kernelILi128ELi2EZNS0_22gpu_kernel_impl_nocastIZZZNS0_17acosh_kernel_cudaERNS_18TensorIteratorBaseEENKUlvE_clEvENKUlvE_clEvEUlN3c107complexIdEEE_EEvS4_RKT_EUliE_EEviT1_ --------------------------
	.section	.text._ZN2at6native18elementwise_kernelILi128ELi2EZNS0_22gpu_kernel_impl_nocastIZZZNS0_17acosh_kernel_cudaERNS_18TensorIteratorBaseEENKUlvE_clEvENKUlvE_clEvEUlN3c107complexIdEEE_EEvS4_RKT_EUliE_EEviT1_,"ax",@progbits
	.align	128
        .global         _ZN2at6native18elementwise_kernelILi128ELi2EZNS0_22gpu_kernel_impl_nocastIZZZNS0_17acosh_kernel_cudaERNS_18TensorIteratorBaseEENKUlvE_clEvENKUlvE_clEvEUlN3c107complexIdEEE_EEvS4_RKT_EUliE_EEviT1_
        .type           _ZN2at6native18elementwise_kernelILi128ELi2EZNS0_22gpu_kernel_impl_nocastIZZZNS0_17acosh_kernel_cudaERNS_18TensorIteratorBaseEENKUlvE_clEvENKUlvE_clEvEUlN3c107complexIdEEE_EEvS4_RKT_EUliE_EEviT1_,@function
        .size           _ZN2at6native18elementwise_kernelILi128ELi2EZNS0_22gpu_kernel_impl_nocastIZZZNS0_17acosh_kernel_cudaERNS_18TensorIteratorBaseEENKUlvE_clEvENKUlvE_clEvEUlN3c107complexIdEEE_EEvS4_RKT_EUliE_EEviT1_,(.L_x_17861 - _ZN2at6native18elementwise_kernelILi128ELi2EZNS0_22gpu_kernel_impl_nocastIZZZNS0_17acosh_kernel_cudaERNS_18TensorIteratorBaseEENKUlvE_clEvENKUlvE_clEvEUlN3c107complexIdEEE_EEvS4_RKT_EUliE_EEviT1_)
        .other          _ZN2at6native18elementwise_kernelILi128ELi2EZNS0_22gpu_kernel_impl_nocastIZZZNS0_17acosh_kernel_cudaERNS_18TensorIteratorBaseEENKUlvE_clEvENKUlvE_clEvEUlN3c107complexIdEEE_EEvS4_RKT_EUliE_EEviT1_,@"STO_CUDA_ENTRY STV_DEFAULT"
_ZN2at6native18elementwise_kernelILi128ELi2EZNS0_22gpu_kernel_impl_nocastIZZZNS0_17acosh_kernel_cudaERNS_18TensorIteratorBaseEENKUlvE_clEvENKUlvE_clEvEUlN3c107complexIdEEE_EEvS4_RKT_EUliE_EEviT1_:
.text._ZN2at6native18elementwise_kernelILi128ELi2EZNS0_22gpu_kernel_impl_nocastIZZZNS0_17acosh_kernel_cudaERNS_18TensorIteratorBaseEENKUlvE_clEvENKUlvE_clEvEUlN3c107complexIdEEE_EEvS4_RKT_EUliE_EEviT1_:
[----:B------:R-:W0:Y:S01]  /*0000*/  LDC R1, c[0x0][0x37c] ;  /* 0x0000df00ff017b82 */ /* 0x000e220000000800 */
[----:B------:R-:W1:Y:S07]  /*0010*/  S2R R9, SR_TID.X ;  /* 0x0000000000097919 */ /* 0x000e6e0000002100 */
[----:B------:R-:W2:Y:S01]  /*0020*/  S2UR UR4, SR_CTAID.X ;  /* 0x00000000000479c3 */ /* 0x000ea20000002500 */
[----:B------:R-:W3:Y:S01]  /*0030*/  LDCU UR5, c[0x0][0x380] ;  /* 0x00007000ff0577ac */ /* 0x000ee20008000800 */
[----:B------:R-:W-:Y:S01]  /*0040*/  BSSY.RECONVERGENT B2, `(.L_x_11540) ;  /* 0x0000a3f000027945 */ /* 0x000fe20003800200 */
[----:B0-----:R-:W-:Y:S01]  /*0050*/  VIADD R1, R1, 0xfffffff0 ;  /* 0xfffffff001017836 */ /* 0x001fe20000000000 */
[----:B------:R-:W0:Y:S04]  /*0060*/  LDCU.64 UR8, c[0x0][0x358] ;  /* 0x00006b00ff0877ac */ /* 0x000e280008000a00 */
[----:B------:R-:W4:Y:S01]  /*0070*/  LDC R0, c[0x0][0x388] ;  /* 0x0000e200ff007b82 */ /* 0x000f220000000800 */
[----:B--2---:R-:W-:-:S06]  /*0080*/  USHF.L.U32 UR4, UR4, 0x8, URZ ;  /* 0x0000000804047899 */ /* 0x004fcc00080006ff */
[----:B-1----:R-:W-:Y:S01]  /*0090*/  LOP3.LUT R9, R9, UR4, RZ, 0xfc, !PT ;  /* 0x0000000409097c12 */ /* 0x002fe2000f8efcff */
[----:B----4-:R-:W-:-:S03]  /*00a0*/  VIADD R10, R0, 0xffffffff ;  /* 0xffffffff000a7836 */ /* 0x010fc60000000000 */
[----:B---3--:R-:W-:Y:S02]  /*00b0*/  ISETP.GE.AND P0, PT, R9, UR5, PT ;  /* 0x0000000509007c0c */ /* 0x008fe4000bf06270 */
[----:B------:R-:W-:-:S05]  /*00c0*/  VIMNMX.U32 R11, PT, PT, R10, 0x18, PT ;  /* 0x000000180a0b7848 */ /* 0x000fca0003fe0000 */
[----:B------:R-:W-:-:S06]  /*00d0*/  VIADD R11, R11, 0x1 ;  /* 0x000000010b0b7836 */ /* 0x000fcc0000000000 */
[----:B0-----:R-:W-:Y:S05]  /*00e0*/  @P0 BRA `(.L_x_11541) ;  /* 0x000000a000d00947 */ /* 0x001fea0003800000 */
[----:B------:R-:W-:Y:S01]  /*00f0*/  ISETP.NE.AND P0, PT, R0, RZ, PT ;  /* 0x000000ff0000720c */ /* 0x000fe20003f05270 */
[----:B------:R-:W-:Y:S02]  /*0100*/  HFMA2 R15, -RZ, RZ, 0, 0 ;  /* 0x00000000ff0f7431 */ /* 0x000fe400000001ff */
[----:B------:R-:W-:-:S10]  /*0110*/  IMAD.MOV.U32 R0, RZ, RZ, RZ ;  /* 0x000000ffff007224 */ /* 0x000fd400078e00ff */
[----:B------:R-:W-:Y:S05]  /*0120*/  @!P0 BRA `(.L_x_11542) ;  /* 0x0000001000a48947 */ /* 0x000fea0003800000 */
[----:B------:R-:W0:Y:S01]  /*0130*/  LDCU.64 UR4, c[0x0][0x390] ;  /* 0x00007200ff0477ac */ /* 0x000e220008000a00 */
[----:B------:R-:W-:Y:S01]  /*0140*/  IMAD.MOV.U32 R8, RZ, RZ, RZ ;  /* 0x000000ffff087224 */ /* 0x000fe200078e00ff */
[----:B------:R-:W-:Y:S01]  /*0150*/  ISETP.NE.AND P0, PT, R10, RZ, PT ;  /* 0x000000ff0a00720c */ /* 0x000fe20003f05270 */
[----:B------:R-:W1:Y:S01]  /*0160*/  LDCU UR6, c[0x0][0x38c] ;  /* 0x00007180ff0677ac */ /* 0x000e620008000800 */
[----:B------:R-:W2:Y:S01]  /*0170*/  LDCU.64 UR10, c[0x0][0x4b8] ;  /* 0x00009700ff0a77ac */ /* 0x000ea20008000a00 */
[----:B0-----:R-:W-:-:S05]  /*0180*/  IMAD.HI.U32 R2, R9, UR4, R8 ;  /* 0x0000000409027c27 */ /* 0x001fca000f8e0008 */
[----:B------:R-:W-:-:S05]  /*0190*/  SHF.R.U32.HI R3, RZ, UR5, R2 ;  /* 0x00000005ff037c19 */ /* 0x000fca0008011602 */
[----:B------:R-:W-:-:S04]  /*01a0*/  IMAD.MOV R0, RZ, RZ, -R3 ;  /* 0x000000ffff007224 */ /* 0x000fc800078e0a03 */
        /* <DEDUP_REMOVED lines=289> */
.L_x_11542:
[----:B------:R-:W0:Y:S02]  /*13c0*/  LDCU.64 UR4, c[0x0][0x588] ;  /* 0x0000b100ff0477ac */ /* 0x000e240008000a00 */
[----:B0-----:R-:W-:-:S05]  /*13d0*/  IADD3 R16, P0, PT, R0, UR4, RZ ;  /* 0x0000000400107c10 */ /* 0x001fca000ff1e0ff */
[----:B------:R-:W-:-:S06]  /*13e0*/  IMAD.X R17, RZ, RZ, UR5, P0 ;  /* 0x00000005ff117e24 */ /* 0x000fcc00080e06ff */
[----:B------:R-:W2:Y:S01]  /*13f0*/  LDG.E.128 R16, desc[UR8][R16.64] ;  /* 0x0000000810107981 */ /* 0x000ea2000c1e1d00 */
[----:B------:R-:W-:Y:S01]  /*1400*/  IMAD.MOV.U32 R6, RZ, RZ, 0x33145c07 ;  /* 0x33145c07ff067424 */ /* 0x000fe200078e00ff */
[----:B------:R-:W-:Y:S01]  /*1410*/  BSSY.RECONVERGENT B1, `(.L_x_11543) ;  /* 0x00008e9000017945 */ /* 0x000fe20003800200 */
[----:B------:R-:W-:Y:S01]  /*1420*/  IMAD.MOV.U32 R7, RZ, RZ, 0x3c91a626 ;  /* 0x3c91a626ff077424 */ /* 0x000fe200078e00ff */
[----:B------:R-:W-:Y:S01]  /*1430*/  MOV R13, 0x3c91a626 ;  /* 0x3c91a626000d7802 */ /* 0x000fe20000000f00 */
[----:B------:R-:W-:-:S03]  /*1440*/  IMAD.MOV.U32 R12, RZ, RZ, 0x33145c07 ;  /* 0x33145c07ff0c7424 */ /* 0x000fc600078e00ff */
[----:B------:R0:W-:Y:S01]  /*1450*/  STL.64 [R1+0x8], R6 ;  /* 0x0000080601007387 */ /* 0x0001e20000100a00 */
[----:B--2---:R-:W-:Y:S02]  /*1460*/  DSETP.NAN.AND P0, PT, R18, R18, PT ;  /* 0x000000121200722a */ /* 0x004fe40003f08000 */
[--C-:B------:R-:W-:Y:S02]  /*1470*/  DSETP.NUM.AND P1, PT, R16, R16.reuse, PT ;  /* 0x000000101000722a */ /* 0x100fe40003f27000 */
[----:B------:R-:W-:Y:S02]  /*1480*/  DADD R4, -RZ, |R16| ;  /* 0x00000000ff047229 */ /* 0x000fe40000000510 */
[----:B------:R-:W-:-:S10]  /*1490*/  DADD R2, -RZ, |R18| ;  /* 0x00000000ff027229 */ /* 0x000fd40000000512 */
[----:B0-----:R-:W-:Y:S05]  /*14a0*/  @!P0 BRA P1, `(.L_x_11544) ;  /* 0x0000000000508947 */ /* 0x001fea0000800000 */
        /* <DEDUP_REMOVED lines=17> */
[----:B------:R-:W-:Y:S01]  /*15c0*/  @P0 MOV R20, R6 ;  /* 0x0000000600140202 */ /* 0x000fe20000000f00 */
[----:B------:R-:W-:Y:S01]  /*15d0*/  @P0 IMAD.MOV.U32 R21, RZ, RZ, R7 ;  /* 0x000000ffff150224 */ /* 0x000fe200078e0007 */
[----:B------:R-:W-:Y:S06]  /*15e0*/  BRA `(.L_x_11545) ;  /* 0x0000008c002c7947 */ /* 0x000fec0003800000 */
.L_x_11544:
[----:B------:R-:W-:Y:S01]  /*15f0*/  DSETP.MAX.AND P0, P1, R4, R2, PT ;  /* 0x000000020400722a */ /* 0x000fe2000390f000 */
[----:B------:R-:W-:Y:S01]  /*1600*/  IMAD.MOV.U32 R0, RZ, RZ, R5 ;  /* 0x000000ffff007224 */ /* 0x000fe200078e0005 */
[----:B------:R-:W-:Y:S01]  /*1610*/  MOV R7, R2 ;  /* 0x0000000200077202 */ /* 0x000fe20000000f00 */
[----:B------:R-:W-:-:S05]  /*1620*/  IMAD.MOV.U32 R13, RZ, RZ, R3 ;  /* 0x000000ffff0d7224 */ /* 0x000fca00078e0003 */
[----:B------:R-:W-:Y:S01]  /*1630*/  FSEL R21, R0, R13, P0 ;  /* 0x0000000d00157208 */ /* 0x000fe20000000000 */
[----:B------:R-:W-:-:S05]  /*1640*/  IMAD.MOV.U32 R0, RZ, RZ, R4 ;  /* 0x000000ffff007224 */ /* 0x000fca00078e0004 */
[----:B------:R-:W-:Y:S02]  /*1650*/  @P1 LOP3.LUT R21, R13, 0x80000, RZ, 0xfc, !PT ;  /* 0x000800000d151812 */ /* 0x000fe400078efcff */
[----:B------:R-:W-:-:S03]  /*1660*/  SEL R6, R0, R7, P0 ;  /* 0x0000000700067207 */ /* 0x000fc60000000000 */
        /* <DEDUP_REMOVED lines=35> */
[----:B------:R-:W-:Y:S05]  /*18a0*/  CALL.REL.NOINC `($__internal_25_$__cuda_sm20_div_rn_f64_full) ;  /* 0x0000012c00747944 */ /* 0x000fea0003c00000 */
[----:B------:R-:W-:Y:S01]  /*18b0*/  IMAD.MOV.U32 R32, RZ, RZ, R6 ;  /* 0x000000ffff207224 */ /* 0x000fe200078e0006 */
[----:B------:R-:W-:-:S07]  /*18c0*/  MOV R33, R7 ;  /* 0x0000000700217202 */ /* 0x000fce0000000f00 */
.L_x_11550:
[----:B------:R-:W-:Y:S05]  /*18d0*/  BSYNC.RECONVERGENT B4 ;  /* 0x0000000000047941 */ /* 0x000fea0003800200 */
.L_x_11549:
        /* <DEDUP_REMOVED lines=22> */
[----:B------:R-:W-:Y:S05]  /*1a40*/  CALL.REL.NOINC `($__internal_25_$__cuda_sm20_div_rn_f64_full) ;  /* 0x0000012c000c7944 */ /* 0x000fea0003c00000 */
.L_x_11552:
[----:B------:R-:W-:Y:S05]  /*1a50*/  BSYNC.RECONVERGENT B4 ;  /* 0x0000000000047941 */ /* 0x000fea0003800200 */
.L_x_11551:
[----:B------:R-:W-:Y:S01]  /*1a60*/  DADD R32, -RZ, |R32| ;  /* 0x00000000ff207229 */ /* 0x000fe20000000520 */
[----:B------:R-:W-:Y:S01]  /*1a70*/  IMAD.MOV.U32 R20, RZ, RZ, RZ ;  /* 0x000000ffff147224 */ /* 0x000fe200078e00ff */
[----:B------:R-:W-:Y:S01]  /*1a80*/  DADD R24, -RZ, |R6| ;  /* 0x00000000ff187229 */ /* 0x000fe20000000506 */
[----:B------:R-:W-:Y:S01]  /*1a90*/  UMOV UR4, 0xffffffff ;  /* 0xffffffff00047882 */ /* 0x000fe20000000000 */
[----:B------:R-:W-:Y:S01]  /*1aa0*/  UMOV UR5, 0x7fefffff ;  /* 0x7fefffff00057882 */ /* 0x000fe20000000000 */
[----:B------:R-:W-:Y:S01]  /*1ab0*/  BSSY.RECONVERGENT B0, `(.L_x_11553) ;  /* 0x000007a000007945 */ /* 0x000fe20003800200 */
[----:B------:R-:W-:Y:S02]  /*1ac0*/  UMOV UR6, UR5 ;  /* 0x0000000500067c82 */ /* 0x000fe40008000000 */
[----:B------:R-:W-:-:S04]  /*1ad0*/  IMAD.U32 R14, RZ, RZ, UR6 ;  /* 0x00000006ff0e7e24 */ /* 0x000fc8000f8e00ff */
[----:B------:R-:W-:Y:S02]  /*1ae0*/  ISETP.GT.U32.AND P1, PT, R32, R24, PT ;  /* 0x000000182000720c */ /* 0x000fe40003f24070 */
[CC--:B------:R-:W-:Y:S02]  /*1af0*/  ISETP.LT.U32.AND P0, PT, R24.reuse, R32.reuse, PT ;  /* 0x000000201800720c */ /* 0x0c0fe40003f01070 */
[----:B------:R-:W-:Y:S02]  /*1b00*/  ISETP.GT.U32.AND.EX P1, PT, R33, R25, PT, P1 ;  /* 0x000000192100720c */ /* 0x000fe40003f24110 */
[----:B------:R-:W-:Y:S02]  /*1b10*/  ISETP.LT.U32.AND.EX P0, PT, R25, R33, PT, P0 ;  /* 0x000000211900720c */ /* 0x000fe40003f01100 */
[----:B------:R-:W-:Y:S02]  /*1b20*/  SEL R13, R33, R25, P1 ;  /* 0x00000019210d7207 */ /* 0x000fe40000800000 */
[----:B------:R-:W-:-:S02]  /*1b30*/  SEL R6, R24, R32, P0 ;  /* 0x0000002018067207 */ /* 0x000fc40000000000 */
[----:B------:R-:W-:Y:S02]  /*1b40*/  LOP3.LUT R0, R13, 0xffc00000, RZ, 0xc0, !PT ;  /* 0xffc000000d007812 */ /* 0x000fe400078ec0ff */
[----:B------:R-:W-:Y:S01]  /*1b50*/  SEL R7, R25, R33, P0 ;  /* 0x0000002119077207 */ /* 0x000fe20000000000 */
[----:B------:R-:W-:Y:S01]  /*1b60*/  IMAD.MOV.U32 R33, RZ, RZ, 0x3fd80000 ;  /* 0x3fd80000ff217424 */ /* 0x000fe200078e00ff */
[----:B------:R-:W-:Y:S02]  /*1b70*/  LOP3.LUT R21, R0, 0x7fd00000, RZ, 0x3c, !PT ;  /* 0x7fd0000000157812 */ /* 0x000fe400078e3cff */
[----:B------:R-:W-:Y:S01]  /*1b80*/  SEL R12, R32, R24, P1 ;  /* 0x00000018200c7207 */ /* 0x000fe20000800000 */
[----:B------:R-:W-:Y:S02]  /*1b90*/  IMAD.MOV.U32 R24, RZ, RZ, RZ ;  /* 0x000000ffff187224 */ /* 0x000fe400078e00ff */
[----:B------:R-:W-:Y:S01]  /*1ba0*/  IMAD.MOV.U32 R32, RZ, RZ, 0x0 ;  /* 0x00000000ff207424 */ /* 0x000fe200078e00ff */
        /* <DEDUP_REMOVED lines=10> */
[----:B------:R-:W-:Y:S02]  /*1c50*/  @P1 LOP3.LUT R23, R14, 0x80000, RZ, 0xfc, !PT ;  /* 0x000800000e171812 */ /* 0x000fe400078efcff */
[----:B------:R-:W-:Y:S02]  /*1c60*/  ISETP.GE.U32.AND P1, PT, R7, 0x7ff00000, PT ;  /* 0x7ff000000700780c */ /* 0x000fe40003f26070 */
[----:B------:R-:W0:Y:S02]  /*1c70*/  MUFU.RSQ64H R25, R23 ;  /* 0x0000001700197308 */ /* 0x000e240000001c00 */
[----:B0-----:R-:W-:-:S08]  /*1c80*/  DMUL R26, R24, R24 ;  /* 0x00000018181a7228 */ /* 0x001fd00000000000 */
[----:B------:R-:W-:-:S08]  /*1c90*/  DFMA R26, R22, -R26, 1 ;  /* 0x3ff00000161a742b */ /* 0x000fd0000000081a */
[----:B------:R-:W-:Y:S02]  /*1ca0*/  DFMA R32, R26, R32, 0.5 ;  /* 0x3fe000001a20742b */ /* 0x000fe40000000020 */
[----:B------:R-:W-:-:S08]  /*1cb0*/  DMUL R26, R24, R26 ;  /* 0x0000001a181a7228 */ /* 0x000fd00000000000 */
[----:B------:R-:W-:-:S08]  /*1cc0*/  DFMA R26, R32, R26, R24 ;  /* 0x0000001a201a722b */ /* 0x000fd00000000018 */
[----:B------:R-:W-:Y:S01]  /*1cd0*/  DMUL R26, R20, R26 ;  /* 0x0000001a141a7228 */ /* 0x000fe20000000000 */
[----:B------:R-:W-:Y:S02]  /*1ce0*/  LOP3.LUT R21, R0, 0x100000, RZ, 0xfc, !PT ;  /* 0x0010000000157812 */ /* 0x000fe400078efcff */
[----:B------:R-:W-:-:S06]  /*1cf0*/  MOV R20, RZ ;  /* 0x000000ff00147202 */ /* 0x000fcc0000000f00 */
        /* <DEDUP_REMOVED lines=10> */
[----:B------:R-:W-:Y:S02]  /*1da0*/  ISETP.GT.U32.AND P0, PT, R0, 0x7feffffe, PT ;  /* 0x7feffffe0000780c */ /* 0x000fe40003f04070 */
[----:B------:R-:W-:Y:S01]  /*1db0*/  MOV R0, 0xfffffc01 ;  /* 0xfffffc0100007802 */ /* 0x000fe20000000f00 */
        /* <DEDUP_REMOVED lines=67> */
.L_x_11554:
[----:B------:R-:W-:Y:S01]  /*21f0*/  IMAD.MOV.U32 R6, RZ, RZ, 0x0 ;  /* 0x00000000ff067424 */ /* 0x000fe200078e00ff */
[----:B------:R-:W-:Y:S01]  /*2200*/  LOP3.LUT P0, RZ, R13, 0x7fffffff, RZ, 0xc0, !PT ;  /* 0x7fffffff0dff7812 */ /* 0x000fe2000780c0ff */
[----:B------:R-:W-:-:S06]  /*2210*/  IMAD.MOV.U32 R7, RZ, RZ, 0x7ff00000 ;  /* 0x7ff00000ff077424 */ /* 0x000fcc00078e00ff */
[----:B------:R-:W-:-:S10]  /*2220*/  DFMA R6, R12, R6, +INF ;  /* 0x7ff000000c06742b */ /* 0x000fd40000000006 */
[----:B------:R-:W-:Y:S02]  /*2230*/  FSEL R32, R6, RZ, P0 ;  /* 0x000000ff06207208 */ /* 0x000fe40000000000 */
[----:B------:R-:W-:-:S07]  /*2240*/  FSEL R33, R7, -QNAN , P0 ;  /* 0xfff0000007217808 */ /* 0x000fce0000000000 */
.L_x_11555:
[----:B------:R-:W-:Y:S05]  /*2250*/  BSYNC.RECONVERGENT B0 ;  /* 0x0000000000007941 */ /* 0x000fea0003800200 */
.L_x_11553:
        /* <DEDUP_REMOVED lines=21> */
[----:B------:R-:W-:Y:S05]  /*23b0*/  CALL.REL.NOINC `($__internal_25_$__cuda_sm20_div_rn_f64_full) ;  /* 0x0000012000b07944 */ /* 0x000fea0003c00000 */
.L_x_11557:
[----:B------:R-:W-:Y:S05]  /*23c0*/  BSYNC.RECONVERGENT B4 ;  /* 0x0000000000047941 */ /* 0x000fea0003800200 */
.L_x_11556:
        /* <DEDUP_REMOVED lines=68> */
[----:B------:R-:W-:Y:S02]  /*2810*/  @!P1 DADD R6, -RZ, -R20 ;  /* 0x00000000ff069229 */ /* 0x000fe40000000914 */
[----:B------:R-:W-:-:S08]  /*2820*/  @P1 DADD R12, -R20, R12 ;  /* 0x00000000140c1229 */ /* 0x000fd0000000010c */
[----:B------:R-:W-:Y:S02]  /*2830*/  @!P1 FSEL R6, R20, R6, !P0 ;  /* 0x0000000614069208 */ /* 0x000fe40004000000 */
[----:B------:R-:W-:Y:S02]  /*2840*/  @!P1 FSEL R7, R21, R7, !P0 ;  /* 0x0000000715079208 */ /* 0x000fe40004000000 */
[----:B------:R-:W-:-:S04]  /*2850*/  @P1 PLOP3.LUT P0, PT, P2, PT, PT, 0x80, 0x8 ;  /* 0x000000000008181c */ /* 0x000fc8000170f070 */
[----:B------:R-:W-:Y:S01]  /*2860*/  @!P1 DADD R6, R6, R16 ;  /* 0x0000000006069229 */ /* 0x000fe20000000010 */
[----:B------:R-:W-:-:S05]  /*2870*/  @P3 MOV R17, 0x4002d97c ;  /* 0x4002d97c00113802 */ /* 0x000fca0000000f00 */
[----:B------:R-:W-:Y:S02]  /*2880*/  @P1 FSEL R6, R12, R20, !P0 ;  /* 0x000000140c061208 */ /* 0x000fe40004000000 */
[----:B------:R-:W-:Y:S01]  /*2890*/  @P1 FSEL R7, R13, R21, !P0 ;  /* 0x000000150d071208 */ /* 0x000fe20004000000 */
[C-C-:B------:R-:W-:Y:S01]  /*28a0*/  @P3 DSETP.NEU.AND P1, PT, R4.reuse, R2.reuse, PT ;  /* 0x000000020400322a */ /* 0x140fe20003f2d000 */
[----:B------:R-:W-:Y:S01]  /*28b0*/  @P3 FSEL R17, R17, 1.8213495016098022461, !P0 ;  /* 0x3fe921fb11113808 */ /* 0x000fe20004000000 */
[----:B------:R-:W-:Y:S01]  /*28c0*/  DADD R12, R4, R2 ;  /* 0x00000000040c7229 */ /* 0x000fe20000000002 */
[----:B------:R-:W-:-:S03]  /*28d0*/  @P3 FSEL R5, R0, 3.37028055040000000000e+12, !P0 ;  /* 0x54442d1800053808 */ /* 0x000fc60004000000 */
[----:B------:R-:W-:Y:S02]  /*28e0*/  @P3 FSEL R7, R17, R7, !P1 ;  /* 0x0000000711073208 */ /* 0x000fe40004800000 */
        /* <DEDUP_REMOVED lines=10> */
.L_x_11548:
        /* <DEDUP_REMOVED lines=14> */
[----:B------:R-:W-:Y:S01]  /*2a70*/  IMAD.MOV.U32 R24, RZ, RZ, RZ ;  /* 0x000000ffff187224 */ /* 0x000fe200078e00ff */
[----:B------:R-:W-:Y:S01]  /*2a80*/  LOP3.LUT R0, R13, 0xffc00000, RZ, 0xc0, !PT ;  /* 0xffc000000d007812 */ /* 0x000fe200078ec0ff */
[----:B------:R-:W-:Y:S01]  /*2a90*/  IMAD.MOV.U32 R32, RZ, RZ, 0x0 ;  /* 0x00000000ff207424 */ /* 0x000fe200078e00ff */
[----:B------:R-:W-:Y:S01]  /*2aa0*/  SEL R7, R3, R5, P0 ;  /* 0x0000000503077207 */ /* 0x000fe20000000000 */
[----:B------:R-:W-:Y:S01]  /*2ab0*/  IMAD.MOV.U32 R33, RZ, RZ, 0x3fd80000 ;  /* 0x3fd80000ff217424 */ /* 0x000fe200078e00ff */
        /* <DEDUP_REMOVED lines=103> */
.L_x_11561:
[----:B------:R-:W-:Y:S01]  /*3130*/  IMAD.MOV.U32 R6, RZ, RZ, 0x0 ;  /* 0x00000000ff067424 */ /* 0x000fe200078e00ff */
[----:B------:R-:W-:Y:S01]  /*3140*/  LOP3.LUT P0, RZ, R13, 0x7fffffff, RZ, 0xc0, !PT ;  /* 0x7fffffff0dff7812 */ /* 0x000fe2000780c0ff */
[----:B------:R-:W-:-:S06]  /*3150*/  IMAD.MOV.U32 R7, RZ, RZ, 0x7ff00000 ;  /* 0x7ff00000ff077424 */ /* 0x000fcc00078e00ff */
[----:B------:R-:W-:-:S10]  /*3160*/  DFMA R6, R12, R6, +INF ;  /* 0x7ff000000c06742b */ /* 0x000fd40000000006 */
[----:B------:R-:W-:Y:S02]  /*3170*/  FSEL R32, R6, RZ, P0 ;  /* 0x000000ff06207208 */ /* 0x000fe40000000000 */
[----:B------:R-:W-:-:S07]  /*3180*/  FSEL R33, R7, -QNAN , P0 ;  /* 0xfff0000007217808 */ /* 0x000fce0000000000 */
.L_x_11562:
[----:B------:R-:W-:Y:S05]  /*3190*/  BSYNC.RECONVERGENT B0 ;  /* 0x0000000000007941 */ /* 0x000fea0003800200 */
.L_x_11560:
        /* <DEDUP_REMOVED lines=21> */
.L_x_11564:
[----:B------:R-:W-:Y:S05]  /*32f0*/  BSYNC.RECONVERGENT B4 ;  /* 0x0000000000047941 */ /* 0x000fea0003800200 */
.L_x_11563:
        /* <DEDUP_REMOVED lines=16> */
[----:B------:R-:W-:Y:S01]  /*3400*/  @P3 MOV R8, 0x4002d97c ;  /* 0x4002d97c00083802 */ /* 0x000fe20000000f00 */
        /* <DEDUP_REMOVED lines=57> */
[----:B------:R-:W-:-:S05]  /*37a0*/  @P3 FSEL R17, R8, 1.8213495016098022461, !P0 ;  /* 0x3fe921fb08113808 */ /* 0x000fca0004000000 */
[----:B------:R-:W-:Y:S02]  /*37b0*/  @P1 FSEL R6, R12, R20, !P0 ;  /* 0x000000140c061208 */ /* 0x000fe40004000000 */
[----:B------:R-:W-:Y:S01]  /*37c0*/  @P1 FSEL R7, R13, R21, !P0 ;  /* 0x000000150d071208 */ /* 0x000fe20004000000 */
[C-C-:B------:R-:W-:Y:S02]  /*37d0*/  @P3 DSETP.NEU.AND P1, PT, R4.reuse, R2.reuse, PT ;  /* 0x000000020400322a */ /* 0x140fe40003f2d000 */
        /* <DEDUP_REMOVED lines=13> */
.L_x_11559:
[----:B------:R-:W-:Y:S01]  /*38b0*/  DMUL R6, R28, R28 ;  /* 0x0000001c1c067228 */ /* 0x000fe20000000000 */
[----:B------:R-:W-:Y:S07]  /*38c0*/  BSSY.RECONVERGENT B0, `(.L_x_11565) ;  /* 0x0000054000007945 */ /* 0x000fee0003800200 */
[----:B------:R-:W-:-:S10]  /*38d0*/  DFMA R24, R30, R30, R6 ;  /* 0x0000001e1e18722b */ /* 0x000fd40000000006 */
        /* <DEDUP_REMOVED lines=13> */
[----:B------:R-:W-:Y:S01]  /*39b0*/  MOV R33, 0x3ed0ee25 ;  /* 0x3ed0ee2500217802 */ /* 0x000fe20000000f00 */
[----:B------:R-:W-:Y:S01]  /*39c0*/  IMAD.MOV.U32 R32, RZ, RZ, -0x748574fc ;  /* 0x8b7a8b04ff207424 */ /* 0x000fe200078e00ff */
        /* <DEDUP_REMOVED lines=61> */
.L_x_11566:
[----:B------:R-:W-:Y:S01]  /*3da0*/  IMAD.MOV.U32 R12, RZ, RZ, 0x0 ;  /* 0x00000000ff0c7424 */ /* 0x000fe200078e00ff */
[----:B------:R-:W-:Y:S01]  /*3db0*/  LOP3.LUT P0, RZ, R7, 0x7fffffff, RZ, 0xc0, !PT ;  /* 0x7fffffff07ff7812 */ /* 0x000fe2000780c0ff */
[----:B------:R-:W-:-:S06]  /*3dc0*/  IMAD.MOV.U32 R13, RZ, RZ, 0x7ff00000 ;  /* 0x7ff00000ff0d7424 */ /* 0x000fcc00078e00ff */
[----:B------:R-:W-:-:S10]  /*3dd0*/  DFMA R12, R6, R12, +INF ;  /* 0x7ff00000060c742b */ /* 0x000fd4000000000c */
[----:B------:R-:W-:Y:S02]  /*3de0*/  FSEL R32, R12, RZ, P0 ;  /* 0x000000ff0c207208 */ /* 0x000fe40000000000 */
[----:B------:R-:W-:-:S07]  /*3df0*/  FSEL R33, R13, -QNAN , P0 ;  /* 0xfff000000d217808 */ /* 0x000fce0000000000 */
.L_x_11567:
[----:B------:R-:W-:Y:S05]  /*3e00*/  BSYNC.RECONVERGENT B0 ;  /* 0x0000000000007941 */ /* 0x000fea0003800200 */
.L_x_11565:
[----:B------:R-:W0:Y:S01]  /*3e10*/  MUFU.RCP64H R7, R31 ;  /* 0x0000001f00077308 */ /* 0x000e220000001800 */
[----:B------:R-:W-:Y:S01]  /*3e20*/  MOV R6, 0x1 ;  /* 0x0000000100067802 */ /* 0x000fe20000000f00 */
[----:B------:R-:W-:Y:S01]  /*3e30*/  BSSY.RECONVERGENT B4, `(.L_x_11568) ;  /* 0x0000013000047945 */ /* 0x000fe20003800200 */
[----:B------:R-:W-:-:S04]  /*3e40*/  FSETP.GEU.AND P2, PT, |R29|, 6.5827683646048100446e-37, PT ;  /* 0x036000001d00780b */ /* 0x000fc80003f4e200 */
        /* <DEDUP_REMOVED lines=16> */
[----:B------:R-:W-:Y:S05]  /*3f50*/  CALL.REL.NOINC `($__internal_25_$__cuda_sm20_div_rn_f64_full) ;  /* 0x0000010400c87944 */ /* 0x000fea0003c00000 */
.L_x_11569:
[----:B------:R-:W-:Y:S05]  /*3f60*/  BSYNC.RECONVERGENT B4 ;  /* 0x0000000000047941 */ /* 0x000fea0003800200 */
.L_x_11568:
[----:B------:R-:W-:Y:S01]  /*3f70*/  DMUL R12, R6, R6 ;  /* 0x00000006060c7228 */ /* 0x000fe20000000000 */
[----:B------:R-:W-:Y:S01]  /*3f80*/  MOV R20, 0xdbb65b49 ;  /* 0xdbb65b4900147802 */ /* 0x000fe20000000f00 */
[----:B------:R-:W-:Y:S01]  /*3f90*/  IMAD.MOV.U32 R21, RZ, RZ, 0x3f2d3b63 ;  /* 0x3f2d3b63ff157424 */ /* 0x000fe200078e00ff */
[----:B------:R-:W-:Y:S01]  /*3fa0*/  UMOV UR4, 0x2a25ff7e ;  /* 0x2a25ff7e00047882 */ /* 0x000fe20000000000 */
[----:B------:R-:W-:Y:S01]  /*3fb0*/  UMOV UR5, 0x3ef53e1d ;  /* 0x3ef53e1d00057882 */ /* 0x000fe20000000000 */
[----:B------:R-:W-:Y:S01]  /*3fc0*/  ISETP.GE.AND P2, PT, R17, RZ, PT ;  /* 0x000000ff1100720c */ /* 0x000fe20003f46270 */
[----:B------:R-:W-:Y:S01]  /*3fd0*/  DSETP.NEU.AND P3, PT, R30, RZ, PT ;  /* 0x000000ff1e00722a */ /* 0x000fe20003f6d000 */
[----:B------:R-:W-:Y:S01]  /*3fe0*/  @!P1 IMAD.MOV.U32 R16, RZ, RZ, 0x54442d18 ;  /* 0x54442d18ff109424 */ /* 0x000fe200078e00ff */
[----:B------:R-:W-:Y:S01]  /*3ff0*/  DFMA R20, R12, -UR4, R20 ;  /* 0x800000040c147c2b */ /* 0x000fe20008000014 */
[----:B------:R-:W-:Y:S01]  /*4000*/  UMOV UR4, 0x8dde082e ;  /* 0x8dde082e00047882 */ /* 0x000fe20000000000 */
[----:B------:R-:W-:Y:S01]  /*4010*/  UMOV UR5, 0x3f531278 ;  /* 0x3f53127800057882 */ /* 0x000fe20000000000 */
[----:B------:R-:W-:Y:S01]  /*4020*/  @!P1 PLOP3.LUT P0, PT, P2, PT, PT, 0x80, 0x8 ;  /* 0x000000000008981c */ /* 0x000fe2000170f070 */
[----:B------:R-:W-:Y:S01]  /*4030*/  DMUL R32, R32, 0.5 ;  /* 0x3fe0000020207828 */ /* 0x000fe20000000000 */
[----:B------:R-:W-:-:S03]  /*4040*/  @!P1 MOV R17, 0x3ff921fb ;  /* 0x3ff921fb00119802 */ /* 0x000fc60000000f00 */
[C---:B------:R-:W-:Y:S01]  /*4050*/  DFMA R20, R12.reuse, R20, -UR4 ;  /* 0x800000040c147e2b */ /* 0x040fe20008000014 */
[----:B------:R-:W-:Y:S01]  /*4060*/  UMOV UR4, 0xc8249315 ;  /* 0xc824931500047882 */ /* 0x000fe20000000000 */
[----:B------:R-:W-:Y:S02]  /*4070*/  UMOV UR5, 0x3f6f9690 ;  /* 0x3f6f969000057882 */ /* 0x000fe40000000000 */
[----:B------:R-:W-:Y:S02]  /*4080*/  @P3 IMAD.MOV.U32 R8, RZ, RZ, 0x4002d97c ;  /* 0x4002d97cff083424 */ /* 0x000fe400078e00ff */
[----:B------:R-:W-:Y:S02]  /*4090*/  @P3 IMAD.MOV.U32 R0, RZ, RZ, 0x7f3321d2 ;  /* 0x7f3321d2ff003424 */ /* 0x000fe400078e00ff */
        /* <DEDUP_REMOVED lines=72> */
.L_x_11558:
[----:B------:R-:W-:Y:S05]  /*4520*/  BSYNC.RECONVERGENT B3 ;  /* 0x0000000000037941 */ /* 0x000fea0003800200 */
.L_x_11547:
        /* <DEDUP_REMOVED lines=9> */
.L_x_11546:
        /* <DEDUP_REMOVED lines=18> */
[----:B--2---:R-:W-:-:S08]  /*46e0*/  DADD R6, -R16, R6 ;  /* 0x0000000010067229 */ /* 0x004fd00000000106 */
[----:B------:R-:W-:Y:S01]  /*46f0*/  DADD R6, R6, UR4 ;  /* 0x0000000406067e29 */ /* 0x000fe20008000000 */
[----:B------:R-:W-:Y:S10]  /*4700*/  BRA `(.L_x_11545) ;  /* 0x0000005800e47947 */ /* 0x000ff40003800000 */
.L_x_11570:
[C---:B------:R-:W-:Y:S01]  /*4710*/  DADD R38, R4.reuse, 1 ;  /* 0x3ff0000004267429 */ /* 0x040fe20000000000 */
[----:B------:R-:W-:Y:S01]  /*4720*/  IMAD.MOV.U32 R6, RZ, RZ, RZ ;  /* 0x000000ffff067224 */ /* 0x000fe200078e00ff */
[----:B------:R-:W-:Y:S01]  /*4730*/  DADD R36, R4, -1 ;  /* 0xbff0000004247429 */ /* 0x000fe20000000000 */
[----:B------:R-:W-:Y:S01]  /*4740*/  UMOV UR4, 0xffffffff ;  /* 0xffffffff00047882 */ /* 0x000fe20000000000 */
[----:B------:R-:W-:Y:S01]  /*4750*/  UMOV UR5, 0x7fefffff ;  /* 0x7fefffff00057882 */ /* 0x000fe20000000000 */
[----:B------:R-:W-:Y:S01]  /*4760*/  IMAD.MOV.U32 R42, RZ, RZ, RZ ;  /* 0x000000ffff2a7224 */ /* 0x000fe200078e00ff */
[----:B------:R-:W-:Y:S01]  /*4770*/  UMOV UR6, UR5 ;  /* 0x0000000500067c82 */ /* 0x000fe20008000000 */
[----:B------:R-:W-:Y:S01]  /*4780*/  UMOV UR7, UR4 ;  /* 0x0000000400077c82 */ /* 0x000fe20008000000 */
[----:B------:R-:W-:Y:S01]  /*4790*/  IMAD.U32 R14, RZ, RZ, UR6 ;  /* 0x00000006ff0e7e24 */ /* 0x000fe2000f8e00ff */
[----:B------:R-:W-:Y:S01]  /*47a0*/  BSSY.RECONVERGENT B3, `(.L_x_11571) ;  /* 0x00002a5000037945 */ /* 0x000fe20003800200 */
[----:B------:R-:W-:Y:S01]  /*47b0*/  DADD R22, -RZ, |R36| ;  /* 0x00000000ff167229 */ /* 0x000fe20000000524 */
[----:B------:R-:W-:-:S02]  /*47c0*/  ISETP.GT.U32.AND P1, PT, R2, R38, PT ;  /* 0x000000260200720c */ /* 0x000fc40003f24070 */
[----:B------:R-:W-:Y:S02]  /*47d0*/  ISETP.LT.U32.AND P0, PT, R38, R2, PT ;  /* 0x000000022600720c */ /* 0x000fe40003f01070 */
[----:B------:R-:W-:Y:S02]  /*47e0*/  ISETP.GT.U32.AND.EX P1, PT, R3, R39, PT, P1 ;  /* 0x000000270300720c */ /* 0x000fe40003f24110 */
[----:B------:R-:W-:Y:S02]  /*47f0*/  ISETP.LT.U32.AND.EX P0, PT, R39, R3, PT, P0 ;  /* 0x000000032700720c */ /* 0x000fe40003f01100 */
[----:B------:R-:W-:Y:S02]  /*4800*/  SEL R21, R3, R39, P1 ;  /* 0x0000002703157207 */ /* 0x000fe40000800000 */
[----:B------:R-:W-:Y:S02]  /*4810*/  ISETP.GT.U32.AND P3, PT, R2, R22, PT ;  /* 0x000000160200720c */ /* 0x000fe40003f64070 */
[----:B------:R-:W-:-:S02]  /*4820*/  LOP3.LUT R8, R21, 0xffc00000, RZ, 0xc0, !PT ;  /* 0xffc0000015087812 */ /* 0x000fc400078ec0ff */
[----:B------:R-:W-:Y:S02]  /*4830*/  ISETP.GT.U32.AND.EX P3, PT, R3, R23, PT, P3 ;  /* 0x000000170300720c */ /* 0x000fe40003f64130 */
[-C--:B------:R-:W-:Y:S02]  /*4840*/  SEL R34, R38, R2.reuse, P0 ;  /* 0x0000000226227207 */ /* 0x080fe40000000000 */
[----:B------:R-:W-:Y:S02]  /*4850*/  SEL R35, R39, R3, P0 ;  /* 0x0000000327237207 */ /* 0x000fe40000000000 */
[----:B------:R-:W-:Y:S02]  /*4860*/  LOP3.LUT R7, R8, 0x7fd00000, RZ, 0x3c, !PT ;  /* 0x7fd0000008077812 */ /* 0x000fe400078e3cff */
[----:B------:R-:W-:Y:S02]  /*4870*/  ISETP.LT.U32.AND P2, PT, R22, R2, PT ;  /* 0x000000021600720c */ /* 0x000fe40003f41070 */
[----:B------:R-:W-:-:S02]  /*4880*/  SEL R13, R3, R23, P3 ;  /* 0x00000017030d7207 */ /* 0x000fc40001800000 */
[----:B------:R-:W-:Y:S01]  /*4890*/  SEL R20, R2, R38, P1 ;  /* 0x0000002602147207 */ /* 0x000fe20000800000 */
[C---:B------:R-:W-:Y:S01]  /*48a0*/  DMUL R24, R6.reuse, R34 ;  /* 0x0000002206187228 */ /* 0x040fe20000000000 */
[-C--:B------:R-:W-:Y:S02]  /*48b0*/  ISETP.LT.U32.AND.EX P0, PT, R23, R3.reuse, PT, P2 ;  /* 0x000000031700720c */ /* 0x080fe40003f01120 */
[----:B------:R-:W-:Y:S02]  /*48c0*/  LOP3.LUT R0, R13, 0xffc00000, RZ, 0xc0, !PT ;  /* 0xffc000000d007812 */ /* 0x000fe400078ec0ff */
[----:B------:R-:W-:Y:S01]  /*48d0*/  DMUL R26, R6, R20 ;  /* 0x00000014061a7228 */ /* 0x000fe20000000000 */
[----:B------:R-:W-:Y:S02]  /*48e0*/  SEL R32, R22, R2, P0 ;  /* 0x0000000216207207 */ /* 0x000fe40000000000 */
[----:B------:R-:W-:Y:S01]  /*48f0*/  SEL R33, R23, R3, P0 ;  /* 0x0000000317217207 */ /* 0x000fe20000000000 */
[----:B------:R-:W-:Y:S01]  /*4900*/  DMUL R28, R24, R24 ;  /* 0x00000018181c7228 */ /* 0x000fe20000000000 */
[----:B------:R-:W-:Y:S01]  /*4910*/  LOP3.LUT R7, R0, 0x7fd00000, RZ, 0x3c, !PT ;  /* 0x7fd0000000077812 */ /* 0x000fe200078e3cff */
[----:B------:R-:W-:Y:S01]  /*4920*/  IMAD.U32 R23, RZ, RZ, UR5 ;  /* 0x00000005ff177e24 */ /* 0x000fe2000f8e00ff */
[----:B------:R-:W-:-:S04]  /*4930*/  SEL R12, R2, R22, P3 ;  /* 0x00000016020c7207 */ /* 0x000fc80001800000 */
[C---:B------:R-:W-:Y:S02]  /*4940*/  DMUL R24, R6.reuse, R32 ;  /* 0x0000002006187228 */ /* 0x040fe40000000000 */
[----:B------:R-:W-:Y:S02]  /*4950*/  DMUL R6, R6, R12 ;  /* 0x0000000c06067228 */ /* 0x000fe40000000000 */
[----:B------:R-:W-:-:S04]  /*4960*/  DFMA R26, R26, R26, R28 ;  /* 0x0000001a1a1a722b */ /* 0x000fc8000000001c */
[----:B------:R-:W-:-:S04]  /*4970*/  DMUL R24, R24, R24 ;  /* 0x0000001818187228 */ /* 0x000fc80000000000 */
[----:B------:R-:W-:-:S04]  /*4980*/  DSETP.MIN.AND P0, P1, R26, UR4, PT ;  /* 0x000000041a007e2a */ /* 0x000fc8000b900000 */
[----:B------:R-:W-:Y:S01]  /*4990*/  DFMA R24, R6, R6, R24 ;  /* 0x000000060618722b */ /* 0x000fe20000000018 */
[----:B------:R-:W-:-:S05]  /*49a0*/  IMAD.MOV.U32 R6, RZ, RZ, R27 ;  /* 0x000000ffff067224 */ /* 0x000fca00078e001b */
[----:B------:R-:W-:Y:S02]  /*49b0*/  FSEL R7, R6, UR6, P0 ;  /* 0x0000000606077c08 */ /* 0x000fe40008000000 */
[----:B------:R-:W-:Y:S01]  /*49c0*/  DSETP.MIN.AND P2, P3, R24, UR4, PT ;  /* 0x0000000418007e2a */ /* 0x000fe2000bb40000 */
[----:B------:R-:W-:Y:S01]  /*49d0*/  MOV R6, R26 ;  /* 0x0000001a00067202 */ /* 0x000fe20000000f00 */
[----:B------:R-:W-:Y:S01]  /*49e0*/  IMAD.MOV.U32 R22, RZ, RZ, R25 ;  /* 0x000000ffff167224 */ /* 0x000fe200078e0019 */
[----:B------:R-:W-:Y:S01]  /*49f0*/  @P1 LOP3.LUT R7, R14, 0x80000, RZ, 0xfc, !PT ;  /* 0x000800000e071812 */ /* 0x000fe200078efcff */
[----:B------:R-:W-:Y:S01]  /*4a00*/  IMAD.MOV.U32 R14, RZ, RZ, R24 ;  /* 0x000000ffff0e7224 */ /* 0x000fe200078e0018 */
[----:B------:R-:W-:Y:S01]  /*4a10*/  UMOV UR6, UR4 ;  /* 0x0000000400067c82 */ /* 0x000fe20008000000 */
[----:B------:R-:W-:Y:S01]  /*4a20*/  ISETP.GE.U32.AND P1, PT, R35, 0x7ff00000, PT ;  /* 0x7ff000002300780c */ /* 0x000fe20003f26070 */
[----:B------:R-:W0:Y:S01]  /*4a30*/  MUFU.RSQ64H R43, R7 ;  /* 0x00000007002b7308 */ /* 0x000e220000001c00 */
[----:B------:R-:W-:-:S02]  /*4a40*/  FSEL R47, R22, UR5, P2 ;  /* 0x00000005162f7c08 */ /* 0x000fc40009000000 */
[----:B------:R-:W-:Y:S02]  /*4a50*/  MOV R22, RZ ;  /* 0x000000ff00167202 */ /* 0x000fe40000000f00 */
[----:B------:R-:W-:Y:S01]  /*4a60*/  SEL R6, R6, UR6, P0 ;  /* 0x0000000606067c07 */ /* 0x000fe20008000000 */
[----:B------:R-:W-:Y:S01]  /*4a70*/  DSETP.NEU.AND P0, PT, R34, RZ, PT ;  /* 0x000000ff2200722a */ /* 0x000fe20003f0d000 */
[----:B------:R-:W-:Y:S02]  /*4a80*/  @P3 LOP3.LUT R47, R23, 0x80000, RZ, 0xfc, !PT ;  /* 0x00080000172f3812 */ /* 0x000fe400078efcff */
[----:B------:R-:W-:Y:S01]  /*4a90*/  SEL R46, R14, UR7, P2 ;  /* 0x000000070e2e7c07 */ /* 0x000fe20009000000 */
[----:B------:R-:W-:Y:S01]  /*4aa0*/  DSETP.NEU.AND P2, PT, R32, RZ, PT ;  /* 0x000000ff2000722a */ /* 0x000fe20003f4d000 */
[----:B------:R-:W1:Y:S01]  /*4ab0*/  MUFU.RSQ64H R23, R47 ;  /* 0x0000002f00177308 */ /* 0x000e620000001c00 */
[----:B------:R-:W-:Y:S01]  /*4ac0*/  ISETP.GE.U32.AND P3, PT, R33, 0x7ff00000, PT ;  /* 0x7ff000002100780c */ /* 0x000fe20003f66070 */
[----:B0-----:R-:W-:-:S08]  /*4ad0*/  DMUL R30, R42, R42 ;  /* 0x0000002a2a1e7228 */ /* 0x001fd00000000000 */
[----:B------:R-:W-:Y:S01]  /*4ae0*/  DFMA R30, R6, -R30, 1 ;  /* 0x3ff00000061e742b */ /* 0x000fe2000000081e */
[----:B------:R-:W-:Y:S01]  /*4af0*/  IMAD.MOV.U32 R6, RZ, RZ, 0x0 ;  /* 0x00000000ff067424 */ /* 0x000fe200078e00ff */
[----:B-1----:R-:W-:Y:S01]  /*4b00*/  DMUL R44, R22, R22 ;  /* 0x00000016162c7228 */ /* 0x002fe20000000000 */
[----:B------:R-:W-:-:S05]  /*4b10*/  IMAD.MOV.U32 R7, RZ, RZ, 0x3fd80000 ;  /* 0x3fd80000ff077424 */ /* 0x000fca00078e00ff */
[----:B------:R-:W-:Y:S02]  /*4b20*/  DMUL R40, R42, R30 ;  /* 0x0000001e2a287228 */ /* 0x000fe40000000000 */
[----:B------:R-:W-:Y:S02]  /*4b30*/  DFMA R30, R30, R6, 0.5 ;  /* 0x3fe000001e1e742b */ /* 0x000fe40000000006 */
[----:B------:R-:W-:-:S06]  /*4b40*/  DFMA R44, R46, -R44, 1 ;  /* 0x3ff000002e2c742b */ /* 0x000fcc000000082c */
[----:B------:R-:W-:Y:S02]  /*4b50*/  DFMA R30, R30, R40, R42 ;  /* 0x000000281e1e722b */ /* 0x000fe4000000002a */
[----:B------:R-:W-:Y:S02]  /*4b60*/  DFMA R28, R44, R6, 0.5 ;  /* 0x3fe000002c1c742b */ /* 0x000fe40000000006 */
[----:B------:R-:W-:-:S04]  /*4b70*/  DMUL R44, R22, R44 ;  /* 0x0000002c162c7228 */ /* 0x000fc80000000000 */
[----:B------:R-:W-:-:S04]  /*4b80*/  DMUL R30, R26, R30 ;  /* 0x0000001e1a1e7228 */ /* 0x000fc80000000000 */
        /* <DEDUP_REMOVED lines=10> */
[----:B------:R-:W-:-:S06]  /*4c30*/  @!P3 FSEL R33, R13, R29, !P2 ;  /* 0x0000001d0d21b208 */ /* 0x000fcc0005000000 */
        /* <DEDUP_REMOVED lines=28> */
[----:B------:R-:W-:Y:S01]  /*4e00*/  MOV R23, R3 ;  /* 0x0000000300177202 */ /* 0x000fe20000000f00 */
[----:B------:R-:W-:Y:S01]  /*4e10*/  IMAD.MOV.U32 R12, RZ, RZ, R26 ;  /* 0x000000ffff0c7224 */ /* 0x000fe200078e001a */
[----:B------:R-:W-:Y:S01]  /*4e20*/  MOV R8, 0x4e80 ;  /* 0x00004e8000087802 */ /* 0x000fe20000000f00 */
[----:B------:R-:W-:Y:S02]  /*4e30*/  IMAD.MOV.U32 R13, RZ, RZ, R27 ;  /* 0x000000ffff0d7224 */ /* 0x000fe400078e001b */
[----:B------:R-:W-:Y:S02]  /*4e40*/  IMAD.MOV.U32 R7, RZ, RZ, R25 ;  /* 0x000000ffff077224 */ /* 0x000fe400078e0019 */
[----:B------:R-:W-:-:S02]  /*4e50*/  IMAD.MOV.U32 R14, RZ, RZ, R20 ;  /* 0x000000ffff0e7224 */ /* 0x000fc400078e0014 */
[----:B------:R-:W-:-:S07]  /*4e60*/  IMAD.MOV.U32 R22, RZ, RZ, R2 ;  /* 0x000000ffff167224 */ /* 0x000fce00078e0002 */
[----:B------:R-:W-:Y:S05]  /*4e70*/  CALL.REL.NOINC `($__internal_26_$__cuda_sm20_dsqrt_rn_f64_mediumpath_v1) ;  /* 0x000000fc00887944 */ /* 0x000fea0003c00000 */
.L_x_11575:
[----:B------:R-:W-:Y:S05]  /*4e80*/  BSYNC.RECONVERGENT B4 ;  /* 0x0000000000047941 */ /* 0x000fea0003800200 */
.L_x_11574:
[----:B------:R-:W-:Y:S02]  /*4e90*/  IMAD.MOV.U32 R28, RZ, RZ, R6 ;  /* 0x000000ffff1c7224 */ /* 0x000fe400078e0006 */
[----:B------:R-:W-:Y:S01]  /*4ea0*/  IMAD.MOV.U32 R29, RZ, RZ, R7 ;  /* 0x000000ffff1d7224 */ /* 0x000fe200078e0007 */
[----:B------:R-:W-:Y:S06]  /*4eb0*/  BRA `(.L_x_11576) ;  /* 0x0000002000cc7947 */ /* 0x000fec0003800000 */
.L_x_11573:
        /* <DEDUP_REMOVED lines=25> */
[----:B------:R-:W-:-:S07]  /*5050*/  MOV R0, 0x5070 ;  /* 0x0000507000007802 */ /* 0x000fce0000000f00 */
[----:B------:R-:W-:Y:S05]  /*5060*/  CALL.REL.NOINC `($__internal_25_$__cuda_sm20_div_rn_f64_full) ;  /* 0x000000f400847944 */ /* 0x000fea0003c00000 */
.L_x_11581:
[----:B------:R-:W-:Y:S05]  /*5070*/  BSYNC.RECONVERGENT B5 ;  /* 0x0000000000057941 */ /* 0x000fea0003800200 */
.L_x_11580:
[----:B------:R-:W-:Y:S02]  /*5080*/  IMAD.MOV.U32 R28, RZ, RZ, R6 ;  /* 0x000000ffff1c7224 */ /* 0x000fe400078e0006 */
[----:B------:R-:W-:-:S07]  /*5090*/  IMAD.MOV.U32 R29, RZ, RZ, R7 ;  /* 0x000000ffff1d7224 */ /* 0x000fce00078e0007 */
.L_x_11579:
[----:B------:R-:W-:Y:S05]  /*50a0*/  BSYNC.RECONVERGENT B4 ;  /* 0x0000000000047941 */ /* 0x000fea0003800200 */
.L_x_11578:
        /* <DEDUP_REMOVED lines=28> */
.L_x_11584:
[----:B------:R-:W-:Y:S05]  /*5270*/  BSYNC.RECONVERGENT B5 ;  /* 0x0000000000057941 */ /* 0x000fea0003800200 */
.L_x_11583:
[----:B------:R-:W-:Y:S05]  /*5280*/  BSYNC.RECONVERGENT B4 ;  /* 0x0000000000047941 */ /* 0x000fea0003800200 */
.L_x_11582:
        /* <DEDUP_REMOVED lines=27> */
[----:B------:R-:W-:Y:S05]  /*5440*/  CALL.REL.NOINC `($__internal_26_$__cuda_sm20_dsqrt_rn_f64_mediumpath_v1) ;  /* 0x000000f800147944 */ /* 0x000fea0003c00000 */
[----:B------:R-:W-:Y:S02]  /*5450*/  IMAD.MOV.U32 R12, RZ, RZ, R6 ;  /* 0x000000ffff0c7224 */ /* 0x000fe400078e0006 */
[----:B------:R-:W-:-:S07]  /*5460*/  IMAD.MOV.U32 R13, RZ, RZ, R7 ;  /* 0x000000ffff0d7224 */ /* 0x000fce00078e0007 */
.L_x_11586:
[----:B------:R-:W-:Y:S05]  /*5470*/  BSYNC.RECONVERGENT B4 ;  /* 0x0000000000047941 */ /* 0x000fea0003800200 */
.L_x_11585:
        /* <DEDUP_REMOVED lines=24> */
[----:B------:R-:W-:Y:S05]  /*5600*/  CALL.REL.NOINC `($__internal_25_$__cuda_sm20_div_rn_f64_full) ;  /* 0x000000f0001c7944 */ /* 0x000fea0003c00000 */
.L_x_11589:
[----:B------:R-:W-:Y:S05]  /*5610*/  BSYNC.RECONVERGENT B4 ;  /* 0x0000000000047941 */ /* 0x000fea0003800200 */
.L_x_11588:
        /* <DEDUP_REMOVED lines=30> */
.L_x_11587:
        /* <DEDUP_REMOVED lines=77> */
.L_x_11590:
[----:B------:R-:W-:Y:S01]  /*5cd0*/  IMAD.MOV.U32 R6, RZ, RZ, 0x0 ;  /* 0x00000000ff067424 */ /* 0x000fe200078e00ff */
[----:B------:R-:W-:Y:S01]  /*5ce0*/  LOP3.LUT P0, RZ, R13, 0x7fffffff, RZ, 0xc0, !PT ;  /* 0x7fffffff0dff7812 */ /* 0x000fe2000780c0ff */
[----:B------:R-:W-:-:S06]  /*5cf0*/  IMAD.MOV.U32 R7, RZ, RZ, 0x7ff00000 ;  /* 0x7ff00000ff077424 */ /* 0x000fcc00078e00ff */
[----:B------:R-:W-:-:S10]  /*5d00*/  DFMA R6, R12, R6, +INF ;  /* 0x7ff000000c06742b */ /* 0x000fd40000000006 */
[----:B------:R-:W-:Y:S02]  /*5d10*/  FSEL R28, R6, RZ, P0 ;  /* 0x000000ff061c7208 */ /* 0x000fe40000000000 */
[----:B------:R-:W-:Y:S01]  /*5d20*/  FSEL R29, R7, -QNAN , P0 ;  /* 0xfff00000071d7808 */ /* 0x000fe20000000000 */
[----:B------:R-:W-:Y:S06]  /*5d30*/  BRA `(.L_x_11576) ;  /* 0x00000014002c7947 */ /* 0x000fec0003800000 */
.L_x_11577:
        /* <DEDUP_REMOVED lines=30> */
[----:B------:R-:W-:Y:S02]  /*5f20*/  IMAD.MOV.U32 R22, RZ, RZ, R6 ;  /* 0x000000ffff167224 */ /* 0x000fe400078e0006 */
[----:B------:R-:W-:-:S07]  /*5f30*/  IMAD.MOV.U32 R23, RZ, RZ, R7 ;  /* 0x000000ffff177224 */ /* 0x000fce00078e0007 */
.L_x_11593:
[----:B------:R-:W-:Y:S05]  /*5f40*/  BSYNC.RECONVERGENT B4 ;  /* 0x0000000000047941 */ /* 0x000fea0003800200 */
.L_x_11592:
        /* <DEDUP_REMOVED lines=18> */
[----:B------:R-:W-:Y:S05]  /*6070*/  CALL.REL.NOINC `($__internal_25_$__cuda_sm20_div_rn_f64_full) ;  /* 0x000000e400807944 */ /* 0x000fea0003c00000 */
.L_x_11595:
[----:B------:R-:W-:Y:S05]  /*6080*/  BSYNC.RECONVERGENT B4 ;  /* 0x0000000000047941 */ /* 0x000fea0003800200 */
.L_x_11594:
[----:B------:R-:W-:Y:S02]  /*6090*/  IMAD.MOV.U32 R28, RZ, RZ, R6 ;  /* 0x000000ffff1c7224 */ /* 0x000fe400078e0006 */
[----:B------:R-:W-:Y:S01]  /*60a0*/  IMAD.MOV.U32 R29, RZ, RZ, R7 ;  /* 0x000000ffff1d7224 */ /* 0x000fe200078e0007 */
[----:B------:R-:W-:Y:S06]  /*60b0*/  BRA `(.L_x_11576) ;  /* 0x00000010004c7947 */ /* 0x000fec0003800000 */
.L_x_11591:
        /* <DEDUP_REMOVED lines=24> */
[----:B------:R-:W-:Y:S05]  /*6240*/  CALL.REL.NOINC `($__internal_26_$__cuda_sm20_dsqrt_rn_f64_mediumpath_v1) ;  /* 0x000000e800947944 */ /* 0x000fea0003c00000 */
.L_x_11597:
[----:B------:R-:W-:Y:S05]  /*6250*/  BSYNC.RECONVERGENT B4 ;  /* 0x0000000000047941 */ /* 0x000fea0003800200 */
.L_x_11596:
        /* <DEDUP_REMOVED lines=25> */
.L_x_11600:
[----:B------:R-:W-:Y:S05]  /*63f0*/  BSYNC.RECONVERGENT B4 ;  /* 0x0000000000047941 */ /* 0x000fea0003800200 */
.L_x_11599:
        /* <DEDUP_REMOVED lines=30> */
.L_x_11598:
[----:B------:R-:W-:-:S10]  /*65e0*/  DADD R6, R28, 1 ;  /* 0x3ff000001c067429 */ /* 0x000fd40000000000 */
[----:B------:R-:W-:Y:S01]  /*65f0*/  ISETP.GT.AND P0, PT, R7, 0xfffff, PT ;  /* 0x000fffff0700780c */ /* 0x000fe20003f04270 */
[----:B------:R-:W-:Y:S01]  /*6600*/  IMAD.MOV.U32 R12, RZ, RZ, R6 ;  /* 0x000000ffff0c7224 */ /* 0x000fe200078e0006 */
[----:B------:R-:W-:-:S11]  /*6610*/  MOV R13, R7 ;  /* 0x00000007000d7202 */ /* 0x000fd60000000f00 */
[----:B------:R-:W-:-:S10]  /*6620*/  @!P0 DMUL R12, R12, 1.80143985094819840000e+16 ;  /* 0x435000000c0c8828 */ /* 0x000fd40000000000 */
[----:B------:R-:W-:Y:S01]  /*6630*/  @!P0 IMAD.MOV.U32 R7, RZ, RZ, R13 ;  /* 0x000000ffff078224 */ /* 0x000fe200078e000d */
[----:B------:R-:W-:-:S03]  /*6640*/  @!P0 MOV R6, R12 ;  /* 0x0000000c00068202 */ /* 0x000fc60000000f00 */
[----:B------:R-:W-:-:S05]  /*6650*/  VIADD R0, R7, 0xffffffff ;  /* 0xffffffff07007836 */ /* 0x000fca0000000000 */
[----:B------:R-:W-:Y:S01]  /*6660*/  ISETP.GT.U32.AND P1, PT, R0, 0x7feffffe, PT ;  /* 0x7feffffe0000780c */ /* 0x000fe20003f24070 */
[----:B------:R-:W-:Y:S02]  /*6670*/  IMAD.MOV.U32 R0, RZ, RZ, -0x3ff ;  /* 0xfffffc01ff007424 */ /* 0x000fe400078e00ff */
[----:B------:R-:W-:-:S10]  /*6680*/  @!P0 IMAD.MOV.U32 R0, RZ, RZ, -0x435 ;  /* 0xfffffbcbff008424 */ /* 0x000fd400078e00ff */
[----:B------:R-:W-:Y:S05]  /*6690*/  @P1 BRA `(.L_x_11601) ;  /* 0x0000000400041947 */ /* 0x000fea0003800000 */
        /* <DEDUP_REMOVED lines=65> */
.L_x_11601:
[----:B------:R-:W-:Y:S01]  /*6ab0*/  IMAD.MOV.U32 R6, RZ, RZ, 0x0 ;  /* 0x00000000ff067424 */ /* 0x000fe200078e00ff */
[----:B------:R-:W-:Y:S02]  /*6ac0*/  MOV R7, 0x7ff00000 ;  /* 0x7ff0000000077802 */ /* 0x000fe40000000f00 */
[----:B------:R-:W-:-:S04]  /*6ad0*/  LOP3.LUT P0, RZ, R13, 0x7fffffff, RZ, 0xc0, !PT ;  /* 0x7fffffff0dff7812 */ /* 0x000fc8000780c0ff */
[----:B------:R-:W-:-:S10]  /*6ae0*/  DFMA R6, R12, R6, +INF ;  /* 0x7ff000000c06742b */ /* 0x000fd40000000006 */
[----:B------:R-:W-:Y:S02]  /*6af0*/  FSEL R28, R6, RZ, P0 ;  /* 0x000000ff061c7208 */ /* 0x000fe40000000000 */
[----:B------:R-:W-:Y:S01]  /*6b00*/  FSEL R29, R7, -QNAN , P0 ;  /* 0xfff00000071d7808 */ /* 0x000fe20000000000 */
[----:B------:R-:W-:Y:S06]  /*6b10*/  BRA `(.L_x_11576) ;  /* 0x0000000400b47947 */ /* 0x000fec0003800000 */
.L_x_11572:
        /* <DEDUP_REMOVED lines=23> */
[----:B------:R-:W-:-:S07]  /*6c90*/  IMAD.MOV.U32 R14, RZ, RZ, R20 ;  /* 0x000000ffff0e7224 */ /* 0x000fce00078e0014 */
[----:B------:R-:W-:Y:S05]  /*6ca0*/  CALL.REL.NOINC `($__internal_26_$__cuda_sm20_dsqrt_rn_f64_mediumpath_v1) ;  /* 0x000000dc00fc7944 */ /* 0x000fea0003c00000 */
.L_x_11603:
[----:B------:R-:W-:Y:S05]  /*6cb0*/  BSYNC.RECONVERGENT B4 ;  /* 0x0000000000047941 */ /* 0x000fea0003800200 */
.L_x_11602:
        /* <DEDUP_REMOVED lines=77> */
.L_x_11604:
[----:B------:R-:W-:Y:S01]  /*7190*/  IMAD.MOV.U32 R6, RZ, RZ, 0x0 ;  /* 0x00000000ff067424 */ /* 0x000fe200078e00ff */
[----:B------:R-:W-:Y:S01]  /*71a0*/  LOP3.LUT P0, RZ, R13, 0x7fffffff, RZ, 0xc0, !PT ;  /* 0x7fffffff0dff7812 */ /* 0x000fe2000780c0ff */
[----:B------:R-:W-:-:S06]  /*71b0*/  IMAD.MOV.U32 R7, RZ, RZ, 0x7ff00000 ;  /* 0x7ff00000ff077424 */ /* 0x000fcc00078e00ff */
[----:B------:R-:W-:-:S10]  /*71c0*/  DFMA R6, R12, R6, +INF ;  /* 0x7ff000000c06742b */ /* 0x000fd40000000006 */
[----:B------:R-:W-:Y:S02]  /*71d0*/  FSEL R28, R6, RZ, P0 ;  /* 0x000000ff061c7208 */ /* 0x000fe40000000000 */
[----:B------:R-:W-:-:S07]  /*71e0*/  FSEL R29, R7, -QNAN , P0 ;  /* 0xfff00000071d7808 */ /* 0x000fce0000000000 */
.L_x_11576:
[----:B------:R-:W-:Y:S05]  /*71f0*/  BSYNC.RECONVERGENT B3 ;  /* 0x0000000000037941 */ /* 0x000fea0003800200 */
.L_x_11571:
        /* <DEDUP_REMOVED lines=27> */
.L_x_11609:
[----:B------:R-:W-:Y:S05]  /*73b0*/  BSYNC.RECONVERGENT B5 ;  /* 0x0000000000057941 */ /* 0x000fea0003800200 */
.L_x_11608:
        /* <DEDUP_REMOVED lines=33> */
[----:B------:R-:W-:Y:S05]  /*75d0*/  CALL.REL.NOINC `($__internal_26_$__cuda_sm20_dsqrt_rn_f64_mediumpath_v1) ;  /* 0x000000d400b07944 */ /* 0x000fea0003c00000 */
[----:B------:R-:W-:Y:S01]  /*75e0*/  IMAD.MOV.U32 R40, RZ, RZ, R6 ;  /* 0x000000ffff287224 */ /* 0x000fe200078e0006 */
[----:B------:R-:W-:-:S07]  /*75f0*/  MOV R41, R7 ;  /* 0x0000000700297202 */ /* 0x000fce0000000f00 */
.L_x_11613:
[----:B------:R-:W-:Y:S05]  /*7600*/  BSYNC.RECONVERGENT B6 ;  /* 0x0000000000067941 */ /* 0x000fea0003800200 */
.L_x_11612:
        /* <DEDUP_REMOVED lines=23> */
[----:B------:R-:W-:-:S07]  /*7780*/  IMAD.MOV.U32 R14, RZ, RZ, R2 ;  /* 0x000000ffff0e7224 */ /* 0x000fce00078e0002 */
[----:B------:R-:W-:Y:S05]  /*7790*/  CALL.REL.NOINC `($__internal_26_$__cuda_sm20_dsqrt_rn_f64_mediumpath_v1) ;  /* 0x000000d400407944 */ /* 0x000fea0003c00000 */
.L_x_11615:
[----:B------:R-:W-:Y:S05]  /*77a0*/  BSYNC.RECONVERGENT B6 ;  /* 0x0000000000067941 */ /* 0x000fea0003800200 */
.L_x_11614:
[----:B------:R-:W-:Y:S01]  /*77b0*/  DMUL R40, R6, R40 ;  /* 0x0000002806287228 */ /* 0x000fe20000000000 */
[----:B------:R-:W-:Y:S01]  /*77c0*/  MOV R4, 0x0 ;  /* 0x0000000000047802 */ /* 0x000fe20000000f00 */
[----:B------:R-:W-:Y:S01]  /*77d0*/  IMAD.MOV.U32 R5, RZ, RZ, 0x3ff00000 ;  /* 0x3ff00000ff057424 */ /* 0x000fe200078e00ff */
[----:B------:R-:W-:Y:S08]  /*77e0*/  BRA `(.L_x_11616) ;  /* 0x0000000800cc7947 */ /* 0x000ff00003800000 */
.L_x_11611:
        /* <DEDUP_REMOVED lines=27> */
.L_x_11621:
[----:B------:R-:W-:Y:S05]  /*79a0*/  BSYNC.RECONVERGENT B7 ;  /* 0x0000000000077941 */ /* 0x000fea0003800200 */
.L_x_11620:
[----:B------:R-:W-:Y:S01]  /*79b0*/  MOV R40, R6 ;  /* 0x0000000600287202 */ /* 0x000fe20000000f00 */
[----:B------:R-:W-:-:S07]  /*79c0*/  IMAD.MOV.U32 R41, RZ, RZ, R7 ;  /* 0x000000ffff297224 */ /* 0x000fce00078e0007 */
.L_x_11619:
[----:B------:R-:W-:Y:S05]  /*79d0*/  BSYNC.RECONVERGENT B6 ;  /* 0x0000000000067941 */ /* 0x000fea0003800200 */
.L_x_11618:
        /* <DEDUP_REMOVED lines=25> */
.L_x_11625:
[----:B------:R-:W-:Y:S05]  /*7b70*/  BSYNC.RECONVERGENT B7 ;  /* 0x0000000000077941 */ /* 0x000fea0003800200 */
.L_x_11624:
[----:B------:R-:W-:Y:S02]  /*7b80*/  IMAD.MOV.U32 R2, RZ, RZ, R6 ;  /* 0x000000ffff027224 */ /* 0x000fe400078e0006 */
[----:B------:R-:W-:-:S07]  /*7b90*/  IMAD.MOV.U32 R3, RZ, RZ, R7 ;  /* 0x000000ffff037224 */ /* 0x000fce00078e0007 */
.L_x_11623:
[----:B------:R-:W-:Y:S05]  /*7ba0*/  BSYNC.RECONVERGENT B6 ;  /* 0x0000000000067941 */ /* 0x000fea0003800200 */
.L_x_11622:
        /* <DEDUP_REMOVED lines=29> */
.L_x_11627:
[----:B------:R-:W-:Y:S05]  /*7d80*/  BSYNC.RECONVERGENT B6 ;  /* 0x0000000000067941 */ /* 0x000fea0003800200 */
.L_x_11626:
[----:B------:R-:W-:Y:S02]  /*7d90*/  IMAD.MOV.U32 R40, RZ, RZ, R6 ;  /* 0x000000ffff287224 */ /* 0x000fe400078e0006 */
[----:B------:R-:W-:Y:S01]  /*7da0*/  IMAD.MOV.U32 R41, RZ, RZ, R7 ;  /* 0x000000ffff297224 */ /* 0x000fe200078e0007 */
[----:B------:R-:W-:Y:S06]  /*7db0*/  BRA `(.L_x_11616) ;  /* 0x0000000400587947 */ /* 0x000fec0003800000 */
.L_x_11617:
[----:B------:R-:W-:-:S14]  /*7dc0*/  DSETP.GT.AND P0, PT, R4, 1, PT ;  /* 0x3ff000000400742a */ /* 0x000fdc0003f04000 */
[----:B------:R-:W-:Y:S05]  /*7dd0*/  @!P0 BRA `(.L_x_11628) ;  /* 0x0000000000d88947 */ /* 0x000fea0003800000 */
        /* <DEDUP_REMOVED lines=29> */
[----:B------:R-:W-:Y:S01]  /*7fb0*/  MOV R22, R6 ;  /* 0x0000000600167202 */ /* 0x000fe20000000f00 */
[----:B------:R-:W-:-:S07]  /*7fc0*/  IMAD.MOV.U32 R23, RZ, RZ, R7 ;  /* 0x000000ffff177224 */ /* 0x000fce00078e0007 */
.L_x_11630:
[----:B------:R-:W-:Y:S05]  /*7fd0*/  BSYNC.RECONVERGENT B6 ;  /* 0x0000000000067941 */ /* 0x000fea0003800200 */
.L_x_11629:
        /* <DEDUP_REMOVED lines=15> */
[----:B------:R-:W-:-:S07]  /*80d0*/  MOV R0, 0x80f0 ;  /* 0x000080f000007802 */ /* 0x000fce0000000f00 */
[----:B------:R-:W-:Y:S05]  /*80e0*/  CALL.REL.NOINC `($__internal_25_$__cuda_sm20_div_rn_f64_full) ;  /* 0x000000c400647944 */ /* 0x000fea0003c00000 */
.L_x_11632:
[----:B------:R-:W-:Y:S05]  /*80f0*/  BSYNC.RECONVERGENT B6 ;  /* 0x0000000000067941 */ /* 0x000fea0003800200 */
.L_x_11631:
[----:B------:R-:W-:Y:S01]  /*8100*/  DMUL R4, R4, 8.11296384146066816958e+31 ;  /* 0x4690000004047828 */ /* 0x000fe20000000000 */
[----:B------:R-:W-:Y:S02]  /*8110*/  IMAD.MOV.U32 R40, RZ, RZ, R6 ;  /* 0x000000ffff287224 */ /* 0x000fe400078e0006 */
[----:B------:R-:W-:Y:S01]  /*8120*/  IMAD.MOV.U32 R41, RZ, RZ, R7 ;  /* 0x000000ffff297224 */ /* 0x000fe200078e0007 */
[----:B------:R-:W-:Y:S07]  /*8130*/  BRA `(.L_x_11616) ;  /* 0x0000000000787947 */ /* 0x000fee0003800000 */
.L_x_11628:
        /* <DEDUP_REMOVED lines=27> */
.L_x_11634:
[----:B------:R-:W-:Y:S05]  /*82f0*/  BSYNC.RECONVERGENT B6 ;  /* 0x0000000000067941 */ /* 0x000fea0003800200 */
.L_x_11633:
[----:B------:R-:W-:Y:S02]  /*8300*/  IMAD.MOV.U32 R40, RZ, RZ, R6 ;  /* 0x000000ffff287224 */ /* 0x000fe400078e0006 */
[----:B------:R-:W-:-:S07]  /*8310*/  IMAD.MOV.U32 R41, RZ, RZ, R7 ;  /* 0x000000ffff297224 */ /* 0x000fce00078e0007 */
.L_x_11616:
[----:B------:R-:W-:Y:S05]  /*8320*/  BSYNC.RECONVERGENT B5 ;  /* 0x0000000000057941 */ /* 0x000fea0003800200 */
.L_x_11607:
[----:B------:R-:W-:Y:S05]  /*8330*/  BSYNC.RELIABLE B3 ;  /* 0x0000000000037941 */ /* 0x000fea0003800100 */
.L_x_11606:
        /* <DEDUP_REMOVED lines=27> */
.L_x_11637:
[----:B------:R-:W-:Y:S05]  /*84f0*/  BSYNC.RECONVERGENT B3 ;  /* 0x0000000000037941 */ /* 0x000fea0003800200 */
.L_x_11636:
[----:B------:R-:W-:Y:S01]  /*8500*/  DMUL R12, R6, R6 ;  /* 0x00000006060c7228 */ /* 0x000fe20000000000 */
[----:B------:R-:W-:Y:S01]  /*8510*/  IMAD.MOV.U32 R16, RZ, RZ, -0x2449a4b7 ;  /* 0xdbb65b49ff107424 */ /* 0x000fe200078e00ff */
[----:B------:R-:W-:Y:S01]  /*8520*/  UMOV UR4, 0x2a25ff7e ;  /* 0x2a25ff7e00047882 */ /* 0x000fe20000000000 */
[----:B------:R-:W-:Y:S01]  /*8530*/  IMAD.MOV.U32 R17, RZ, RZ, 0x3f2d3b63 ;  /* 0x3f2d3b63ff117424 */ /* 0x000fe200078e00ff */
        /* <DEDUP_REMOVED lines=87> */
.L_x_11635:
        /* <DEDUP_REMOVED lines=25> */
[----:B------:R-:W-:Y:S05]  /*8c40*/  CALL.REL.NOINC `($__internal_25_$__cuda_sm20_div_rn_f64_full) ;  /* 0x000000b8008c7944 */ /* 0x000fea0003c00000 */
.L_x_11640:
[----:B------:R-:W-:Y:S05]  /*8c50*/  BSYNC.RECONVERGENT B3 ;  /* 0x0000000000037941 */ /* 0x000fea0003800200 */
.L_x_11639:
        /* <DEDUP_REMOVED lines=73> */
[----:B------:R-:W-:Y:S02]  /*90f0*/  @P3 FSEL R17, R17, 1.8213495016098022461, !P0 ;  /* 0x3fe921fb11113808 */ /* 0x000fe40004000000 */
[----:B------:R-:W-:-:S03]  /*9100*/  @P3 MOV R13, 0x7f3321d2 ;  /* 0x7f3321d2000d3802 */ /* 0x000fc60000000f00 */
        /* <DEDUP_REMOVED lines=16> */
.L_x_11610:
[----:B------:R-:W-:-:S13]  /*9210*/  ISETP.GE.AND P0, PT, R17, RZ, PT ;  /* 0x000000ff1100720c */ /* 0x000fda0003f06270 */
[----:B------:R-:W-:Y:S05]  /*9220*/  @!P0 BRA `(.L_x_11641) ;  /* 0x0000000800048947 */ /* 0x000fea0003800000 */
[----:B------:R-:W-:-:S10]  /*9230*/  DADD R2, -RZ, |R6| ;  /* 0x00000000ff027229 */ /* 0x000fd40000000506 */
[----:B------:R-:W-:-:S13]  /*9240*/  ISETP.GT.AND P0, PT, R3, 0x3fe26665, PT ;  /* 0x3fe266650300780c */ /* 0x000fda0003f04270 */
[----:B------:R-:W-:Y:S05]  /*9250*/  @P0 BRA `(.L_x_11642) ;  /* 0x0000000000d40947 */ /* 0x000fea0003800000 */
[----:B------:R-:W-:Y:S01]  /*9260*/  DMUL R2, R6, R6 ;  /* 0x0000000606027228 */ /* 0x000fe20000000000 */
[----:B------:R-:W-:Y:S01]  /*9270*/  IMAD.MOV.U32 R4, RZ, RZ, 0x180754af ;  /* 0x180754afff047424 */ /* 0x000fe200078e00ff */
[----:B------:R-:W-:Y:S01]  /*9280*/  MOV R5, 0x3fb3823b ;  /* 0x3fb3823b00057802 */ /* 0x000fe20000000f00 */
        /* <DEDUP_REMOVED lines=50> */
.L_x_11642:
[----:B------:R-:W-:Y:S01]  /*95b0*/  DADD R2, -|R6|, 1 ;  /* 0x3ff0000006027429 */ /* 0x000fe20000000300 */
[----:B------:R-:W-:Y:S01]  /*95c0*/  MOV R4, 0x66faac4b ;  /* 0x66faac4b00047802 */ /* 0x000fe20000000f00 */
[----:B------:R-:W-:Y:S01]  /*95d0*/  IMAD.MOV.U32 R5, RZ, RZ, 0x3ebac2fe ;  /* 0x3ebac2feff057424 */ /* 0x000fe200078e00ff */
        /* <DEDUP_REMOVED lines=70> */
.L_x_11641:
        /* <DEDUP_REMOVED lines=50> */
[----:B------:R-:W-:Y:S01]  /*9d60*/  @!P0 MOV R6, 0x33145c07 ;  /* 0x33145c0700068802 */ /* 0x000fe20000000f00 */
[----:B------:R-:W-:-:S06]  /*9d70*/  @!P0 IMAD.MOV.U32 R7, RZ, RZ, 0x3c91a626 ;  /* 0x3c91a626ff078424 */ /* 0x000fcc00078e00ff */
[C---:B------:R-:W-:Y:S02]  /*9d80*/  @P0 DADD R2, R12.reuse, -R2 ;  /* 0x000000000c020229 */ /* 0x040fe40000000802 */
[----:B------:R-:W-:-:S08]  /*9d90*/  @!P0 DADD R6, R12, R6 ;  /* 0x000000000c068229 */ /* 0x000fd00000000006 */
[----:B------:R-:W-:Y:S02]  /*9da0*/  @!P0 DADD R6, R6, UR4 ;  /* 0x0000000406068e29 */ /* 0x000fe40008000000 */
[----:B------:R-:W-:Y:S01]  /*9db0*/  @P0 DADD R6, -R2, UR4 ;  /* 0x0000000402060e29 */ /* 0x000fe20008000100 */
[----:B------:R-:W-:Y:S10]  /*9dc0*/  BRA `(.L_x_11638) ;  /* 0x0000000400207947 */ /* 0x000ff40003800000 */
.L_x_11643:
[----:B------:R-:W-:Y:S01]  /*9dd0*/  DADD R4, -|R6|, 1 ;  /* 0x3ff0000006047429 */ /* 0x000fe20000000300 */
[----:B------:R-:W-:Y:S01]  /*9de0*/  IMAD.MOV.U32 R12, RZ, RZ, 0x66faac4b ;  /* 0x66faac4bff0c7424 */ /* 0x000fe200078e00ff */
[----:B------:R-:W-:Y:S01]  /*9df0*/  MOV R13, 0x3ebac2fe ;  /* 0x3ebac2fe000d7802 */ /* 0x000fe20000000f00 */
        /* <DEDUP_REMOVED lines=69> */
.L_x_11638:
[----:B------:R-:W-:Y:S05]  /*a250*/  BSYNC.RECONVERGENT B4 ;  /* 0x0000000000047941 */ /* 0x000fea0003800200 */
.L_x_11605:
[----:B------:R-:W-:Y:S01]  /*a260*/  DADD R2, -RZ, -R28 ;  /* 0x00000000ff027229 */ /* 0x000fe2000000091c */
[----:B------:R-:W-:-:S09]  /*a270*/  ISETP.GE.AND P0, PT, R19, RZ, PT ;  /* 0x000000ff1300720c */ /* 0x000fd20003f06270 */
[----:B------:R-:W-:Y:S02]  /*a280*/  FSEL R20, R28, R2, !P0 ;  /* 0x000000021c147208 */ /* 0x000fe40004000000 */
[----:B------:R-:W-:-:S07]  /*a290*/  FSEL R21, R29, R3, !P0 ;  /* 0x000000031d157208 */ /* 0x000fce0004000000 */
.L_x_11545:
[----:B------:R-:W-:Y:S05]  /*a2a0*/  BSYNC.RECONVERGENT B1 ;  /* 0x0000000000017941 */ /* 0x000fea0003800200 */
.L_x_11543:
        /* <DEDUP_REMOVED lines=18> */
.L_x_11645:
[----:B------:R-:W-:Y:S05]  /*a3d0*/  BSYNC.RECONVERGENT B0 ;  /* 0x0000000000007941 */ /* 0x000fea0003800200 */
.L_x_11644:
[----:B------:R-:W0:Y:S01]  /*a3e0*/  LDCU.64 UR4, c[0x0][0x580] ;  /* 0x0000b000ff0477ac */ /* 0x000e220008000a00 */
[----:B------:R-:W-:Y:S01]  /*a3f0*/  VIADD R9, R9, 0x80 ;  /* 0x0000008009097836 */ /* 0x000fe20000000000 */
[----:B0-----:R-:W-:-:S04]  /*a400*/  IADD3 R2, P0, PT, R15, UR4, RZ ;  /* 0x000000040f027c10 */ /* 0x001fc8000ff1e0ff */
[----:B------:R-:W-:-:S05]  /*a410*/  IADD3.X R3, PT, PT, RZ, UR5, RZ, P0, !PT ;  /* 0x00000005ff037c10 */ /* 0x000fca00087fe4ff */
[----:B------:R0:W-:Y:S04]  /*a420*/  STG.E.128 desc[UR8][R2.64], R20 ;  /* 0x0000001402007986 */ /* 0x0001e8000c101d08 */
.L_x_11541:
[----:B------:R-:W-:Y:S05]  /*a430*/  BSYNC.RECONVERGENT B2 ;  /* 0x0000000000027941 */ /* 0x000fea0003800200 */
.L_x_11540:
[----:B------:R-:W-:Y:S05]  /*a440*/  WARPSYNC.ALL ;  /* 0x0000000000007948 */ /* 0x000fea0003800000 */
[----:B------:R-:W1:Y:S02]  /*a450*/  LDCU UR4, c[0x0][0x380] ;  /* 0x00007000ff0477ac */ /* 0x000e640008000800 */
[----:B-1----:R-:W-:-:S13]  /*a460*/  ISETP.GE.AND P0, PT, R9, UR4, PT ;  /* 0x0000000409007c0c */ /* 0x002fda000bf06270 */
[----:B------:R-:W-:Y:S05]  /*a470*/  @P0 EXIT ;  /* 0x000000000000094d */ /* 0x000fea0003800000 */
[----:B------:R-:W1:Y:S01]  /*a480*/  LDCU UR4, c[0x0][0x388] ;  /* 0x00007100ff0477ac */ /* 0x000e620008000800 */
[----:B------:R-:W-:Y:S02]  /*a490*/  IMAD.MOV.U32 R0, RZ, RZ, RZ ;  /* 0x000000ffff007224 */ /* 0x000fe400078e00ff */
[----:B------:R-:W-:Y:S01]  /*a4a0*/  IMAD.MOV.U32 R33, RZ, RZ, RZ ;  /* 0x000000ffff217224 */ /* 0x000fe200078e00ff */
[----:B-1----:R-:W-:-:S09]  /*a4b0*/  UISETP.NE.AND UP0, UPT, UR4, URZ, UPT ;  /* 0x000000ff0400728c */ /* 0x002fd2000bf05270 */
[----:B------:R-:W-:Y:S05]  /*a4c0*/  BRA.U !UP0, `(.L_x_11646) ;  /* 0x0000001108a47547 */ /* 0x000fea000b800000 */
[----:B------:R-:W0:Y:S01]  /*a4d0*/  LDCU.64 UR4, c[0x0][0x390] ;  /* 0x00007200ff0477ac */ /* 0x000e220008000a00 */
[----:B------:R-:W-:Y:S01]  /*a4e0*/  IMAD.MOV.U32 R8, RZ, RZ, RZ ;  /* 0x000000ffff087224 */ /* 0x000fe200078e00ff */
        /* <DEDUP_REMOVED lines=288> */
[----:B------:R-:W-:-:S04]  /*b6f0*/  IMAD R2, R7, UR6, R3 ;  /* 0x0000000607027c24 */ /* 0x000fc8000f8e0203 */
[----:B------:R-:W-:Y:S02]  /*b700*/  @P0 IMAD.MOV R4, RZ, RZ, -R4 ;  /* 0x000000ffff040224 */ /* 0x000fe400078e0a04 */
[C---:B-1----:R-:W-:Y:S02]  /*b710*/  IMAD R33, R2.reuse, UR4, R33 ;  /* 0x0000000402217c24 */ /* 0x042fe4000f8e0221 */
[----:B0-----:R-:W-:Y:S02]  /*b720*/  @P0 IMAD R4, R11, R4, R5 ;  /* 0x000000040b040224 */ /* 0x001fe400078e0205 */
[----:B------:R-:W-:Y:S02]  /*b730*/  IMAD R0, R2, UR5, R0 ;  /* 0x0000000502007c24 */ /* 0x000fe4000f8e0200 */
[C---:B---3--:R-:W-:Y:S02]  /*b740*/  @P0 IMAD R33, R4.reuse, R12, R33 ;  /* 0x0000000c04210224 */ /* 0x048fe400078e0221 */
[----:B------:R-:W-:-:S07]  /*b750*/  @P0 IMAD R0, R4, R13, R0 ;  /* 0x0000000d04000224 */ /* 0x000fce00078e0200 */
.L_x_11646:
[----:B------:R-:W1:Y:S02]  /*b760*/  LDCU.128 UR4, c[0x0][0x580] ;  /* 0x0000b000ff0477ac */ /* 0x000e640008000c00 */
[----:B-1----:R-:W-:-:S05]  /*b770*/  IADD3 R16, P0, PT, R0, UR6, RZ ;  /* 0x0000000600107c10 */ /* 0x002fca000ff1e0ff */
[----:B------:R-:W-:-:S06]  /*b780*/  IMAD.X R17, RZ, RZ, UR7, P0 ;  /* 0x00000007ff117e24 */ /* 0x000fcc00080e06ff */
[----:B------:R-:W2:Y:S01]  /*b790*/  LDG.E.128 R16, desc[UR8][R16.64] ;  /* 0x0000000810107981 */ /* 0x000ea2000c1e1d00 */
[----:B0-----:R-:W-:Y:S01]  /*b7a0*/  MOV R2, 0x33145c07 ;  /* 0x33145c0700027802 */ /* 0x001fe20000000f00 */
[----:B------:R-:W-:Y:S01]  /*b7b0*/  IMAD.MOV.U32 R3, RZ, RZ, 0x3c91a626 ;  /* 0x3c91a626ff037424 */ /* 0x000fe200078e00ff */
[----:B------:R-:W-:Y:S01]  /*b7c0*/  IADD3 R32, P1, PT, R33, UR4, RZ ;  /* 0x0000000421207c10 */ /* 0x000fe2000ff3e0ff */
[----:B------:R-:W-:Y:S01]  /*b7d0*/  UMOV UR10, 0x33145c07 ;  /* 0x33145c07000a7882 */ /* 0x000fe20000000000 */
[----:B------:R-:W-:Y:S01]  /*b7e0*/  UMOV UR11, 0x3c91a626 ;  /* 0x3c91a626000b7882 */ /* 0x000fe20000000000 */
[----:B------:R-:W-:Y:S01]  /*b7f0*/  BSSY.RECONVERGENT B1, `(.L_x_11647) ;  /* 0x00008d2000017945 */ /* 0x000fe20003800200 */
[----:B------:R0:W-:Y:S01]  /*b800*/  STL.64 [R1+0x8], R2 ;  /* 0x0000080201007387 */ /* 0x0001e20000100a00 */
[----:B------:R-:W-:Y:S01]  /*b810*/  IMAD.X R33, RZ, RZ, UR5, P1 ;  /* 0x00000005ff217e24 */ /* 0x000fe200088e06ff */
[----:B--2---:R-:W-:Y:S02]  /*b820*/  DSETP.NAN.AND P0, PT, R18, R18, PT ;  /* 0x000000121200722a */ /* 0x004fe40003f08000 */
[----:B------:R-:W-:-:S02]  /*b830*/  DSETP.NUM.AND P2, PT, R16, R16, PT ;  /* 0x000000101000722a */ /* 0x000fc40003f47000 */
        /* <DEDUP_REMOVED lines=20> */
[----:B------:R-:W-:Y:S02]  /*b980*/  @!P0 DADD R2, R6, UR10 ;  /* 0x0000000a06028e29 */ /* 0x000fe40008000000 */
[----:B------:R-:W-:Y:S01]  /*b990*/  @!P0 DADD R4, R18, R18 ;  /* 0x0000000012048229 */ /* 0x000fe20000000012 */
[----:B------:R-:W-:Y:S10]  /*b9a0*/  BRA `(.L_x_11649) ;  /* 0x0000008800d87947 */ /* 0x000ff40003800000 */
.L_x_11648:
[----:B------:R-:W-:Y:S01]  /*b9b0*/  DSETP.MAX.AND P0, P1, R40, R38, PT ;  /* 0x000000262800722a */ /* 0x000fe2000390f000 */
[----:B------:R-:W-:Y:S01]  /*b9c0*/  IMAD.MOV.U32 R0, RZ, RZ, R41 ;  /* 0x000000ffff007224 */ /* 0x000fe200078e0029 */
        /* <DEDUP_REMOVED lines=27> */
[----:B------:R-:W-:Y:S01]  /*bb80*/  UMOV UR7, UR4 ;  /* 0x0000000400077c82 */ /* 0x000fe20008000000 */
[----:B------:R-:W-:Y:S01]  /*bb90*/  UMOV UR6, UR5 ;  /* 0x0000000500067c82 */ /* 0x000fe20008000000 */
[----:B------:R-:W-:Y:S01]  /*bba0*/  IMAD.MOV.U32 R34, RZ, RZ, RZ ;  /* 0x000000ffff227224 */ /* 0x000fe200078e00ff */
        /* <DEDUP_REMOVED lines=15> */
[-C--:B------:R-:W-:Y:S01]  /*bca0*/  ISETP.LT.U32.AND.EX P0, PT, R25, R39.reuse, PT, P2 ;  /* 0x000000271900720c */ /* 0x080fe20003f01120 */
[----:B------:R-:W-:Y:S01]  /*bcb0*/  DMUL R12, R6, R8 ;  /* 0x00000008060c7228 */ /* 0x000fe20000000000 */
[----:B------:R-:W-:Y:S02]  /*bcc0*/  LOP3.LUT R0, R5, 0xffc00000, RZ, 0xc0, !PT ;  /* 0xffc0000005007812 */ /* 0x000fe400078ec0ff */
[----:B------:R-:W-:Y:S02]  /*bcd0*/  SEL R14, R24, R38, P0 ;  /* 0x00000026180e7207 */ /* 0x000fe40000000000 */
[----:B------:R-:W-:Y:S02]  /*bce0*/  SEL R15, R25, R39, P0 ;  /* 0x00000027190f7207 */ /* 0x000fe40000000000 */
[----:B------:R-:W-:Y:S01]  /*bcf0*/  LOP3.LUT R21, R0, 0x7fd00000, RZ, 0x3c, !PT ;  /* 0x7fd0000000157812 */ /* 0x000fe200078e3cff */
[----:B------:R-:W-:Y:S01]  /*bd00*/  DMUL R22, R12, R12 ;  /* 0x0000000c0c167228 */ /* 0x000fe20000000000 */
[----:B------:R-:W-:-:S02]  /*bd10*/  SEL R10, R38, R30, P1 ;  /* 0x0000001e260a7207 */ /* 0x000fc40000800000 */
[----:B------:R-:W-:Y:S01]  /*bd20*/  SEL R4, R38, R24, P3 ;  /* 0x0000001826047207 */ /* 0x000fe20001800000 */
[----:B------:R-:W-:Y:S01]  /*bd30*/  IMAD.U32 R24, RZ, RZ, UR5 ;  /* 0x00000005ff187e24 */ /* 0x000fe2000f8e00ff */
[----:B------:R-:W-:Y:S01]  /*bd40*/  DMUL R12, R20, R14 ;  /* 0x0000000e140c7228 */ /* 0x000fe20000000000 */
[----:B------:R-:W-:Y:S01]  /*bd50*/  LOP3.LUT R43, R42, 0x100000, RZ, 0xfc, !PT ;  /* 0x001000002a2b7812 */ /* 0x000fe200078efcff */
[----:B------:R-:W-:Y:S01]  /*bd60*/  DMUL R6, R6, R10 ;  /* 0x0000000a06067228 */ /* 0x000fe20000000000 */
[----:B------:R-:W-:Y:S01]  /*bd70*/  IMAD.MOV.U32 R42, RZ, RZ, RZ ;  /* 0x000000ffff2a7224 */ /* 0x000fe200078e00ff */
[----:B------:R-:W-:-:S04]  /*bd80*/  DMUL R20, R20, R4 ;  /* 0x0000000414147228 */ /* 0x000fc80000000000 */
[----:B------:R-:W-:Y:S02]  /*bd90*/  DMUL R12, R12, R12 ;  /* 0x0000000c0c0c7228 */ /* 0x000fe40000000000 */
[----:B------:R-:W-:-:S06]  /*bda0*/  DFMA R22, R6, R6, R22 ;  /* 0x000000060616722b */ /* 0x000fcc0000000016 */
[----:B------:R-:W-:Y:S02]  /*bdb0*/  DFMA R20, R20, R20, R12 ;  /* 0x000000141414722b */ /* 0x000fe4000000000c */
[----:B------:R-:W-:Y:S01]  /*bdc0*/  DSETP.MIN.AND P0, P1, R22, UR4, PT ;  /* 0x0000000416007e2a */ /* 0x000fe2000b900000 */
[----:B------:R-:W-:Y:S02]  /*bdd0*/  IMAD.U32 R12, RZ, RZ, UR6 ;  /* 0x00000006ff0c7e24 */ /* 0x000fe4000f8e00ff */
[----:B------:R-:W-:-:S03]  /*bde0*/  IMAD.MOV.U32 R6, RZ, RZ, R23 ;  /* 0x000000ffff067224 */ /* 0x000fc600078e0017 */
[----:B------:R-:W-:Y:S02]  /*bdf0*/  DSETP.MIN.AND P2, P3, R20, UR4, PT ;  /* 0x0000000414007e2a */ /* 0x000fe4000bb40000 */
[----:B------:R-:W-:Y:S01]  /*be00*/  IMAD.MOV.U32 R13, RZ, RZ, R21 ;  /* 0x000000ffff0d7224 */ /* 0x000fe200078e0015 */
[----:B------:R-:W-:Y:S01]  /*be10*/  FSEL R7, R6, UR6, P0 ;  /* 0x0000000606077c08 */ /* 0x000fe20008000000 */
[----:B------:R-:W-:Y:S01]  /*be20*/  UMOV UR6, UR4 ;  /* 0x0000000400067c82 */ /* 0x000fe20008000000 */
[----:B------:R-:W-:Y:S02]  /*be30*/  MOV R6, R22 ;  /* 0x0000001600067202 */ /* 0x000fe40000000f00 */
[----:B------:R-:W-:Y:S02]  /*be40*/  FSEL R45, R13, UR5, P2 ;  /* 0x000000050d2d7c08 */ /* 0x000fe40009000000 */
[----:B------:R-:W-:Y:S01]  /*be50*/  @P1 LOP3.LUT R7, R12, 0x80000, RZ, 0xfc, !PT ;  /* 0x000800000c071812 */ /* 0x000fe200078efcff */
[----:B------:R-:W-:Y:S01]  /*be60*/  IMAD.MOV.U32 R12, RZ, RZ, R20 ;  /* 0x000000ffff0c7224 */ /* 0x000fe200078e0014 */
[----:B------:R-:W-:Y:S01]  /*be70*/  SEL R6, R6, UR6, P0 ;  /* 0x0000000606067c07 */ /* 0x000fe20008000000 */
[----:B------:R-:W-:Y:S01]  /*be80*/  DSETP.NEU.AND P0, PT, R8, RZ, PT ;  /* 0x000000ff0800722a */ /* 0x000fe20003f0d000 */
[----:B------:R-:W0:Y:S01]  /*be90*/  MUFU.RSQ64H R35, R7 ;  /* 0x0000000700237308 */ /* 0x000e220000001c00 */
[----:B------:R-:W-:-:S02]  /*bea0*/  @P3 LOP3.LUT R45, R24, 0x80000, RZ, 0xfc, !PT ;  /* 0x00080000182d3812 */ /* 0x000fc400078efcff */
[----:B------:R-:W-:Y:S01]  /*beb0*/  SEL R44, R12, UR7, P2 ;  /* 0x000000070c2c7c07 */ /* 0x000fe20009000000 */
[----:B------:R-:W-:Y:S01]  /*bec0*/  DSETP.NEU.AND P2, PT, R14, RZ, PT ;  /* 0x000000ff0e00722a */ /* 0x000fe20003f4d000 */
[----:B------:R-:W-:Y:S02]  /*bed0*/  MOV R12, RZ ;  /* 0x000000ff000c7202 */ /* 0x000fe40000000f00 */
[----:B------:R-:W-:Y:S01]  /*bee0*/  ISETP.GE.U32.AND P1, PT, R9, 0x7ff00000, PT ;  /* 0x7ff000000900780c */ /* 0x000fe20003f26070 */
[----:B------:R-:W1:Y:S01]  /*bef0*/  MUFU.RSQ64H R13, R45 ;  /* 0x0000002d000d7308 */ /* 0x000e620000001c00 */
[----:B------:R-:W-:Y:S01]  /*bf00*/  ISETP.GE.U32.AND P3, PT, R15, 0x7ff00000, PT ;  /* 0x7ff000000f00780c */ /* 0x000fe20003f66070 */
[----:B0-----:R-:W-:Y:S02]  /*bf10*/  DMUL R26, R34, R34 ;  /* 0x00000022221a7228 */ /* 0x001fe40000000000 */
[----:B-1----:R-:W-:-:S06]  /*bf20*/  DMUL R36, R12, R12 ;  /* 0x0000000c0c247228 */ /* 0x002fcc0000000000 */
[----:B------:R-:W-:Y:S01]  /*bf30*/  DFMA R26, R6, -R26, 1 ;  /* 0x3ff00000061a742b */ /* 0x000fe2000000081a */
[----:B------:R-:W-:Y:S02]  /*bf40*/  IMAD.MOV.U32 R6, RZ, RZ, 0x0 ;  /* 0x00000000ff067424 */ /* 0x000fe400078e00ff */
[----:B------:R-:W-:Y:S01]  /*bf50*/  IMAD.MOV.U32 R7, RZ, RZ, 0x3fd80000 ;  /* 0x3fd80000ff077424 */ /* 0x000fe200078e00ff */
[----:B------:R-:W-:-:S04]  /*bf60*/  DFMA R36, R44, -R36, 1 ;  /* 0x3ff000002c24742b */ /* 0x000fc80000000824 */
[----:B------:R-:W-:Y:S02]  /*bf70*/  DMUL R28, R34, R26 ;  /* 0x0000001a221c7228 */ /* 0x000fe40000000000 */
[-C--:B------:R-:W-:Y:S02]  /*bf80*/  DFMA R26, R26, R6.reuse, 0.5 ;  /* 0x3fe000001a1a742b */ /* 0x080fe40000000006 */
[----:B------:R-:W-:Y:S02]  /*bf90*/  DFMA R24, R36, R6, 0.5 ;  /* 0x3fe000002418742b */ /* 0x000fe40000000006 */
[----:B------:R-:W-:-:S04]  /*bfa0*/  DMUL R36, R12, R36 ;  /* 0x000000240c247228 */ /* 0x000fc80000000000 */
[----:B------:R-:W-:-:S04]  /*bfb0*/  DFMA R26, R26, R28, R34 ;  /* 0x0000001c1a1a722b */ /* 0x000fc80000000022 */
[----:B------:R-:W-:-:S04]  /*bfc0*/  DFMA R24, R24, R36, R12 ;  /* 0x000000241818722b */ /* 0x000fc8000000000c */
[----:B------:R-:W-:Y:S01]  /*bfd0*/  DMUL R26, R22, R26 ;  /* 0x0000001a161a7228 */ /* 0x000fe20000000000 */
[----:B------:R-:W-:-:S03]  /*bfe0*/  LOP3.LUT R13, R0, 0x100000, RZ, 0xfc, !PT ;  /* 0x00100000000d7812 */ /* 0x000fc600078efcff */
[----:B------:R-:W-:-:S04]  /*bff0*/  DMUL R24, R20, R24 ;  /* 0x0000001814187228 */ /* 0x000fc80000000000 */
[----:B------:R-:W-:-:S04]  /*c000*/  DMUL R26, R26, R42 ;  /* 0x0000002a1a1a7228 */ /* 0x000fc80000000000 */
[----:B------:R-:W-:-:S06]  /*c010*/  DMUL R24, R24, R12 ;  /* 0x0000000c18187228 */ /* 0x000fcc0000000000 */
[----:B------:R-:W-:Y:S02]  /*c020*/  @!P1 FSEL R8, R10, R26, !P0 ;  /* 0x0000001a0a089208 */ /* 0x000fe40004000000 */
[----:B------:R-:W-:-:S03]  /*c030*/  @!P1 FSEL R9, R11, R27, !P0 ;  /* 0x0000001b0b099208 */ /* 0x000fc60004000000 */
[----:B------:R-:W-:Y:S01]  /*c040*/  IMAD.MOV.U32 R28, RZ, RZ, R8 ;  /* 0x000000ffff1c7224 */ /* 0x000fe200078e0008 */
[----:B------:R-:W-:Y:S02]  /*c050*/  @!P3 FSEL R14, R4, R24, !P2 ;  /* 0x00000018040eb208 */ /* 0x000fe40005000000 */
        /* <DEDUP_REMOVED lines=31> */
[----:B------:R-:W-:Y:S05]  /*c250*/  CALL.REL.NOINC `($__internal_26_$__cuda_sm20_dsqrt_rn_f64_mediumpath_v1) ;  /* 0x0000008800907944 */ /* 0x000fea0003c00000 */
.L_x_11656:
[----:B------:R-:W-:Y:S05]  /*c260*/  BSYNC.RECONVERGENT B3 ;  /* 0x0000000000037941 */ /* 0x000fea0003800200 */
.L_x_11655:
[----:B------:R-:W-:-:S10]  /*c270*/  DADD R6, R10, R6 ;  /* 0x000000000a067229 */ /* 0x000fd40000000006 */
        /* <DEDUP_REMOVED lines=82> */
.L_x_11654:
        /* <DEDUP_REMOVED lines=30> */
.L_x_11663:
[----:B------:R-:W-:Y:S05]  /*c980*/  BSYNC.RECONVERGENT B4 ;  /* 0x0000000000047941 */ /* 0x000fea0003800200 */
.L_x_11662:
[----:B------:R-:W-:Y:S01]  /*c990*/  IMAD.MOV.U32 R34, RZ, RZ, R6 ;  /* 0x000000ffff227224 */ /* 0x000fe200078e0006 */
[----:B------:R-:W-:-:S07]  /*c9a0*/  MOV R35, R7 ;  /* 0x0000000700237202 */ /* 0x000fce0000000f00 */
.L_x_11661:
[----:B------:R-:W-:Y:S05]  /*c9b0*/  BSYNC.RECONVERGENT B3 ;  /* 0x0000000000037941 */ /* 0x000fea0003800200 */
.L_x_11660:
        /* <DEDUP_REMOVED lines=27> */
.L_x_11668:
[----:B------:R-:W-:Y:S05]  /*cb70*/  BSYNC.RECONVERGENT B4 ;  /* 0x0000000000047941 */ /* 0x000fea0003800200 */
.L_x_11667:
[----:B------:R-:W-:Y:S05]  /*cb80*/  BRA `(.L_x_11666) ;  /* 0x0000000000047947 */ /* 0x000fea0003800000 */
.L_x_11665:
[----:B------:R-:W-:-:S11]  /*cb90*/  DADD R6, R4, -R8 ;  /* 0x0000000004067229 */ /* 0x000fd60000000808 */
.L_x_11666:
[----:B------:R-:W-:Y:S05]  /*cba0*/  BSYNC.RECONVERGENT B3 ;  /* 0x0000000000037941 */ /* 0x000fea0003800200 */
.L_x_11664:
[----:B------:R-:W-:Y:S01]  /*cbb0*/  DMUL R36, R6, 0.5 ;  /* 0x3fe0000006247828 */ /* 0x000fe20000000000 */
[----:B------:R-:W-:Y:S01]  /*cbc0*/  MOV R8, 0x0 ;  /* 0x0000000000087802 */ /* 0x000fe20000000f00 */
        /* <DEDUP_REMOVED lines=23> */
[----:B------:R-:W-:Y:S05]  /*cd40*/  CALL.REL.NOINC `($__internal_26_$__cuda_sm20_dsqrt_rn_f64_mediumpath_v1) ;  /* 0x0000007c00d47944 */ /* 0x000fea0003c00000 */
.L_x_11670:
[----:B------:R-:W-:Y:S05]  /*cd50*/  BSYNC.RECONVERGENT B3 ;  /* 0x0000000000037941 */ /* 0x000fea0003800200 */
.L_x_11669:
        /* <DEDUP_REMOVED lines=10> */
[----:B------:R-:W-:-:S03]  /*ce00*/  @!P0 IMAD.MOV.U32 R6, RZ, RZ, R8 ;  /* 0x000000ffff068224 */ /* 0x000fc600078e0008 */
[----:B------:R-:W-:-:S04]  /*ce10*/  IADD3 R0, PT, PT, R7, -0x1, RZ ;  /* 0xffffffff07007810 */ /* 0x000fc80007ffe0ff */
        /* <DEDUP_REMOVED lines=75> */
.L_x_11671:
        /* <DEDUP_REMOVED lines=20> */
.L_x_11673:
[----:B------:R-:W-:Y:S05]  /*d410*/  BSYNC.RECONVERGENT B3 ;  /* 0x0000000000037941 */ /* 0x000fea0003800200 */
.L_x_11672:
        /* <DEDUP_REMOVED lines=30> */
.L_x_11659:
        /* <DEDUP_REMOVED lines=23> */
.L_x_11676:
[----:B------:R-:W-:Y:S05]  /*d770*/  BSYNC.RECONVERGENT B3 ;  /* 0x0000000000037941 */ /* 0x000fea0003800200 */
.L_x_11675:
        /* <DEDUP_REMOVED lines=35> */
[----:B------:R-:W-:Y:S02]  /*d9b0*/  @P0 IADD3 R13, PT, PT, R9, -0x100000, RZ ;  /* 0xfff00000090d0810 */ /* 0x000fe40007ffe0ff */
        /* <DEDUP_REMOVED lines=51> */
.L_x_11677:
        /* <DEDUP_REMOVED lines=19> */
[----:B------:R-:W-:Y:S05]  /*de20*/  CALL.REL.NOINC `($__internal_25_$__cuda_sm20_div_rn_f64_full) ;  /* 0x0000006800147944 */ /* 0x000fea0003c00000 */
.L_x_11679:
[----:B------:R-:W-:Y:S05]  /*de30*/  BSYNC.RECONVERGENT B3 ;  /* 0x0000000000037941 */ /* 0x000fea0003800200 */
.L_x_11678:
        /* <DEDUP_REMOVED lines=30> */
.L_x_11674:
        /* <DEDUP_REMOVED lines=26> */
[----:B------:R-:W-:Y:S02]  /*e1c0*/  IMAD.MOV.U32 R22, RZ, RZ, R6 ;  /* 0x000000ffff167224 */ /* 0x000fe400078e0006 */
[----:B------:R-:W-:-:S07]  /*e1d0*/  IMAD.MOV.U32 R23, RZ, RZ, R7 ;  /* 0x000000ffff177224 */ /* 0x000fce00078e0007 */
.L_x_11681:
[----:B------:R-:W-:Y:S05]  /*e1e0*/  BSYNC.RECONVERGENT B3 ;  /* 0x0000000000037941 */ /* 0x000fea0003800200 */
.L_x_11680:
        /* <DEDUP_REMOVED lines=19> */
.L_x_11683:
[----:B------:R-:W-:Y:S05]  /*e320*/  BSYNC.RECONVERGENT B3 ;  /* 0x0000000000037941 */ /* 0x000fea0003800200 */
.L_x_11682:
[----:B------:R-:W-:Y:S02]  /*e330*/  IMAD.MOV.U32 R36, RZ, RZ, R6 ;  /* 0x000000ffff247224 */ /* 0x000fe400078e0006 */
[----:B------:R-:W-:Y:S01]  /*e340*/  IMAD.MOV.U32 R37, RZ, RZ, R7 ;  /* 0x000000ffff257224 */ /* 0x000fe200078e0007 */
[----:B------:R-:W-:Y:S06]  /*e350*/  BRA `(.L_x_11657) ;  /* 0x0000000000647947 */ /* 0x000fec0003800000 */
.L_x_11658:
        /* <DEDUP_REMOVED lines=20> */
[----:B------:R-:W-:-:S07]  /*e4a0*/  IMAD.MOV.U32 R23, RZ, RZ, R39 ;  /* 0x000000ffff177224 */ /* 0x000fce00078e0027 */
[----:B------:R-:W-:Y:S05]  /*e4b0*/  CALL.REL.NOINC `($__internal_26_$__cuda_sm20_dsqrt_rn_f64_mediumpath_v1) ;  /* 0x0000006400f87944 */ /* 0x000fea0003c00000 */
.L_x_11685:
[----:B------:R-:W-:Y:S05]  /*e4c0*/  BSYNC.RECONVERGENT B3 ;  /* 0x0000000000037941 */ /* 0x000fea0003800200 */
.L_x_11684:
[----:B------:R-:W-:Y:S02]  /*e4d0*/  IMAD.MOV.U32 R36, RZ, RZ, R6 ;  /* 0x000000ffff247224 */ /* 0x000fe400078e0006 */
[----:B------:R-:W-:-:S07]  /*e4e0*/  IMAD.MOV.U32 R37, RZ, RZ, R7 ;  /* 0x000000ffff257224 */ /* 0x000fce00078e0007 */
.L_x_11657:
[----:B------:R-:W-:Y:S05]  /*e4f0*/  BSYNC.RECONVERGENT B2 ;  /* 0x0000000000027941 */ /* 0x000fea0003800200 */
.L_x_11653:
        /* <DEDUP_REMOVED lines=24> */
[----:B------:R-:W-:Y:S05]  /*e680*/  CALL.REL.NOINC `($__internal_25_$__cuda_sm20_div_rn_f64_full) ;  /* 0x0000005c00fc7944 */ /* 0x000fea0003c00000 */
.L_x_11690:
[----:B------:R-:W-:Y:S05]  /*e690*/  BSYNC.RECONVERGENT B4 ;  /* 0x0000000000047941 */ /* 0x000fea0003800200 */
.L_x_11689:
        /* <DEDUP_REMOVED lines=84> */
.L_x_11693:
        /* <DEDUP_REMOVED lines=45> */
[----:B------:R-:W-:Y:S01]  /*eeb0*/  @P0 IMAD.MOV.U32 R2, RZ, RZ, 0x33145c07 ;  /* 0x33145c07ff020424 */ /* 0x000fe200078e00ff */
[----:B------:R-:W-:-:S06]  /*eec0*/  @P0 MOV R3, 0x3c91a626 ;  /* 0x3c91a62600030802 */ /* 0x000fcc0000000f00 */
[----:B------:R-:W-:-:S08]  /*eed0*/  DFMA R8, R8, |R6|, |R6| ;  /* 0x400000060808722b */ /* 0x000fd00000000406 */
[C---:B------:R-:W-:Y:S02]  /*eee0*/  @P0 DADD R2, R8.reuse, -R2 ;  /* 0x0000000008020229 */ /* 0x040fe40000000802 */
[----:B------:R-:W-:-:S06]  /*eef0*/  @!P0 DADD R4, R8, R4 ;  /* 0x0000000008048229 */ /* 0x000fcc0000000004 */
[----:B------:R-:W-:Y:S02]  /*ef00*/  @P0 DADD R2, -R2, UR4 ;  /* 0x0000000402020e29 */ /* 0x000fe40008000100 */
[----:B------:R-:W-:Y:S01]  /*ef10*/  @!P0 DADD R2, R4, UR4 ;  /* 0x0000000404028e29 */ /* 0x000fe20008000000 */
[----:B------:R-:W-:Y:S10]  /*ef20*/  BRA `(.L_x_11694) ;  /* 0x0000002400687947 */ /* 0x000ff40003800000 */
.L_x_11692:
        /* <DEDUP_REMOVED lines=59> */
[----:B------:R-:W-:Y:S02]  /*f2e0*/  IADD3 R5, PT, PT, R5, 0x100000, RZ ;  /* 0x0010000005057810 */ /* 0x000fe40007ffe0ff */
        /* <DEDUP_REMOVED lines=16> */
.L_x_11695:
        /* <DEDUP_REMOVED lines=46> */
[----:B------:R-:W-:Y:S01]  /*f6d0*/  @!P0 MOV R6, 0x33145c07 ;  /* 0x33145c0700068802 */ /* 0x000fe20000000f00 */
[----:B------:R-:W-:-:S06]  /*f6e0*/  @!P0 IMAD.MOV.U32 R7, RZ, RZ, 0x3c91a626 ;  /* 0x3c91a626ff078424 */ /* 0x000fcc00078e00ff */
[C---:B------:R-:W-:Y:S02]  /*f6f0*/  @P0 DADD R2, R4.reuse, -R2 ;  /* 0x0000000004020229 */ /* 0x040fe40000000802 */
[----:B------:R-:W-:-:S06]  /*f700*/  @!P0 DADD R4, R4, R6 ;  /* 0x0000000004048229 */ /* 0x000fcc0000000006 */
[----:B------:R-:W-:Y:S02]  /*f710*/  @P0 DADD R2, -R2, UR4 ;  /* 0x0000000402020e29 */ /* 0x000fe40008000100 */
[----:B------:R-:W-:Y:S01]  /*f720*/  @!P0 DADD R2, R4, UR4 ;  /* 0x0000000404028e29 */ /* 0x000fe20008000000 */
[----:B------:R-:W-:Y:S10]  /*f730*/  BRA `(.L_x_11694) ;  /* 0x0000001c00647947 */ /* 0x000ff40003800000 */
.L_x_11691:
        /* <DEDUP_REMOVED lines=31> */
.L_x_11702:
[----:B------:R-:W-:Y:S05]  /*f930*/  BSYNC.RECONVERGENT B6 ;  /* 0x0000000000067941 */ /* 0x000fea0003800200 */
.L_x_11701:
[----:B------:R-:W-:Y:S01]  /*f940*/  MOV R34, R6 ;  /* 0x0000000600227202 */ /* 0x000fe20000000f00 */
[----:B------:R-:W-:-:S07]  /*f950*/  IMAD.MOV.U32 R35, RZ, RZ, R7 ;  /* 0x000000ffff237224 */ /* 0x000fce00078e0007 */
.L_x_11700:
[----:B------:R-:W-:Y:S05]  /*f960*/  BSYNC.RECONVERGENT B5 ;  /* 0x0000000000057941 */ /* 0x000fea0003800200 */
.L_x_11699:
[----:B------:R-:W-:Y:S01]  /*f970*/  DSETP.GEU.AND P0, PT, R2, RZ, PT ;  /* 0x000000ff0200722a */ /* 0x000fe20003f0e000 */
[----:B------:R-:W-:-:S13]  /*f980*/  BSSY.RECONVERGENT B5, `(.L_x_11703) ;  /* 0x000001c000057945 */ /* 0x000fda0003800200 */
[----:B------:R-:W-:Y:S05]  /*f990*/  @!P0 BRA `(.L_x_11704) ;  /* 0x0000000000648947 */ /* 0x000fea0003800000 */
[----:B------:R-:W-:-:S14]  /*f9a0*/  DSETP.NEU.AND P0, PT, R2, RZ, PT ;  /* 0x000000ff0200722a */ /* 0x000fdc0003f0d000 */
        /* <DEDUP_REMOVED lines=20> */
.L_x_11707:
[----:B------:R-:W-:Y:S05]  /*faf0*/  BSYNC.RECONVERGENT B6 ;  /* 0x0000000000067941 */ /* 0x000fea0003800200 */
.L_x_11706:
[----:B------:R-:W-:Y:S02]  /*fb00*/  IMAD.MOV.U32 R38, RZ, RZ, R6 ;  /* 0x000000ffff267224 */ /* 0x000fe400078e0006 */
[----:B------:R-:W-:Y:S01]  /*fb10*/  IMAD.MOV.U32 R39, RZ, RZ, R7 ;  /* 0x000000ffff277224 */ /* 0x000fe200078e0007 */
[----:B------:R-:W-:Y:S06]  /*fb20*/  BRA `(.L_x_11705) ;  /* 0x0000000000047947 */ /* 0x000fec0003800000 */
.L_x_11704:
[----:B------:R-:W-:-:S11]  /*fb30*/  DADD R38, -R2, R4 ;  /* 0x0000000002267229 */ /* 0x000fd60000000104 */
.L_x_11705:
[----:B------:R-:W-:Y:S05]  /*fb40*/  BSYNC.RECONVERGENT B5 ;  /* 0x0000000000057941 */ /* 0x000fea0003800200 */
.L_x_11703:
        /* <DEDUP_REMOVED lines=25> */
[----:B------:R-:W-:Y:S05]  /*fce0*/  CALL.REL.NOINC `($__internal_26_$__cuda_sm20_dsqrt_rn_f64_mediumpath_v1) ;  /* 0x0000004c00ec7944 */ /* 0x000fea0003c00000 */
.L_x_11709:
[----:B------:R-:W-:Y:S05]  /*fcf0*/  BSYNC.RECONVERGENT B5 ;  /* 0x0000000000057941 */ /* 0x000fea0003800200 */
.L_x_11708:
[----:B------:R-:W-:Y:S02]  /*fd00*/  IMAD.MOV.U32 R10, RZ, RZ, R6 ;  /* 0x000000ffff0a7224 */ /* 0x000fe400078e0006 */
[----:B------:R-:W-:Y:S01]  /*fd10*/  IMAD.MOV.U32 R11, RZ, RZ, R7 ;  /* 0x000000ffff0b7224 */ /* 0x000fe200078e0007 */
[----:B------:R-:W-:Y:S06]  /*fd20*/  BRA `(.L_x_11710) ;  /* 0x0000000800147947 */ /* 0x000fec0003800000 */
.L_x_11698:
        /* <DEDUP_REMOVED lines=26> */
.L_x_11713:
[----:B------:R-:W-:Y:S05]  /*fed0*/  BSYNC.RECONVERGENT B5 ;  /* 0x0000000000057941 */ /* 0x000fea0003800200 */
.L_x_11712:
[----:B------:R-:W-:Y:S02]  /*fee0*/  IMAD.MOV.U32 R10, RZ, RZ, R6 ;  /* 0x000000ffff0a7224 */ /* 0x000fe400078e0006 */
[----:B------:R-:W-:Y:S01]  /*fef0*/  IMAD.MOV.U32 R11, RZ, RZ, R7 ;  /* 0x000000ffff0b7224 */ /* 0x000fe200078e0007 */
[----:B------:R-:W-:Y:S06]  /*ff00*/  BRA `(.L_x_11710) ;  /* 0x00000004009c7947 */ /* 0x000fec0003800000 */
.L_x_11711:
        /* <DEDUP_REMOVED lines=25> */
[----:B------:R-:W-:Y:S02]  /*100a0*/  IMAD.MOV.U32 R22, RZ, RZ, R6 ;  /* 0x000000ffff167224 */ /* 0x000fe400078e0006 */
[----:B------:R-:W-:-:S07]  /*100b0*/  IMAD.MOV.U32 R23, RZ, RZ, R7 ;  /* 0x000000ffff177224 */ /* 0x000fce00078e0007 */
.L_x_11715:
[----:B------:R-:W-:Y:S05]  /*100c0*/  BSYNC.RECONVERGENT B5 ;  /* 0x0000000000057941 */ /* 0x000fea0003800200 */
.L_x_11714:
        /* <DEDUP_REMOVED lines=17> */
.L_x_11717:
[----:B------:R-:W-:Y:S05]  /*101e0*/  BSYNC.RECONVERGENT B5 ;  /* 0x0000000000057941 */ /* 0x000fea0003800200 */
.L_x_11716:
[----:B------:R-:W-:Y:S01]  /*101f0*/  DMUL R40, R40, 8.11296384146066816958e+31 ;  /* 0x4690000028287828 */ /* 0x000fe20000000000 */
[----:B------:R-:W-:Y:S02]  /*10200*/  IMAD.MOV.U32 R10, RZ, RZ, R6 ;  /* 0x000000ffff0a7224 */ /* 0x000fe400078e0006 */
[----:B------:R-:W-:Y:S01]  /*10210*/  IMAD.MOV.U32 R11, RZ, RZ, R7 ;  /* 0x000000ffff0b7224 */ /* 0x000fe200078e0007 */
[----:B------:R-:W-:Y:S07]  /*10220*/  BRA `(.L_x_11710) ;  /* 0x0000000000d47947 */ /* 0x000fee0003800000 */
.L_x_11697:
        /* <DEDUP_REMOVED lines=22> */
[----:B------:R-:W-:Y:S02]  /*10390*/  IMAD.MOV.U32 R2, RZ, RZ, R6 ;  /* 0x000000ffff027224 */ /* 0x000fe400078e0006 */
[----:B------:R-:W-:-:S07]  /*103a0*/  IMAD.MOV.U32 R3, RZ, RZ, R7 ;  /* 0x000000ffff037224 */ /* 0x000fce00078e0007 */
.L_x_11719:
[----:B------:R-:W-:Y:S05]  /*103b0*/  BSYNC.RECONVERGENT B5 ;  /* 0x0000000000057941 */ /* 0x000fea0003800200 */
.L_x_11718:
        /* <DEDUP_REMOVED lines=24> */
.L_x_11721:
[----:B------:R-:W-:Y:S05]  /*10540*/  BSYNC.RECONVERGENT B5 ;  /* 0x0000000000057941 */ /* 0x000fea0003800200 */
.L_x_11720:
[----:B------:R-:W-:Y:S01]  /*10550*/  DMUL R10, R6, R2 ;  /* 0x00000002060a7228 */ /* 0x000fe20000000000 */
[----:B------:R-:W-:Y:S02]  /*10560*/  IMAD.MOV.U32 R40, RZ, RZ, 0x0 ;  /* 0x00000000ff287424 */ /* 0x000fe400078e00ff */
[----:B------:R-:W-:-:S08]  /*10570*/  IMAD.MOV.U32 R41, RZ, RZ, 0x3ff00000 ;  /* 0x3ff00000ff297424 */ /* 0x000fd000078e00ff */
.L_x_11710:
[----:B------:R-:W-:Y:S05]  /*10580*/  BSYNC.RECONVERGENT B4 ;  /* 0x0000000000047941 */ /* 0x000fea0003800200 */
.L_x_11696:
[----:B------:R-:W-:Y:S05]  /*10590*/  BRA `(.L_x_11722) ;  /* 0x0000000000087947 */ /* 0x000fea0003800000 */
.L_x_11688:
[----:B------:R-:W-:Y:S02]  /*105a0*/  DMUL R10, R10, 9.00719925474099200000e+15 ;  /* 0x434000000a0a7828 */ /* 0x000fe40000000000 */
[----:B------:R-:W-:-:S11]  /*105b0*/  DMUL R40, R40, 9.00719925474099200000e+15 ;  /* 0x4340000028287828 */ /* 0x000fd60000000000 */
.L_x_11722:
[----:B------:R-:W-:Y:S05]  /*105c0*/  BSYNC.RELIABLE B2 ;  /* 0x0000000000027941 */ /* 0x000fea0003800100 */
.L_x_11687:
        /* <DEDUP_REMOVED lines=27> */
[----:B------:R-:W-:Y:S05]  /*10780*/  CALL.REL.NOINC `($__internal_25_$__cuda_sm20_div_rn_f64_full) ;  /* 0x0000003c00bc7944 */ /* 0x000fea0003c00000 */
.L_x_11725:
[----:B------:R-:W-:Y:S05]  /*10790*/  BSYNC.RECONVERGENT B2 ;  /* 0x0000000000027941 */ /* 0x000fea0003800200 */
.L_x_11724:
        /* <DEDUP_REMOVED lines=84> */
.L_x_11727:
[----:B------:R-:W-:Y:S02]  /*10ce0*/  FSEL R2, RZ, 3.37028055040000000000e+12, P0 ;  /* 0x54442d18ff027808 */ /* 0x000fe40000000000 */
[----:B------:R-:W-:-:S07]  /*10cf0*/  FSEL R3, RZ, 2.1426990032196044922, P0 ;  /* 0x400921fbff037808 */ /* 0x000fce0000000000 */
.L_x_11728:
[----:B------:R-:W-:Y:S05]  /*10d00*/  BSYNC.RECONVERGENT B0 ;  /* 0x0000000000007941 */ /* 0x000fea0003800200 */
.L_x_11726:
[----:B------:R-:W-:Y:S01]  /*10d10*/  DADD R40, |R10|, R40 ;  /* 0x000000000a287229 */ /* 0x000fe20000000228 */
[----:B------:R-:W-:-:S07]  /*10d20*/  LOP3.LUT R11, R3, 0x80000000, R11, 0xb8, !PT ;  /* 0x80000000030b7812 */ /* 0x000fce00078eb80b */
[----:B------:R-:W-:-:S06]  /*10d30*/  DSETP.NAN.AND P0, PT, R40, R40, PT ;  /* 0x000000282800722a */ /* 0x000fcc0003f08000 */
[----:B------:R-:W-:Y:S02]  /*10d40*/  FSEL R2, R40, R2, P0 ;  /* 0x0000000228027208 */ /* 0x000fe40000000000 */
[----:B------:R-:W-:Y:S01]  /*10d50*/  FSEL R3, R41, R11, P0 ;  /* 0x0000000b29037208 */ /* 0x000fe20000000000 */
[----:B------:R-:W-:Y:S06]  /*10d60*/  BRA `(.L_x_11694) ;  /* 0x0000000400d87947 */ /* 0x000fec0003800000 */
.L_x_11723:
        /* <DEDUP_REMOVED lines=25> */
.L_x_11730:
[----:B------:R-:W-:Y:S05]  /*10f00*/  BSYNC.RECONVERGENT B2 ;  /* 0x0000000000027941 */ /* 0x000fea0003800200 */
.L_x_11729:
        /* <DEDUP_REMOVED lines=84> */
.L_x_11732:
[----:B------:R-:W-:Y:S02]  /*11450*/  FSEL R2, RZ, 3.37028055040000000000e+12, P0 ;  /* 0x54442d18ff027808 */ /* 0x000fe40000000000 */
[----:B------:R-:W-:-:S07]  /*11460*/  FSEL R3, RZ, 2.1426990032196044922, P0 ;  /* 0x400921fbff037808 */ /* 0x000fce0000000000 */
.L_x_11733:
[----:B------:R-:W-:Y:S05]  /*11470*/  BSYNC.RECONVERGENT B0 ;  /* 0x0000000000007941 */ /* 0x000fea0003800200 */
.L_x_11731:
[----:B------:R-:W-:Y:S01]  /*11480*/  DADD R40, |R10|, R40 ;  /* 0x000000000a287229 */ /* 0x000fe20000000228 */
[----:B------:R-:W-:-:S07]  /*11490*/  LOP3.LUT R11, R3, 0x80000000, R11, 0xb8, !PT ;  /* 0x80000000030b7812 */ /* 0x000fce00078eb80b */
[----:B------:R-:W-:-:S06]  /*114a0*/  DSETP.NAN.AND P0, PT, R40, R40, PT ;  /* 0x000000282800722a */ /* 0x000fcc0003f08000 */
[----:B------:R-:W-:Y:S02]  /*114b0*/  FSEL R2, R40, R2, P0 ;  /* 0x0000000228027208 */ /* 0x000fe40000000000 */
[----:B------:R-:W-:-:S07]  /*114c0*/  FSEL R3, R41, R11, P0 ;  /* 0x0000000b29037208 */ /* 0x000fce0000000000 */
.L_x_11694:
[----:B------:R-:W-:Y:S05]  /*114d0*/  BSYNC.RECONVERGENT B3 ;  /* 0x0000000000037941 */ /* 0x000fea0003800200 */
.L_x_11686:
[----:B------:R-:W-:Y:S01]  /*114e0*/  DADD R4, -RZ, -R36 ;  /* 0x00000000ff047229 */ /* 0x000fe20000000924 */
[----:B------:R-:W-:-:S09]  /*114f0*/  ISETP.GE.AND P0, PT, R19, RZ, PT ;  /* 0x000000ff1300720c */ /* 0x000fd20003f06270 */
[----:B------:R-:W-:Y:S02]  /*11500*/  FSEL R4, R36, R4, !P0 ;  /* 0x0000000424047208 */ /* 0x000fe40004000000 */
[----:B------:R-:W-:Y:S01]  /*11510*/  FSEL R5, R37, R5, !P0 ;  /* 0x0000000525057208 */ /* 0x000fe20004000000 */
[----:B------:R-:W-:Y:S06]  /*11520*/  BRA `(.L_x_11649) ;  /* 0x0000002c00f87947 */ /* 0x000fec0003800000 */
.L_x_11652:
[----:B------:R-:W2:Y:S01]  /*11530*/  LDL.64 R2, [R1+0x8] ;  /* 0x0000080001027983 */ /* 0x000ea20000100a00 */
[----:B------:R-:W-:Y:S01]  /*11540*/  UMOV UR4, 0x54442d18 ;  /* 0x54442d1800047882 */ /* 0x000fe20000000000 */
[----:B------:R-:W-:Y:S01]  /*11550*/  UMOV UR5, 0x3ff921fb ;  /* 0x3ff921fb00057882 */ /* 0x000fe20000000000 */
[----:B------:R-:W-:Y:S02]  /*11560*/  DADD R4, -RZ, -R18 ;  /* 0x00000000ff047229 */ /* 0x000fe40000000912 */
[----:B--2---:R-:W-:-:S08]  /*11570*/  DADD R2, -R16, R2 ;  /* 0x0000000010027229 */ /* 0x004fd00000000102 */
[----:B------:R-:W-:Y:S01]  /*11580*/  DADD R2, R2, UR4 ;  /* 0x0000000402027e29 */ /* 0x000fe20008000000 */
[----:B------:R-:W-:Y:S10]  /*11590*/  BRA `(.L_x_11649) ;  /* 0x0000002c00dc7947 */ /* 0x000ff40003800000 */
.L_x_11651:
[----:B------:R-:W-:Y:S01]  /*115a0*/  DADD R4, -RZ, -R18 ;  /* 0x00000000ff047229 */ /* 0x000fe20000000912 */
[----:B------:R-:W-:Y:S01]  /*115b0*/  CS2R R2, SRZ ;  /* 0x0000000000027805 */ /* 0x000fe2000001ff00 */
[----:B------:R-:W-:Y:S09]  /*115c0*/  BRA `(.L_x_11649) ;  /* 0x0000002c00d07947 */ /* 0x000ff20003800000 */
.L_x_11650:
        /* <DEDUP_REMOVED lines=17> */
[----:B------:R-:W-:-:S05]  /*116e0*/  FSETP.GEU.AND P5, PT, |R3|, 6.5827683646048100446e-37, PT ;  /* 0x036000000300780b */ /* 0x000fca0003fae200 */
[C---:B------:R-:W-:Y:S02]  /*116f0*/  DFMA R20, R4.reuse, R4, R6 ;  /* 0x000000040414722b */ /* 0x040fe40000000006 */
[----:B0-----:R-:W-:-:S08]  /*11700*/  DFMA R10, -R4, R8, 1 ;  /* 0x3ff00000040a742b */ /* 0x001fd00000000108 */
[----:B------:R-:W-:Y:S01]  /*11710*/  ISETP.GT.AND P0, PT, R21, 0xfffff, PT ;  /* 0x000fffff1500780c */ /* 0x000fe20003f04270 */
[----:B------:R-:W-:Y:S01]  /*11720*/  IMAD.MOV.U32 R14, RZ, RZ, R20 ;  /* 0x000000ffff0e7224 */ /* 0x000fe200078e0014 */
        /* <DEDUP_REMOVED lines=15> */
[----:B------:R-:W-:Y:S01]  /*11820*/  @P2 IMAD.MOV.U32 R11, RZ, RZ, 0x7ff00000 ;  /* 0x7ff00000ff0b2424 */ /* 0x000fe200078e00ff */
[----:B------:R-:W-:-:S06]  /*11830*/  @P2 MOV R10, 0x0 ;  /* 0x00000000000a2802 */ /* 0x000fcc0000000f00 */
[----:B------:R-:W-:Y:S01]  /*11840*/  @P2 DFMA R10, R8, R10, +INF ;  /* 0x7ff00000080a242b */ /* 0x000fe2000000000a */
[----:B------:R-:W-:-:S05]  /*11850*/  FFMA R0, RZ, R5, R7 ;  /* 0x00000005ff007223 */ /* 0x000fca0000000007 */
[----:B------:R-:W-:Y:S01]  /*11860*/  FSETP.GT.AND P4, PT, |R0|, 1.469367938527859385e-39, PT ;  /* 0x001000000000780b */ /* 0x000fe20003f84200 */
[----:B------:R-:W-:Y:S01]  /*11870*/  IMAD.MOV.U32 R0, RZ, RZ, -0x3ff ;  /* 0xfffffc01ff007424 */ /* 0x000fe200078e00ff */
[----:B------:R-:W-:Y:S02]  /*11880*/  @!P0 MOV R0, 0xfffffbcb ;  /* 0xfffffbcb00008802 */ /* 0x000fe40000000f00 */
        /* <DEDUP_REMOVED lines=30> */
[----:B------:R-:W-:Y:S01]  /*11a70*/  LOP3.LUT R24, R0, 0x80000000, RZ, 0x3c, !PT ;  /* 0x8000000000187812 */ /* 0x000fe200078e3cff */
[----:B------:R-:W-:Y:S01]  /*11a80*/  IMAD.MOV.U32 R25, RZ, RZ, 0x43300000 ;  /* 0x43300000ff197424 */ /* 0x000fe200078e00ff */
[----:B------:R-:W-:-:S03]  /*11a90*/  DADD R20, R20, R20 ;  /* 0x0000000014147229 */ /* 0x000fc60000000014 */
[----:B------:R-:W-:Y:S01]  /*11aa0*/  DFMA R22, R12, R22, UR4 ;  /* 0x000000040c167e2b */ /* 0x000fe20008000016 */
[----:B------:R-:W-:Y:S01]  /*11ab0*/  UMOV UR4, 0xa9ab0956 ;  /* 0xa9ab095600047882 */ /* 0x000fe20000000000 */
[----:B------:R-:W-:Y:S01]  /*11ac0*/  UMOV UR5, 0x3f1745cb ;  /* 0x3f1745cb00057882 */ /* 0x000fe20000000000 */
[----:B------:R-:W-:Y:S01]  /*11ad0*/  DADD R24, R24, -UR6 ;  /* 0x8000000618187e29 */ /* 0x000fe20008000000 */
[----:B------:R-:W-:Y:S01]  /*11ae0*/  UMOV UR6, 0xfefa39ef ;  /* 0xfefa39ef00067882 */ /* 0x000fe20000000000 */
[----:B------:R-:W-:Y:S01]  /*11af0*/  UMOV UR7, 0x3fe62e42 ;  /* 0x3fe62e4200077882 */ /* 0x000fe20000000000 */
[----:B------:R-:W-:Y:S02]  /*11b00*/  DFMA R20, R14, -R8, R20 ;  /* 0x800000080e14722b */ /* 0x000fe40000000014 */
[----:B------:R-:W-:Y:S01]  /*11b10*/  DFMA R22, R12, R22, UR4 ;  /* 0x000000040c167e2b */ /* 0x000fe20008000016 */
[----:B------:R-:W-:Y:S01]  /*11b20*/  UMOV UR4, 0x2d1b5154 ;  /* 0x2d1b515400047882 */ /* 0x000fe20000000000 */
[----:B------:R-:W-:Y:S01]  /*11b30*/  UMOV UR5, 0x3f3c71c7 ;  /* 0x3f3c71c700057882 */ /* 0x000fe20000000000 */
[----:B------:R-:W-:-:S03]  /*11b40*/  DFMA R14, R24, UR6, R8 ;  /* 0x00000006180e7c2b */ /* 0x000fc60008000008 */
[----:B------:R-:W-:Y:S02]  /*11b50*/  DMUL R20, R10, R20 ;  /* 0x000000140a147228 */ /* 0x000fe40000000000 */
        /* <DEDUP_REMOVED lines=21> */
.L_x_11738:
[----:B------:R-:W-:Y:S05]  /*11cb0*/  BSYNC.RECONVERGENT B0 ;  /* 0x0000000000007941 */ /* 0x000fea0003800200 */
.L_x_11737:
[----:B------:R-:W-:Y:S04]  /*11cc0*/  BSSY.RECONVERGENT B3, `(.L_x_11739) ;  /* 0x0000008000037945 */ /* 0x000fe80003800200 */
[----:B------:R-:W-:Y:S05]  /*11cd0*/  @P4 BRA P5, `(.L_x_11740) ;  /* 0x0000000000184947 */ /* 0x000fea0002800000 */
[----:B------:R-:W-:Y:S01]  /*11ce0*/  IMAD.MOV.U32 R24, RZ, RZ, R2 ;  /* 0x000000ffff187224 */ /* 0x000fe200078e0002 */
[----:B------:R-:W-:Y:S01]  /*11cf0*/  MOV R22, R4 ;  /* 0x0000000400167202 */ /* 0x000fe20000000f00 */
[----:B------:R-:W-:Y:S01]  /*11d00*/  IMAD.MOV.U32 R25, RZ, RZ, R3 ;  /* 0x000000ffff197224 */ /* 0x000fe200078e0003 */
[----:B------:R-:W-:Y:S01]  /*11d10*/  MOV R0, 0x11d40 ;  /* 0x00011d4000007802 */ /* 0x000fe20000000f00 */
[----:B------:R-:W-:-:S07]  /*11d20*/  IMAD.MOV.U32 R23, RZ, RZ, R5 ;  /* 0x000000ffff177224 */ /* 0x000fce00078e0005 */
[----:B------:R-:W-:Y:S05]  /*11d30*/  CALL.REL.NOINC `($__internal_25_$__cuda_sm20_div_rn_f64_full) ;  /* 0x0000002800507944 */ /* 0x000fea0003c00000 */
.L_x_11740:
[----:B------:R-:W-:Y:S05]  /*11d40*/  BSYNC.RECONVERGENT B3 ;  /* 0x0000000000037941 */ /* 0x000fea0003800200 */
.L_x_11739:
        /* <DEDUP_REMOVED lines=84> */
.L_x_11742:
[----:B------:R-:W-:Y:S02]  /*12290*/  FSEL R2, RZ, 3.37028055040000000000e+12, P0 ;  /* 0x54442d18ff027808 */ /* 0x000fe40000000000 */
[----:B------:R-:W-:-:S07]  /*122a0*/  FSEL R3, RZ, 2.1426990032196044922, P0 ;  /* 0x400921fbff037808 */ /* 0x000fce0000000000 */
.L_x_11743:
[----:B------:R-:W-:Y:S05]  /*122b0*/  BSYNC.RECONVERGENT B0 ;  /* 0x0000000000007941 */ /* 0x000fea0003800200 */
.L_x_11741:
[----:B------:R-:W-:Y:S01]  /*122c0*/  DADD R38, R40, R38 ;  /* 0x0000000028267229 */ /* 0x000fe20000000026 */
[----:B------:R-:W-:Y:S01]  /*122d0*/  LOP3.LUT R3, R3, 0x80000000, R19, 0xb8, !PT ;  /* 0x8000000003037812 */ /* 0x000fe200078eb813 */
[----:B------:R-:W-:-:S06]  /*122e0*/  DMUL R10, R10, 0.5 ;  /* 0x3fe000000a0a7828 */ /* 0x000fcc0000000000 */
[----:B------:R-:W-:-:S06]  /*122f0*/  DSETP.NAN.AND P0, PT, R38, R38, PT ;  /* 0x000000262600722a */ /* 0x000fcc0003f08000 */
[----:B------:R-:W-:Y:S02]  /*12300*/  FSEL R2, R38, R2, P0 ;  /* 0x0000000226027208 */ /* 0x000fe40000000000 */
[----:B------:R-:W-:Y:S01]  /*12310*/  FSEL R3, R39, R3, P0 ;  /* 0x0000000327037208 */ /* 0x000fe20000000000 */
[----:B------:R-:W-:Y:S06]  /*12320*/  BRA `(.L_x_11744) ;  /* 0x0000002000547947 */ /* 0x000fec0003800000 */
.L_x_11736:
        /* <DEDUP_REMOVED lines=15> */
[----:B------:R-:W-:Y:S01]  /*12420*/  BSSY.RECONVERGENT B0, `(.L_x_11745) ;  /* 0x000007a000007945 */ /* 0x000fe20003800200 */
[----:B------:R-:W-:-:S02]  /*12430*/  LOP3.LUT R11, R0, 0x7fd00000, RZ, 0x3c, !PT ;  /* 0x7fd00000000b7812 */ /* 0x000fc400078e3cff */
[----:B------:R-:W-:Y:S02]  /*12440*/  MOV R10, RZ ;  /* 0x000000ff000a7202 */ /* 0x000fe40000000f00 */
        /* <DEDUP_REMOVED lines=24> */
[----:B------:R-:W-:-:S06]  /*125d0*/  DFMA R10, R24, R10, R24 ;  /* 0x0000000a180a722b */ /* 0x000fcc0000000018 */
[----:B------:R-:W-:Y:S01]  /*125e0*/  DMUL R20, R12, R20 ;  /* 0x000000140c147228 */ /* 0x000fe20000000000 */
[----:B------:R-:W-:Y:S01]  /*125f0*/  LOP3.LUT R13, R0, 0x100000, RZ, 0xfc, !PT ;  /* 0x00100000000d7812 */ /* 0x000fe200078efcff */
[----:B------:R-:W-:-:S06]  /*12600*/  IMAD.MOV.U32 R12, RZ, RZ, RZ ;  /* 0x000000ffff0c7224 */ /* 0x000fcc00078e00ff */
[----:B------:R-:W-:-:S10]  /*12610*/  DMUL R20, R20, R12 ;  /* 0x0000000c14147228 */ /* 0x000fd40000000000 */
[----:B------:R-:W-:Y:S02]  /*12620*/  @!P3 FSEL R9, R7, R21, !P2 ;  /* 0x000000150709b208 */ /* 0x000fe40005000000 */
[----:B------:R-:W-:Y:S01]  /*12630*/  @!P3 FSEL R8, R6, R20, !P2 ;  /* 0x000000140608b208 */ /* 0x000fe20005000000 */
[----:B------:R-:W-:Y:S01]  /*12640*/  DFMA R6, -R4, R10, 1 ;  /* 0x3ff000000406742b */ /* 0x000fe2000000010a */
[----:B------:R-:W-:Y:S02]  /*12650*/  ISETP.GT.AND P0, PT, R9, 0xfffff, PT ;  /* 0x000fffff0900780c */ /* 0x000fe40003f04270 */
[----:B------:R-:W-:Y:S01]  /*12660*/  MOV R13, R9 ;  /* 0x00000009000d7202 */ /* 0x000fe20000000f00 */
[----:B------:R-:W-:-:S04]  /*12670*/  IMAD.MOV.U32 R12, RZ, RZ, R8 ;  /* 0x000000ffff0c7224 */ /* 0x000fc800078e0008 */
[----:B------:R-:W-:-:S06]  /*12680*/  DFMA R6, R10, R6, R10 ;  /* 0x000000060a06722b */ /* 0x000fcc000000000a */
[----:B------:R-:W-:Y:S02]  /*12690*/  @!P0 DMUL R12, R12, 1.80143985094819840000e+16 ;  /* 0x435000000c0c8828 */ /* 0x000fe40000000000 */
[----:B------:R-:W-:-:S08]  /*126a0*/  DMUL R10, R2, R6 ;  /* 0x00000006020a7228 */ /* 0x000fd00000000000 */
[----:B------:R-:W-:Y:S01]  /*126b0*/  @!P0 IMAD.MOV.U32 R9, RZ, RZ, R13 ;  /* 0x000000ffff098224 */ /* 0x000fe200078e000d */
[----:B------:R-:W-:Y:S01]  /*126c0*/  DFMA R14, -R4, R10, R2 ;  /* 0x0000000a040e722b */ /* 0x000fe20000000102 */
[----:B------:R-:W-:Y:S02]  /*126d0*/  @!P0 IMAD.MOV.U32 R8, RZ, RZ, R12 ;  /* 0x000000ffff088224 */ /* 0x000fe400078e000c */
[----:B------:R-:W-:-:S05]  /*126e0*/  VIADD R0, R9, 0xffffffff ;  /* 0xffffffff09007836 */ /* 0x000fca0000000000 */
[----:B------:R-:W-:Y:S01]  /*126f0*/  ISETP.GE.U32.AND P2, PT, R0, 0x7fefffff, PT ;  /* 0x7fefffff0000780c */ /* 0x000fe20003f46070 */
[----:B------:R-:W-:-:S10]  /*12700*/  DFMA R6, R6, R14, R10 ;  /* 0x0000000e0606722b */ /* 0x000fd4000000000a */
[----:B------:R-:W-:Y:S02]  /*12710*/  FFMA R0, RZ, R5, R7 ;  /* 0x00000005ff007223 */ /* 0x000fe40000000007 */
[----:B------:R-:W-:Y:S01]  /*12720*/  @P2 IMAD.MOV.U32 R10, RZ, RZ, 0x0 ;  /* 0x00000000ff0a2424 */ /* 0x000fe200078e00ff */
[----:B------:R-:W-:Y:S01]  /*12730*/  @P2 LOP3.LUT P3, RZ, R13, 0x7fffffff, RZ, 0xc0, !PT ;  /* 0x7fffffff0dff2812 */ /* 0x000fe2000786c0ff */
[----:B------:R-:W-:Y:S01]  /*12740*/  @P2 IMAD.MOV.U32 R11, RZ, RZ, 0x7ff00000 ;  /* 0x7ff00000ff0b2424 */ /* 0x000fe200078e00ff */
[----:B------:R-:W-:Y:S02]  /*12750*/  FSETP.GT.AND P4, PT, |R0|, 1.469367938527859385e-39, PT ;  /* 0x001000000000780b */ /* 0x000fe40003f84200 */
[----:B------:R-:W-:Y:S01]  /*12760*/  MOV R0, 0xfffffc01 ;  /* 0xfffffc0100007802 */ /* 0x000fe20000000f00 */
[----:B------:R-:W-:Y:S02]  /*12770*/  @!P0 IMAD.MOV.U32 R0, RZ, RZ, -0x435 ;  /* 0xfffffbcbff008424 */ /* 0x000fe400078e00ff */
        /* <DEDUP_REMOVED lines=18> */
[----:B------:R-:W-:-:S06]  /*128a0*/  @P0 MOV R21, R11 ;  /* 0x0000000b00150202 */ /* 0x000fcc0000000f00 */
        /* <DEDUP_REMOVED lines=14> */
[----:B------:R-:W-:Y:S01]  /*12990*/  DADD R8, R8, R8 ;  /* 0x0000000008087229 */ /* 0x000fe20000000008 */
[----:B------:R-:W-:-:S03]  /*129a0*/  MOV R25, 0x43300000 ;  /* 0x4330000000197802 */ /* 0x000fc60000000f00 */
        /* <DEDUP_REMOVED lines=33> */
.L_x_11746:
[----:B------:R-:W-:Y:S05]  /*12bc0*/  BSYNC.RECONVERGENT B0 ;  /* 0x0000000000007941 */ /* 0x000fea0003800200 */
.L_x_11745:
[----:B------:R-:W-:Y:S04]  /*12bd0*/  BSSY.RECONVERGENT B3, `(.L_x_11747) ;  /* 0x0000008000037945 */ /* 0x000fe80003800200 */
[----:B------:R-:W-:Y:S05]  /*12be0*/  @P4 BRA P5, `(.L_x_11748) ;  /* 0x0000000000184947 */ /* 0x000fea0002800000 */
[----:B------:R-:W-:Y:S01]  /*12bf0*/  IMAD.MOV.U32 R24, RZ, RZ, R2 ;  /* 0x000000ffff187224 */ /* 0x000fe200078e0002 */
[----:B------:R-:W-:Y:S01]  /*12c00*/  MOV R0, 0x12c50 ;  /* 0x00012c5000007802 */ /* 0x000fe20000000f00 */
[----:B------:R-:W-:Y:S02]  /*12c10*/  IMAD.MOV.U32 R25, RZ, RZ, R3 ;  /* 0x000000ffff197224 */ /* 0x000fe400078e0003 */
[----:B------:R-:W-:Y:S02]  /*12c20*/  IMAD.MOV.U32 R22, RZ, RZ, R4 ;  /* 0x000000ffff167224 */ /* 0x000fe400078e0004 */
[----:B------:R-:W-:-:S07]  /*12c30*/  IMAD.MOV.U32 R23, RZ, RZ, R5 ;  /* 0x000000ffff177224 */ /* 0x000fce00078e0005 */
[----:B------:R-:W-:Y:S05]  /*12c40*/  CALL.REL.NOINC `($__internal_25_$__cuda_sm20_div_rn_f64_full) ;  /* 0x00000018008c7944 */ /* 0x000fea0003c00000 */
.L_x_11748:
[----:B------:R-:W-:Y:S05]  /*12c50*/  BSYNC.RECONVERGENT B3 ;  /* 0x0000000000037941 */ /* 0x000fea0003800200 */
.L_x_11747:
        /* <DEDUP_REMOVED lines=84> */
.L_x_11750:
[----:B------:R-:W-:Y:S02]  /*131a0*/  FSEL R2, RZ, 3.37028055040000000000e+12, P0 ;  /* 0x54442d18ff027808 */ /* 0x000fe40000000000 */
[----:B------:R-:W-:-:S07]  /*131b0*/  FSEL R3, RZ, 2.1426990032196044922, P0 ;  /* 0x400921fbff037808 */ /* 0x000fce0000000000 */
.L_x_11751:
[----:B------:R-:W-:Y:S05]  /*131c0*/  BSYNC.RECONVERGENT B0 ;  /* 0x0000000000007941 */ /* 0x000fea0003800200 */
.L_x_11749:
[----:B------:R-:W-:Y:S01]  /*131d0*/  DADD R38, R40, R38 ;  /* 0x0000000028267229 */ /* 0x000fe20000000026 */
[----:B------:R-:W-:-:S07]  /*131e0*/  LOP3.LUT R3, R3, 0x80000000, R19, 0xb8, !PT ;  /* 0x8000000003037812 */ /* 0x000fce00078eb813 */
[----:B------:R-:W-:-:S06]  /*131f0*/  DSETP.NAN.AND P0, PT, R38, R38, PT ;  /* 0x000000262600722a */ /* 0x000fcc0003f08000 */
[----:B------:R-:W-:Y:S02]  /*13200*/  FSEL R2, R38, R2, P0 ;  /* 0x0000000226027208 */ /* 0x000fe40000000000 */
[----:B------:R-:W-:Y:S01]  /*13210*/  FSEL R3, R39, R3, P0 ;  /* 0x0000000327037208 */ /* 0x000fe20000000000 */
[----:B------:R-:W-:Y:S06]  /*13220*/  BRA `(.L_x_11744) ;  /* 0x0000001000947947 */ /* 0x000fec0003800000 */
.L_x_11735:
        /* <DEDUP_REMOVED lines=22> */
[----:B------:R-:W-:Y:S05]  /*13390*/  CALL.REL.NOINC `($__internal_25_$__cuda_sm20_div_rn_f64_full) ;  /* 0x0000001000b87944 */ /* 0x000fea0003c00000 */
[----:B------:R-:W-:Y:S01]  /*133a0*/  MOV R10, R6 ;  /* 0x00000006000a7202 */ /* 0x000fe20000000f00 */
[----:B------:R-:W-:-:S07]  /*133b0*/  IMAD.MOV.U32 R11, RZ, RZ, R7 ;  /* 0x000000ffff0b7224 */ /* 0x000fce00078e0007 */
.L_x_11753:
[----:B------:R-:W-:Y:S05]  /*133c0*/  BSYNC.RECONVERGENT B3 ;  /* 0x0000000000037941 */ /* 0x000fea0003800200 */
.L_x_11752:
        /* <DEDUP_REMOVED lines=23> */
.L_x_11755:
[----:B------:R-:W-:Y:S05]  /*13540*/  BSYNC.RECONVERGENT B3 ;  /* 0x0000000000037941 */ /* 0x000fea0003800200 */
.L_x_11754:
[----:B------:R-:W-:Y:S01]  /*13550*/  DADD R14, -RZ, |R10| ;  /* 0x00000000ff0e7229 */ /* 0x000fe2000000050a */
[----:B------:R-:W-:Y:S01]  /*13560*/  UMOV UR4, 0xffffffff ;  /* 0xffffffff00047882 */ /* 0x000fe20000000000 */
[----:B------:R-:W-:Y:S01]  /*13570*/  DADD R20, -RZ, |R6| ;  /* 0x00000000ff147229 */ /* 0x000fe20000000506 */
[----:B------:R-:W-:Y:S01]  /*13580*/  MOV R10, RZ ;  /* 0x000000ff000a7202 */ /* 0x000fe20000000f00 */
[----:B------:R-:W-:Y:S01]  /*13590*/  UMOV UR5, 0x7fefffff ;  /* 0x7fefffff00057882 */ /* 0x000fe20000000000 */
[----:B------:R-:W-:Y:S01]  /*135a0*/  IMAD.MOV.U32 R22, RZ, RZ, 0x0 ;  /* 0x00000000ff167424 */ /* 0x000fe200078e00ff */
[----:B------:R-:W-:Y:S01]  /*135b0*/  UMOV UR6, UR5 ;  /* 0x0000000500067c82 */ /* 0x000fe20008000000 */
[----:B------:R-:W-:Y:S01]  /*135c0*/  IMAD.MOV.U32 R23, RZ, RZ, 0x3fd80000 ;  /* 0x3fd80000ff177424 */ /* 0x000fe200078e00ff */
[----:B------:R-:W-:Y:S01]  /*135d0*/  MUFU.RCP64H R25, R5 ;  /* 0x0000000500197308 */ /* 0x000fe20000001800 */
[----:B------:R-:W-:Y:S01]  /*135e0*/  IMAD.MOV.U32 R24, RZ, RZ, 0x1 ;  /* 0x00000001ff187424 */ /* 0x000fe200078e00ff */
[----:B------:R-:W-:Y:S01]  /*135f0*/  BSSY.RECONVERGENT B0, `(.L_x_11756) ;  /* 0x0000082000007945 */ /* 0x000fe20003800200 */
[----:B------:R-:W-:-:S02]  /*13600*/  FSETP.GEU.AND P5, PT, |R3|, 6.5827683646048100446e-37, PT ;  /* 0x036000000300780b */ /* 0x000fc40003fae200 */
        /* <DEDUP_REMOVED lines=22> */
[----:B------:R-:W-:Y:S01]  /*13770*/  HFMA2 R14, -RZ, RZ, 0, 0 ;  /* 0x00000000ff0e7431 */ /* 0x000fe200000001ff */
        /* <DEDUP_REMOVED lines=11> */
[----:B------:R-:W-:Y:S02]  /*13830*/  LOP3.LUT R13, R0, 0x100000, RZ, 0xfc, !PT ;  /* 0x00100000000d7812 */ /* 0x000fe400078efcff */
[----:B------:R-:W-:-:S06]  /*13840*/  MOV R12, RZ ;  /* 0x000000ff000c7202 */ /* 0x000fcc0000000f00 */
[----:B------:R-:W-:-:S10]  /*13850*/  DMUL R20, R20, R12 ;  /* 0x0000000c14147228 */ /* 0x000fd40000000000 */
[----:B------:R-:W-:Y:S02]  /*13860*/  @!P2 FSEL R9, R7, R21, !P1 ;  /* 0x000000150709a208 */ /* 0x000fe40004800000 */
[----:B------:R-:W-:Y:S01]  /*13870*/  @!P2 FSEL R8, R6, R20, !P1 ;  /* 0x000000140608a208 */ /* 0x000fe20004800000 */
[----:B------:R-:W-:Y:S01]  /*13880*/  DFMA R6, -R4, R10, 1 ;  /* 0x3ff000000406742b */ /* 0x000fe2000000010a */
[----:B------:R-:W-:Y:S01]  /*13890*/  ISETP.GT.AND P0, PT, R9, 0xfffff, PT ;  /* 0x000fffff0900780c */ /* 0x000fe20003f04270 */
[----:B------:R-:W-:Y:S01]  /*138a0*/  IMAD.MOV.U32 R13, RZ, RZ, R9 ;  /* 0x000000ffff0d7224 */ /* 0x000fe200078e0009 */
[----:B------:R-:W-:Y:S01]  /*138b0*/  DSETP.GEU.AND P1, PT, R40, R38, PT ;  /* 0x000000262800722a */ /* 0x000fe20003f2e000 */
[----:B------:R-:W-:-:S04]  /*138c0*/  IMAD.MOV.U32 R12, RZ, RZ, R8 ;  /* 0x000000ffff0c7224 */ /* 0x000fc800078e0008 */
[----:B------:R-:W-:-:S06]  /*138d0*/  DFMA R6, R10, R6, R10 ;  /* 0x000000060a06722b */ /* 0x000fcc000000000a */
[----:B------:R-:W-:Y:S02]  /*138e0*/  @!P0 DMUL R12, R12, 1.80143985094819840000e+16 ;  /* 0x435000000c0c8828 */ /* 0x000fe40000000000 */
[----:B------:R-:W-:-:S08]  /*138f0*/  DMUL R10, R2, R6 ;  /* 0x00000006020a7228 */ /* 0x000fd00000000000 */
[----:B------:R-:W-:Y:S01]  /*13900*/  @!P0 IMAD.MOV.U32 R9, RZ, RZ, R13 ;  /* 0x000000ffff098224 */ /* 0x000fe200078e000d */
[----:B------:R-:W-:Y:S01]  /*13910*/  DFMA R14, -R4, R10, R2 ;  /* 0x0000000a040e722b */ /* 0x000fe20000000102 */
[----:B------:R-:W-:-:S03]  /*13920*/  @!P0 MOV R8, R12 ;  /* 0x0000000c00088202 */ /* 0x000fc60000000f00 */
[----:B------:R-:W-:-:S04]  /*13930*/  IADD3 R0, PT, PT, R9, -0x1, RZ ;  /* 0xffffffff09007810 */ /* 0x000fc80007ffe0ff */
[----:B------:R-:W-:Y:S01]  /*13940*/  ISETP.GE.U32.AND P2, PT, R0, 0x7fefffff, PT ;  /* 0x7fefffff0000780c */ /* 0x000fe20003f46070 */
[----:B------:R-:W-:-:S10]  /*13950*/  DFMA R6, R6, R14, R10 ;  /* 0x0000000e0606722b */ /* 0x000fd4000000000a */
[----:B------:R-:W-:Y:S02]  /*13960*/  FFMA R0, RZ, R5, R7 ;  /* 0x00000005ff007223 */ /* 0x000fe40000000007 */
[----:B------:R-:W-:Y:S01]  /*13970*/  @P2 IMAD.MOV.U32 R10, RZ, RZ, 0x0 ;  /* 0x00000000ff0a2424 */ /* 0x000fe200078e00ff */
[----:B------:R-:W-:Y:S01]  /*13980*/  @P2 LOP3.LUT P3, RZ, R13, 0x7fffffff, RZ, 0xc0, !PT ;  /* 0x7fffffff0dff2812 */ /* 0x000fe2000786c0ff */
[----:B------:R-:W-:Y:S01]  /*13990*/  @P2 IMAD.MOV.U32 R11, RZ, RZ, 0x7ff00000 ;  /* 0x7ff00000ff0b2424 */ /* 0x000fe200078e00ff */
[----:B------:R-:W-:Y:S01]  /*139a0*/  FSETP.GT.AND P4, PT, |R0|, 1.469367938527859385e-39, PT ;  /* 0x001000000000780b */ /* 0x000fe20003f84200 */
[----:B------:R-:W-:Y:S02]  /*139b0*/  IMAD.MOV.U32 R0, RZ, RZ, -0x3ff ;  /* 0xfffffc01ff007424 */ /* 0x000fe400078e00ff */
        /* <DEDUP_REMOVED lines=17> */
[----:B------:R-:W-:Y:S01]  /*13ad0*/  @P0 VIADD R11, R21, 0xfff00000 ;  /* 0xfff00000150b0836 */ /* 0x000fe20000000000 */
[----:B------:R-:W-:-:S04]  /*13ae0*/  @P0 IADD3 R0, PT, PT, R0, 0x1, RZ ;  /* 0x0000000100000810 */ /* 0x000fc80007ffe0ff */
        /* <DEDUP_REMOVED lines=50> */
.L_x_11757:
[----:B------:R-:W-:Y:S05]  /*13e10*/  BSYNC.RECONVERGENT B0 ;  /* 0x0000000000007941 */ /* 0x000fea0003800200 */
.L_x_11756:
        /* <DEDUP_REMOVED lines=8> */
.L_x_11759:
[----:B------:R-:W-:Y:S05]  /*13ea0*/  BSYNC.RECONVERGENT B3 ;  /* 0x0000000000037941 */ /* 0x000fea0003800200 */
.L_x_11758:
        /* <DEDUP_REMOVED lines=84> */
.L_x_11761:
[----:B------:R-:W-:Y:S02]  /*143f0*/  FSEL R2, RZ, 3.37028055040000000000e+12, P0 ;  /* 0x54442d18ff027808 */ /* 0x000fe40000000000 */
[----:B------:R-:W-:-:S07]  /*14400*/  FSEL R3, RZ, 2.1426990032196044922, P0 ;  /* 0x400921fbff037808 */ /* 0x000fce0000000000 */
.L_x_11762:
[----:B------:R-:W-:Y:S05]  /*14410*/  BSYNC.RECONVERGENT B0 ;  /* 0x0000000000007941 */ /* 0x000fea0003800200 */
.L_x_11760:
[----:B------:R-:W-:Y:S01]  /*14420*/  DADD R38, R40, R38 ;  /* 0x0000000028267229 */ /* 0x000fe20000000026 */
[----:B------:R-:W-:Y:S01]  /*14430*/  LOP3.LUT R3, R3, 0x80000000, R19, 0xb8, !PT ;  /* 0x8000000003037812 */ /* 0x000fe200078eb813 */
[----:B------:R-:W-:-:S06]  /*14440*/  DADD R10, R10, 1 ;  /* 0x3ff000000a0a7429 */ /* 0x000fcc0000000000 */
[----:B------:R-:W-:-:S06]  /*14450*/  DSETP.NAN.AND P0, PT, R38, R38, PT ;  /* 0x000000262600722a */ /* 0x000fcc0003f08000 */
[----:B------:R-:W-:Y:S02]  /*14460*/  FSEL R2, R38, R2, P0 ;  /* 0x0000000226027208 */ /* 0x000fe40000000000 */
[----:B------:R-:W-:-:S07]  /*14470*/  FSEL R3, R39, R3, P0 ;  /* 0x0000000327037208 */ /* 0x000fce0000000000 */
.L_x_11744:
[----:B------:R-:W-:Y:S05]  /*14480*/  BSYNC.RECONVERGENT B2 ;  /* 0x0000000000027941 */ /* 0x000fea0003800200 */
.L_x_11734:
        /* <DEDUP_REMOVED lines=8> */
.L_x_11649:
[----:B------:R-:W-:Y:S05]  /*14510*/  BSYNC.RECONVERGENT B1 ;  /* 0x0000000000017941 */ /* 0x000fea0003800200 */
.L_x_11647:
[----:B------:R-:W-:Y:S05]  /*14520*/  WARPSYNC.ALL ;  /* 0x0000000000007948 */ /* 0x000fea0003800000 */
[----:B------:R-:W-:Y:S01]  /*14530*/  DSETP.NAN.AND P0, PT, R2, R2, PT ;  /* 0x000000020200722a */ /* 0x000fe20003f08000 */
[----:B------:R-:W-:-:S13]  /*14540*/  BSSY.RECONVERGENT B0, `(.L_x_11763) ;  /* 0x0000011000007945 */ /* 0x000fda0003800200 */
[--C-:B------:R-:W-:Y:S02]  /*14550*/  @P0 DADD R6, -RZ, |R4|.reuse ;  /* 0x00000000ff060229 */ /* 0x100fe40000000504 */
[----:B------:R-:W-:-:S08]  /*14560*/  @P0 DSETP.NAN.AND P1, PT, R4, R4, PT ;  /* 0x000000040400022a */ /* 0x000fd00003f28000 */
[----:B------:R-:W-:Y:S01]  /*14570*/  @P0 FSEL R9, R7, R5, !P1 ;  /* 0x0000000507090208 */ /* 0x000fe20004800000 */
[----:B------:R-:W-:Y:S01]  /*14580*/  @P0 IMAD.MOV.U32 R7, RZ, RZ, R3 ;  /* 0x000000ffff070224 */ /* 0x000fe200078e0003 */
[----:B------:R-:W-:Y:S01]  /*14590*/  @P0 FSEL R0, R6, R4, !P1 ;  /* 0x0000000406000208 */ /* 0x000fe20004800000 */
[----:B------:R-:W-:Y:S02]  /*145a0*/  @P0 IMAD.MOV.U32 R6, RZ, RZ, R2 ;  /* 0x000000ffff060224 */ /* 0x000fe400078e0002 */
        /* <DEDUP_REMOVED lines=8> */
[----:B------:R-:W-:-:S03]  /*14630*/  @!P0 MOV R6, R2 ;  /* 0x0000000200068202 */ /* 0x000fc60000000f00 */
[----:B------:R-:W-:-:S07]  /*14640*/  @!P0 IMAD.MOV.U32 R7, RZ, RZ, R19 ;  /* 0x000000ffff078224 */ /* 0x000fce00078e0013 */
.L_x_11764:
[----:B------:R-:W-:Y:S05]  /*14650*/  BSYNC.RECONVERGENT B0 ;  /* 0x0000000000007941 */ /* 0x000fea0003800200 */
.L_x_11763:
[----:B------:R-:W-:Y:S01]  /*14660*/  STG.E.128 desc[UR8][R32.64], R4 ;  /* 0x0000000420007986 */ /* 0x000fe2000c101d08 */
[----:B------:R-:W-:Y:S05]  /*14670*/  EXIT ;  /* 0x000000000000794d */ /* 0x000fea0003800000 */
        .weak           $__internal_25_$__cuda_sm20_div_rn_f64_full
        .type           $__internal_25_$__cuda_sm20_div_rn_f64_full,@function
        .size           $__internal_25_$__cuda_sm20_div_rn_f64_full,($__internal_26_$__cuda_sm20_dsqrt_rn_f64_mediumpath_v1 - $__internal_25_$__cuda_sm20_div_rn_f64_full)
$__internal_25_$__cuda_sm20_div_rn_f64_full:
        /* <DEDUP_REMOVED lines=14> */
[----:B------:R-:W-:Y:S02]  /*14760*/  @!P0 ISETP.GE.U32.AND P3, PT, R6, R7, PT ;  /* 0x000000070600820c */ /* 0x000fe40003f66070 */
[----:B------:R-:W-:Y:S02]  /*14770*/  MOV R7, 0x1ca00000 ;  /* 0x1ca0000000077802 */ /* 0x000fe40000000f00 */
[----:B------:R-:W-:Y:S02]  /*14780*/  @!P2 LOP3.LUT R13, R21, 0x7ff00000, RZ, 0xc0, !PT ;  /* 0x7ff00000150da812 */ /* 0x000fe400078ec0ff */
[----:B------:R-:W-:-:S03]  /*14790*/  @!P0 SEL R43, R7, 0x63400000, !P3 ;  /* 0x63400000072b8807 */ /* 0x000fc60005800000 */
[----:B------:R-:W-:Y:S01]  /*147a0*/  VIADD R14, R13, 0xffffffff ;  /* 0xffffffff0d0e7836 */ /* 0x000fe20000000000 */
        /* <DEDUP_REMOVED lines=45> */
[----:B------:R-:W-:Y:S02]  /*14a80*/  FSEL R7, R22, R45, !P0 ;  /* 0x0000002d16077208 */ /* 0x000fe40004000000 */
[----:B------:R-:W-:-:S03]  /*14a90*/  MOV R44, R6 ;  /* 0x00000006002c7202 */ /* 0x000fc60000000f00 */
[----:B------:R-:W-:Y:S01]  /*14aa0*/  IMAD.MOV.U32 R45, RZ, RZ, R7 ;  /* 0x000000ffff2d7224 */ /* 0x000fe200078e0007 */
[----:B------:R-:W-:Y:S06]  /*14ab0*/  BRA `(.L_x_11767) ;  /* 0x0000000000607947 */ /* 0x000fec0003800000 */
.L_x_11766:
        /* <DEDUP_REMOVED lines=12> */
[----:B------:R-:W-:Y:S01]  /*14b80*/  @!P0 IMAD.MOV.U32 R45, RZ, RZ, R23 ;  /* 0x000000ffff2d8224 */ /* 0x000fe200078e0017 */
[----:B------:R-:W-:Y:S01]  /*14b90*/  @!P0 MOV R44, RZ ;  /* 0x000000ff002c8202 */ /* 0x000fe20000000f00 */
[----:B------:R-:W-:Y:S02]  /*14ba0*/  @P0 IMAD.MOV.U32 R44, RZ, RZ, RZ ;  /* 0x000000ffff2c0224 */ /* 0x000fe400078e00ff */
[----:B------:R-:W-:Y:S01]  /*14bb0*/  @P0 IMAD.MOV.U32 R45, RZ, RZ, R6 ;  /* 0x000000ffff2d0224 */ /* 0x000fe200078e0006 */
[----:B------:R-:W-:Y:S06]  /*14bc0*/  BRA `(.L_x_11767) ;  /* 0x00000000001c7947 */ /* 0x000fec0003800000 */
.L_x_11769:
[----:B------:R-:W-:Y:S02]  /*14bd0*/  LOP3.LUT R7, R23, 0x80000, RZ, 0xfc, !PT ;  /* 0x0008000017077812 */ /* 0x000fe400078efcff */
[----:B------:R-:W-:-:S03]  /*14be0*/  MOV R44, R22 ;  /* 0x00000016002c7202 */ /* 0x000fc60000000f00 */
[----:B------:R-:W-:Y:S01]  /*14bf0*/  IMAD.MOV.U32 R45, RZ, RZ, R7 ;  /* 0x000000ffff2d7224 */ /* 0x000fe200078e0007 */
[----:B------:R-:W-:Y:S06]  /*14c00*/  BRA `(.L_x_11767) ;  /* 0x00000000000c7947 */ /* 0x000fec0003800000 */
.L_x_11768:
[----:B------:R-:W-:Y:S01]  /*14c10*/  LOP3.LUT R7, R25, 0x80000, RZ, 0xfc, !PT ;  /* 0x0008000019077812 */ /* 0x000fe200078efcff */
[----:B------:R-:W-:-:S04]  /*14c20*/  IMAD.MOV.U32 R44, RZ, RZ, R24 ;  /* 0x000000ffff2c7224 */ /* 0x000fc800078e0018 */
[----:B------:R-:W-:-:S07]  /*14c30*/  IMAD.MOV.U32 R45, RZ, RZ, R7 ;  /* 0x000000ffff2d7224 */ /* 0x000fce00078e0007 */
.L_x_11767:
[----:B------:R-:W-:Y:S05]  /*14c40*/  BSYNC.RECONVERGENT B0 ;  /* 0x0000000000007941 */ /* 0x000fea0003800200 */
.L_x_11765:
[----:B------:R-:W-:Y:S01]  /*14c50*/  IMAD.MOV.U32 R12, RZ, RZ, R0 ;  /* 0x000000ffff0c7224 */ /* 0x000fe200078e0000 */
[----:B------:R-:W-:Y:S01]  /*14c60*/  MOV R6, R44 ;  /* 0x0000002c00067202 */ /* 0x000fe20000000f00 */
[----:B------:R-:W-:Y:S02]  /*14c70*/  IMAD.MOV.U32 R13, RZ, RZ, 0x0 ;  /* 0x00000000ff0d7424 */ /* 0x000fe400078e00ff */
[----:B------:R-:W-:Y:S02]  /*14c80*/  IMAD.MOV.U32 R7, RZ, RZ, R45 ;  /* 0x000000ffff077224 */ /* 0x000fe400078e002d */
[----:B------:R-:W-:Y:S05]  /*14c90*/  RET.REL.NODEC R12 `(_ZN2at6native18elementwise_kernelILi128ELi2EZNS0_22gpu_kernel_impl_nocastIZZZNS0_17acosh_kernel_cudaERNS_18TensorIteratorBaseEENKUlvE_clEvENKUlvE_clEvEUlN3c107complexIdEEE_EEvS4_RKT_EUliE_EEviT1_) ;  /* 0xfffffeb00cd87950 */ /* 0x000fea0003c3ffff */
        .weak           $__internal_26_$__cuda_sm20_dsqrt_rn_f64_mediumpath_v1
        .type           $__internal_26_$__cuda_sm20_dsqrt_rn_f64_mediumpath_v1,@function
        .size           $__internal_26_$__cuda_sm20_dsqrt_rn_f64_mediumpath_v1,(.L_x_17861 - $__internal_26_$__cuda_sm20_dsqrt_rn_f64_mediumpath_v1)
$__internal_26_$__cuda_sm20_dsqrt_rn_f64_mediumpath_v1:
[----:B------:R-:W-:Y:S01]  /*14ca0*/  ISETP.GE.U32.AND P0, PT, R14, -0x3400000, PT ;  /* 0xfcc000000e00780c */ /* 0x000fe20003f06070 */
[----:B------:R-:W-:Y:S01]  /*14cb0*/  BSSY.RECONVERGENT B0, `(.L_x_11770) ;  /* 0x0000024000007945 */ /* 0x000fe20003800200 */
[----:B------:R-:W-:-:S11]  /*14cc0*/  MOV R20, R0 ;  /* 0x0000000000147202 */ /* 0x000fd60000000f00 */
[----:B------:R-:W-:Y:S05]  /*14cd0*/  @!P0 BRA `(.L_x_11771) ;  /* 0x0000000000208947 */ /* 0x000fea0003800000 */
        /* <DEDUP_REMOVED lines=8> */
.L_x_11771:
        /* <DEDUP_REMOVED lines=9> */
[----:B------:R-:W-:Y:S01]  /*14df0*/  MOV R20, RZ ;  /* 0x000000ff00147202 */ /* 0x000fe20000000f00 */
[----:B------:R-:W-:Y:S02]  /*14e00*/  IMAD.MOV.U32 R6, RZ, RZ, 0x0 ;  /* 0x00000000ff067424 */ /* 0x000fe400078e00ff */
        /* <DEDUP_REMOVED lines=11> */
[----:B------:R-:W-:Y:S01]  /*14ec0*/  IADD3 R7, PT, PT, R7, -0x3500000, RZ ;  /* 0xfcb0000007077810 */ /* 0x000fe20007ffe0ff */
[----:B------:R-:W-:Y:S06]  /*14ed0*/  BRA `(.L_x_11772) ;  /* 0x0000000000047947 */ /* 0x000fec0003800000 */
.L_x_11773:
[----:B------:R-:W-:-:S11]  /*14ee0*/  DADD R6, R22, R22 ;  /* 0x0000000016067229 */ /* 0x000fd60000000016 */
.L_x_11772:
[----:B------:R-:W-:Y:S05]  /*14ef0*/  BSYNC.RECONVERGENT B0 ;  /* 0x0000000000007941 */ /* 0x000fea0003800200 */
.L_x_11770:
[----:B------:R-:W-:Y:S02]  /*14f00*/  IMAD.MOV.U32 R12, RZ, RZ, R8 ;  /* 0x000000ffff0c7224 */ /* 0x000fe400078e0008 */
[----:B------:R-:W-:-:S04]  /*14f10*/  IMAD.MOV.U32 R13, RZ, RZ, 0x0 ;  /* 0x00000000ff0d7424 */ /* 0x000fc800078e00ff */
[----:B------:R-:W-:Y:S05]  /*14f20*/  RET.REL.NODEC R12 `(_ZN2at6native18elementwise_kernelILi128ELi2EZNS0_22gpu_kernel_impl_nocastIZZZNS0_17acosh_kernel_cudaERNS_18TensorIteratorBaseEENKUlvE_clEvENKUlvE_clEvEUlN3c107complexIdEEE_EEvS4_RKT_EUliE_EEviT1_) ;  /* 0xfffffeb00c347950 */ /* 0x000fea0003c3ffff */
.L_x_11774:
        /* <DEDUP_REMOVED lines=13> */
.L_x_17861:


//--------------------- .text._ZN2at6native27unrolled_elementwise_kernelIZZZNS0_17acosh_kernel_cudaERNS_18TensorIteratorBaseEENKUlvE_clEvENKUlvE_clEvEUlN3c107complexIdEEE_St5arrayIPcLm2EELi4E23TrivialOffsetCalculatorILi1EjESE_NS0_6memory15LoadWithoutCastENSF_16StoreWithoutCastEEEviT_T0_T2_T3_T4_T5_ --------------------------
	.section	.text._ZN2at6native27unrolled_elementwise_kernelIZZZNS0_17acosh_kernel_cudaERNS_18TensorIteratorBaseEENKUlvE_clEvENKUlvE_clEvEUlN3c107complexIdEEE_St5arrayIPcLm2EELi4E23TrivialOffsetCalculatorILi1EjESE_NS0_6memory15LoadWithoutCastENSF_16StoreWithoutCastEEEviT_T0_T2_T3_T4_T5_,"ax",@progbits
	.align	128
        .global         _ZN2at6native27unrolled_elementwise_kernelIZZZNS0_17acosh_kernel_cudaERNS_18TensorIteratorBaseEENKUlvE_clEvENKUlvE_clEvEUlN3c107complexIdEEE_St5arrayIPcLm2EELi4E23TrivialOffsetCalculatorILi1EjESE_NS0_6memory15LoadWithoutCastENSF_16StoreWithoutCastEEEviT_T0_T2_T3_T4_T5_
        .type           _ZN2at6native27unrolled_elementwise_kernelIZZZNS0_17acosh_kernel_cudaERNS_18TensorIteratorBaseEENKUlvE_clEvENKUlvE_clEvEUlN3c107complexIdEEE_St5arrayIPcLm2EELi4E23TrivialOffsetCalculatorILi1EjESE_NS0_6memory15LoadWithoutCastENSF_16StoreWithoutCastEEEviT_T0_T2_T3_T4_T5_,@function
        .size           _ZN2at6native27unrolled_elementwise_kernelIZZZNS0_17acosh_kernel_cudaERNS_18TensorIteratorBaseEENKUlvE_clEvENKUlvE_clEvEUlN3c107complexIdEEE_St5arrayIPcLm2EELi4E23TrivialOffsetCalculatorILi1EjESE_NS0_6memory15LoadWithoutCastENSF_16StoreWithoutCastEEEviT_T0_T2_T3_T4_T5_,(.L_x_17863 - _ZN2at6native27unrolled_elementwise_kernelIZZZNS0_17acosh_kernel_cudaERNS_18TensorIteratorBaseEENKUlvE_clEvENKUlvE_clEvEUlN3c107complexIdEEE_St5arrayIPcLm2EELi4E23TrivialOffsetCalculatorILi1EjESE_NS0_6memory15LoadWithoutCastENSF_16StoreWithoutCastEEEviT_T0_T2_T3_T4_T5_)
        .other          _ZN2at6native27unrolled_elementwise_kernelIZZZNS0_17acosh_kernel_cudaERNS_18TensorIteratorBaseEENKUlvE_clEvENKUlvE_clEvEUlN3c107complexIdEEE_St5arrayIPcLm2EELi4E23TrivialOffsetCalculatorILi1EjESE_NS0_6memory15LoadWithoutCastENSF_16StoreWithoutCastEEEviT_T0_T2_T3_T4_T5_,@"STO_CUDA_ENTRY STV_DEFAULT"
_ZN2at6native27unrolled_elementwise_kernelIZZZNS0_17acosh_kernel_cudaERNS_18TensorIteratorBaseEENKUlvE_clEvENKUlvE_clEvEUlN3c107complexIdEEE_St5arrayIPcLm2EELi4E23TrivialOffsetCalculatorILi1EjESE_NS0_6memory15LoadWithoutCastENSF_16StoreWithoutCastEEEviT_T0_T2_T3_T4_T5_:
.text._ZN2at6native27unrolled_elementwise_kernelIZZZNS0_17acosh_kernel_cudaERNS_18TensorIteratorBaseEENKUlvE_clEvENKUlvE_clEvEUlN3c107complexIdEEE_St5arrayIPcLm2EELi4E23TrivialOffsetCalculatorILi1EjESE_NS0_6memory15LoadWithoutCastENSF_16StoreWithoutCastEEEviT_T0_T2_T3_T4_T5_:
[----:B------:R-:W0:Y:S01]  /*0000*/  LDC R1, c[0x0][0x37c] ;  /* 0x0000df00ff017b82 */ /* 0x000e220000000800 */
[----:B------:R-:W1:Y:S07]  /*0010*/  S2R R9, SR_CTAID.X ;  /* 0x0000000000097919 */ /* 0x000e6e0000002500 */
[----:B------:R-:W1:Y:S01]  /*0020*/  LDC R0, c[0x0][0x380] ;  /* 0x0000e000ff007b82 */ /* 0x000e620000000800 */
[----:B------:R-:W2:Y:S01]  /*0030*/  LDCU.64 UR8, c[0x0][0x358] ;  /* 0x00006b00ff0877ac */ /* 0x000ea20008000a00 */
[----:B------:R-:W-:Y:S01]  /*0040*/  CS2R R30, SRZ ;  /* 0x00000000001e7805 */ /* 0x000fe2000001ff00 */
[----:B------:R-:W3:Y:S01]  /*0050*/  S2R R6, SR_TID.X ;  /* 0x0000000000067919 */ /* 0x000ee20000002100 */
[----:B------:R-:W-:-:S02]  /*0060*/  CS2R R28, SRZ ;  /* 0x00000000001c7805 */ /* 0x000fc4000001ff00 */
[----:B------:R-:W-:Y:S02]  /*0070*/  CS2R R34, SRZ ;  /* 0x0000000000227805 */ /* 0x000fe4000001ff00 */
[----:B------:R-:W-:Y:S02]  /*0080*/  CS2R R32, SRZ ;  /* 0x0000000000207805 */ /* 0x000fe4000001ff00 */
[----:B------:R-:W-:Y:S02]  /*0090*/  CS2R R22, SRZ ;  /* 0x0000000000167805 */ /* 0x000fe4000001ff00 */
[----:B------:R-:W-:Y:S02]  /*00a0*/  CS2R R26, SRZ ;  /* 0x00000000001a7805 */ /* 0x000fe4000001ff00 */
[----:B------:R-:W-:Y:S01]  /*00b0*/  CS2R R24, SRZ ;  /* 0x0000000000187805 */ /* 0x000fe2000001ff00 */
[----:B0-----:R-:W-:Y:S02]  /*00c0*/  VIADD R1, R1, 0xfffffff0 ;  /* 0xfffffff001017836 */ /* 0x001fe40000000000 */
[----:B-1----:R-:W-:-:S02]  /*00d0*/  IMAD R7, R9, -0x200, R0 ;  /* 0xfffffe0009077824 */ /* 0x002fc400078e0200 */
[----:B---3--:R-:W-:-:S03]  /*00e0*/  IMAD.MOV.U32 R0, RZ, RZ, R6 ;  /* 0x000000ffff007224 */ /* 0x008fc600078e0006 */
[----:B------:R-:W-:-:S13]  /*00f0*/  ISETP.GE.AND P0, PT, R6, R7, PT ;  /* 0x000000070600720c */ /* 0x000fda0003f06270 */
[----:B------:R-:W-:Y:S01]  /*0100*/  @!P0 VIADD R6, R0, 0x80 ;  /* 0x0000008000068836 */ /* 0x000fe20000000000 */
[----:B------:R-:W0:Y:S01]  /*0110*/  @!P0 LDC.64 R2, c[0x0][0x390] ;  /* 0x0000e400ff028b82 */ /* 0x000e220000000a00 */
[----:B------:R-:W-:-:S03]  /*0120*/  @!P0 IMAD R13, R9, 0x200, R0 ;  /* 0x00000200090d8824 */ /* 0x000fc600078e0200 */
[----:B------:R-:W-:-:S13]  /*0130*/  ISETP.GE.AND P1, PT, R6, R7, PT ;  /* 0x000000070600720c */ /* 0x000fda0003f26270 */
[----:B------:R-:W-:Y:S01]  /*0140*/  @!P1 IMAD R17, R9, 0x200, R6 ;  /* 0x0000020009119824 */ /* 0x000fe200078e0206 */
[----:B------:R-:W1:Y:S01]  /*0150*/  @!P1 LDC.64 R4, c[0x0][0x390] ;  /* 0x0000e400ff049b82 */ /* 0x000e620000000a00 */
[----:B------:R-:W-:-:S05]  /*0160*/  @!P1 VIADD R6, R6, 0x80 ;  /* 0x0000008006069836 */ /* 0x000fca0000000000 */
[----:B------:R-:W-:Y:S01]  /*0170*/  ISETP.GE.AND P3, PT, R6, R7, PT ;  /* 0x000000070600720c */ /* 0x000fe20003f66270 */
[----:B0-----:R-:W-:-:S05]  /*0180*/  @!P0 IMAD.WIDE.U32 R2, R13, 0x10, R2 ;  /* 0x000000100d028825 */ /* 0x001fca00078e0002 */
[----:B--2---:R0:W5:Y:S07]  /*0190*/  @!P0 LDG.E.128 R24, desc[UR8][R2.64] ;  /* 0x0000000802188981 */ /* 0x00416e000c1e1d00 */
[----:B------:R-:W-:Y:S01]  /*01a0*/  @!P3 IMAD R21, R9, 0x200, R6 ;  /* 0x000002000915b824 */ /* 0x000fe200078e0206 */
[----:B------:R-:W-:Y:S01]  /*01b0*/  @!P3 IADD3 R6, PT, PT, R6, 0x80, RZ ;  /* 0x000000800606b810 */ /* 0x000fe20007ffe0ff */
[----:B------:R-:W2:Y:S03]  /*01c0*/  @!P3 LDC.64 R10, c[0x0][0x390] ;  /* 0x0000e400ff0abb82 */ /* 0x000ea60000000a00 */
[----:B------:R-:W-:Y:S01]  /*01d0*/  ISETP.GE.AND P2, PT, R6, R7, PT ;  /* 0x000000070600720c */ /* 0x000fe20003f46270 */
[----:B-1----:R-:W-:-:S05]  /*01e0*/  @!P1 IMAD.WIDE.U32 R4, R17, 0x10, R4 ;  /* 0x0000001011049825 */ /* 0x002fca00078e0004 */
[----:B------:R0:W5:Y:S07]  /*01f0*/  @!P1 LDG.E.128 R28, desc[UR8][R4.64] ;  /* 0x00000008041c9981 */ /* 0x00016e000c1e1d00 */
[----:B------:R-:W1:Y:S01]  /*0200*/  @!P2 LDC.64 R14, c[0x0][0x390] ;  /* 0x0000e400ff0eab82 */ /* 0x000e620000000a00 */
[----:B------:R-:W-:Y:S02]  /*0210*/  @!P2 IMAD R19, R9, 0x200, R6 ;  /* 0x000002000913a824 */ /* 0x000fe400078e0206 */
[----:B--2---:R-:W-:Y:S01]  /*0220*/  @!P3 IMAD.WIDE.U32 R12, R21, 0x10, R10 ;  /* 0x00000010150cb825 */ /* 0x004fe200078e000a */
[----:B------:R-:W-:-:S04]  /*0230*/  CS2R R20, SRZ ;  /* 0x0000000000147805 */ /* 0x000fc8000001ff00 */
[----:B------:R0:W5:Y:S01]  /*0240*/  @!P3 LDG.E.128 R32, desc[UR8][R12.64] ;  /* 0x000000080c20b981 */ /* 0x000162000c1e1d00 */
[----:B-1----:R-:W-:-:S05]  /*0250*/  @!P2 IMAD.WIDE.U32 R10, R19, 0x10, R14 ;  /* 0x00000010130aa825 */ /* 0x002fca00078e000e */
[----:B------:R0:W5:Y:S01]  /*0260*/  @!P2 LDG.E.128 R20, desc[UR8][R10.64] ;  /* 0x000000080a14a981 */ /* 0x000162000c1e1d00 */
[----:B------:R-:W-:Y:S01]  /*0270*/  ISETP.GE.AND P0, PT, R0, R7, PT ;  /* 0x000000070000720c */ /* 0x000fe20003f06270 */
[----:B------:R-:W-:Y:S01]  /*0280*/  BSSY.RECONVERGENT B2, `(.L_x_11775) ;  /* 0x0000919000027945 */ /* 0x000fe20003800200 */
[----:B------:R-:W-:Y:S02]  /*0290*/  CS2R R18, SRZ ;  /* 0x0000000000127805 */ /* 0x000fe4000001ff00 */
[----:B------:R-:W-:-:S09]  /*02a0*/  CS2R R16, SRZ ;  /* 0x0000000000107805 */ /* 0x000fd2000001ff00 */
[----:B0-----:R-:W-:Y:S05]  /*02b0*/  @P0 BRA `(.L_x_11776) ;  /* 0x0000009000540947 */ /* 0x001fea0003800000 */
[----:B------:R-:W-:Y:S01]  /*02c0*/  IMAD.MOV.U32 R10, RZ, RZ, 0x33145c07 ;  /* 0x33145c07ff0a7424 */ /* 0x000fe200078e00ff */
[----:B-----5:R-:W-:Y:S01]  /*02d0*/  DSETP.NAN.AND P0, PT, R26, R26, PT ;  /* 0x0000001a1a00722a */ /* 0x020fe20003f08000 */
        /* <DEDUP_REMOVED lines=29> */
.L_x_11778:
        /* <DEDUP_REMOVED lines=43> */
[----:B------:R-:W-:Y:S05]  /*0760*/  CALL.REL.NOINC `($__internal_27_$__cuda_sm20_div_rn_f64_full) ;  /* 0x0000024400387944 */ /* 0x000fea0003c00000 */
[----:B------:R-:W-:Y:S02]  /*0770*/  IMAD.MOV.U32 R38, RZ, RZ, R10 ;  /* 0x000000ffff267224 */ /* 0x000fe400078e000a */
[----:B------:R-:W-:-:S07]  /*0780*/  IMAD.MOV.U32 R39, RZ, RZ, R11 ;  /* 0x000000ffff277224 */ /* 0x000fce00078e000b */
.L_x_11784:
[----:B------:R-:W-:Y:S05]  /*0790*/  BSYNC.RECONVERGENT B4 ;  /* 0x0000000000047941 */ /* 0x000fea0003800200 */
.L_x_11783:
        /* <DEDUP_REMOVED lines=22> */
[----:B------:R-:W-:Y:S05]  /*0900*/  CALL.REL.NOINC `($__internal_27_$__cuda_sm20_div_rn_f64_full) ;  /* 0x0000024000d07944 */ /* 0x000fea0003c00000 */
.L_x_11786:
[----:B------:R-:W-:Y:S05]  /*0910*/  BSYNC.RECONVERGENT B4 ;  /* 0x0000000000047941 */ /* 0x000fea0003800200 */
.L_x_11785:
        /* <DEDUP_REMOVED lines=18> */
[----:B------:R-:W-:Y:S02]  /*0a40*/  SEL R12, R38, R40, P1 ;  /* 0x00000028260c7207 */ /* 0x000fe40000800000 */
[----:B------:R-:W-:Y:S02]  /*0a50*/  MOV R38, UR6 ;  /* 0x0000000600267c02 */ /* 0x000fe40008000f00 */
        /* <DEDUP_REMOVED lines=26> */
[----:B------:R-:W-:Y:S01]  /*0c00*/  IMAD.MOV.U32 R13, RZ, RZ, R11 ;  /* 0x000000ffff0d7224 */ /* 0x000fe200078e000b */
[----:B------:R-:W-:-:S11]  /*0c10*/  MOV R12, R10 ;  /* 0x0000000a000c7202 */ /* 0x000fd60000000f00 */
        /* <DEDUP_REMOVED lines=73> */
.L_x_11788:
[----:B------:R-:W-:Y:S01]  /*10b0*/  IMAD.MOV.U32 R10, RZ, RZ, 0x0 ;  /* 0x00000000ff0a7424 */ /* 0x000fe200078e00ff */
[----:B------:R-:W-:Y:S01]  /*10c0*/  LOP3.LUT P0, RZ, R13, 0x7fffffff, RZ, 0xc0, !PT ;  /* 0x7fffffff0dff7812 */ /* 0x000fe2000780c0ff */
[----:B------:R-:W-:-:S06]  /*10d0*/  IMAD.MOV.U32 R11, RZ, RZ, 0x7ff00000 ;  /* 0x7ff00000ff0b7424 */ /* 0x000fcc00078e00ff */
[----:B------:R-:W-:-:S10]  /*10e0*/  DFMA R10, R12, R10, +INF ;  /* 0x7ff000000c0a742b */ /* 0x000fd4000000000a */
[----:B------:R-:W-:Y:S02]  /*10f0*/  FSEL R38, R10, RZ, P0 ;  /* 0x000000ff0a267208 */ /* 0x000fe40000000000 */
[----:B------:R-:W-:-:S07]  /*1100*/  FSEL R39, R11, -QNAN , P0 ;  /* 0xfff000000b277808 */ /* 0x000fce0000000000 */
.L_x_11789:
[----:B------:R-:W-:Y:S05]  /*1110*/  BSYNC.RECONVERGENT B0 ;  /* 0x0000000000007941 */ /* 0x000fea0003800200 */
.L_x_11787:
        /* <DEDUP_REMOVED lines=21> */
[----:B------:R-:W-:Y:S05]  /*1270*/  CALL.REL.NOINC `($__internal_27_$__cuda_sm20_div_rn_f64_full) ;  /* 0x0000023800747944 */ /* 0x000fea0003c00000 */
.L_x_11791:
[----:B------:R-:W-:Y:S05]  /*1280*/  BSYNC.RECONVERGENT B4 ;  /* 0x0000000000047941 */ /* 0x000fea0003800200 */
.L_x_11790:
        /* <DEDUP_REMOVED lines=17> */
[----:B------:R-:W-:-:S05]  /*13a0*/  @P3 MOV R6, 0x7f3321d2 ;  /* 0x7f3321d200063802 */ /* 0x000fca0000000f00 */
        /* <DEDUP_REMOVED lines=74> */
.L_x_11782:
        /* <DEDUP_REMOVED lines=18> */
[----:B------:R-:W-:Y:S01]  /*1970*/  BSSY.RECONVERGENT B0, `(.L_x_11794) ;  /* 0x000006e000007945 */ /* 0x000fe20003800200 */
[----:B------:R-:W-:-:S02]  /*1980*/  LOP3.LUT R15, R6, 0x7fd00000, RZ, 0x3c, !PT ;  /* 0x7fd00000060f7812 */ /* 0x000fc400078e3cff */
[----:B------:R-:W-:-:S04]  /*1990*/  SEL R12, R4, R2, P2 ;  /* 0x00000002040c7207 */ /* 0x000fc80001000000 */
        /* <DEDUP_REMOVED lines=101> */
.L_x_11795:
[----:B------:R-:W-:Y:S01]  /*1ff0*/  IMAD.MOV.U32 R10, RZ, RZ, 0x0 ;  /* 0x00000000ff0a7424 */ /* 0x000fe200078e00ff */
[----:B------:R-:W-:Y:S02]  /*2000*/  MOV R11, 0x7ff00000 ;  /* 0x7ff00000000b7802 */ /* 0x000fe40000000f00 */
[----:B------:R-:W-:-:S04]  /*2010*/  LOP3.LUT P0, RZ, R13, 0x7fffffff, RZ, 0xc0, !PT ;  /* 0x7fffffff0dff7812 */ /* 0x000fc8000780c0ff */
[----:B------:R-:W-:-:S10]  /*2020*/  DFMA R10, R12, R10, +INF ;  /* 0x7ff000000c0a742b */ /* 0x000fd4000000000a */
[----:B------:R-:W-:Y:S02]  /*2030*/  FSEL R38, R10, RZ, P0 ;  /* 0x000000ff0a267208 */ /* 0x000fe40000000000 */
[----:B------:R-:W-:-:S07]  /*2040*/  FSEL R39, R11, -QNAN , P0 ;  /* 0xfff000000b277808 */ /* 0x000fce0000000000 */
.L_x_11796:
[----:B------:R-:W-:Y:S05]  /*2050*/  BSYNC.RECONVERGENT B0 ;  /* 0x0000000000007941 */ /* 0x000fea0003800200 */
.L_x_11794:
        /* <DEDUP_REMOVED lines=20> */
[----:B------:R-:W-:Y:S05]  /*21a0*/  CALL.REL.NOINC `($__internal_27_$__cuda_sm20_div_rn_f64_full) ;  /* 0x0000022800a87944 */ /* 0x000fea0003c00000 */
.L_x_11798:
[----:B------:R-:W-:Y:S05]  /*21b0*/  BSYNC.RECONVERGENT B4 ;  /* 0x0000000000047941 */ /* 0x000fea0003800200 */
.L_x_11797:
[----:B------:R-:W-:Y:S01]  /*21c0*/  DMUL R12, R10, R10 ;  /* 0x0000000a0a0c7228 */ /* 0x000fe20000000000 */
[----:B------:R-:W-:Y:S01]  /*21d0*/  IMAD.MOV.U32 R14, RZ, RZ, -0x2449a4b7 ;  /* 0xdbb65b49ff0e7424 */ /* 0x000fe200078e00ff */
[----:B------:R-:W-:Y:S01]  /*21e0*/  MOV R15, 0x3f2d3b63 ;  /* 0x3f2d3b63000f7802 */ /* 0x000fe20000000f00 */
        /* <DEDUP_REMOVED lines=9> */
[----:B------:R-:W-:-:S04]  /*2280*/  @!P1 IMAD.MOV.U32 R17, RZ, RZ, 0x3ff921fb ;  /* 0x3ff921fbff119424 */ /* 0x000fc800078e00ff */
        /* <DEDUP_REMOVED lines=76> */
[----:B------:R-:W-:Y:S01]  /*2750*/  FSEL R3, R13, R3, P0 ;  /* 0x000000030d037208 */ /* 0x000fe20000000000 */
[----:B------:R-:W-:Y:S06]  /*2760*/  BRA `(.L_x_11792) ;  /* 0x0000000c001c7947 */ /* 0x000fec0003800000 */
.L_x_11793:
        /* <DEDUP_REMOVED lines=15> */
[----:B------:R-:W-:Y:S01]  /*2860*/  IMAD.MOV.U32 R10, RZ, RZ, R38 ;  /* 0x000000ffff0a7224 */ /* 0x000fe200078e0026 */
[----:B------:R-:W-:Y:S01]  /*2870*/  MOV R43, 0x3ed0ee25 ;  /* 0x3ed0ee25002b7802 */ /* 0x000fe20000000f00 */
[----:B------:R-:W-:Y:S01]  /*2880*/  IMAD.MOV.U32 R12, RZ, RZ, RZ ;  /* 0x000000ffff0c7224 */ /* 0x000fe200078e00ff */
[----:B------:R-:W-:Y:S01]  /*2890*/  LOP3.LUT R11, R8, 0x3ff00000, RZ, 0xfc, !PT ;  /* 0x3ff00000080b7812 */ /* 0x000fe200078efcff */
[----:B------:R-:W-:Y:S01]  /*28a0*/  IMAD.MOV.U32 R42, RZ, RZ, -0x748574fc ;  /* 0x8b7a8b04ff2a7424 */ /* 0x000fe200078e00ff */
        /* <DEDUP_REMOVED lines=59> */
.L_x_11800:
[----:B------:R-:W-:Y:S01]  /*2c60*/  IMAD.MOV.U32 R12, RZ, RZ, 0x0 ;  /* 0x00000000ff0c7424 */ /* 0x000fe200078e00ff */
[----:B------:R-:W-:Y:S01]  /*2c70*/  LOP3.LUT P0, RZ, R11, 0x7fffffff, RZ, 0xc0, !PT ;  /* 0x7fffffff0bff7812 */ /* 0x000fe2000780c0ff */
[----:B------:R-:W-:-:S06]  /*2c80*/  IMAD.MOV.U32 R13, RZ, RZ, 0x7ff00000 ;  /* 0x7ff00000ff0d7424 */ /* 0x000fcc00078e00ff */
[----:B------:R-:W-:-:S10]  /*2c90*/  DFMA R12, R10, R12, +INF ;  /* 0x7ff000000a0c742b */ /* 0x000fd4000000000c */
[----:B------:R-:W-:Y:S02]  /*2ca0*/  FSEL R38, R12, RZ, P0 ;  /* 0x000000ff0c267208 */ /* 0x000fe40000000000 */
[----:B------:R-:W-:-:S07]  /*2cb0*/  FSEL R39, R13, -QNAN , P0 ;  /* 0xfff000000d277808 */ /* 0x000fce0000000000 */
.L_x_11801:
[----:B------:R-:W-:Y:S05]  /*2cc0*/  BSYNC.RECONVERGENT B0 ;  /* 0x0000000000007941 */ /* 0x000fea0003800200 */
.L_x_11799:
        /* <DEDUP_REMOVED lines=21> */
.L_x_11803:
[----:B------:R-:W-:Y:S05]  /*2e20*/  BSYNC.RECONVERGENT B4 ;  /* 0x0000000000047941 */ /* 0x000fea0003800200 */
.L_x_11802:
[----:B------:R-:W-:Y:S01]  /*2e30*/  DMUL R12, R10, R10 ;  /* 0x0000000a0a0c7228 */ /* 0x000fe20000000000 */
[----:B------:R-:W-:Y:S01]  /*2e40*/  IMAD.MOV.U32 R14, RZ, RZ, -0x2449a4b7 ;  /* 0xdbb65b49ff0e7424 */ /* 0x000fe200078e00ff */
[----:B------:R-:W-:Y:S01]  /*2e50*/  UMOV UR4, 0x2a25ff7e ;  /* 0x2a25ff7e00047882 */ /* 0x000fe20000000000 */
[----:B------:R-:W-:Y:S01]  /*2e60*/  IMAD.MOV.U32 R15, RZ, RZ, 0x3f2d3b63 ;  /* 0x3f2d3b63ff0f7424 */ /* 0x000fe200078e00ff */
[----:B------:R-:W-:Y:S01]  /*2e70*/  UMOV UR5, 0x3ef53e1d ;  /* 0x3ef53e1d00057882 */ /* 0x000fe20000000000 */
[----:B------:R-:W-:Y:S01]  /*2e80*/  ISETP.GE.AND P2, PT, R25, RZ, PT ;  /* 0x000000ff1900720c */ /* 0x000fe20003f46270 */
[----:B------:R-:W-:Y:S01]  /*2e90*/  DSETP.NEU.AND P3, PT, R18, RZ, PT ;  /* 0x000000ff1200722a */ /* 0x000fe20003f6d000 */
[----:B------:R-:W-:Y:S01]  /*2ea0*/  @!P1 MOV R16, 0x54442d18 ;  /* 0x54442d1800109802 */ /* 0x000fe20000000f00 */
[----:B------:R-:W-:Y:S01]  /*2eb0*/  @!P1 IMAD.MOV.U32 R17, RZ, RZ, 0x3ff921fb ;  /* 0x3ff921fbff119424 */ /* 0x000fe200078e00ff */
[----:B------:R-:W-:Y:S01]  /*2ec0*/  DFMA R14, R12, -UR4, R14 ;  /* 0x800000040c0e7c2b */ /* 0x000fe2000800000e */
[----:B------:R-:W-:Y:S01]  /*2ed0*/  UMOV UR4, 0x8dde082e ;  /* 0x8dde082e00047882 */ /* 0x000fe20000000000 */
[----:B------:R-:W-:Y:S01]  /*2ee0*/  UMOV UR5, 0x3f531278 ;  /* 0x3f53127800057882 */ /* 0x000fe20000000000 */
[----:B------:R-:W-:Y:S01]  /*2ef0*/  @!P1 PLOP3.LUT P0, PT, P2, PT, PT, 0x80, 0x8 ;  /* 0x000000000008981c */ /* 0x000fe2000170f070 */
[----:B------:R-:W-:-:S04]  /*2f00*/  DMUL R38, R38, 0.5 ;  /* 0x3fe0000026267828 */ /* 0x000fc80000000000 */
[----:B------:R-:W-:Y:S01]  /*2f10*/  DFMA R14, R12, R14, -UR4 ;  /* 0x800000040c0e7e2b */ /* 0x000fe2000800000e */
[----:B------:R-:W-:Y:S01]  /*2f20*/  UMOV UR4, 0xc8249315 ;  /* 0xc824931500047882 */ /* 0x000fe20000000000 */
[----:B------:R-:W-:Y:S01]  /*2f30*/  UMOV UR5, 0x3f6f9690 ;  /* 0x3f6f969000057882 */ /* 0x000fe20000000000 */
[----:B------:R-:W-:Y:S02]  /*2f40*/  @P3 IMAD.MOV.U32 R8, RZ, RZ, 0x4002d97c ;  /* 0x4002d97cff083424 */ /* 0x000fe400078e00ff */
[----:B------:R-:W-:-:S03]  /*2f50*/  @P3 IMAD.MOV.U32 R6, RZ, RZ, 0x7f3321d2 ;  /* 0x7f3321d2ff063424 */ /* 0x000fc600078e00ff */
        /* <DEDUP_REMOVED lines=72> */
.L_x_11792:
[----:B------:R-:W-:Y:S05]  /*33e0*/  BSYNC.RECONVERGENT B3 ;  /* 0x0000000000037941 */ /* 0x000fea0003800200 */
.L_x_11781:
        /* <DEDUP_REMOVED lines=9> */
.L_x_11780:
[----:B------:R-:W-:-:S06]  /*3480*/  DSETP.NEU.AND P0, PT, R26, RZ, PT ;  /* 0x000000ff1a00722a */ /* 0x000fcc0003f0d000 */
[----:B------:R-:W-:-:S14]  /*3490*/  DSETP.NEU.OR P0, PT, R24, 1, P0 ;  /* 0x3ff000001800742a */ /* 0x000fdc000070d400 */
[----:B------:R-:W-:Y:S01]  /*34a0*/  @!P0 DADD R18, -RZ, -R26 ;  /* 0x00000000ff128229 */ /* 0x000fe2000000091a */
[----:B------:R-:W-:Y:S01]  /*34b0*/  @!P0 CS2R R10, SRZ ;  /* 0x00000000000a8805 */ /* 0x000fe2000001ff00 */
[----:B------:R-:W-:Y:S09]  /*34c0*/  @!P0 BRA `(.L_x_11779) ;  /* 0x0000005c00908947 */ /* 0x000ff20003800000 */
[----:B------:R-:W-:Y:S01]  /*34d0*/  IMAD.MOV.U32 R11, RZ, RZ, 0xd800000 ;  /* 0x0d800000ff0b7424 */ /* 0x000fe200078e00ff */
[----:B------:R-:W-:Y:S01]  /*34e0*/  MOV R10, 0xd800000 ;  /* 0x0d800000000a7802 */ /* 0x000fe20000000f00 */
[----:B------:R-:W-:Y:S01]  /*34f0*/  UMOV UR4, 0x1409212f ;  /* 0x1409212f00047882 */ /* 0x000fe20000000000 */
        /* <DEDUP_REMOVED lines=13> */
.L_x_11804:
        /* <DEDUP_REMOVED lines=8> */
[----:B------:R-:W-:Y:S01]  /*3650*/  BSSY.RECONVERGENT B3, `(.L_x_11805) ;  /* 0x00002b2000037945 */ /* 0x000fe20003800200 */
[----:B------:R-:W-:Y:S01]  /*3660*/  IMAD.U32 R46, RZ, RZ, UR6 ;  /* 0x00000006ff2e7e24 */ /* 0x000fe2000f8e00ff */
[----:B------:R-:W-:Y:S01]  /*3670*/  ISETP.GT.U32.AND P1, PT, R2, R42, PT ;  /* 0x0000002a0200720c */ /* 0x000fe20003f24070 */
[----:B------:R-:W-:Y:S01]  /*3680*/  DADD R10, -RZ, |R38| ;  /* 0x00000000ff0a7229 */ /* 0x000fe20000000526 */
[----:B------:R-:W-:-:S02]  /*3690*/  ISETP.LT.U32.AND P0, PT, R42, R2, PT ;  /* 0x000000022a00720c */ /* 0x000fc40003f01070 */
[----:B------:R-:W-:Y:S02]  /*36a0*/  ISETP.GT.U32.AND.EX P1, PT, R3, R43, PT, P1 ;  /* 0x0000002b0300720c */ /* 0x000fe40003f24110 */
[----:B------:R-:W-:Y:S02]  /*36b0*/  ISETP.LT.U32.AND.EX P0, PT, R43, R3, PT, P0 ;  /* 0x000000032b00720c */ /* 0x000fe40003f01100 */
[----:B------:R-:W-:Y:S02]  /*36c0*/  SEL R15, R3, R43, P1 ;  /* 0x0000002b030f7207 */ /* 0x000fe40000800000 */
[----:B------:R-:W-:Y:S02]  /*36d0*/  SEL R40, R42, R2, P0 ;  /* 0x000000022a287207 */ /* 0x000fe40000000000 */
[----:B------:R-:W-:Y:S02]  /*36e0*/  LOP3.LUT R8, R15, 0xffc00000, RZ, 0xc0, !PT ;  /* 0xffc000000f087812 */ /* 0x000fe400078ec0ff */
[----:B------:R-:W-:-:S02]  /*36f0*/  SEL R41, R43, R3, P0 ;  /* 0x000000032b297207 */ /* 0x000fc40000000000 */
[----:B------:R-:W-:Y:S02]  /*3700*/  LOP3.LUT R13, R8, 0x7fd00000, RZ, 0x3c, !PT ;  /* 0x7fd00000080d7812 */ /* 0x000fe400078e3cff */
[C---:B------:R-:W-:Y:S02]  /*3710*/  SEL R14, R2.reuse, R42, P1 ;  /* 0x0000002a020e7207 */ /* 0x040fe40000800000 */
[----:B------:R-:W-:Y:S02]  /*3720*/  ISETP.GT.U32.AND P1, PT, R2, R10, PT ;  /* 0x0000000a0200720c */ /* 0x000fe40003f24070 */
[C---:B------:R-:W-:Y:S01]  /*3730*/  DMUL R16, R12.reuse, R40 ;  /* 0x000000280c107228 */ /* 0x040fe20000000000 */
[----:B------:R-:W-:Y:S01]  /*3740*/  ISETP.LT.U32.AND P0, PT, R10, R2, PT ;  /* 0x000000020a00720c */ /* 0x000fe20003f01070 */
[----:B------:R-:W-:Y:S01]  /*3750*/  DMUL R44, R12, R14 ;  /* 0x0000000e0c2c7228 */ /* 0x000fe20000000000 */
[----:B------:R-:W-:Y:S02]  /*3760*/  ISETP.GT.U32.AND.EX P1, PT, R3, R11, PT, P1 ;  /* 0x0000000b0300720c */ /* 0x000fe40003f24110 */
[----:B------:R-:W-:-:S02]  /*3770*/  ISETP.LT.U32.AND.EX P0, PT, R11, R3, PT, P0 ;  /* 0x000000030b00720c */ /* 0x000fc40003f01100 */
[----:B------:R-:W-:Y:S01]  /*3780*/  SEL R13, R3, R11, P1 ;  /* 0x0000000b030d7207 */ /* 0x000fe20000800000 */
[----:B------:R-:W-:Y:S01]  /*3790*/  DMUL R16, R16, R16 ;  /* 0x0000001010107228 */ /* 0x000fe20000000000 */
[----:B------:R-:W-:Y:S02]  /*37a0*/  SEL R18, R10, R2, P0 ;  /* 0x000000020a127207 */ /* 0x000fe40000000000 */
[----:B------:R-:W-:Y:S02]  /*37b0*/  LOP3.LUT R6, R13, 0xffc00000, RZ, 0xc0, !PT ;  /* 0xffc000000d067812 */ /* 0x000fe400078ec0ff */
[----:B------:R-:W-:Y:S02]  /*37c0*/  SEL R19, R11, R3, P0 ;  /* 0x000000030b137207 */ /* 0x000fe40000000000 */
[----:B------:R-:W-:Y:S01]  /*37d0*/  LOP3.LUT R37, R6, 0x7fd00000, RZ, 0x3c, !PT ;  /* 0x7fd0000006257812 */ /* 0x000fe200078e3cff */
[----:B------:R-:W-:Y:S01]  /*37e0*/  DFMA R44, R44, R44, R16 ;  /* 0x0000002c2c2c722b */ /* 0x000fe20000000010 */
[----:B------:R-:W-:-:S02]  /*37f0*/  SEL R12, R2, R10, P1 ;  /* 0x0000000a020c7207 */ /* 0x000fc40000800000 */
[----:B------:R-:W-:Y:S02]  /*3800*/  ISETP.GE.U32.AND P3, PT, R19, 0x7ff00000, PT ;  /* 0x7ff000001300780c */ /* 0x000fe40003f66070 */
        /* <DEDUP_REMOVED lines=12> */
[----:B------:R-:W-:Y:S01]  /*38d0*/  IMAD.U32 R17, RZ, RZ, UR6 ;  /* 0x00000006ff117e24 */ /* 0x000fe2000f8e00ff */
[----:B------:R-:W-:Y:S02]  /*38e0*/  DSETP.NEU.AND P2, PT, R18, RZ, PT ;  /* 0x000000ff1200722a */ /* 0x000fe40003f4d000 */
[----:B------:R-:W0:Y:S01]  /*38f0*/  MUFU.RSQ64H R51, R11 ;  /* 0x0000000b00337308 */ /* 0x000e220000001c00 */
[----:B------:R-:W-:Y:S02]  /*3900*/  DSETP.MIN.AND P0, P1, R36, UR4, PT ;  /* 0x0000000424007e2a */ /* 0x000fe4000b900000 */
[----:B------:R-:W-:-:S04]  /*3910*/  MOV R16, R37 ;  /* 0x0000002500107202 */ /* 0x000fc80000000f00 */
[----:B------:R-:W-:Y:S01]  /*3920*/  FSEL R47, R16, UR6, P0 ;  /* 0x00000006102f7c08 */ /* 0x000fe20008000000 */
[----:B------:R-:W-:-:S05]  /*3930*/  IMAD.MOV.U32 R16, RZ, RZ, R36 ;  /* 0x000000ffff107224 */ /* 0x000fca00078e0024 */
[----:B------:R-:W-:Y:S01]  /*3940*/  SEL R46, R16, UR4, P0 ;  /* 0x00000004102e7c07 */ /* 0x000fe20008000000 */
[----:B------:R-:W-:Y:S01]  /*3950*/  IMAD.MOV.U32 R16, RZ, RZ, RZ ;  /* 0x000000ffff107224 */ /* 0x000fe200078e00ff */
[----:B------:R-:W-:Y:S01]  /*3960*/  @P1 LOP3.LUT R47, R17, 0x80000, RZ, 0xfc, !PT ;  /* 0x00080000112f1812 */ /* 0x000fe200078efcff */
[----:B------:R-:W-:Y:S01]  /*3970*/  DSETP.NEU.AND P0, PT, R40, RZ, PT ;  /* 0x000000ff2800722a */ /* 0x000fe20003f0d000 */
[----:B------:R-:W-:Y:S01]  /*3980*/  ISETP.GE.U32.AND P1, PT, R41, 0x7ff00000, PT ;  /* 0x7ff000002900780c */ /* 0x000fe20003f26070 */
[----:B0-----:R-:W-:Y:S01]  /*3990*/  DMUL R52, R50, R50 ;  /* 0x0000003232347228 */ /* 0x001fe20000000000 */
[----:B------:R-:W0:Y:S07]  /*39a0*/  MUFU.RSQ64H R17, R47 ;  /* 0x0000002f00117308 */ /* 0x000e2e0000001c00 */
        /* <DEDUP_REMOVED lines=54> */
[----:B------:R-:W-:Y:S05]  /*3d10*/  CALL.REL.NOINC `($__internal_28_$__cuda_sm20_dsqrt_rn_f64_mediumpath_v1) ;  /* 0x0000021400647944 */ /* 0x000fea0003c00000 */
.L_x_11809:
[----:B------:R-:W-:Y:S05]  /*3d20*/  BSYNC.RECONVERGENT B4 ;  /* 0x0000000000047941 */ /* 0x000fea0003800200 */
.L_x_11808:
[----:B------:R-:W-:Y:S02]  /*3d30*/  IMAD.MOV.U32 R44, RZ, RZ, R10 ;  /* 0x000000ffff2c7224 */ /* 0x000fe400078e000a */
[----:B------:R-:W-:Y:S01]  /*3d40*/  IMAD.MOV.U32 R45, RZ, RZ, R11 ;  /* 0x000000ffff2d7224 */ /* 0x000fe200078e000b */
[----:B------:R-:W-:Y:S06]  /*3d50*/  BRA `(.L_x_11810) ;  /* 0x0000002400047947 */ /* 0x000fec0003800000 */
.L_x_11807:
        /* <DEDUP_REMOVED lines=30> */
[----:B------:R-:W-:Y:S05]  /*3f40*/  CALL.REL.NOINC `($__internal_27_$__cuda_sm20_div_rn_f64_full) ;  /* 0x0000020c00407944 */ /* 0x000fea0003c00000 */
.L_x_11815:
[----:B------:R-:W-:Y:S05]  /*3f50*/  BSYNC.RECONVERGENT B5 ;  /* 0x0000000000057941 */ /* 0x000fea0003800200 */
.L_x_11814:
[----:B------:R-:W-:Y:S02]  /*3f60*/  IMAD.MOV.U32 R44, RZ, RZ, R10 ;  /* 0x000000ffff2c7224 */ /* 0x000fe400078e000a */
[----:B------:R-:W-:-:S07]  /*3f70*/  IMAD.MOV.U32 R45, RZ, RZ, R11 ;  /* 0x000000ffff2d7224 */ /* 0x000fce00078e000b */
.L_x_11813:
[----:B------:R-:W-:Y:S05]  /*3f80*/  BSYNC.RECONVERGENT B4 ;  /* 0x0000000000047941 */ /* 0x000fea0003800200 */
.L_x_11812:
[----:B------:R-:W-:Y:S01]  /*3f90*/  DADD R14, -R4, 1 ;  /* 0x3ff00000040e7429 */ /* 0x000fe20000000100 */
[----:B------:R-:W-:Y:S07]  /*3fa0*/  BSSY.RECONVERGENT B4, `(.L_x_11816) ;  /* 0x0000020000047945 */ /* 0x000fee0003800200 */
[----:B------:R-:W-:-:S14]  /*3fb0*/  DSETP.GEU.AND P0, PT, R14, RZ, PT ;  /* 0x000000ff0e00722a */ /* 0x000fdc0003f0e000 */
[----:B------:R-:W-:Y:S01]  /*3fc0*/  @!P0 DADD R10, R18, -R14 ;  /* 0x00000000120a8229 */ /* 0x000fe2000000080e */
[----:B------:R-:W-:Y:S10]  /*3fd0*/  @!P0 BRA `(.L_x_11817) ;  /* 0x0000000000708947 */ /* 0x000ff40003800000 */
[----:B------:R-:W-:Y:S01]  /*3fe0*/  DSETP.NEU.AND P0, PT, R14, RZ, PT ;  /* 0x000000ff0e00722a */ /* 0x000fe20003f0d000 */
[----:B------:R-:W-:Y:S01]  /*3ff0*/  IMAD.MOV.U32 R10, RZ, RZ, R2 ;  /* 0x000000ffff0a7224 */ /* 0x000fe200078e0002 */
[----:B------:R-:W-:-:S12]  /*4000*/  MOV R11, R3 ;  /* 0x00000003000b7202 */ /* 0x000fd80000000f00 */
        /* <DEDUP_REMOVED lines=24> */
.L_x_11818:
[----:B------:R-:W-:Y:S05]  /*4190*/  BSYNC.RECONVERGENT B5 ;  /* 0x0000000000057941 */ /* 0x000fea0003800200 */
.L_x_11817:
[----:B------:R-:W-:Y:S05]  /*41a0*/  BSYNC.RECONVERGENT B4 ;  /* 0x0000000000047941 */ /* 0x000fea0003800200 */
.L_x_11816:
        /* <DEDUP_REMOVED lines=26> */
[----:B------:R-:W-:Y:S05]  /*4350*/  CALL.REL.NOINC `($__internal_28_$__cuda_sm20_dsqrt_rn_f64_mediumpath_v1) ;  /* 0x0000020c00d47944 */ /* 0x000fea0003c00000 */
[----:B------:R-:W-:Y:S02]  /*4360*/  IMAD.MOV.U32 R36, RZ, RZ, R10 ;  /* 0x000000ffff247224 */ /* 0x000fe400078e000a */
[----:B------:R-:W-:-:S07]  /*4370*/  IMAD.MOV.U32 R37, RZ, RZ, R11 ;  /* 0x000000ffff257224 */ /* 0x000fce00078e000b */
.L_x_11820:
[----:B------:R-:W-:Y:S05]  /*4380*/  BSYNC.RECONVERGENT B4 ;  /* 0x0000000000047941 */ /* 0x000fea0003800200 */
.L_x_11819:
        /* <DEDUP_REMOVED lines=26> */
[----:B------:R-:W-:Y:S05]  /*4530*/  CALL.REL.NOINC `($__internal_27_$__cuda_sm20_div_rn_f64_full) ;  /* 0x0000020400c47944 */ /* 0x000fea0003c00000 */
.L_x_11823:
[----:B------:R-:W-:Y:S05]  /*4540*/  BSYNC.RECONVERGENT B4 ;  /* 0x0000000000047941 */ /* 0x000fea0003800200 */
.L_x_11822:
        /* <DEDUP_REMOVED lines=30> */
.L_x_11821:
        /* <DEDUP_REMOVED lines=77> */
.L_x_11824:
[----:B------:R-:W-:Y:S01]  /*4c00*/  IMAD.MOV.U32 R10, RZ, RZ, 0x0 ;  /* 0x00000000ff0a7424 */ /* 0x000fe200078e00ff */
[----:B------:R-:W-:Y:S01]  /*4c10*/  LOP3.LUT P0, RZ, R13, 0x7fffffff, RZ, 0xc0, !PT ;  /* 0x7fffffff0dff7812 */ /* 0x000fe2000780c0ff */
[----:B------:R-:W-:-:S06]  /*4c20*/  IMAD.MOV.U32 R11, RZ, RZ, 0x7ff00000 ;  /* 0x7ff00000ff0b7424 */ /* 0x000fcc00078e00ff */
[----:B------:R-:W-:-:S10]  /*4c30*/  DFMA R10, R12, R10, +INF ;  /* 0x7ff000000c0a742b */ /* 0x000fd4000000000a */
[----:B------:R-:W-:Y:S02]  /*4c40*/  FSEL R44, R10, RZ, P0 ;  /* 0x000000ff0a2c7208 */ /* 0x000fe40000000000 */
[----:B------:R-:W-:Y:S01]  /*4c50*/  FSEL R45, R11, -QNAN , P0 ;  /* 0xfff000000b2d7808 */ /* 0x000fe20000000000 */
[----:B------:R-:W-:Y:S06]  /*4c60*/  BRA `(.L_x_11810) ;  /* 0x0000001400407947 */ /* 0x000fec0003800000 */
.L_x_11811:
        /* <DEDUP_REMOVED lines=27> */
[----:B------:R-:W-:-:S07]  /*4e20*/  IMAD.MOV.U32 R6, RZ, RZ, R44 ;  /* 0x000000ffff067224 */ /* 0x000fce00078e002c */
[----:B------:R-:W-:Y:S05]  /*4e30*/  CALL.REL.NOINC `($__internal_28_$__cuda_sm20_dsqrt_rn_f64_mediumpath_v1) ;  /* 0x00000204001c7944 */ /* 0x000fea0003c00000 */
[----:B------:R-:W-:Y:S02]  /*4e40*/  IMAD.MOV.U32 R14, RZ, RZ, R10 ;  /* 0x000000ffff0e7224 */ /* 0x000fe400078e000a */
[----:B------:R-:W-:-:S07]  /*4e50*/  IMAD.MOV.U32 R15, RZ, RZ, R11 ;  /* 0x000000ffff0f7224 */ /* 0x000fce00078e000b */
.L_x_11827:
[----:B------:R-:W-:Y:S05]  /*4e60*/  BSYNC.RECONVERGENT B4 ;  /* 0x0000000000047941 */ /* 0x000fea0003800200 */
.L_x_11826:
        /* <DEDUP_REMOVED lines=21> */
.L_x_11829:
[----:B------:R-:W-:Y:S05]  /*4fc0*/  BSYNC.RECONVERGENT B4 ;  /* 0x0000000000047941 */ /* 0x000fea0003800200 */
.L_x_11828:
[----:B------:R-:W-:Y:S02]  /*4fd0*/  IMAD.MOV.U32 R44, RZ, RZ, R10 ;  /* 0x000000ffff2c7224 */ /* 0x000fe400078e000a */
[----:B------:R-:W-:Y:S01]  /*4fe0*/  IMAD.MOV.U32 R45, RZ, RZ, R11 ;  /* 0x000000ffff2d7224 */ /* 0x000fe200078e000b */
[----:B------:R-:W-:Y:S06]  /*4ff0*/  BRA `(.L_x_11810) ;  /* 0x00000010005c7947 */ /* 0x000fec0003800000 */
.L_x_11825:
        /* <DEDUP_REMOVED lines=24> */
[----:B------:R-:W-:-:S07]  /*5180*/  IMAD.MOV.U32 R6, RZ, RZ, R44 ;  /* 0x000000ffff067224 */ /* 0x000fce00078e002c */
[----:B------:R-:W-:Y:S05]  /*5190*/  CALL.REL.NOINC `($__internal_28_$__cuda_sm20_dsqrt_rn_f64_mediumpath_v1) ;  /* 0x0000020000447944 */ /* 0x000fea0003c00000 */
.L_x_11831:
[----:B------:R-:W-:Y:S05]  /*51a0*/  BSYNC.RECONVERGENT B4 ;  /* 0x0000000000047941 */ /* 0x000fea0003800200 */
.L_x_11830:
        /* <DEDUP_REMOVED lines=27> */
.L_x_11834:
[----:B------:R-:W-:Y:S05]  /*5360*/  BSYNC.RECONVERGENT B4 ;  /* 0x0000000000047941 */ /* 0x000fea0003800200 */
.L_x_11833:
        /* <DEDUP_REMOVED lines=30> */
.L_x_11832:
        /* <DEDUP_REMOVED lines=77> */
.L_x_11835:
[----:B------:R-:W-:Y:S01]  /*5a20*/  IMAD.MOV.U32 R10, RZ, RZ, 0x0 ;  /* 0x00000000ff0a7424 */ /* 0x000fe200078e00ff */
[----:B------:R-:W-:Y:S01]  /*5a30*/  LOP3.LUT P0, RZ, R13, 0x7fffffff, RZ, 0xc0, !PT ;  /* 0x7fffffff0dff7812 */ /* 0x000fe2000780c0ff */
[----:B------:R-:W-:-:S06]  /*5a40*/  IMAD.MOV.U32 R11, RZ, RZ, 0x7ff00000 ;  /* 0x7ff00000ff0b7424 */ /* 0x000fcc00078e00ff */
[----:B------:R-:W-:-:S10]  /*5a50*/  DFMA R10, R12, R10, +INF ;  /* 0x7ff000000c0a742b */ /* 0x000fd4000000000a */
[----:B------:R-:W-:Y:S02]  /*5a60*/  FSEL R44, R10, RZ, P0 ;  /* 0x000000ff0a2c7208 */ /* 0x000fe40000000000 */
[----:B------:R-:W-:Y:S01]  /*5a70*/  FSEL R45, R11, -QNAN , P0 ;  /* 0xfff000000b2d7808 */ /* 0x000fe20000000000 */
[----:B------:R-:W-:Y:S06]  /*5a80*/  BRA `(.L_x_11810) ;  /* 0x0000000400b87947 */ /* 0x000fec0003800000 */
.L_x_11806:
        /* <DEDUP_REMOVED lines=26> */
.L_x_11837:
[----:B------:R-:W-:Y:S05]  /*5c30*/  BSYNC.RECONVERGENT B4 ;  /* 0x0000000000047941 */ /* 0x000fea0003800200 */
.L_x_11836:
        /* <DEDUP_REMOVED lines=77> */
.L_x_11838:
[----:B------:R-:W-:Y:S01]  /*6110*/  IMAD.MOV.U32 R10, RZ, RZ, 0x0 ;  /* 0x00000000ff0a7424 */ /* 0x000fe200078e00ff */
[----:B------:R-:W-:Y:S01]  /*6120*/  LOP3.LUT P0, RZ, R13, 0x7fffffff, RZ, 0xc0, !PT ;  /* 0x7fffffff0dff7812 */ /* 0x000fe2000780c0ff */
[----:B------:R-:W-:-:S06]  /*6130*/  IMAD.MOV.U32 R11, RZ, RZ, 0x7ff00000 ;  /* 0x7ff00000ff0b7424 */ /* 0x000fcc00078e00ff */
[----:B------:R-:W-:-:S10]  /*6140*/  DFMA R10, R12, R10, +INF ;  /* 0x7ff000000c0a742b */ /* 0x000fd4000000000a */
[----:B------:R-:W-:Y:S02]  /*6150*/  FSEL R44, R10, RZ, P0 ;  /* 0x000000ff0a2c7208 */ /* 0x000fe40000000000 */
[----:B------:R-:W-:-:S07]  /*6160*/  FSEL R45, R11, -QNAN , P0 ;  /* 0xfff000000b2d7808 */ /* 0x000fce0000000000 */
.L_x_11810:
[----:B------:R-:W-:Y:S05]  /*6170*/  BSYNC.RECONVERGENT B3 ;  /* 0x0000000000037941 */ /* 0x000fea0003800200 */
.L_x_11805:
        /* <DEDUP_REMOVED lines=27> */
.L_x_11843:
[----:B------:R-:W-:Y:S05]  /*6330*/  BSYNC.RECONVERGENT B5 ;  /* 0x0000000000057941 */ /* 0x000fea0003800200 */
.L_x_11842:
        /* <DEDUP_REMOVED lines=31> */
[----:B------:R-:W-:Y:S05]  /*6530*/  CALL.REL.NOINC `($__internal_28_$__cuda_sm20_dsqrt_rn_f64_mediumpath_v1) ;  /* 0x000001ec005c7944 */ /* 0x000fea0003c00000 */
[----:B------:R-:W-:Y:S02]  /*6540*/  IMAD.MOV.U32 R56, RZ, RZ, R10 ;  /* 0x000000ffff387224 */ /* 0x000fe400078e000a */
[----:B------:R-:W-:-:S07]  /*6550*/  IMAD.MOV.U32 R57, RZ, RZ, R11 ;  /* 0x000000ffff397224 */ /* 0x000fce00078e000b */
.L_x_11847:
[----:B------:R-:W-:Y:S05]  /*6560*/  BSYNC.RECONVERGENT B6 ;  /* 0x0000000000067941 */ /* 0x000fea0003800200 */
.L_x_11846:
[----:B------:R-:W-:Y:S01]  /*6570*/  DADD R14, R16, 1 ;  /* 0x3ff00000100e7429 */ /* 0x000fe20000000000 */
[----:B------:R-:W-:Y:S01]  /*6580*/  IMAD.MOV.U32 R10, RZ, RZ, 0x0 ;  /* 0x00000000ff0a7424 */ /* 0x000fe200078e00ff */
[----:B------:R-:W-:Y:S01]  /*6590*/  BSSY.RECONVERGENT B6, `(.L_x_11848) ;  /* 0x0000019000067945 */ /* 0x000fe20003800200 */
[----:B------:R-:W-:-:S05]  /*65a0*/  IMAD.MOV.U32 R11, RZ, RZ, 0x3fd80000 ;  /* 0x3fd80000ff0b7424 */ /* 0x000fca00078e00ff */
        /* <DEDUP_REMOVED lines=23> */
.L_x_11849:
[----:B------:R-:W-:Y:S05]  /*6720*/  BSYNC.RECONVERGENT B6 ;  /* 0x0000000000067941 */ /* 0x000fea0003800200 */
.L_x_11848:
[----:B------:R-:W-:Y:S01]  /*6730*/  DMUL R56, R10, R56 ;  /* 0x000000380a387228 */ /* 0x000fe20000000000 */
[----:B------:R-:W-:Y:S02]  /*6740*/  IMAD.MOV.U32 R4, RZ, RZ, 0x0 ;  /* 0x00000000ff047424 */ /* 0x000fe400078e00ff */
[----:B------:R-:W-:Y:S01]  /*6750*/  IMAD.MOV.U32 R5, RZ, RZ, 0x3ff00000 ;  /* 0x3ff00000ff057424 */ /* 0x000fe200078e00ff */
[----:B------:R-:W-:Y:S07]  /*6760*/  BRA `(.L_x_11850) ;  /* 0x0000000800f87947 */ /* 0x000fee0003800000 */
.L_x_11845:
        /* <DEDUP_REMOVED lines=31> */
.L_x_11855:
[----:B------:R-:W-:Y:S05]  /*6960*/  BSYNC.RECONVERGENT B7 ;  /* 0x0000000000077941 */ /* 0x000fea0003800200 */
.L_x_11854:
[----:B------:R-:W-:Y:S01]  /*6970*/  IMAD.MOV.U32 R56, RZ, RZ, R10 ;  /* 0x000000ffff387224 */ /* 0x000fe200078e000a */
[----:B------:R-:W-:-:S07]  /*6980*/  MOV R57, R11 ;  /* 0x0000000b00397202 */ /* 0x000fce0000000f00 */
.L_x_11853:
[----:B------:R-:W-:Y:S05]  /*6990*/  BSYNC.RECONVERGENT B6 ;  /* 0x0000000000067941 */ /* 0x000fea0003800200 */
.L_x_11852:
        /* <DEDUP_REMOVED lines=29> */
.L_x_11859:
[----:B------:R-:W-:Y:S05]  /*6b70*/  BSYNC.RECONVERGENT B7 ;  /* 0x0000000000077941 */ /* 0x000fea0003800200 */
.L_x_11858:
[----:B------:R-:W-:Y:S01]  /*6b80*/  IMAD.MOV.U32 R2, RZ, RZ, R10 ;  /* 0x000000ffff027224 */ /* 0x000fe200078e000a */
[----:B------:R-:W-:-:S07]  /*6b90*/  MOV R3, R11 ;  /* 0x0000000b00037202 */ /* 0x000fce0000000f00 */
.L_x_11857:
[----:B------:R-:W-:Y:S05]  /*6ba0*/  BSYNC.RECONVERGENT B6 ;  /* 0x0000000000067941 */ /* 0x000fea0003800200 */
.L_x_11856:
        /* <DEDUP_REMOVED lines=29> */
.L_x_11861:
[----:B------:R-:W-:Y:S05]  /*6d80*/  BSYNC.RECONVERGENT B6 ;  /* 0x0000000000067941 */ /* 0x000fea0003800200 */
.L_x_11860:
[----:B------:R-:W-:Y:S02]  /*6d90*/  IMAD.MOV.U32 R56, RZ, RZ, R10 ;  /* 0x000000ffff387224 */ /* 0x000fe400078e000a */
[----:B------:R-:W-:Y:S01]  /*6da0*/  IMAD.MOV.U32 R57, RZ, RZ, R11 ;  /* 0x000000ffff397224 */ /* 0x000fe200078e000b */
[----:B------:R-:W-:Y:S06]  /*6db0*/  BRA `(.L_x_11850) ;  /* 0x0000000400647947 */ /* 0x000fec0003800000 */
.L_x_11851:
        /* <DEDUP_REMOVED lines=32> */
.L_x_11864:
[----:B------:R-:W-:Y:S05]  /*6fc0*/  BSYNC.RECONVERGENT B6 ;  /* 0x0000000000067941 */ /* 0x000fea0003800200 */
.L_x_11863:
        /* <DEDUP_REMOVED lines=21> */
.L_x_11866:
[----:B------:R-:W-:Y:S05]  /*7120*/  BSYNC.RECONVERGENT B6 ;  /* 0x0000000000067941 */ /* 0x000fea0003800200 */
.L_x_11865:
[----:B------:R-:W-:Y:S01]  /*7130*/  DMUL R4, R4, 8.11296384146066816958e+31 ;  /* 0x4690000004047828 */ /* 0x000fe20000000000 */
[----:B------:R-:W-:Y:S02]  /*7140*/  IMAD.MOV.U32 R56, RZ, RZ, R10 ;  /* 0x000000ffff387224 */ /* 0x000fe400078e000a */
[----:B------:R-:W-:Y:S01]  /*7150*/  IMAD.MOV.U32 R57, RZ, RZ, R11 ;  /* 0x000000ffff397224 */ /* 0x000fe200078e000b */
[----:B------:R-:W-:Y:S07]  /*7160*/  BRA `(.L_x_11850) ;  /* 0x0000000000787947 */ /* 0x000fee0003800000 */
.L_x_11862:
        /* <DEDUP_REMOVED lines=27> */
.L_x_11868:
[----:B------:R-:W-:Y:S05]  /*7320*/  BSYNC.RECONVERGENT B6 ;  /* 0x0000000000067941 */ /* 0x000fea0003800200 */
.L_x_11867:
[----:B------:R-:W-:Y:S02]  /*7330*/  IMAD.MOV.U32 R56, RZ, RZ, R10 ;  /* 0x000000ffff387224 */ /* 0x000fe400078e000a */
[----:B------:R-:W-:-:S07]  /*7340*/  IMAD.MOV.U32 R57, RZ, RZ, R11 ;  /* 0x000000ffff397224 */ /* 0x000fce00078e000b */
.L_x_11850:
[----:B------:R-:W-:Y:S05]  /*7350*/  BSYNC.RECONVERGENT B5 ;  /* 0x0000000000057941 */ /* 0x000fea0003800200 */
.L_x_11841:
[----:B------:R-:W-:Y:S05]  /*7360*/  BSYNC.RELIABLE B3 ;  /* 0x0000000000037941 */ /* 0x000fea0003800100 */
.L_x_11840:
        /* <DEDUP_REMOVED lines=29> */
.L_x_11871:
[----:B------:R-:W-:Y:S05]  /*7540*/  BSYNC.RECONVERGENT B3 ;  /* 0x0000000000037941 */ /* 0x000fea0003800200 */
.L_x_11870:
        /* <DEDUP_REMOVED lines=91> */
.L_x_11869:
        /* <DEDUP_REMOVED lines=28> */
.L_x_11874:
[----:B------:R-:W-:Y:S05]  /*7cc0*/  BSYNC.RECONVERGENT B3 ;  /* 0x0000000000037941 */ /* 0x000fea0003800200 */
.L_x_11873:
        /* <DEDUP_REMOVED lines=91> */
.L_x_11844:
        /* <DEDUP_REMOVED lines=58> */
.L_x_11876:
        /* <DEDUP_REMOVED lines=73> */
.L_x_11875:
[--C-:B------:R-:W-:Y:S02]  /*8ab0*/  DADD R4, -RZ, |R10|.reuse ;  /* 0x00000000ff047229 */ /* 0x100fe4000000050a */
[----:B------:R-:W-:-:S08]  /*8ac0*/  DADD R2, -RZ, -R10 ;  /* 0x00000000ff027229 */ /* 0x000fd0000000090a */
        /* <DEDUP_REMOVED lines=55> */
.L_x_11877:
        /* <DEDUP_REMOVED lines=72> */
.L_x_11872:
[----:B------:R-:W-:Y:S05]  /*92c0*/  BSYNC.RECONVERGENT B4 ;  /* 0x0000000000047941 */ /* 0x000fea0003800200 */
.L_x_11839:
[----:B------:R-:W-:Y:S01]  /*92d0*/  DADD R2, -RZ, -R44 ;  /* 0x00000000ff027229 */ /* 0x000fe2000000092c */
[----:B------:R-:W-:-:S09]  /*92e0*/  ISETP.GE.AND P0, PT, R27, RZ, PT ;  /* 0x000000ff1b00720c */ /* 0x000fd20003f06270 */
[----:B------:R-:W-:Y:S02]  /*92f0*/  FSEL R18, R44, R2, !P0 ;  /* 0x000000022c127208 */ /* 0x000fe40004000000 */
[----:B------:R-:W-:-:S07]  /*9300*/  FSEL R19, R45, R3, !P0 ;  /* 0x000000032d137208 */ /* 0x000fce0004000000 */
.L_x_11779:
[----:B------:R-:W-:Y:S05]  /*9310*/  BSYNC.RECONVERGENT B1 ;  /* 0x0000000000017941 */ /* 0x000fea0003800200 */
.L_x_11777:
        /* <DEDUP_REMOVED lines=15> */
.L_x_11776:
[----:B------:R-:W-:Y:S05]  /*9410*/  BSYNC.RECONVERGENT B2 ;  /* 0x0000000000027941 */ /* 0x000fea0003800200 */
.L_x_11775:
[----:B------:R-:W-:Y:S05]  /*9420*/  WARPSYNC.ALL ;  /* 0x0000000000007948 */ /* 0x000fea0003800000 */
[----:B------:R-:W-:Y:S01]  /*9430*/  VIADD R2, R0, 0x80 ;  /* 0x0000008000027836 */ /* 0x000fe20000000000 */
[----:B------:R-:W-:Y:S01]  /*9440*/  BSSY.RECONVERGENT B2, `(.L_x_11878) ;  /* 0x000091e000027945 */ /* 0x000fe20003800200 */
[----:B-----5:R-:W-:Y:S02]  /*9450*/  CS2R R26, SRZ ;  /* 0x00000000001a7805 */ /* 0x020fe4000001ff00 */
[----:B------:R-:W-:Y:S02]  /*9460*/  CS2R R24, SRZ ;  /* 0x0000000000187805 */ /* 0x000fe4000001ff00 */
[----:B------:R-:W-:-:S13]  /*9470*/  ISETP.GE.AND P0, PT, R2, R7, PT ;  /* 0x000000070200720c */ /* 0x000fda0003f06270 */
[----:B------:R-:W-:Y:S05]  /*9480*/  @P0 BRA `(.L_x_11879) ;  /* 0x0000009000640947 */ /* 0x000fea0003800000 */
[----:B------:R-:W-:Y:S01]  /*9490*/  MOV R4, 0x33145c07 ;  /* 0x33145c0700047802 */ /* 0x000fe20000000f00 */
[----:B------:R-:W-:Y:S01]  /*94a0*/  IMAD.MOV.U32 R5, RZ, RZ, 0x3c91a626 ;  /* 0x3c91a626ff057424 */ /* 0x000fe200078e00ff */
[----:B------:R-:W-:Y:S01]  /*94b0*/  DSETP.NAN.AND P0, PT, R30, R30, PT ;  /* 0x0000001e1e00722a */ /* 0x000fe20003f08000 */
[----:B------:R-:W-:Y:S01]  /*94c0*/  BSSY.RECONVERGENT B1, `(.L_x_11880) ;  /* 0x0000906000017945 */ /* 0x000fe20003800200 */
[--C-:B------:R-:W-:Y:S01]  /*94d0*/  DSETP.NUM.AND P1, PT, R28, R28.reuse, PT ;  /* 0x0000001c1c00722a */ /* 0x100fe20003f27000 */
[----:B------:R-:W-:Y:S01]  /*94e0*/  IMAD.MOV.U32 R10, RZ, RZ, 0x33145c07 ;  /* 0x33145c07ff0a7424 */ /* 0x000fe200078e00ff */
[----:B------:R0:W-:Y:S01]  /*94f0*/  STL.64 [R1+0x8], R4 ;  /* 0x0000080401007387 */ /* 0x0001e20000100a00 */
[----:B------:R-:W-:Y:S01]  /*9500*/  DADD R44, -RZ, |R28| ;  /* 0x00000000ff2c7229 */ /* 0x000fe2000000051c */
[----:B------:R-:W-:Y:S01]  /*9510*/  IMAD.MOV.U32 R11, RZ, RZ, 0x3c91a626 ;  /* 0x3c91a626ff0b7424 */ /* 0x000fe200078e00ff */
[----:B------:R-:W-:-:S09]  /*9520*/  DADD R2, -RZ, |R30| ;  /* 0x00000000ff027229 */ /* 0x000fd2000000051e */
        /* <DEDUP_REMOVED lines=11> */
[----:B------:R-:W-:Y:S02]  /*95e0*/  @P0 DADD R26, RZ, R28 ;  /* 0x00000000ff1a0229 */ /* 0x000fe4000000001c */
[----:B------:R-:W-:-:S08]  /*95f0*/  @P0 DADD R2, RZ, R30 ;  /* 0x00000000ff020229 */ /* 0x000fd0000000001e */
[----:B------:R-:W-:Y:S01]  /*9600*/  @P0 DADD R26, R26, R2 ;  /* 0x000000001a1a0229 */ /* 0x000fe20000000002 */
[----:B------:R-:W-:Y:S01]  /*9610*/  @!P0 IMAD.MOV.U32 R2, RZ, RZ, 0x54442d18 ;  /* 0x54442d18ff028424 */ /* 0x000fe200078e00ff */
[----:B------:R-:W-:-:S08]  /*9620*/  @!P0 MOV R3, 0x3ff921fb ;  /* 0x3ff921fb00038802 */ /* 0x000fd00000000f00 */
[----:B------:R-:W-:Y:S02]  /*9630*/  @P0 IMAD.MOV.U32 R4, RZ, RZ, R26 ;  /* 0x000000ffff040224 */ /* 0x000fe400078e001a */
[----:B------:R-:W-:Y:S01]  /*9640*/  @P0 IMAD.MOV.U32 R5, RZ, RZ, R27 ;  /* 0x000000ffff050224 */ /* 0x000fe200078e001b */
[----:B------:R-:W-:Y:S02]  /*9650*/  @!P0 DADD R4, R2, R10 ;  /* 0x0000000002048229 */ /* 0x000fe4000000000a */
[----:B------:R-:W-:Y:S01]  /*9660*/  @!P0 DADD R26, R30, R30 ;  /* 0x000000001e1a8229 */ /* 0x000fe2000000001e */
[----:B------:R-:W-:Y:S10]  /*9670*/  BRA `(.L_x_11882) ;  /* 0x0000008c00a87947 */ /* 0x000ff40003800000 */
.L_x_11881:
[----:B------:R-:W-:Y:S01]  /*9680*/  DSETP.MAX.AND P0, P1, R44, R2, PT ;  /* 0x000000022c00722a */ /* 0x000fe2000390f000 */
[----:B------:R-:W-:Y:S02]  /*9690*/  IMAD.MOV.U32 R4, RZ, RZ, R45 ;  /* 0x000000ffff047224 */ /* 0x000fe400078e002d */
[----:B------:R-:W-:Y:S02]  /*96a0*/  IMAD.MOV.U32 R11, RZ, RZ, R3 ;  /* 0x000000ffff0b7224 */ /* 0x000fe400078e0003 */
        /* <DEDUP_REMOVED lines=62> */
[----:B------:R-:W-:Y:S01]  /*9a90*/  UMOV UR6, UR4 ;  /* 0x0000000400067c82 */ /* 0x000fe20008000000 */
[----:B------:R-:W-:-:S04]  /*9aa0*/  MOV R10, R42 ;  /* 0x0000002a000a7202 */ /* 0x000fc80000000f00 */
        /* <DEDUP_REMOVED lines=8> */
[----:B------:R-:W-:-:S05]  /*9b30*/  IMAD.MOV.U32 R14, RZ, RZ, R37 ;  /* 0x000000ffff0e7224 */ /* 0x000fca00078e0025 */
[----:B------:R-:W-:Y:S01]  /*9b40*/  FSEL R47, R14, UR6, P0 ;  /* 0x000000060e2f7c08 */ /* 0x000fe20008000000 */
[----:B------:R-:W-:-:S05]  /*9b50*/  IMAD.MOV.U32 R14, RZ, RZ, R36 ;  /* 0x000000ffff0e7224 */ /* 0x000fca00078e0024 */
[----:B------:R-:W-:Y:S01]  /*9b60*/  SEL R46, R14, UR4, P0 ;  /* 0x000000040e2e7c07 */ /* 0x000fe20008000000 */
[----:B------:R-:W-:Y:S01]  /*9b70*/  DSETP.NEU.AND P0, PT, R38, RZ, PT ;  /* 0x000000ff2600722a */ /* 0x000fe20003f0d000 */
[----:B------:R-:W-:Y:S01]  /*9b80*/  @P1 LOP3.LUT R47, R15, 0x80000, RZ, 0xfc, !PT ;  /* 0x000800000f2f1812 */ /* 0x000fe200078efcff */
[----:B0-----:R-:W-:Y:S01]  /*9b90*/  DMUL R52, R50, R50 ;  /* 0x0000003232347228 */ /* 0x001fe20000000000 */
[----:B------:R-:W-:Y:S02]  /*9ba0*/  MOV R14, RZ ;  /* 0x000000ff000e7202 */ /* 0x000fe40000000f00 */
[----:B------:R-:W0:Y:S01]  /*9bb0*/  MUFU.RSQ64H R15, R47 ;  /* 0x0000002f000f7308 */ /* 0x000e220000001c00 */
[----:B------:R-:W-:-:S04]  /*9bc0*/  ISETP.GE.U32.AND P1, PT, R39, 0x7ff00000, PT ;  /* 0x7ff000002700780c */ /* 0x000fc80003f26070 */
[----:B------:R-:W-:Y:S01]  /*9bd0*/  DFMA R52, R10, -R52, 1 ;  /* 0x3ff000000a34742b */ /* 0x000fe20000000834 */
[----:B------:R-:W-:Y:S02]  /*9be0*/  IMAD.MOV.U32 R10, RZ, RZ, 0x0 ;  /* 0x00000000ff0a7424 */ /* 0x000fe400078e00ff */
        /* <DEDUP_REMOVED lines=53> */
.L_x_11889:
[----:B------:R-:W-:Y:S05]  /*9f40*/  BSYNC.RECONVERGENT B4 ;  /* 0x0000000000047941 */ /* 0x000fea0003800200 */
.L_x_11888:
        /* <DEDUP_REMOVED lines=83> */
.L_x_11887:
        /* <DEDUP_REMOVED lines=34> */
.L_x_11896:
[----:B------:R-:W-:Y:S05]  /*a6a0*/  BSYNC.RECONVERGENT B5 ;  /* 0x0000000000057941 */ /* 0x000fea0003800200 */
.L_x_11895:
[----:B------:R-:W-:Y:S02]  /*a6b0*/  IMAD.MOV.U32 R42, RZ, RZ, R10 ;  /* 0x000000ffff2a7224 */ /* 0x000fe400078e000a */
[----:B------:R-:W-:-:S07]  /*a6c0*/  IMAD.MOV.U32 R43, RZ, RZ, R11 ;  /* 0x000000ffff2b7224 */ /* 0x000fce00078e000b */
.L_x_11894:
[----:B------:R-:W-:Y:S05]  /*a6d0*/  BSYNC.RECONVERGENT B4 ;  /* 0x0000000000047941 */ /* 0x000fea0003800200 */
.L_x_11893:
        /* <DEDUP_REMOVED lines=31> */
.L_x_11901:
[----:B------:R-:W-:Y:S05]  /*a8d0*/  BSYNC.RECONVERGENT B5 ;  /* 0x0000000000057941 */ /* 0x000fea0003800200 */
.L_x_11900:
[----:B------:R-:W-:Y:S05]  /*a8e0*/  BRA `(.L_x_11899) ;  /* 0x0000000000047947 */ /* 0x000fea0003800000 */
.L_x_11898:
[----:B------:R-:W-:-:S11]  /*a8f0*/  DADD R10, R24, -R14 ;  /* 0x00000000180a7229 */ /* 0x000fd6000000080e */
.L_x_11899:
[----:B------:R-:W-:Y:S05]  /*a900*/  BSYNC.RECONVERGENT B4 ;  /* 0x0000000000047941 */ /* 0x000fea0003800200 */
.L_x_11897:
        /* <DEDUP_REMOVED lines=27> */
[----:B------:R-:W-:Y:S01]  /*aac0*/  IMAD.MOV.U32 R36, RZ, RZ, R10 ;  /* 0x000000ffff247224 */ /* 0x000fe200078e000a */
[----:B------:R-:W-:-:S07]  /*aad0*/  MOV R37, R11 ;  /* 0x0000000b00257202 */ /* 0x000fce0000000f00 */
.L_x_11903:
[----:B------:R-:W-:Y:S05]  /*aae0*/  BSYNC.RECONVERGENT B4 ;  /* 0x0000000000047941 */ /* 0x000fea0003800200 */
.L_x_11902:
        /* <DEDUP_REMOVED lines=87> */
.L_x_11904:
        /* <DEDUP_REMOVED lines=22> */
.L_x_11906:
[----:B------:R-:W-:Y:S05]  /*b1c0*/  BSYNC.RECONVERGENT B4 ;  /* 0x0000000000047941 */ /* 0x000fea0003800200 */
.L_x_11905:
        /* <DEDUP_REMOVED lines=30> */
.L_x_11892:
        /* <DEDUP_REMOVED lines=27> */
[----:B------:R-:W-:Y:S05]  /*b560*/  CALL.REL.NOINC `($__internal_28_$__cuda_sm20_dsqrt_rn_f64_mediumpath_v1) ;  /* 0x0000019c00507944 */ /* 0x000fea0003c00000 */
.L_x_11909:
[----:B------:R-:W-:Y:S05]  /*b570*/  BSYNC.RECONVERGENT B4 ;  /* 0x0000000000047941 */ /* 0x000fea0003800200 */
.L_x_11908:
        /* <DEDUP_REMOVED lines=87> */
.L_x_11910:
        /* <DEDUP_REMOVED lines=22> */
.L_x_11912:
[----:B------:R-:W-:Y:S05]  /*bc50*/  BSYNC.RECONVERGENT B4 ;  /* 0x0000000000047941 */ /* 0x000fea0003800200 */
.L_x_11911:
        /* <DEDUP_REMOVED lines=30> */
.L_x_11907:
        /* <DEDUP_REMOVED lines=27> */
[----:B------:R-:W-:Y:S02]  /*bff0*/  IMAD.MOV.U32 R14, RZ, RZ, R10 ;  /* 0x000000ffff0e7224 */ /* 0x000fe400078e000a */
[----:B------:R-:W-:-:S07]  /*c000*/  IMAD.MOV.U32 R15, RZ, RZ, R11 ;  /* 0x000000ffff0f7224 */ /* 0x000fce00078e000b */
.L_x_11914:
[----:B------:R-:W-:Y:S05]  /*c010*/  BSYNC.RECONVERGENT B4 ;  /* 0x0000000000047941 */ /* 0x000fea0003800200 */
.L_x_11913:
        /* <DEDUP_REMOVED lines=21> */
.L_x_11916:
[----:B------:R-:W-:Y:S05]  /*c170*/  BSYNC.RECONVERGENT B4 ;  /* 0x0000000000047941 */ /* 0x000fea0003800200 */
.L_x_11915:
[----:B------:R-:W-:Y:S02]  /*c180*/  IMAD.MOV.U32 R42, RZ, RZ, R10 ;  /* 0x000000ffff2a7224 */ /* 0x000fe400078e000a */
[----:B------:R-:W-:Y:S01]  /*c190*/  IMAD.MOV.U32 R43, RZ, RZ, R11 ;  /* 0x000000ffff2b7224 */ /* 0x000fe200078e000b */
[----:B------:R-:W-:Y:S06]  /*c1a0*/  BRA `(.L_x_11890) ;  /* 0x0000000000687947 */ /* 0x000fec0003800000 */
.L_x_11891:
        /* <DEDUP_REMOVED lines=23> */
.L_x_11918:
[----:B------:R-:W-:Y:S05]  /*c320*/  BSYNC.RECONVERGENT B4 ;  /* 0x0000000000047941 */ /* 0x000fea0003800200 */
.L_x_11917:
[----:B------:R-:W-:Y:S02]  /*c330*/  IMAD.MOV.U32 R42, RZ, RZ, R10 ;  /* 0x000000ffff2a7224 */ /* 0x000fe400078e000a */
[----:B------:R-:W-:-:S07]  /*c340*/  IMAD.MOV.U32 R43, RZ, RZ, R11 ;  /* 0x000000ffff2b7224 */ /* 0x000fce00078e000b */
.L_x_11890:
[----:B------:R-:W-:Y:S05]  /*c350*/  BSYNC.RECONVERGENT B3 ;  /* 0x0000000000037941 */ /* 0x000fea0003800200 */
.L_x_11886:
[----:B------:R-:W-:Y:S01]  /*c360*/  DSETP.GEU.AND P0, PT, R44, 5.9666725849601653946e-154, PT ;  /* 0x202000002c00742a */ /* 0x000fe20003f0e000 */
[----:B------:R-:W-:Y:S04]  /*c370*/  BSSY.RECONVERGENT B4, `(.L_x_11919) ;  /* 0x0000317000047945 */ /* 0x000fe80003800200 */
[----:B------:R-:W-:Y:S09]  /*c380*/  BSSY.RELIABLE B3, `(.L_x_11920) ;  /* 0x0000221000037945 */ /* 0x000ff20003800100 */
[----:B------:R-:W-:Y:S05]  /*c390*/  @!P0 BRA `(.L_x_11921) ;  /* 0x0000002000748947 */ /* 0x000fea0003800000 */
        /* <DEDUP_REMOVED lines=21> */
.L_x_11923:
[----:B------:R-:W-:Y:S05]  /*c4f0*/  BSYNC.RECONVERGENT B5 ;  /* 0x0000000000057941 */ /* 0x000fea0003800200 */
.L_x_11922:
        /* <DEDUP_REMOVED lines=84> */
.L_x_11926:
        /* <DEDUP_REMOVED lines=53> */
.L_x_11925:
        /* <DEDUP_REMOVED lines=76> */
.L_x_11928:
        /* <DEDUP_REMOVED lines=53> */
.L_x_11924:
        /* <DEDUP_REMOVED lines=35> */
.L_x_11935:
[----:B------:R-:W-:Y:S05]  /*d7d0*/  BSYNC.RECONVERGENT B7 ;  /* 0x0000000000077941 */ /* 0x000fea0003800200 */
.L_x_11934:
[----:B------:R-:W-:Y:S02]  /*d7e0*/  IMAD.MOV.U32 R56, RZ, RZ, R10 ;  /* 0x000000ffff387224 */ /* 0x000fe400078e000a */
[----:B------:R-:W-:-:S07]  /*d7f0*/  IMAD.MOV.U32 R57, RZ, RZ, R11 ;  /* 0x000000ffff397224 */ /* 0x000fce00078e000b */
.L_x_11933:
[----:B------:R-:W-:Y:S05]  /*d800*/  BSYNC.RECONVERGENT B6 ;  /* 0x0000000000067941 */ /* 0x000fea0003800200 */
.L_x_11932:
        /* <DEDUP_REMOVED lines=28> */
.L_x_11940:
[----:B------:R-:W-:Y:S05]  /*d9d0*/  BSYNC.RECONVERGENT B7 ;  /* 0x0000000000077941 */ /* 0x000fea0003800200 */
.L_x_11939:
[----:B------:R-:W-:Y:S02]  /*d9e0*/  IMAD.MOV.U32 R2, RZ, RZ, R10 ;  /* 0x000000ffff027224 */ /* 0x000fe400078e000a */
[----:B------:R-:W-:Y:S01]  /*d9f0*/  IMAD.MOV.U32 R3, RZ, RZ, R11 ;  /* 0x000000ffff037224 */ /* 0x000fe200078e000b */
[----:B------:R-:W-:Y:S06]  /*da00*/  BRA `(.L_x_11938) ;  /* 0x0000000000047947 */ /* 0x000fec0003800000 */
.L_x_11937:
[----:B------:R-:W-:-:S11]  /*da10*/  DADD R2, -R26, R24 ;  /* 0x000000001a027229 */ /* 0x000fd60000000118 */
.L_x_11938:
[----:B------:R-:W-:Y:S05]  /*da20*/  BSYNC.RECONVERGENT B6 ;  /* 0x0000000000067941 */ /* 0x000fea0003800200 */
.L_x_11936:
        /* <DEDUP_REMOVED lines=29> */
.L_x_11942:
[----:B------:R-:W-:Y:S05]  /*dc00*/  BSYNC.RECONVERGENT B6 ;  /* 0x0000000000067941 */ /* 0x000fea0003800200 */
.L_x_11941:
[----:B------:R-:W-:Y:S02]  /*dc10*/  IMAD.MOV.U32 R4, RZ, RZ, R10 ;  /* 0x000000ffff047224 */ /* 0x000fe400078e000a */
[----:B------:R-:W-:Y:S01]  /*dc20*/  IMAD.MOV.U32 R5, RZ, RZ, R11 ;  /* 0x000000ffff057224 */ /* 0x000fe200078e000b */
[----:B------:R-:W-:Y:S06]  /*dc30*/  BRA `(.L_x_11943) ;  /* 0x0000000800447947 */ /* 0x000fec0003800000 */
.L_x_11931:
        /* <DEDUP_REMOVED lines=27> */
.L_x_11946:
[----:B------:R-:W-:Y:S05]  /*ddf0*/  BSYNC.RECONVERGENT B6 ;  /* 0x0000000000067941 */ /* 0x000fea0003800200 */
.L_x_11945:
[----:B------:R-:W-:Y:S02]  /*de00*/  IMAD.MOV.U32 R4, RZ, RZ, R10 ;  /* 0x000000ffff047224 */ /* 0x000fe400078e000a */
[----:B------:R-:W-:Y:S01]  /*de10*/  IMAD.MOV.U32 R5, RZ, RZ, R11 ;  /* 0x000000ffff057224 */ /* 0x000fe200078e000b */
[----:B------:R-:W-:Y:S06]  /*de20*/  BRA `(.L_x_11943) ;  /* 0x0000000400c87947 */ /* 0x000fec0003800000 */
.L_x_11944:
        /* <DEDUP_REMOVED lines=26> */
[----:B------:R-:W-:-:S07]  /*dfd0*/  IMAD.MOV.U32 R6, RZ, RZ, R4 ;  /* 0x000000ffff067224 */ /* 0x000fce00078e0004 */
[----:B------:R-:W-:Y:S05]  /*dfe0*/  CALL.REL.NOINC `($__internal_28_$__cuda_sm20_dsqrt_rn_f64_mediumpath_v1) ;  /* 0x0000017000b07944 */ /* 0x000fea0003c00000 */
[----:B------:R-:W-:Y:S01]  /*dff0*/  MOV R14, R10 ;  /* 0x0000000a000e7202 */ /* 0x000fe20000000f00 */
[----:B------:R-:W-:-:S07]  /*e000*/  IMAD.MOV.U32 R15, RZ, RZ, R11 ;  /* 0x000000ffff0f7224 */ /* 0x000fce00078e000b */
.L_x_11948:
[----:B------:R-:W-:Y:S05]  /*e010*/  BSYNC.RECONVERGENT B6 ;  /* 0x0000000000067941 */ /* 0x000fea0003800200 */
.L_x_11947:
        /* <DEDUP_REMOVED lines=21> */
.L_x_11950:
[----:B------:R-:W-:Y:S05]  /*e170*/  BSYNC.RECONVERGENT B6 ;  /* 0x0000000000067941 */ /* 0x000fea0003800200 */
.L_x_11949:
[----:B------:R-:W-:Y:S01]  /*e180*/  DMUL R44, R44, 8.11296384146066816958e+31 ;  /* 0x469000002c2c7828 */ /* 0x000fe20000000000 */
[----:B------:R-:W-:Y:S01]  /*e190*/  MOV R4, R10 ;  /* 0x0000000a00047202 */ /* 0x000fe20000000f00 */
[----:B------:R-:W-:Y:S01]  /*e1a0*/  IMAD.MOV.U32 R5, RZ, RZ, R11 ;  /* 0x000000ffff057224 */ /* 0x000fe200078e000b */
[----:B------:R-:W-:Y:S08]  /*e1b0*/  BRA `(.L_x_11943) ;  /* 0x0000000000e47947 */ /* 0x000ff00003800000 */
.L_x_11930:
        /* <DEDUP_REMOVED lines=22> */
[----:B------:R-:W-:Y:S05]  /*e320*/  CALL.REL.NOINC `($__internal_28_$__cuda_sm20_dsqrt_rn_f64_mediumpath_v1) ;  /* 0x0000016c00e07944 */ /* 0x000fea0003c00000 */
[----:B------:R-:W-:Y:S02]  /*e330*/  IMAD.MOV.U32 R24, RZ, RZ, R10 ;  /* 0x000000ffff187224 */ /* 0x000fe400078e000a */
[----:B------:R-:W-:-:S07]  /*e340*/  IMAD.MOV.U32 R25, RZ, RZ, R11 ;  /* 0x000000ffff197224 */ /* 0x000fce00078e000b */
.L_x_11952:
[----:B------:R-:W-:Y:S05]  /*e350*/  BSYNC.RECONVERGENT B6 ;  /* 0x0000000000067941 */ /* 0x000fea0003800200 */
.L_x_11951:
        /* <DEDUP_REMOVED lines=27> */
.L_x_11954:
[----:B------:R-:W-:Y:S05]  /*e510*/  BSYNC.RECONVERGENT B6 ;  /* 0x0000000000067941 */ /* 0x000fea0003800200 */
.L_x_11953:
[----:B------:R-:W-:Y:S01]  /*e520*/  DMUL R4, R10, R24 ;  /* 0x000000180a047228 */ /* 0x000fe20000000000 */
[----:B------:R-:W-:Y:S02]  /*e530*/  IMAD.MOV.U32 R44, RZ, RZ, 0x0 ;  /* 0x00000000ff2c7424 */ /* 0x000fe400078e00ff */
[----:B------:R-:W-:-:S08]  /*e540*/  IMAD.MOV.U32 R45, RZ, RZ, 0x3ff00000 ;  /* 0x3ff00000ff2d7424 */ /* 0x000fd000078e00ff */
.L_x_11943:
[----:B------:R-:W-:Y:S05]  /*e550*/  BSYNC.RECONVERGENT B5 ;  /* 0x0000000000057941 */ /* 0x000fea0003800200 */
.L_x_11929:
[----:B------:R-:W-:Y:S05]  /*e560*/  BRA `(.L_x_11955) ;  /* 0x0000000000087947 */ /* 0x000fea0003800000 */
.L_x_11921:
[----:B------:R-:W-:Y:S02]  /*e570*/  DMUL R4, R4, 9.00719925474099200000e+15 ;  /* 0x4340000004047828 */ /* 0x000fe40000000000 */
[----:B------:R-:W-:-:S11]  /*e580*/  DMUL R44, R44, 9.00719925474099200000e+15 ;  /* 0x434000002c2c7828 */ /* 0x000fd60000000000 */
.L_x_11955:
[----:B------:R-:W-:Y:S05]  /*e590*/  BSYNC.RELIABLE B3 ;  /* 0x0000000000037941 */ /* 0x000fea0003800100 */
.L_x_11920:
        /* <DEDUP_REMOVED lines=30> */
.L_x_11958:
[----:B------:R-:W-:Y:S05]  /*e780*/  BSYNC.RECONVERGENT B3 ;  /* 0x0000000000037941 */ /* 0x000fea0003800200 */
.L_x_11957:
        /* <DEDUP_REMOVED lines=84> */
.L_x_11960:
[----:B------:R-:W-:Y:S02]  /*ecd0*/  FSEL R2, RZ, 3.37028055040000000000e+12, P0 ;  /* 0x54442d18ff027808 */ /* 0x000fe40000000000 */
[----:B------:R-:W-:-:S07]  /*ece0*/  FSEL R3, RZ, 2.1426990032196044922, P0 ;  /* 0x400921fbff037808 */ /* 0x000fce0000000000 */
.L_x_11961:
[----:B------:R-:W-:Y:S05]  /*ecf0*/  BSYNC.RECONVERGENT B0 ;  /* 0x0000000000007941 */ /* 0x000fea0003800200 */
.L_x_11959:
[----:B------:R-:W-:Y:S01]  /*ed00*/  DADD R44, |R4|, R44 ;  /* 0x00000000042c7229 */ /* 0x000fe2000000022c */
[----:B------:R-:W-:-:S07]  /*ed10*/  LOP3.LUT R5, R3, 0x80000000, R5, 0xb8, !PT ;  /* 0x8000000003057812 */ /* 0x000fce00078eb805 */
[----:B------:R-:W-:-:S06]  /*ed20*/  DSETP.NAN.AND P0, PT, R44, R44, PT ;  /* 0x0000002c2c00722a */ /* 0x000fcc0003f08000 */
[----:B------:R-:W-:Y:S02]  /*ed30*/  FSEL R4, R44, R2, P0 ;  /* 0x000000022c047208 */ /* 0x000fe40000000000 */
[----:B------:R-:W-:Y:S01]  /*ed40*/  FSEL R5, R45, R5, P0 ;  /* 0x000000052d057208 */ /* 0x000fe20000000000 */
[----:B------:R-:W-:Y:S06]  /*ed50*/  BRA `(.L_x_11927) ;  /* 0x0000000400e07947 */ /* 0x000fec0003800000 */
.L_x_11956:
        /* <DEDUP_REMOVED lines=27> */
.L_x_11963:
[----:B------:R-:W-:Y:S05]  /*ef10*/  BSYNC.RECONVERGENT B3 ;  /* 0x0000000000037941 */ /* 0x000fea0003800200 */
.L_x_11962:
        /* <DEDUP_REMOVED lines=84> */
.L_x_11965:
[----:B------:R-:W-:Y:S02]  /*f460*/  FSEL R2, RZ, 3.37028055040000000000e+12, P0 ;  /* 0x54442d18ff027808 */ /* 0x000fe40000000000 */
[----:B------:R-:W-:-:S07]  /*f470*/  FSEL R3, RZ, 2.1426990032196044922, P0 ;  /* 0x400921fbff037808 */ /* 0x000fce0000000000 */
.L_x_11966:
[----:B------:R-:W-:Y:S05]  /*f480*/  BSYNC.RECONVERGENT B0 ;  /* 0x0000000000007941 */ /* 0x000fea0003800200 */
.L_x_11964:
[----:B------:R-:W-:Y:S01]  /*f490*/  DADD R44, |R4|, R44 ;  /* 0x00000000042c7229 */ /* 0x000fe2000000022c */
[----:B------:R-:W-:-:S07]  /*f4a0*/  LOP3.LUT R5, R3, 0x80000000, R5, 0xb8, !PT ;  /* 0x8000000003057812 */ /* 0x000fce00078eb805 */
[----:B------:R-:W-:-:S06]  /*f4b0*/  DSETP.NAN.AND P0, PT, R44, R44, PT ;  /* 0x0000002c2c00722a */ /* 0x000fcc0003f08000 */
[----:B------:R-:W-:Y:S02]  /*f4c0*/  FSEL R4, R44, R2, P0 ;  /* 0x000000022c047208 */ /* 0x000fe40000000000 */
[----:B------:R-:W-:-:S07]  /*f4d0*/  FSEL R5, R45, R5, P0 ;  /* 0x000000052d057208 */ /* 0x000fce0000000000 */
.L_x_11927:
[----:B------:R-:W-:Y:S05]  /*f4e0*/  BSYNC.RECONVERGENT B4 ;  /* 0x0000000000047941 */ /* 0x000fea0003800200 */
.L_x_11919:
[----:B------:R-:W-:Y:S01]  /*f4f0*/  DADD R2, -RZ, -R42 ;  /* 0x00000000ff027229 */ /* 0x000fe2000000092a */
[----:B------:R-:W-:-:S09]  /*f500*/  ISETP.GE.AND P0, PT, R31, RZ, PT ;  /* 0x000000ff1f00720c */ /* 0x000fd20003f06270 */
[----:B------:R-:W-:Y:S02]  /*f510*/  FSEL R26, R42, R2, !P0 ;  /* 0x000000022a1a7208 */ /* 0x000fe40004000000 */
[----:B------:R-:W-:Y:S01]  /*f520*/  FSEL R27, R43, R3, !P0 ;  /* 0x000000032b1b7208 */ /* 0x000fe20004000000 */
[----:B------:R-:W-:Y:S06]  /*f530*/  BRA `(.L_x_11882) ;  /* 0x0000002c00f87947 */ /* 0x000fec0003800000 */
.L_x_11885:
[----:B------:R-:W2:Y:S01]  /*f540*/  LDL.64 R4, [R1+0x8] ;  /* 0x0000080001047983 */ /* 0x000ea20000100a00 */
[----:B------:R-:W-:Y:S01]  /*f550*/  UMOV UR4, 0x54442d18 ;  /* 0x54442d1800047882 */ /* 0x000fe20000000000 */
[----:B------:R-:W-:Y:S01]  /*f560*/  UMOV UR5, 0x3ff921fb ;  /* 0x3ff921fb00057882 */ /* 0x000fe20000000000 */
[----:B------:R-:W-:Y:S02]  /*f570*/  DADD R26, -RZ, -R30 ;  /* 0x00000000ff1a7229 */ /* 0x000fe4000000091e */
[----:B--2---:R-:W-:-:S08]  /*f580*/  DADD R4, R4, -R28 ;  /* 0x0000000004047229 */ /* 0x004fd0000000081c */
[----:B------:R-:W-:Y:S01]  /*f590*/  DADD R4, R4, UR4 ;  /* 0x0000000404047e29 */ /* 0x000fe20008000000 */
[----:B------:R-:W-:Y:S10]  /*f5a0*/  BRA `(.L_x_11882) ;  /* 0x0000002c00dc7947 */ /* 0x000ff40003800000 */
.L_x_11884:
[----:B------:R-:W-:Y:S01]  /*f5b0*/  DADD R26, -RZ, -R30 ;  /* 0x00000000ff1a7229 */ /* 0x000fe2000000091e */
[----:B------:R-:W-:Y:S01]  /*f5c0*/  CS2R R4, SRZ ;  /* 0x0000000000047805 */ /* 0x000fe2000001ff00 */
[----:B------:R-:W-:Y:S09]  /*f5d0*/  BRA `(.L_x_11882) ;  /* 0x0000002c00d07947 */ /* 0x000ff20003800000 */
.L_x_11883:
        /* <DEDUP_REMOVED lines=110> */
.L_x_11971:
[----:B------:R-:W-:Y:S05]  /*fcc0*/  BSYNC.RECONVERGENT B0 ;  /* 0x0000000000007941 */ /* 0x000fea0003800200 */
.L_x_11970:
[----:B------:R-:W-:Y:S04]  /*fcd0*/  BSSY.RECONVERGENT B4, `(.L_x_11972) ;  /* 0x0000008000047945 */ /* 0x000fe80003800200 */
[----:B------:R-:W-:Y:S05]  /*fce0*/  @P4 BRA P5, `(.L_x_11973) ;  /* 0x0000000000184947 */ /* 0x000fea0002800000 */
[----:B------:R-:W-:Y:S01]  /*fcf0*/  MOV R12, R4 ;  /* 0x00000004000c7202 */ /* 0x000fe20000000f00 */
[----:B------:R-:W-:Y:S01]  /*fd00*/  IMAD.MOV.U32 R13, RZ, RZ, R5 ;  /* 0x000000ffff0d7224 */ /* 0x000fe200078e0005 */
[----:B------:R-:W-:Y:S01]  /*fd10*/  MOV R6, 0xfd50 ;  /* 0x0000fd5000067802 */ /* 0x000fe20000000f00 */
[----:B------:R-:W-:Y:S02]  /*fd20*/  IMAD.MOV.U32 R10, RZ, RZ, R24 ;  /* 0x000000ffff0a7224 */ /* 0x000fe400078e0018 */
[----:B------:R-:W-:-:S07]  /*fd30*/  IMAD.MOV.U32 R11, RZ, RZ, R25 ;  /* 0x000000ffff0b7224 */ /* 0x000fce00078e0019 */
[----:B------:R-:W-:Y:S05]  /*fd40*/  CALL.REL.NOINC `($__internal_27_$__cuda_sm20_div_rn_f64_full) ;  /* 0x0000014c00c07944 */ /* 0x000fea0003c00000 */
.L_x_11973:
[----:B------:R-:W-:Y:S05]  /*fd50*/  BSYNC.RECONVERGENT B4 ;  /* 0x0000000000047941 */ /* 0x000fea0003800200 */
.L_x_11972:
        /* <DEDUP_REMOVED lines=84> */
.L_x_11975:
[----:B------:R-:W-:Y:S02]  /*102a0*/  FSEL R4, RZ, 3.37028055040000000000e+12, P0 ;  /* 0x54442d18ff047808 */ /* 0x000fe40000000000 */
[----:B------:R-:W-:-:S07]  /*102b0*/  FSEL R5, RZ, 2.1426990032196044922, P0 ;  /* 0x400921fbff057808 */ /* 0x000fce0000000000 */
.L_x_11976:
[----:B------:R-:W-:Y:S05]  /*102c0*/  BSYNC.RECONVERGENT B0 ;  /* 0x0000000000007941 */ /* 0x000fea0003800200 */
.L_x_11974:
[----:B------:R-:W-:Y:S01]  /*102d0*/  DADD R2, R44, R2 ;  /* 0x000000002c027229 */ /* 0x000fe20000000002 */
[----:B------:R-:W-:Y:S01]  /*102e0*/  LOP3.LUT R5, R5, 0x80000000, R31, 0xb8, !PT ;  /* 0x8000000005057812 */ /* 0x000fe200078eb81f */
[----:B------:R-:W-:-:S06]  /*102f0*/  DMUL R26, R26, 0.5 ;  /* 0x3fe000001a1a7828 */ /* 0x000fcc0000000000 */
[----:B------:R-:W-:-:S06]  /*10300*/  DSETP.NAN.AND P0, PT, R2, R2, PT ;  /* 0x000000020200722a */ /* 0x000fcc0003f08000 */
[----:B------:R-:W-:Y:S02]  /*10310*/  FSEL R4, R2, R4, P0 ;  /* 0x0000000402047208 */ /* 0x000fe40000000000 */
[----:B------:R-:W-:Y:S01]  /*10320*/  FSEL R5, R3, R5, P0 ;  /* 0x0000000503057208 */ /* 0x000fe20000000000 */
[----:B------:R-:W-:Y:S06]  /*10330*/  BRA `(.L_x_11977) ;  /* 0x0000002000547947 */ /* 0x000fec0003800000 */
.L_x_11969:
        /* <DEDUP_REMOVED lines=26> */
[----:B------:R-:W-:-:S04]  /*104e0*/  MOV R8, R27 ;  /* 0x0000001b00087202 */ /* 0x000fc80000000f00 */
        /* <DEDUP_REMOVED lines=23> */
[----:B------:R-:W-:Y:S01]  /*10660*/  IMAD.MOV.U32 R15, RZ, RZ, R13 ;  /* 0x000000ffff0f7224 */ /* 0x000fe200078e000d */
[----:B------:R-:W-:-:S03]  /*10670*/  MOV R14, R12 ;  /* 0x0000000c000e7202 */ /* 0x000fc60000000f00 */
        /* <DEDUP_REMOVED lines=85> */
.L_x_11979:
[----:B------:R-:W-:Y:S05]  /*10bd0*/  BSYNC.RECONVERGENT B0 ;  /* 0x0000000000007941 */ /* 0x000fea0003800200 */
.L_x_11978:
[----:B------:R-:W-:Y:S04]  /*10be0*/  BSSY.RECONVERGENT B4, `(.L_x_11980) ;  /* 0x0000008000047945 */ /* 0x000fe80003800200 */
[----:B------:R-:W-:Y:S05]  /*10bf0*/  @P4 BRA P5, `(.L_x_11981) ;  /* 0x0000000000184947 */ /* 0x000fea0002800000 */
[----:B------:R-:W-:Y:S01]  /*10c00*/  IMAD.MOV.U32 R12, RZ, RZ, R4 ;  /* 0x000000ffff0c7224 */ /* 0x000fe200078e0004 */
[----:B------:R-:W-:Y:S01]  /*10c10*/  MOV R6, 0x10c60 ;  /* 0x00010c6000067802 */ /* 0x000fe20000000f00 */
[----:B------:R-:W-:Y:S02]  /*10c20*/  IMAD.MOV.U32 R13, RZ, RZ, R5 ;  /* 0x000000ffff0d7224 */ /* 0x000fe400078e0005 */
[----:B------:R-:W-:Y:S02]  /*10c30*/  IMAD.MOV.U32 R10, RZ, RZ, R24 ;  /* 0x000000ffff0a7224 */ /* 0x000fe400078e0018 */
[----:B------:R-:W-:-:S07]  /*10c40*/  IMAD.MOV.U32 R11, RZ, RZ, R25 ;  /* 0x000000ffff0b7224 */ /* 0x000fce00078e0019 */
[----:B------:R-:W-:Y:S05]  /*10c50*/  CALL.REL.NOINC `($__internal_27_$__cuda_sm20_div_rn_f64_full) ;  /* 0x0000013c00fc7944 */ /* 0x000fea0003c00000 */
.L_x_11981:
[----:B------:R-:W-:Y:S05]  /*10c60*/  BSYNC.RECONVERGENT B4 ;  /* 0x0000000000047941 */ /* 0x000fea0003800200 */
.L_x_11980:
[----:B------:R-:W-:Y:S01]  /*10c70*/  DMUL R4, R10, R10 ;  /* 0x0000000a0a047228 */ /* 0x000fe20000000000 */
[----:B------:R-:W-:Y:S01]  /*10c80*/  MOV R12, 0xdbb65b49 ;  /* 0xdbb65b49000c7802 */ /* 0x000fe20000000f00 */
[----:B------:R-:W-:Y:S01]  /*10c90*/  IMAD.MOV.U32 R13, RZ, RZ, 0x3f2d3b63 ;  /* 0x3f2d3b63ff0d7424 */ /* 0x000fe200078e00ff */
        /* <DEDUP_REMOVED lines=81> */
.L_x_11983:
[----:B------:R-:W-:Y:S02]  /*111b0*/  FSEL R4, RZ, 3.37028055040000000000e+12, P0 ;  /* 0x54442d18ff047808 */ /* 0x000fe40000000000 */
[----:B------:R-:W-:-:S07]  /*111c0*/  FSEL R5, RZ, 2.1426990032196044922, P0 ;  /* 0x400921fbff057808 */ /* 0x000fce0000000000 */
.L_x_11984:
[----:B------:R-:W-:Y:S05]  /*111d0*/  BSYNC.RECONVERGENT B0 ;  /* 0x0000000000007941 */ /* 0x000fea0003800200 */
.L_x_11982:
[----:B------:R-:W-:Y:S01]  /*111e0*/  DADD R2, R44, R2 ;  /* 0x000000002c027229 */ /* 0x000fe20000000002 */
[----:B------:R-:W-:-:S07]  /*111f0*/  LOP3.LUT R5, R5, 0x80000000, R31, 0xb8, !PT ;  /* 0x8000000005057812 */ /* 0x000fce00078eb81f */
[----:B------:R-:W-:-:S06]  /*11200*/  DSETP.NAN.AND P0, PT, R2, R2, PT ;  /* 0x000000020200722a */ /* 0x000fcc0003f08000 */
[----:B------:R-:W-:Y:S02]  /*11210*/  FSEL R4, R2, R4, P0 ;  /* 0x0000000402047208 */ /* 0x000fe40000000000 */
[----:B------:R-:W-:Y:S01]  /*11220*/  FSEL R5, R3, R5, P0 ;  /* 0x0000000503057208 */ /* 0x000fe20000000000 */
[----:B------:R-:W-:Y:S06]  /*11230*/  BRA `(.L_x_11977) ;  /* 0x0000001000947947 */ /* 0x000fec0003800000 */
.L_x_11968:
        /* <DEDUP_REMOVED lines=22> */
[----:B------:R-:W-:Y:S05]  /*113a0*/  CALL.REL.NOINC `($__internal_27_$__cuda_sm20_div_rn_f64_full) ;  /* 0x0000013800287944 */ /* 0x000fea0003c00000 */
[----:B------:R-:W-:Y:S02]  /*113b0*/  IMAD.MOV.U32 R26, RZ, RZ, R10 ;  /* 0x000000ffff1a7224 */ /* 0x000fe400078e000a */
[----:B------:R-:W-:-:S07]  /*113c0*/  IMAD.MOV.U32 R27, RZ, RZ, R11 ;  /* 0x000000ffff1b7224 */ /* 0x000fce00078e000b */
.L_x_11986:
[----:B------:R-:W-:Y:S05]  /*113d0*/  BSYNC.RECONVERGENT B4 ;  /* 0x0000000000047941 */ /* 0x000fea0003800200 */
.L_x_11985:
        /* <DEDUP_REMOVED lines=22> */
[----:B------:R-:W-:Y:S05]  /*11540*/  CALL.REL.NOINC `($__internal_27_$__cuda_sm20_div_rn_f64_full) ;  /* 0x0000013400c07944 */ /* 0x000fea0003c00000 */
.L_x_11988:
[----:B------:R-:W-:Y:S05]  /*11550*/  BSYNC.RECONVERGENT B4 ;  /* 0x0000000000047941 */ /* 0x000fea0003800200 */
.L_x_11987:
        /* <DEDUP_REMOVED lines=140> */
.L_x_11990:
[----:B------:R-:W-:Y:S05]  /*11e20*/  BSYNC.RECONVERGENT B0 ;  /* 0x0000000000007941 */ /* 0x000fea0003800200 */
.L_x_11989:
        /* <DEDUP_REMOVED lines=8> */
.L_x_11992:
[----:B------:R-:W-:Y:S05]  /*11eb0*/  BSYNC.RECONVERGENT B4 ;  /* 0x0000000000047941 */ /* 0x000fea0003800200 */
.L_x_11991:
        /* <DEDUP_REMOVED lines=84> */
.L_x_11994:
[----:B------:R-:W-:Y:S02]  /*12400*/  FSEL R4, RZ, 3.37028055040000000000e+12, P0 ;  /* 0x54442d18ff047808 */ /* 0x000fe40000000000 */
[----:B------:R-:W-:-:S07]  /*12410*/  FSEL R5, RZ, 2.1426990032196044922, P0 ;  /* 0x400921fbff057808 */ /* 0x000fce0000000000 */
.L_x_11995:
[----:B------:R-:W-:Y:S05]  /*12420*/  BSYNC.RECONVERGENT B0 ;  /* 0x0000000000007941 */ /* 0x000fea0003800200 */
.L_x_11993:
[----:B------:R-:W-:Y:S01]  /*12430*/  DADD R2, R44, R2 ;  /* 0x000000002c027229 */ /* 0x000fe20000000002 */
[----:B------:R-:W-:Y:S01]  /*12440*/  LOP3.LUT R5, R5, 0x80000000, R31, 0xb8, !PT ;  /* 0x8000000005057812 */ /* 0x000fe200078eb81f */
[----:B------:R-:W-:-:S06]  /*12450*/  DADD R26, R26, 1 ;  /* 0x3ff000001a1a7429 */ /* 0x000fcc0000000000 */
[----:B------:R-:W-:-:S06]  /*12460*/  DSETP.NAN.AND P0, PT, R2, R2, PT ;  /* 0x000000020200722a */ /* 0x000fcc0003f08000 */
[----:B------:R-:W-:Y:S02]  /*12470*/  FSEL R4, R2, R4, P0 ;  /* 0x0000000402047208 */ /* 0x000fe40000000000 */
[----:B------:R-:W-:-:S07]  /*12480*/  FSEL R5, R3, R5, P0 ;  /* 0x0000000503057208 */ /* 0x000fce0000000000 */
.L_x_11977:
[----:B------:R-:W-:Y:S05]  /*12490*/  BSYNC.RECONVERGENT B3 ;  /* 0x0000000000037941 */ /* 0x000fea0003800200 */
.L_x_11967:
        /* <DEDUP_REMOVED lines=8> */
.L_x_11882:
[----:B------:R-:W-:Y:S05]  /*12520*/  BSYNC.RECONVERGENT B1 ;  /* 0x0000000000017941 */ /* 0x000fea0003800200 */
.L_x_11880:
[----:B------:R-:W-:-:S14]  /*12530*/  DSETP.NAN.AND P0, PT, R4, R4, PT ;  /* 0x000000040400722a */ /* 0x000fdc0003f08000 */
[--C-:B------:R-:W-:Y:S02]  /*12540*/  @P0 DADD R2, -RZ, |R26|.reuse ;  /* 0x00000000ff020229 */ /* 0x100fe4000000051a */
[----:B------:R-:W-:-:S08]  /*12550*/  @P0 DSETP.NAN.AND P1, PT, R26, R26, PT ;  /* 0x0000001a1a00022a */ /* 0x000fd00003f28000 */
[----:B------:R-:W-:Y:S01]  /*12560*/  @P0 FSEL R24, R2, R26, !P1 ;  /* 0x0000001a02180208 */ /* 0x000fe20004800000 */
[----:B------:R-:W-:Y:S01]  /*12570*/  @P0 IMAD.MOV.U32 R26, RZ, RZ, R4 ;  /* 0x000000ffff1a0224 */ /* 0x000fe200078e0004 */
[----:B------:R-:W-:Y:S02]  /*12580*/  @P0 FSEL R25, R3, R27, !P1 ;  /* 0x0000001b03190208 */ /* 0x000fe40004800000 */
        /* <DEDUP_REMOVED lines=9> */
.L_x_11879:
[----:B------:R-:W-:Y:S05]  /*12620*/  BSYNC.RECONVERGENT B2 ;  /* 0x0000000000027941 */ /* 0x000fea0003800200 */
.L_x_11878:
[----:B------:R-:W-:Y:S05]  /*12630*/  WARPSYNC.ALL ;  /* 0x0000000000007948 */ /* 0x000fea0003800000 */
[----:B------:R-:W-:Y:S01]  /*12640*/  VIADD R2, R0, 0x100 ;  /* 0x0000010000027836 */ /* 0x000fe20000000000 */
[----:B------:R-:W-:Y:S01]  /*12650*/  BSSY.RECONVERGENT B2, `(.L_x_11996) ;  /* 0x000091a000027945 */ /* 0x000fe20003800200 */
[----:B------:R-:W-:Y:S02]  /*12660*/  CS2R R30, SRZ ;  /* 0x00000000001e7805 */ /* 0x000fe4000001ff00 */
[----:B------:R-:W-:Y:S02]  /*12670*/  CS2R R28, SRZ ;  /* 0x00000000001c7805 */ /* 0x000fe4000001ff00 */
[----:B------:R-:W-:-:S13]  /*12680*/  ISETP.GE.AND P0, PT, R2, R7, PT ;  /* 0x000000070200720c */ /* 0x000fda0003f06270 */
[----:B------:R-:W-:Y:S05]  /*12690*/  @P0 BRA `(.L_x_11997) ;  /* 0x0000009000540947 */ /* 0x000fea0003800000 */
[----:B------:R-:W-:Y:S01]  /*126a0*/  IMAD.MOV.U32 R4, RZ, RZ, 0x33145c07 ;  /* 0x33145c07ff047424 */ /* 0x000fe200078e00ff */
[----:B------:R-:W-:Y:S01]  /*126b0*/  MOV R5, 0x3c91a626 ;  /* 0x3c91a62600057802 */ /* 0x000fe20000000f00 */
        /* <DEDUP_REMOVED lines=22> */
[----:B------:R-:W-:Y:S02]  /*12820*/  @!P0 IMAD.MOV.U32 R2, RZ, RZ, 0x54442d18 ;  /* 0x54442d18ff028424 */ /* 0x000fe400078e00ff */
[----:B------:R-:W-:-:S07]  /*12830*/  @!P0 IMAD.MOV.U32 R3, RZ, RZ, 0x3ff921fb ;  /* 0x3ff921fbff038424 */ /* 0x000fce00078e00ff */
[----:B------:R-:W-:Y:S01]  /*12840*/  @P0 MOV R4, R30 ;  /* 0x0000001e00040202 */ /* 0x000fe20000000f00 */
[----:B------:R-:W-:Y:S01]  /*12850*/  @P0 IMAD.MOV.U32 R5, RZ, RZ, R31 ;  /* 0x000000ffff050224 */ /* 0x000fe200078e001f */
[----:B------:R-:W-:Y:S02]  /*12860*/  @!P0 DADD R4, R2, R10 ;  /* 0x0000000002048229 */ /* 0x000fe4000000000a */
[----:B------:R-:W-:Y:S01]  /*12870*/  @!P0 DADD R30, R34, R34 ;  /* 0x00000000221e8229 */ /* 0x000fe20000000022 */
[----:B------:R-:W-:Y:S10]  /*12880*/  BRA `(.L_x_12000) ;  /* 0x0000008c00987947 */ /* 0x000ff40003800000 */
.L_x_11999:
[----:B------:R-:W-:Y:S01]  /*12890*/  DSETP.MAX.AND P0, P1, R44, R2, PT ;  /* 0x000000022c00722a */ /* 0x000fe2000390f000 */
[----:B------:R-:W-:Y:S02]  /*128a0*/  IMAD.MOV.U32 R4, RZ, RZ, R45 ;  /* 0x000000ffff047224 */ /* 0x000fe400078e002d */
[----:B------:R-:W-:Y:S02]  /*128b0*/  IMAD.MOV.U32 R11, RZ, RZ, R3 ;  /* 0x000000ffff0b7224 */ /* 0x000fe400078e0003 */
        /* <DEDUP_REMOVED lines=50> */
[----:B------:R-:W-:-:S04]  /*12be0*/  LOP3.LUT R6, R13, 0xffc00000, RZ, 0xc0, !PT ;  /* 0xffc000000d067812 */ /* 0x000fc800078ec0ff */
[----:B------:R-:W-:Y:S01]  /*12bf0*/  LOP3.LUT R37, R6, 0x7fd00000, RZ, 0x3c, !PT ;  /* 0x7fd0000006257812 */ /* 0x000fe200078e3cff */
[----:B------:R-:W-:Y:S01]  /*12c00*/  DFMA R42, R42, R42, R28 ;  /* 0x0000002a2a2a722b */ /* 0x000fe2000000001c */
[----:B------:R-:W-:Y:S02]  /*12c10*/  SEL R28, R10, R2, P0 ;  /* 0x000000020a1c7207 */ /* 0x000fe40000000000 */
[----:B------:R-:W-:-:S05]  /*12c20*/  SEL R29, R11, R3, P0 ;  /* 0x000000030b1d7207 */ /* 0x000fca0000000000 */
[----:B------:R-:W-:Y:S01]  /*12c30*/  DSETP.MIN.AND P0, P2, R42, UR4, PT ;  /* 0x000000042a007e2a */ /* 0x000fe2000ba00000 */
[----:B------:R-:W-:Y:S01]  /*12c40*/  ISETP.GE.U32.AND P3, PT, R29, 0x7ff00000, PT ;  /* 0x7ff000001d00780c */ /* 0x000fe20003f66070 */
[C---:B------:R-:W-:Y:S01]  /*12c50*/  DMUL R30, R36.reuse, R28 ;  /* 0x0000001c241e7228 */ /* 0x040fe20000000000 */
[----:B------:R-:W-:Y:S01]  /*12c60*/  IMAD.MOV.U32 R10, RZ, RZ, R43 ;  /* 0x000000ffff0a7224 */ /* 0x000fe200078e002b */
[----:B------:R-:W-:-:S04]  /*12c70*/  DMUL R36, R36, R12 ;  /* 0x0000000c24247228 */ /* 0x000fc80000000000 */
[----:B------:R-:W-:Y:S01]  /*12c80*/  FSEL R11, R10, UR6, P0 ;  /* 0x000000060a0b7c08 */ /* 0x000fe20008000000 */
[----:B------:R-:W-:Y:S01]  /*12c90*/  IMAD.MOV.U32 R10, RZ, RZ, R42 ;  /* 0x000000ffff0a7224 */ /* 0x000fe200078e002a */
[----:B------:R-:W-:Y:S01]  /*12ca0*/  DMUL R30, R30, R30 ;  /* 0x0000001e1e1e7228 */ /* 0x000fe20000000000 */
[----:B------:R-:W-:-:S03]  /*12cb0*/  UMOV UR6, UR4 ;  /* 0x0000000400067c82 */ /* 0x000fc60008000000 */
[----:B------:R-:W-:Y:S01]  /*12cc0*/  @P2 LOP3.LUT R11, R46, 0x80000, RZ, 0xfc, !PT ;  /* 0x000800002e0b2812 */ /* 0x000fe200078efcff */
[----:B------:R-:W-:Y:S01]  /*12cd0*/  DSETP.NEU.AND P2, PT, R28, RZ, PT ;  /* 0x000000ff1c00722a */ /* 0x000fe20003f4d000 */
[----:B------:R-:W-:Y:S01]  /*12ce0*/  SEL R10, R10, UR6, P0 ;  /* 0x000000060a0a7c07 */ /* 0x000fe20008000000 */
[----:B------:R-:W-:Y:S01]  /*12cf0*/  UMOV UR6, UR5 ;  /* 0x0000000500067c82 */ /* 0x000fe20008000000 */
[----:B------:R-:W-:Y:S01]  /*12d00*/  DFMA R36, R36, R36, R30 ;  /* 0x000000242424722b */ /* 0x000fe2000000001e */
[----:B------:R-:W0:Y:S01]  /*12d10*/  MUFU.RSQ64H R51, R11 ;  /* 0x0000000b00337308 */ /* 0x000e220000001c00 */
[----:B------:R-:W-:-:S06]  /*12d20*/  MOV R31, UR6 ;  /* 0x00000006001f7c02 */ /* 0x000fcc0008000f00 */
[----:B------:R-:W-:Y:S02]  /*12d30*/  DSETP.MIN.AND P0, P1, R36, UR4, PT ;  /* 0x0000000424007e2a */ /* 0x000fe4000b900000 */
[----:B------:R-:W-:-:S05]  /*12d40*/  IMAD.MOV.U32 R30, RZ, RZ, R37 ;  /* 0x000000ffff1e7224 */ /* 0x000fca00078e0025 */
[----:B------:R-:W-:Y:S01]  /*12d50*/  FSEL R47, R30, UR6, P0 ;  /* 0x000000061e2f7c08 */ /* 0x000fe20008000000 */
[----:B------:R-:W-:Y:S01]  /*12d60*/  IMAD.MOV.U32 R30, RZ, RZ, R36 ;  /* 0x000000ffff1e7224 */ /* 0x000fe200078e0024 */
[----:B0-----:R-:W-:-:S04]  /*12d70*/  DMUL R52, R50, R50 ;  /* 0x0000003232347228 */ /* 0x001fc80000000000 */
[----:B------:R-:W-:Y:S01]  /*12d80*/  SEL R46, R30, UR4, P0 ;  /* 0x000000041e2e7c07 */ /* 0x000fe20008000000 */
[----:B------:R-:W-:Y:S01]  /*12d90*/  IMAD.MOV.U32 R30, RZ, RZ, RZ ;  /* 0x000000ffff1e7224 */ /* 0x000fe200078e00ff */
[----:B------:R-:W-:Y:S01]  /*12da0*/  @P1 LOP3.LUT R47, R31, 0x80000, RZ, 0xfc, !PT ;  /* 0x000800001f2f1812 */ /* 0x000fe200078efcff */
[----:B------:R-:W-:Y:S01]  /*12db0*/  DSETP.NEU.AND P0, PT, R38, RZ, PT ;  /* 0x000000ff2600722a */ /* 0x000fe20003f0d000 */
[----:B------:R-:W-:Y:S01]  /*12dc0*/  ISETP.GE.U32.AND P1, PT, R39, 0x7ff00000, PT ;  /* 0x7ff000002700780c */ /* 0x000fe20003f26070 */
[----:B------:R-:W-:Y:S01]  /*12dd0*/  DFMA R52, R10, -R52, 1 ;  /* 0x3ff000000a34742b */ /* 0x000fe20000000834 */
[----:B------:R-:W0:Y:S01]  /*12de0*/  MUFU.RSQ64H R31, R47 ;  /* 0x0000002f001f7308 */ /* 0x000e220000001c00 */
[----:B------:R-:W-:Y:S02]  /*12df0*/  IMAD.MOV.U32 R10, RZ, RZ, 0x0 ;  /* 0x00000000ff0a7424 */ /* 0x000fe400078e00ff */
[----:B------:R-:W-:-:S04]  /*12e00*/  IMAD.MOV.U32 R11, RZ, RZ, 0x3fd80000 ;  /* 0x3fd80000ff0b7424 */ /* 0x000fc800078e00ff */
        /* <DEDUP_REMOVED lines=12> */
[----:B------:R-:W-:Y:S01]  /*12ed0*/  DMUL R48, R48, R30 ;  /* 0x0000001e30307228 */ /* 0x000fe20000000000 */
[----:B------:R-:W-:-:S06]  /*12ee0*/  MOV R36, RZ ;  /* 0x000000ff00247202 */ /* 0x000fcc0000000f00 */
[----:B------:R-:W-:-:S03]  /*12ef0*/  DMUL R50, R50, R36 ;  /* 0x0000002432327228 */ /* 0x000fc60000000000 */
[----:B------:R-:W-:Y:S02]  /*12f00*/  @!P1 FSEL R38, R14, R48, !P0 ;  /* 0x000000300e269208 */ /* 0x000fe40004000000 */
[----:B------:R-:W-:-:S05]  /*12f10*/  @!P1 FSEL R39, R15, R49, !P0 ;  /* 0x000000310f279208 */ /* 0x000fca0004000000 */
        /* <DEDUP_REMOVED lines=35> */
.L_x_12007:
[----:B------:R-:W-:Y:S05]  /*13150*/  BSYNC.RECONVERGENT B4 ;  /* 0x0000000000047941 */ /* 0x000fea0003800200 */
.L_x_12006:
        /* <DEDUP_REMOVED lines=83> */
.L_x_12005:
        /* <DEDUP_REMOVED lines=34> */
.L_x_12014:
[----:B------:R-:W-:Y:S05]  /*138b0*/  BSYNC.RECONVERGENT B5 ;  /* 0x0000000000057941 */ /* 0x000fea0003800200 */
.L_x_12013:
[----:B------:R-:W-:Y:S02]  /*138c0*/  IMAD.MOV.U32 R42, RZ, RZ, R10 ;  /* 0x000000ffff2a7224 */ /* 0x000fe400078e000a */
[----:B------:R-:W-:-:S07]  /*138d0*/  IMAD.MOV.U32 R43, RZ, RZ, R11 ;  /* 0x000000ffff2b7224 */ /* 0x000fce00078e000b */
.L_x_12012:
[----:B------:R-:W-:Y:S05]  /*138e0*/  BSYNC.RECONVERGENT B4 ;  /* 0x0000000000047941 */ /* 0x000fea0003800200 */
.L_x_12011:
        /* <DEDUP_REMOVED lines=31> */
.L_x_12019:
[----:B------:R-:W-:Y:S05]  /*13ae0*/  BSYNC.RECONVERGENT B5 ;  /* 0x0000000000057941 */ /* 0x000fea0003800200 */
.L_x_12018:
[----:B------:R-:W-:Y:S05]  /*13af0*/  BRA `(.L_x_12017) ;  /* 0x0000000000047947 */ /* 0x000fea0003800000 */
.L_x_12016:
[----:B------:R-:W-:-:S11]  /*13b00*/  DADD R10, R28, -R14 ;  /* 0x000000001c0a7229 */ /* 0x000fd6000000080e */
.L_x_12017:
[----:B------:R-:W-:Y:S05]  /*13b10*/  BSYNC.RECONVERGENT B4 ;  /* 0x0000000000047941 */ /* 0x000fea0003800200 */
.L_x_12015:
        /* <DEDUP_REMOVED lines=29> */
.L_x_12021:
[----:B------:R-:W-:Y:S05]  /*13cf0*/  BSYNC.RECONVERGENT B4 ;  /* 0x0000000000047941 */ /* 0x000fea0003800200 */
.L_x_12020:
        /* <DEDUP_REMOVED lines=87> */
.L_x_12022:
        /* <DEDUP_REMOVED lines=22> */
.L_x_12024:
[----:B------:R-:W-:Y:S05]  /*143d0*/  BSYNC.RECONVERGENT B4 ;  /* 0x0000000000047941 */ /* 0x000fea0003800200 */
.L_x_12023:
        /* <DEDUP_REMOVED lines=30> */
.L_x_12010:
        /* <DEDUP_REMOVED lines=28> */
.L_x_12027:
[----:B------:R-:W-:Y:S05]  /*14780*/  BSYNC.RECONVERGENT B4 ;  /* 0x0000000000047941 */ /* 0x000fea0003800200 */
.L_x_12026:
        /* <DEDUP_REMOVED lines=87> */
.L_x_12028:
        /* <DEDUP_REMOVED lines=22> */
.L_x_12030:
[----:B------:R-:W-:Y:S05]  /*14e60*/  BSYNC.RECONVERGENT B4 ;  /* 0x0000000000047941 */ /* 0x000fea0003800200 */
.L_x_12029:
        /* <DEDUP_REMOVED lines=30> */
.L_x_12025:
        /* <DEDUP_REMOVED lines=27> */
[----:B------:R-:W-:Y:S01]  /*15200*/  MOV R14, R10 ;  /* 0x0000000a000e7202 */ /* 0x000fe20000000f00 */
[----:B------:R-:W-:-:S07]  /*15210*/  IMAD.MOV.U32 R15, RZ, RZ, R11 ;  /* 0x000000ffff0f7224 */ /* 0x000fce00078e000b */
.L_x_12032:
[----:B------:R-:W-:Y:S05]  /*15220*/  BSYNC.RECONVERGENT B4 ;  /* 0x0000000000047941 */ /* 0x000fea0003800200 */
.L_x_12031:
        /* <DEDUP_REMOVED lines=21> */
.L_x_12034:
[----:B------:R-:W-:Y:S05]  /*15380*/  BSYNC.RECONVERGENT B4 ;  /* 0x0000000000047941 */ /* 0x000fea0003800200 */
.L_x_12033:
[----:B------:R-:W-:Y:S01]  /*15390*/  MOV R42, R10 ;  /* 0x0000000a002a7202 */ /* 0x000fe20000000f00 */
[----:B------:R-:W-:Y:S01]  /*153a0*/  IMAD.MOV.U32 R43, RZ, RZ, R11 ;  /* 0x000000ffff2b7224 */ /* 0x000fe200078e000b */
[----:B------:R-:W-:Y:S06]  /*153b0*/  BRA `(.L_x_12008) ;  /* 0x0000000000687947 */ /* 0x000fec0003800000 */
.L_x_12009:
        /* <DEDUP_REMOVED lines=23> */
.L_x_12036:
[----:B------:R-:W-:Y:S05]  /*15530*/  BSYNC.RECONVERGENT B4 ;  /* 0x0000000000047941 */ /* 0x000fea0003800200 */
.L_x_12035:
[----:B------:R-:W-:Y:S02]  /*15540*/  IMAD.MOV.U32 R42, RZ, RZ, R10 ;  /* 0x000000ffff2a7224 */ /* 0x000fe400078e000a */
[----:B------:R-:W-:-:S07]  /*15550*/  IMAD.MOV.U32 R43, RZ, RZ, R11 ;  /* 0x000000ffff2b7224 */ /* 0x000fce00078e000b */
.L_x_12008:
[----:B------:R-:W-:Y:S05]  /*15560*/  BSYNC.RECONVERGENT B3 ;  /* 0x0000000000037941 */ /* 0x000fea0003800200 */
.L_x_12004:
        /* <DEDUP_REMOVED lines=25> */
.L_x_12041:
[----:B------:R-:W-:Y:S05]  /*15700*/  BSYNC.RECONVERGENT B5 ;  /* 0x0000000000057941 */ /* 0x000fea0003800200 */
.L_x_12040:
        /* <DEDUP_REMOVED lines=84> */
.L_x_12044:
        /* <DEDUP_REMOVED lines=12> */
[----:B------:R-:W-:Y:S01]  /*15d10*/  @P0 MOV R4, 0x33145c07 ;  /* 0x33145c0700040802 */ /* 0x000fe20000000f00 */
[----:B------:R-:W-:-:S04]  /*15d20*/  @P0 IMAD.MOV.U32 R5, RZ, RZ, 0x3c91a626 ;  /* 0x3c91a626ff050424 */ /* 0x000fc800078e00ff */
        /* <DEDUP_REMOVED lines=39> */
.L_x_12043:
        /* <DEDUP_REMOVED lines=76> */
.L_x_12046:
        /* <DEDUP_REMOVED lines=53> */
.L_x_12042:
        /* <DEDUP_REMOVED lines=35> */
.L_x_12053:
[----:B------:R-:W-:Y:S05]  /*169e0*/  BSYNC.RECONVERGENT B7 ;  /* 0x0000000000077941 */ /* 0x000fea0003800200 */
.L_x_12052:
[----:B------:R-:W-:Y:S02]  /*169f0*/  IMAD.MOV.U32 R56, RZ, RZ, R10 ;  /* 0x000000ffff387224 */ /* 0x000fe400078e000a */
[----:B------:R-:W-:-:S07]  /*16a00*/  IMAD.MOV.U32 R57, RZ, RZ, R11 ;  /* 0x000000ffff397224 */ /* 0x000fce00078e000b */
.L_x_12051:
[----:B------:R-:W-:Y:S05]  /*16a10*/  BSYNC.RECONVERGENT B6 ;  /* 0x0000000000067941 */ /* 0x000fea0003800200 */
.L_x_12050:
        /* <DEDUP_REMOVED lines=25> */
[----:B------:R-:W-:Y:S05]  /*16bb0*/  CALL.REL.NOINC `($__internal_27_$__cuda_sm20_div_rn_f64_full) ;  /* 0x000000e000247944 */ /* 0x000fea0003c00000 */
.L_x_12058:
[----:B------:R-:W-:Y:S05]  /*16bc0*/  BSYNC.RECONVERGENT B7 ;  /* 0x0000000000077941 */ /* 0x000fea0003800200 */
.L_x_12057:
[----:B------:R-:W-:Y:S02]  /*16bd0*/  IMAD.MOV.U32 R2, RZ, RZ, R10 ;  /* 0x000000ffff027224 */ /* 0x000fe400078e000a */
[----:B------:R-:W-:Y:S01]  /*16be0*/  IMAD.MOV.U32 R3, RZ, RZ, R11 ;  /* 0x000000ffff037224 */ /* 0x000fe200078e000b */
[----:B------:R-:W-:Y:S06]  /*16bf0*/  BRA `(.L_x_12056) ;  /* 0x0000000000047947 */ /* 0x000fec0003800000 */
.L_x_12055:
[----:B------:R-:W-:-:S11]  /*16c00*/  DADD R2, -R4, R28 ;  /* 0x0000000004027229 */ /* 0x000fd6000000011c */
.L_x_12056:
[----:B------:R-:W-:Y:S05]  /*16c10*/  BSYNC.RECONVERGENT B6 ;  /* 0x0000000000067941 */ /* 0x000fea0003800200 */
.L_x_12054:
        /* <DEDUP_REMOVED lines=27> */
.L_x_12060:
[----:B------:R-:W-:Y:S05]  /*16dd0*/  BSYNC.RECONVERGENT B6 ;  /* 0x0000000000067941 */ /* 0x000fea0003800200 */
.L_x_12059:
[----:B------:R-:W-:Y:S01]  /*16de0*/  IMAD.MOV.U32 R30, RZ, RZ, R10 ;  /* 0x000000ffff1e7224 */ /* 0x000fe200078e000a */
[----:B------:R-:W-:Y:S01]  /*16df0*/  MOV R31, R11 ;  /* 0x0000000b001f7202 */ /* 0x000fe20000000f00 */
[----:B------:R-:W-:Y:S06]  /*16e00*/  BRA `(.L_x_12061) ;  /* 0x0000000800447947 */ /* 0x000fec0003800000 */
.L_x_12049:
        /* <DEDUP_REMOVED lines=27> */
.L_x_12064:
[----:B------:R-:W-:Y:S05]  /*16fc0*/  BSYNC.RECONVERGENT B6 ;  /* 0x0000000000067941 */ /* 0x000fea0003800200 */
.L_x_12063:
[----:B------:R-:W-:Y:S02]  /*16fd0*/  IMAD.MOV.U32 R30, RZ, RZ, R10 ;  /* 0x000000ffff1e7224 */ /* 0x000fe400078e000a */
[----:B------:R-:W-:Y:S01]  /*16fe0*/  IMAD.MOV.U32 R31, RZ, RZ, R11 ;  /* 0x000000ffff1f7224 */ /* 0x000fe200078e000b */
[----:B------:R-:W-:Y:S06]  /*16ff0*/  BRA `(.L_x_12061) ;  /* 0x0000000400c87947 */ /* 0x000fec0003800000 */
.L_x_12062:
        /* <DEDUP_REMOVED lines=30> */
.L_x_12066:
[----:B------:R-:W-:Y:S05]  /*171e0*/  BSYNC.RECONVERGENT B6 ;  /* 0x0000000000067941 */ /* 0x000fea0003800200 */
.L_x_12065:
        /* <DEDUP_REMOVED lines=21> */
.L_x_12068:
[----:B------:R-:W-:Y:S05]  /*17340*/  BSYNC.RECONVERGENT B6 ;  /* 0x0000000000067941 */ /* 0x000fea0003800200 */
.L_x_12067:
[----:B------:R-:W-:Y:S01]  /*17350*/  DMUL R44, R44, 8.11296384146066816958e+31 ;  /* 0x469000002c2c7828 */ /* 0x000fe20000000000 */
[----:B------:R-:W-:Y:S02]  /*17360*/  IMAD.MOV.U32 R30, RZ, RZ, R10 ;  /* 0x000000ffff1e7224 */ /* 0x000fe400078e000a */
[----:B------:R-:W-:Y:S01]  /*17370*/  IMAD.MOV.U32 R31, RZ, RZ, R11 ;  /* 0x000000ffff1f7224 */ /* 0x000fe200078e000b */
[----:B------:R-:W-:Y:S07]  /*17380*/  BRA `(.L_x_12061) ;  /* 0x0000000000e47947 */ /* 0x000fee0003800000 */
.L_x_12048:
        /* <DEDUP_REMOVED lines=25> */
.L_x_12070:
[----:B------:R-:W-:Y:S05]  /*17520*/  BSYNC.RECONVERGENT B6 ;  /* 0x0000000000067941 */ /* 0x000fea0003800200 */
.L_x_12069:
        /* <DEDUP_REMOVED lines=27> */
.L_x_12072:
[----:B------:R-:W-:Y:S05]  /*176e0*/  BSYNC.RECONVERGENT B6 ;  /* 0x0000000000067941 */ /* 0x000fea0003800200 */
.L_x_12071:
[----:B------:R-:W-:Y:S01]  /*176f0*/  DMUL R30, R10, R4 ;  /* 0x000000040a1e7228 */ /* 0x000fe20000000000 */
[----:B------:R-:W-:Y:S02]  /*17700*/  IMAD.MOV.U32 R44, RZ, RZ, 0x0 ;  /* 0x00000000ff2c7424 */ /* 0x000fe400078e00ff */
[----:B------:R-:W-:-:S08]  /*17710*/  IMAD.MOV.U32 R45, RZ, RZ, 0x3ff00000 ;  /* 0x3ff00000ff2d7424 */ /* 0x000fd000078e00ff */
.L_x_12061:
[----:B------:R-:W-:Y:S05]  /*17720*/  BSYNC.RECONVERGENT B5 ;  /* 0x0000000000057941 */ /* 0x000fea0003800200 */
.L_x_12047:
[----:B------:R-:W-:Y:S05]  /*17730*/  BRA `(.L_x_12073) ;  /* 0x0000000000087947 */ /* 0x000fea0003800000 */
.L_x_12039:
[----:B------:R-:W-:Y:S02]  /*17740*/  DMUL R30, R30, 9.00719925474099200000e+15 ;  /* 0x434000001e1e7828 */ /* 0x000fe40000000000 */
[----:B------:R-:W-:-:S11]  /*17750*/  DMUL R44, R44, 9.00719925474099200000e+15 ;  /* 0x434000002c2c7828 */ /* 0x000fd60000000000 */
.L_x_12073:
[----:B------:R-:W-:Y:S05]  /*17760*/  BSYNC.RELIABLE B3 ;  /* 0x0000000000037941 */ /* 0x000fea0003800100 */
.L_x_12038:
        /* <DEDUP_REMOVED lines=30> */
.L_x_12076:
[----:B------:R-:W-:Y:S05]  /*17950*/  BSYNC.RECONVERGENT B3 ;  /* 0x0000000000037941 */ /* 0x000fea0003800200 */
.L_x_12075:
        /* <DEDUP_REMOVED lines=64> */
[----:B------:R-:W-:Y:S01]  /*17d60*/  @!P1 MOV R10, 0x54442d18 ;  /* 0x54442d18000a9802 */ /* 0x000fe20000000f00 */
[----:B------:R-:W-:-:S06]  /*17d70*/  @!P1 IMAD.MOV.U32 R11, RZ, RZ, 0x400921fb ;  /* 0x400921fbff0b9424 */ /* 0x000fcc00078e00ff */
        /* <DEDUP_REMOVED lines=18> */
.L_x_12078:
[----:B------:R-:W-:Y:S02]  /*17ea0*/  FSEL R4, RZ, 3.37028055040000000000e+12, P0 ;  /* 0x54442d18ff047808 */ /* 0x000fe40000000000 */
[----:B------:R-:W-:-:S07]  /*17eb0*/  FSEL R5, RZ, 2.1426990032196044922, P0 ;  /* 0x400921fbff057808 */ /* 0x000fce0000000000 */
.L_x_12079:
[----:B------:R-:W-:Y:S05]  /*17ec0*/  BSYNC.RECONVERGENT B0 ;  /* 0x0000000000007941 */ /* 0x000fea0003800200 */
.L_x_12077:
[----:B------:R-:W-:Y:S01]  /*17ed0*/  DADD R44, |R30|, R44 ;  /* 0x000000001e2c7229 */ /* 0x000fe2000000022c */
[----:B------:R-:W-:-:S07]  /*17ee0*/  LOP3.LUT R31, R5, 0x80000000, R31, 0xb8, !PT ;  /* 0x80000000051f7812 */ /* 0x000fce00078eb81f */
[----:B------:R-:W-:-:S06]  /*17ef0*/  DSETP.NAN.AND P0, PT, R44, R44, PT ;  /* 0x0000002c2c00722a */ /* 0x000fcc0003f08000 */
[----:B------:R-:W-:Y:S02]  /*17f00*/  FSEL R4, R44, R4, P0 ;  /* 0x000000042c047208 */ /* 0x000fe40000000000 */
[----:B------:R-:W-:Y:S01]  /*17f10*/  FSEL R5, R45, R31, P0 ;  /* 0x0000001f2d057208 */ /* 0x000fe20000000000 */
[----:B------:R-:W-:Y:S06]  /*17f20*/  BRA `(.L_x_12045) ;  /* 0x0000000400e07947 */ /* 0x000fec0003800000 */
.L_x_12074:
        /* <DEDUP_REMOVED lines=27> */
.L_x_12081:
[----:B------:R-:W-:Y:S05]  /*180e0*/  BSYNC.RECONVERGENT B3 ;  /* 0x0000000000037941 */ /* 0x000fea0003800200 */
.L_x_12080:
        /* <DEDUP_REMOVED lines=84> */
.L_x_12083:
[----:B------:R-:W-:Y:S02]  /*18630*/  FSEL R4, RZ, 3.37028055040000000000e+12, P0 ;  /* 0x54442d18ff047808 */ /* 0x000fe40000000000 */
[----:B------:R-:W-:-:S07]  /*18640*/  FSEL R5, RZ, 2.1426990032196044922, P0 ;  /* 0x400921fbff057808 */ /* 0x000fce0000000000 */
.L_x_12084:
[----:B------:R-:W-:Y:S05]  /*18650*/  BSYNC.RECONVERGENT B0 ;  /* 0x0000000000007941 */ /* 0x000fea0003800200 */
.L_x_12082:
[----:B------:R-:W-:Y:S01]  /*18660*/  DADD R44, |R30|, R44 ;  /* 0x000000001e2c7229 */ /* 0x000fe2000000022c */
[----:B------:R-:W-:-:S07]  /*18670*/  LOP3.LUT R31, R5, 0x80000000, R31, 0xb8, !PT ;  /* 0x80000000051f7812 */ /* 0x000fce00078eb81f */
[----:B------:R-:W-:-:S06]  /*18680*/  DSETP.NAN.AND P0, PT, R44, R44, PT ;  /* 0x0000002c2c00722a */ /* 0x000fcc0003f08000 */
[----:B------:R-:W-:Y:S02]  /*18690*/  FSEL R4, R44, R4, P0 ;  /* 0x000000042c047208 */ /* 0x000fe40000000000 */
[----:B------:R-:W-:-:S07]  /*186a0*/  FSEL R5, R45, R31, P0 ;  /* 0x0000001f2d057208 */ /* 0x000fce0000000000 */
.L_x_12045:
[----:B------:R-:W-:Y:S05]  /*186b0*/  BSYNC.RECONVERGENT B4 ;  /* 0x0000000000047941 */ /* 0x000fea0003800200 */
.L_x_12037:
[----:B------:R-:W-:Y:S01]  /*186c0*/  DADD R2, -RZ, -R42 ;  /* 0x00000000ff027229 */ /* 0x000fe2000000092a */
[----:B------:R-:W-:-:S09]  /*186d0*/  ISETP.GE.AND P0, PT, R35, RZ, PT ;  /* 0x000000ff2300720c */ /* 0x000fd20003f06270 */
[----:B------:R-:W-:Y:S02]  /*186e0*/  FSEL R30, R42, R2, !P0 ;  /* 0x000000022a1e7208 */ /* 0x000fe40004000000 */
[----:B------:R-:W-:Y:S01]  /*186f0*/  FSEL R31, R43, R3, !P0 ;  /* 0x000000032b1f7208 */ /* 0x000fe20004000000 */
[----:B------:R-:W-:Y:S06]  /*18700*/  BRA `(.L_x_12000) ;  /* 0x0000002c00f87947 */ /* 0x000fec0003800000 */
.L_x_12003:
[----:B------:R-:W2:Y:S01]  /*18710*/  LDL.64 R4, [R1+0x8] ;  /* 0x0000080001047983 */ /* 0x000ea20000100a00 */
[----:B------:R-:W-:Y:S01]  /*18720*/  UMOV UR4, 0x54442d18 ;  /* 0x54442d1800047882 */ /* 0x000fe20000000000 */
[----:B------:R-:W-:Y:S01]  /*18730*/  UMOV UR5, 0x3ff921fb ;  /* 0x3ff921fb00057882 */ /* 0x000fe20000000000 */
[----:B------:R-:W-:Y:S02]  /*18740*/  DADD R30, -RZ, -R34 ;  /* 0x00000000ff1e7229 */ /* 0x000fe40000000922 */
[----:B--2---:R-:W-:-:S08]  /*18750*/  DADD R4, R4, -R32 ;  /* 0x0000000004047229 */ /* 0x004fd00000000820 */
[----:B------:R-:W-:Y:S01]  /*18760*/  DADD R4, R4, UR4 ;  /* 0x0000000404047e29 */ /* 0x000fe20008000000 */
[----:B------:R-:W-:Y:S10]  /*18770*/  BRA `(.L_x_12000) ;  /* 0x0000002c00dc7947 */ /* 0x000ff40003800000 */
.L_x_12002:
[----:B------:R-:W-:Y:S01]  /*18780*/  DADD R30, -RZ, -R34 ;  /* 0x00000000ff1e7229 */ /* 0x000fe20000000922 */
[----:B------:R-:W-:Y:S01]  /*18790*/  CS2R R4, SRZ ;  /* 0x0000000000047805 */ /* 0x000fe2000001ff00 */
[----:B------:R-:W-:Y:S09]  /*187a0*/  BRA `(.L_x_12000) ;  /* 0x0000002c00d07947 */ /* 0x000ff20003800000 */
.L_x_12001:
        /* <DEDUP_REMOVED lines=23> */
[----:B------:R-:W-:Y:S01]  /*18920*/  IMAD.MOV.U32 R14, RZ, RZ, R12 ;  /* 0x000000ffff0e7224 */ /* 0x000fe200078e000c */
[----:B------:R-:W-:-:S06]  /*18930*/  MOV R15, R13 ;  /* 0x0000000d000f7202 */ /* 0x000fcc0000000f00 */
        /* <DEDUP_REMOVED lines=85> */
.L_x_12089:
[----:B------:R-:W-:Y:S05]  /*18e90*/  BSYNC.RECONVERGENT B0 ;  /* 0x0000000000007941 */ /* 0x000fea0003800200 */
.L_x_12088:
        /* <DEDUP_REMOVED lines=8> */
.L_x_12091:
[----:B------:R-:W-:Y:S05]  /*18f20*/  BSYNC.RECONVERGENT B4 ;  /* 0x0000000000047941 */ /* 0x000fea0003800200 */
.L_x_12090:
        /* <DEDUP_REMOVED lines=84> */
.L_x_12093:
[----:B------:R-:W-:Y:S02]  /*19470*/  FSEL R4, RZ, 3.37028055040000000000e+12, P0 ;  /* 0x54442d18ff047808 */ /* 0x000fe40000000000 */
[----:B------:R-:W-:-:S07]  /*19480*/  FSEL R5, RZ, 2.1426990032196044922, P0 ;  /* 0x400921fbff057808 */ /* 0x000fce0000000000 */
.L_x_12094:
[----:B------:R-:W-:Y:S05]  /*19490*/  BSYNC.RECONVERGENT B0 ;  /* 0x0000000000007941 */ /* 0x000fea0003800200 */
.L_x_12092:
[----:B------:R-:W-:Y:S01]  /*194a0*/  DADD R2, R44, R2 ;  /* 0x000000002c027229 */ /* 0x000fe20000000002 */
[----:B------:R-:W-:Y:S01]  /*194b0*/  LOP3.LUT R5, R5, 0x80000000, R35, 0xb8, !PT ;  /* 0x8000000005057812 */ /* 0x000fe200078eb823 */
[----:B------:R-:W-:-:S06]  /*194c0*/  DMUL R30, R30, 0.5 ;  /* 0x3fe000001e1e7828 */ /* 0x000fcc0000000000 */
[----:B------:R-:W-:-:S06]  /*194d0*/  DSETP.NAN.AND P0, PT, R2, R2, PT ;  /* 0x000000020200722a */ /* 0x000fcc0003f08000 */
[----:B------:R-:W-:Y:S02]  /*194e0*/  FSEL R4, R2, R4, P0 ;  /* 0x0000000402047208 */ /* 0x000fe40000000000 */
[----:B------:R-:W-:Y:S01]  /*194f0*/  FSEL R5, R3, R5, P0 ;  /* 0x0000000503057208 */ /* 0x000fe20000000000 */
[----:B------:R-:W-:Y:S06]  /*19500*/  BRA `(.L_x_12095) ;  /* 0x0000002000547947 */ /* 0x000fec0003800000 */
.L_x_12087:
[----:B------:R-:W-:Y:S01]  /*19510*/  ISETP.GT.U32.AND P2, PT, R44, R2, PT ;  /* 0x000000022c00720c */ /* 0x000fe20003f44070 */
[----:B------:R-:W-:Y:S01]  /*19520*/  UMOV UR4, 0xffffffff ;  /* 0xffffffff00047882 */ /* 0x000fe20000000000 */
[CC--:B------:R-:W-:Y:S01]  /*19530*/  ISETP.LT.U32.AND P0, PT, R2.reuse, R44.reuse, PT ;  /* 0x0000002c0200720c */ /* 0x0c0fe20003f01070 */
[----:B------:R-:W-:Y:S01]  /*19540*/  UMOV UR5, 0x7fefffff ;  /* 0x7fefffff00057882 */ /* 0x000fe20000000000 */
[----:B------:R-:W-:Y:S01]  /*19550*/  ISETP.GT.U32.AND.EX P2, PT, R45, R3, PT, P2 ;  /* 0x000000032d00720c */ /* 0x000fe20003f44120 */
[----:B------:R-:W-:Y:S01]  /*19560*/  UMOV UR6, UR5 ;  /* 0x0000000500067c82 */ /* 0x000fe20008000000 */
[----:B------:R-:W-:Y:S01]  /*19570*/  ISETP.LT.U32.AND.EX P0, PT, R3, R45, PT, P0 ;  /* 0x0000002d0300720c */ /* 0x000fe20003f01100 */
[----:B------:R-:W-:Y:S01]  /*19580*/  IMAD.MOV.U32 R38, RZ, RZ, RZ ;  /* 0x000000ffff267224 */ /* 0x000fe200078e00ff */
        /* <DEDUP_REMOVED lines=8> */
[----:B------:R-:W-:Y:S02]  /*19610*/  MOV R14, RZ ;  /* 0x000000ff000e7202 */ /* 0x000fe40000000f00 */
        /* <DEDUP_REMOVED lines=21> */
[----:B------:R-:W-:-:S06]  /*19770*/  MOV R14, 0x1 ;  /* 0x00000001000e7802 */ /* 0x000fcc0000000f00 */
        /* <DEDUP_REMOVED lines=35> */
[----:B------:R-:W-:Y:S01]  /*199b0*/  IMAD.MOV.U32 R14, RZ, RZ, R12 ;  /* 0x000000ffff0e7224 */ /* 0x000fe200078e000c */
[----:B------:R-:W-:Y:S01]  /*199c0*/  MOV R30, RZ ;  /* 0x000000ff001e7202 */ /* 0x000fe20000000f00 */
[----:B------:R-:W-:Y:S01]  /*199d0*/  IMAD.MOV.U32 R42, RZ, RZ, -0x748574fc ;  /* 0x8b7a8b04ff2a7424 */ /* 0x000fe200078e00ff */
        /* <DEDUP_REMOVED lines=60> */
.L_x_12097:
[----:B------:R-:W-:Y:S05]  /*19da0*/  BSYNC.RECONVERGENT B0 ;  /* 0x0000000000007941 */ /* 0x000fea0003800200 */
.L_x_12096:
[----:B------:R-:W-:Y:S04]  /*19db0*/  BSSY.RECONVERGENT B4, `(.L_x_12098) ;  /* 0x0000008000047945 */ /* 0x000fe80003800200 */
[----:B------:R-:W-:Y:S05]  /*19dc0*/  @P4 BRA P5, `(.L_x_12099) ;  /* 0x0000000000184947 */ /* 0x000fea0002800000 */
[----:B------:R-:W-:Y:S01]  /*19dd0*/  IMAD.MOV.U32 R12, RZ, RZ, R4 ;  /* 0x000000ffff0c7224 */ /* 0x000fe200078e0004 */
[----:B------:R-:W-:Y:S01]  /*19de0*/  MOV R10, R28 ;  /* 0x0000001c000a7202 */ /* 0x000fe20000000f00 */
[----:B------:R-:W-:Y:S01]  /*19df0*/  IMAD.MOV.U32 R13, RZ, RZ, R5 ;  /* 0x000000ffff0d7224 */ /* 0x000fe200078e0005 */
[----:B------:R-:W-:Y:S01]  /*19e00*/  MOV R6, 0x19e30 ;  /* 0x00019e3000067802 */ /* 0x000fe20000000f00 */
[----:B------:R-:W-:-:S07]  /*19e10*/  IMAD.MOV.U32 R11, RZ, RZ, R29 ;  /* 0x000000ffff0b7224 */ /* 0x000fce00078e001d */
[----:B------:R-:W-:Y:S05]  /*19e20*/  CALL.REL.NOINC `($__internal_27_$__cuda_sm20_div_rn_f64_full) ;  /* 0x000000ac00887944 */ /* 0x000fea0003c00000 */
.L_x_12099:
[----:B------:R-:W-:Y:S05]  /*19e30*/  BSYNC.RECONVERGENT B4 ;  /* 0x0000000000047941 */ /* 0x000fea0003800200 */
.L_x_12098:
        /* <DEDUP_REMOVED lines=84> */
.L_x_12101:
[----:B------:R-:W-:Y:S02]  /*1a380*/  FSEL R4, RZ, 3.37028055040000000000e+12, P0 ;  /* 0x54442d18ff047808 */ /* 0x000fe40000000000 */
[----:B------:R-:W-:-:S07]  /*1a390*/  FSEL R5, RZ, 2.1426990032196044922, P0 ;  /* 0x400921fbff057808 */ /* 0x000fce0000000000 */
.L_x_12102:
[----:B------:R-:W-:Y:S05]  /*1a3a0*/  BSYNC.RECONVERGENT B0 ;  /* 0x0000000000007941 */ /* 0x000fea0003800200 */
.L_x_12100:
[----:B------:R-:W-:Y:S01]  /*1a3b0*/  DADD R2, R44, R2 ;  /* 0x000000002c027229 */ /* 0x000fe20000000002 */
[----:B------:R-:W-:-:S07]  /*1a3c0*/  LOP3.LUT R5, R5, 0x80000000, R35, 0xb8, !PT ;  /* 0x8000000005057812 */ /* 0x000fce00078eb823 */
[----:B------:R-:W-:-:S06]  /*1a3d0*/  DSETP.NAN.AND P0, PT, R2, R2, PT ;  /* 0x000000020200722a */ /* 0x000fcc0003f08000 */
[----:B------:R-:W-:Y:S02]  /*1a3e0*/  FSEL R4, R2, R4, P0 ;  /* 0x0000000402047208 */ /* 0x000fe40000000000 */
[----:B------:R-:W-:Y:S01]  /*1a3f0*/  FSEL R5, R3, R5, P0 ;  /* 0x0000000503057208 */ /* 0x000fe20000000000 */
[----:B------:R-:W-:Y:S06]  /*1a400*/  BRA `(.L_x_12095) ;  /* 0x0000001000947947 */ /* 0x000fec0003800000 */
.L_x_12086:
        /* <DEDUP_REMOVED lines=23> */
[----:B------:R-:W-:Y:S02]  /*1a580*/  IMAD.MOV.U32 R30, RZ, RZ, R10 ;  /* 0x000000ffff1e7224 */ /* 0x000fe400078e000a */
[----:B------:R-:W-:-:S07]  /*1a590*/  IMAD.MOV.U32 R31, RZ, RZ, R11 ;  /* 0x000000ffff1f7224 */ /* 0x000fce00078e000b */
.L_x_12104:
[----:B------:R-:W-:Y:S05]  /*1a5a0*/  BSYNC.RECONVERGENT B4 ;  /* 0x0000000000047941 */ /* 0x000fea0003800200 */
.L_x_12103:
        /* <DEDUP_REMOVED lines=23> */
.L_x_12106:
[----:B------:R-:W-:Y:S05]  /*1a720*/  BSYNC.RECONVERGENT B4 ;  /* 0x0000000000047941 */ /* 0x000fea0003800200 */
.L_x_12105:
        /* <DEDUP_REMOVED lines=140> */
.L_x_12108:
[----:B------:R-:W-:Y:S05]  /*1aff0*/  BSYNC.RECONVERGENT B0 ;  /* 0x0000000000007941 */ /* 0x000fea0003800200 */
.L_x_12107:
        /* <DEDUP_REMOVED lines=8> */
.L_x_12110:
[----:B------:R-:W-:Y:S05]  /*1b080*/  BSYNC.RECONVERGENT B4 ;  /* 0x0000000000047941 */ /* 0x000fea0003800200 */
.L_x_12109:
        /* <DEDUP_REMOVED lines=84> */
.L_x_12112:
[----:B------:R-:W-:Y:S02]  /*1b5d0*/  FSEL R4, RZ, 3.37028055040000000000e+12, P0 ;  /* 0x54442d18ff047808 */ /* 0x000fe40000000000 */
[----:B------:R-:W-:-:S07]  /*1b5e0*/  FSEL R5, RZ, 2.1426990032196044922, P0 ;  /* 0x400921fbff057808 */ /* 0x000fce0000000000 */
.L_x_12113:
[----:B------:R-:W-:Y:S05]  /*1b5f0*/  BSYNC.RECONVERGENT B0 ;  /* 0x0000000000007941 */ /* 0x000fea0003800200 */
.L_x_12111:
[----:B------:R-:W-:Y:S01]  /*1b600*/  DADD R2, R44, R2 ;  /* 0x000000002c027229 */ /* 0x000fe20000000002 */
[----:B------:R-:W-:Y:S01]  /*1b610*/  LOP3.LUT R5, R5, 0x80000000, R35, 0xb8, !PT ;  /* 0x8000000005057812 */ /* 0x000fe200078eb823 */
[----:B------:R-:W-:-:S06]  /*1b620*/  DADD R30, R30, 1 ;  /* 0x3ff000001e1e7429 */ /* 0x000fcc0000000000 */
[----:B------:R-:W-:-:S06]  /*1b630*/  DSETP.NAN.AND P0, PT, R2, R2, PT ;  /* 0x000000020200722a */ /* 0x000fcc0003f08000 */
[----:B------:R-:W-:Y:S02]  /*1b640*/  FSEL R4, R2, R4, P0 ;  /* 0x0000000402047208 */ /* 0x000fe40000000000 */
[----:B------:R-:W-:-:S07]  /*1b650*/  FSEL R5, R3, R5, P0 ;  /* 0x0000000503057208 */ /* 0x000fce0000000000 */
.L_x_12095:
[----:B------:R-:W-:Y:S05]  /*1b660*/  BSYNC.RECONVERGENT B3 ;  /* 0x0000000000037941 */ /* 0x000fea0003800200 */
.L_x_12085:
        /* <DEDUP_REMOVED lines=8> */
.L_x_12000:
[----:B------:R-:W-:Y:S05]  /*1b6f0*/  BSYNC.RECONVERGENT B1 ;  /* 0x0000000000017941 */ /* 0x000fea0003800200 */
.L_x_11998:
        /* <DEDUP_REMOVED lines=15> */
.L_x_11997:
[----:B------:R-:W-:Y:S05]  /*1b7f0*/  BSYNC.RECONVERGENT B2 ;  /* 0x0000000000027941 */ /* 0x000fea0003800200 */
.L_x_11996:
[----:B------:R-:W-:Y:S05]  /*1b800*/  WARPSYNC.ALL ;  /* 0x0000000000007948 */ /* 0x000fea0003800000 */
[----:B------:R-:W-:Y:S01]  /*1b810*/  IADD3 R2, PT, PT, R0, 0x180, RZ ;  /* 0x0000018000027810 */ /* 0x000fe20007ffe0ff */
[----:B------:R-:W-:Y:S01]  /*1b820*/  BSSY.RECONVERGENT B2, `(.L_x_12114) ;  /* 0x0000920000027945 */ /* 0x000fe20003800200 */
[----:B------:R-:W-:Y:S02]  /*1b830*/  CS2R R14, SRZ ;  /* 0x00000000000e7805 */ /* 0x000fe4000001ff00 */
[----:B------:R-:W-:Y:S02]  /*1b840*/  CS2R R12, SRZ ;  /* 0x00000000000c7805 */ /* 0x000fe4000001ff00 */
[----:B------:R-:W-:-:S13]  /*1b850*/  ISETP.GE.AND P0, PT, R2, R7, PT ;  /* 0x000000070200720c */ /* 0x000fda0003f06270 */
[----:B------:R-:W-:Y:S05]  /*1b860*/  @P0 BRA `(.L_x_12115) ;  /* 0x00000090006c0947 */ /* 0x000fea0003800000 */
[----:B------:R-:W-:Y:S01]  /*1b870*/  IMAD.MOV.U32 R12, RZ, RZ, 0x33145c07 ;  /* 0x33145c07ff0c7424 */ /* 0x000fe200078e00ff */
        /* <DEDUP_REMOVED lines=30> */
.L_x_12117:
        /* <DEDUP_REMOVED lines=62> */
[----:B------:R-:W-:-:S03]  /*1be40*/  MOV R10, R45 ;  /* 0x0000002d000a7202 */ /* 0x000fc60000000f00 */
        /* <DEDUP_REMOVED lines=16> */
[----:B------:R-:W-:Y:S01]  /*1bf50*/  IMAD.MOV.U32 R36, RZ, RZ, RZ ;  /* 0x000000ffff247224 */ /* 0x000fe200078e00ff */
[----:B------:R-:W-:Y:S01]  /*1bf60*/  @P1 LOP3.LUT R47, R37, 0x80000, RZ, 0xfc, !PT ;  /* 0x00080000252f1812 */ /* 0x000fe200078efcff */
[----:B0-----:R-:W-:Y:S01]  /*1bf70*/  DMUL R52, R50, R50 ;  /* 0x0000003232347228 */ /* 0x001fe20000000000 */
[----:B------:R-:W-:Y:S01]  /*1bf80*/  ISETP.GE.U32.AND P1, PT, R39, 0x7ff00000, PT ;  /* 0x7ff000002700780c */ /* 0x000fe20003f26070 */
[----:B------:R-:W-:Y:S01]  /*1bf90*/  DSETP.NEU.AND P0, PT, R38, RZ, PT ;  /* 0x000000ff2600722a */ /* 0x000fe20003f0d000 */
[----:B------:R-:W0:Y:S05]  /*1bfa0*/  MUFU.RSQ64H R37, R47 ;  /* 0x0000002f00257308 */ /* 0x000e2a0000001c00 */
[----:B------:R-:W-:Y:S01]  /*1bfb0*/  DFMA R52, R10, -R52, 1 ;  /* 0x3ff000000a34742b */ /* 0x000fe20000000834 */
[----:B------:R-:W-:Y:S01]  /*1bfc0*/  IMAD.MOV.U32 R10, RZ, RZ, 0x0 ;  /* 0x00000000ff0a7424 */ /* 0x000fe200078e00ff */
[----:B------:R-:W-:-:S06]  /*1bfd0*/  MOV R11, 0x3fd80000 ;  /* 0x3fd80000000b7802 */ /* 0x000fcc0000000f00 */
        /* <DEDUP_REMOVED lines=52> */
.L_x_12125:
[----:B------:R-:W-:Y:S05]  /*1c320*/  BSYNC.RECONVERGENT B4 ;  /* 0x0000000000047941 */ /* 0x000fea0003800200 */
.L_x_12124:
[----:B------:R-:W-:-:S10]  /*1c330*/  DADD R10, R42, R10 ;  /* 0x000000002a0a7229 */ /* 0x000fd4000000000a */
        /* <DEDUP_REMOVED lines=82> */
.L_x_12123:
        /* <DEDUP_REMOVED lines=34> */
.L_x_12132:
[----:B------:R-:W-:Y:S05]  /*1ca80*/  BSYNC.RECONVERGENT B5 ;  /* 0x0000000000057941 */ /* 0x000fea0003800200 */
.L_x_12131:
[----:B------:R-:W-:Y:S02]  /*1ca90*/  IMAD.MOV.U32 R44, RZ, RZ, R10 ;  /* 0x000000ffff2c7224 */ /* 0x000fe400078e000a */
[----:B------:R-:W-:-:S07]  /*1caa0*/  IMAD.MOV.U32 R45, RZ, RZ, R11 ;  /* 0x000000ffff2d7224 */ /* 0x000fce00078e000b */
.L_x_12130:
[----:B------:R-:W-:Y:S05]  /*1cab0*/  BSYNC.RECONVERGENT B4 ;  /* 0x0000000000047941 */ /* 0x000fea0003800200 */
.L_x_12129:
        /* <DEDUP_REMOVED lines=31> */
.L_x_12137:
[----:B------:R-:W-:Y:S05]  /*1ccb0*/  BSYNC.RECONVERGENT B5 ;  /* 0x0000000000057941 */ /* 0x000fea0003800200 */
.L_x_12136:
[----:B------:R-:W-:Y:S05]  /*1ccc0*/  BRA `(.L_x_12135) ;  /* 0x0000000000047947 */ /* 0x000fea0003800000 */
.L_x_12134:
[----:B------:R-:W-:-:S11]  /*1ccd0*/  DADD R10, R40, -R14 ;  /* 0x00000000280a7229 */ /* 0x000fd6000000080e */
.L_x_12135:
[----:B------:R-:W-:Y:S05]  /*1cce0*/  BSYNC.RECONVERGENT B4 ;  /* 0x0000000000047941 */ /* 0x000fea0003800200 */
.L_x_12133:
        /* <DEDUP_REMOVED lines=27> */
[----:B------:R-:W-:Y:S01]  /*1cea0*/  MOV R36, R10 ;  /* 0x0000000a00247202 */ /* 0x000fe20000000f00 */
[----:B------:R-:W-:-:S07]  /*1ceb0*/  IMAD.MOV.U32 R37, RZ, RZ, R11 ;  /* 0x000000ffff257224 */ /* 0x000fce00078e000b */
.L_x_12139:
[----:B------:R-:W-:Y:S05]  /*1cec0*/  BSYNC.RECONVERGENT B4 ;  /* 0x0000000000047941 */ /* 0x000fea0003800200 */
.L_x_12138:
        /* <DEDUP_REMOVED lines=87> */
.L_x_12140:
        /* <DEDUP_REMOVED lines=22> */
.L_x_12142:
[----:B------:R-:W-:Y:S05]  /*1d5a0*/  BSYNC.RECONVERGENT B4 ;  /* 0x0000000000047941 */ /* 0x000fea0003800200 */
.L_x_12141:
        /* <DEDUP_REMOVED lines=30> */
.L_x_12128:
        /* <DEDUP_REMOVED lines=28> */
.L_x_12145:
[----:B------:R-:W-:Y:S05]  /*1d950*/  BSYNC.RECONVERGENT B4 ;  /* 0x0000000000047941 */ /* 0x000fea0003800200 */
.L_x_12144:
        /* <DEDUP_REMOVED lines=87> */
.L_x_12146:
        /* <DEDUP_REMOVED lines=22> */
.L_x_12148:
[----:B------:R-:W-:Y:S05]  /*1e030*/  BSYNC.RECONVERGENT B4 ;  /* 0x0000000000047941 */ /* 0x000fea0003800200 */
.L_x_12147:
        /* <DEDUP_REMOVED lines=30> */
.L_x_12143:
        /* <DEDUP_REMOVED lines=29> */
.L_x_12150:
[----:B------:R-:W-:Y:S05]  /*1e3f0*/  BSYNC.RECONVERGENT B4 ;  /* 0x0000000000047941 */ /* 0x000fea0003800200 */
.L_x_12149:
        /* <DEDUP_REMOVED lines=21> */
.L_x_12152:
[----:B------:R-:W-:Y:S05]  /*1e550*/  BSYNC.RECONVERGENT B4 ;  /* 0x0000000000047941 */ /* 0x000fea0003800200 */
.L_x_12151:
[----:B------:R-:W-:Y:S02]  /*1e560*/  IMAD.MOV.U32 R44, RZ, RZ, R10 ;  /* 0x000000ffff2c7224 */ /* 0x000fe400078e000a */
[----:B------:R-:W-:Y:S01]  /*1e570*/  IMAD.MOV.U32 R45, RZ, RZ, R11 ;  /* 0x000000ffff2d7224 */ /* 0x000fe200078e000b */
[----:B------:R-:W-:Y:S06]  /*1e580*/  BRA `(.L_x_12126) ;  /* 0x0000000000687947 */ /* 0x000fec0003800000 */
.L_x_12127:
        /* <DEDUP_REMOVED lines=23> */
.L_x_12154:
[----:B------:R-:W-:Y:S05]  /*1e700*/  BSYNC.RECONVERGENT B4 ;  /* 0x0000000000047941 */ /* 0x000fea0003800200 */
.L_x_12153:
[----:B------:R-:W-:Y:S01]  /*1e710*/  IMAD.MOV.U32 R44, RZ, RZ, R10 ;  /* 0x000000ffff2c7224 */ /* 0x000fe200078e000a */
[----:B------:R-:W-:-:S07]  /*1e720*/  MOV R45, R11 ;  /* 0x0000000b002d7202 */ /* 0x000fce0000000f00 */
.L_x_12126:
[----:B------:R-:W-:Y:S05]  /*1e730*/  BSYNC.RECONVERGENT B3 ;  /* 0x0000000000037941 */ /* 0x000fea0003800200 */
.L_x_12122:
        /* <DEDUP_REMOVED lines=25> */
.L_x_12159:
[----:B------:R-:W-:Y:S05]  /*1e8d0*/  BSYNC.RECONVERGENT B5 ;  /* 0x0000000000057941 */ /* 0x000fea0003800200 */
.L_x_12158:
        /* <DEDUP_REMOVED lines=84> */
.L_x_12162:
        /* <DEDUP_REMOVED lines=48> */
[C---:B------:R-:W-:Y:S02]  /*1f120*/  @P0 DADD R2, R12.reuse, -R2 ;  /* 0x000000000c020229 */ /* 0x040fe40000000802 */
[----:B------:R-:W-:-:S06]  /*1f130*/  @!P0 DADD R4, R12, R4 ;  /* 0x000000000c048229 */ /* 0x000fcc0000000004 */
[----:B------:R-:W-:Y:S02]  /*1f140*/  @P0 DADD R2, -R2, UR4 ;  /* 0x0000000402020e29 */ /* 0x000fe40008000100 */
[----:B------:R-:W-:Y:S01]  /*1f150*/  @!P0 DADD R2, R4, UR4 ;  /* 0x0000000404028e29 */ /* 0x000fe20008000000 */
[----:B------:R-:W-:Y:S10]  /*1f160*/  BRA `(.L_x_12163) ;  /* 0x0000002400dc7947 */ /* 0x000ff40003800000 */
.L_x_12161:
        /* <DEDUP_REMOVED lines=76> */
.L_x_12164:
        /* <DEDUP_REMOVED lines=49> */
[----:B------:R-:W-:-:S06]  /*1f940*/  @!P0 DADD R4, R4, R10 ;  /* 0x0000000004048229 */ /* 0x000fcc000000000a */
[----:B------:R-:W-:Y:S02]  /*1f950*/  @P0 DADD R2, -R2, UR4 ;  /* 0x0000000402020e29 */ /* 0x000fe40008000100 */
[----:B------:R-:W-:Y:S01]  /*1f960*/  @!P0 DADD R2, R4, UR4 ;  /* 0x0000000404028e29 */ /* 0x000fe20008000000 */
[----:B------:R-:W-:Y:S10]  /*1f970*/  BRA `(.L_x_12163) ;  /* 0x0000001c00d87947 */ /* 0x000ff40003800000 */
.L_x_12160:
        /* <DEDUP_REMOVED lines=35> */
.L_x_12171:
[----:B------:R-:W-:Y:S05]  /*1fbb0*/  BSYNC.RECONVERGENT B7 ;  /* 0x0000000000077941 */ /* 0x000fea0003800200 */
.L_x_12170:
[----:B------:R-:W-:Y:S01]  /*1fbc0*/  IMAD.MOV.U32 R56, RZ, RZ, R10 ;  /* 0x000000ffff387224 */ /* 0x000fe200078e000a */
[----:B------:R-:W-:-:S07]  /*1fbd0*/  MOV R57, R11 ;  /* 0x0000000b00397202 */ /* 0x000fce0000000f00 */
.L_x_12169:
[----:B------:R-:W-:Y:S05]  /*1fbe0*/  BSYNC.RECONVERGENT B6 ;  /* 0x0000000000067941 */ /* 0x000fea0003800200 */
.L_x_12168:
        /* <DEDUP_REMOVED lines=28> */
.L_x_12176:
[----:B------:R-:W-:Y:S05]  /*1fdb0*/  BSYNC.RECONVERGENT B7 ;  /* 0x0000000000077941 */ /* 0x000fea0003800200 */
.L_x_12175:
[----:B------:R-:W-:Y:S01]  /*1fdc0*/  IMAD.MOV.U32 R4, RZ, RZ, R10 ;  /* 0x000000ffff047224 */ /* 0x000fe200078e000a */
[----:B------:R-:W-:Y:S01]  /*1fdd0*/  MOV R5, R11 ;  /* 0x0000000b00057202 */ /* 0x000fe20000000f00 */
[----:B------:R-:W-:Y:S06]  /*1fde0*/  BRA `(.L_x_12174) ;  /* 0x0000000000047947 */ /* 0x000fec0003800000 */
.L_x_12173:
[----:B------:R-:W-:-:S11]  /*1fdf0*/  DADD R4, -R34, R40 ;  /* 0x0000000022047229 */ /* 0x000fd60000000128 */
.L_x_12174:
[----:B------:R-:W-:Y:S05]  /*1fe00*/  BSYNC.RECONVERGENT B6 ;  /* 0x0000000000067941 */ /* 0x000fea0003800200 */
.L_x_12172:
        /* <DEDUP_REMOVED lines=29> */
.L_x_12178:
[----:B------:R-:W-:Y:S05]  /*1ffe0*/  BSYNC.RECONVERGENT B6 ;  /* 0x0000000000067941 */ /* 0x000fea0003800200 */
.L_x_12177:
[----:B------:R-:W-:Y:S02]  /*1fff0*/  IMAD.MOV.U32 R42, RZ, RZ, R10 ;  /* 0x000000ffff2a7224 */ /* 0x000fe400078e000a */
[----:B------:R-:W-:Y:S01]  /*20000*/  IMAD.MOV.U32 R43, RZ, RZ, R11 ;  /* 0x000000ffff2b7224 */ /* 0x000fe200078e000b */
[----:B------:R-:W-:Y:S06]  /*20010*/  BRA `(.L_x_12179) ;  /* 0x00000008004c7947 */ /* 0x000fec0003800000 */
.L_x_12167:
        /* <DEDUP_REMOVED lines=29> */
.L_x_12182:
[----:B------:R-:W-:Y:S05]  /*201f0*/  BSYNC.RECONVERGENT B6 ;  /* 0x0000000000067941 */ /* 0x000fea0003800200 */
.L_x_12181:
[----:B------:R-:W-:Y:S02]  /*20200*/  IMAD.MOV.U32 R42, RZ, RZ, R10 ;  /* 0x000000ffff2a7224 */ /* 0x000fe400078e000a */
[----:B------:R-:W-:Y:S01]  /*20210*/  IMAD.MOV.U32 R43, RZ, RZ, R11 ;  /* 0x000000ffff2b7224 */ /* 0x000fe200078e000b */
[----:B------:R-:W-:Y:S06]  /*20220*/  BRA `(.L_x_12179) ;  /* 0x0000000400c87947 */ /* 0x000fec0003800000 */
.L_x_12180:
        /* <DEDUP_REMOVED lines=30> */
.L_x_12184:
[----:B------:R-:W-:Y:S05]  /*20410*/  BSYNC.RECONVERGENT B6 ;  /* 0x0000000000067941 */ /* 0x000fea0003800200 */
.L_x_12183:
        /* <DEDUP_REMOVED lines=21> */
.L_x_12186:
[----:B------:R-:W-:Y:S05]  /*20570*/  BSYNC.RECONVERGENT B6 ;  /* 0x0000000000067941 */ /* 0x000fea0003800200 */
.L_x_12185:
[----:B------:R-:W-:Y:S01]  /*20580*/  DMUL R2, R2, 8.11296384146066816958e+31 ;  /* 0x4690000002027828 */ /* 0x000fe20000000000 */
[----:B------:R-:W-:Y:S02]  /*20590*/  IMAD.MOV.U32 R42, RZ, RZ, R10 ;  /* 0x000000ffff2a7224 */ /* 0x000fe400078e000a */
[----:B------:R-:W-:Y:S01]  /*205a0*/  IMAD.MOV.U32 R43, RZ, RZ, R11 ;  /* 0x000000ffff2b7224 */ /* 0x000fe200078e000b */
[----:B------:R-:W-:Y:S07]  /*205b0*/  BRA `(.L_x_12179) ;  /* 0x0000000000e47947 */ /* 0x000fee0003800000 */
.L_x_12166:
        /* <DEDUP_REMOVED lines=25> */
.L_x_12188:
[----:B------:R-:W-:Y:S05]  /*20750*/  BSYNC.RECONVERGENT B6 ;  /* 0x0000000000067941 */ /* 0x000fea0003800200 */
.L_x_12187:
        /* <DEDUP_REMOVED lines=27> */
.L_x_12190:
[----:B------:R-:W-:Y:S05]  /*20910*/  BSYNC.RECONVERGENT B6 ;  /* 0x0000000000067941 */ /* 0x000fea0003800200 */
.L_x_12189:
[----:B------:R-:W-:Y:S01]  /*20920*/  DMUL R42, R10, R2 ;  /* 0x000000020a2a7228 */ /* 0x000fe20000000000 */
[----:B------:R-:W-:Y:S01]  /*20930*/  MOV R2, 0x0 ;  /* 0x0000000000027802 */ /* 0x000fe20000000f00 */
[----:B------:R-:W-:-:S09]  /*20940*/  IMAD.MOV.U32 R3, RZ, RZ, 0x3ff00000 ;  /* 0x3ff00000ff037424 */ /* 0x000fd200078e00ff */
.L_x_12179:
[----:B------:R-:W-:Y:S05]  /*20950*/  BSYNC.RECONVERGENT B5 ;  /* 0x0000000000057941 */ /* 0x000fea0003800200 */
.L_x_12165:
[----:B------:R-:W-:Y:S05]  /*20960*/  BRA `(.L_x_12191) ;  /* 0x0000000000087947 */ /* 0x000fea0003800000 */
.L_x_12157:
[----:B------:R-:W-:Y:S02]  /*20970*/  DMUL R42, R42, 9.00719925474099200000e+15 ;  /* 0x434000002a2a7828 */ /* 0x000fe40000000000 */
[----:B------:R-:W-:-:S11]  /*20980*/  DMUL R2, R2, 9.00719925474099200000e+15 ;  /* 0x4340000002027828 */ /* 0x000fd60000000000 */
.L_x_12191:
[----:B------:R-:W-:Y:S05]  /*20990*/  BSYNC.RELIABLE B3 ;  /* 0x0000000000037941 */ /* 0x000fea0003800100 */
.L_x_12156:
        /* <DEDUP_REMOVED lines=30> */
.L_x_12194:
[----:B------:R-:W-:Y:S05]  /*20b80*/  BSYNC.RECONVERGENT B3 ;  /* 0x0000000000037941 */ /* 0x000fea0003800200 */
.L_x_12193:
        /* <DEDUP_REMOVED lines=84> */
.L_x_12196:
[----:B------:R-:W-:Y:S02]  /*210d0*/  FSEL R4, RZ, 3.37028055040000000000e+12, P0 ;  /* 0x54442d18ff047808 */ /* 0x000fe40000000000 */
[----:B------:R-:W-:-:S07]  /*210e0*/  FSEL R5, RZ, 2.1426990032196044922, P0 ;  /* 0x400921fbff057808 */ /* 0x000fce0000000000 */
.L_x_12197:
[----:B------:R-:W-:Y:S05]  /*210f0*/  BSYNC.RECONVERGENT B0 ;  /* 0x0000000000007941 */ /* 0x000fea0003800200 */
.L_x_12195:
[----:B------:R-:W-:Y:S01]  /*21100*/  DADD R2, |R42|, R2 ;  /* 0x000000002a027229 */ /* 0x000fe20000000202 */
[----:B------:R-:W-:-:S07]  /*21110*/  LOP3.LUT R43, R5, 0x80000000, R43, 0xb8, !PT ;  /* 0x80000000052b7812 */ /* 0x000fce00078eb82b */
[----:B------:R-:W-:-:S06]  /*21120*/  DSETP.NAN.AND P0, PT, R2, R2, PT ;  /* 0x000000020200722a */ /* 0x000fcc0003f08000 */
[----:B------:R-:W-:Y:S02]  /*21130*/  FSEL R2, R2, R4, P0 ;  /* 0x0000000402027208 */ /* 0x000fe40000000000 */
[----:B------:R-:W-:Y:S01]  /*21140*/  FSEL R3, R3, R43, P0 ;  /* 0x0000002b03037208 */ /* 0x000fe20000000000 */
[----:B------:R-:W-:Y:S06]  /*21150*/  BRA `(.L_x_12163) ;  /* 0x0000000400e07947 */ /* 0x000fec0003800000 */
.L_x_12192:
        /* <DEDUP_REMOVED lines=27> */
.L_x_12199:
[----:B------:R-:W-:Y:S05]  /*21310*/  BSYNC.RECONVERGENT B3 ;  /* 0x0000000000037941 */ /* 0x000fea0003800200 */
.L_x_12198:
        /* <DEDUP_REMOVED lines=84> */
.L_x_12201:
[----:B------:R-:W-:Y:S02]  /*21860*/  FSEL R4, RZ, 3.37028055040000000000e+12, P0 ;  /* 0x54442d18ff047808 */ /* 0x000fe40000000000 */
[----:B------:R-:W-:-:S07]  /*21870*/  FSEL R5, RZ, 2.1426990032196044922, P0 ;  /* 0x400921fbff057808 */ /* 0x000fce0000000000 */
.L_x_12202:
[----:B------:R-:W-:Y:S05]  /*21880*/  BSYNC.RECONVERGENT B0 ;  /* 0x0000000000007941 */ /* 0x000fea0003800200 */
.L_x_12200:
[----:B------:R-:W-:Y:S01]  /*21890*/  DADD R2, |R42|, R2 ;  /* 0x000000002a027229 */ /* 0x000fe20000000202 */
[----:B------:R-:W-:-:S07]  /*218a0*/  LOP3.LUT R43, R5, 0x80000000, R43, 0xb8, !PT ;  /* 0x80000000052b7812 */ /* 0x000fce00078eb82b */
[----:B------:R-:W-:-:S06]  /*218b0*/  DSETP.NAN.AND P0, PT, R2, R2, PT ;  /* 0x000000020200722a */ /* 0x000fcc0003f08000 */
[----:B------:R-:W-:Y:S02]  /*218c0*/  FSEL R2, R2, R4, P0 ;  /* 0x0000000402027208 */ /* 0x000fe40000000000 */
[----:B------:R-:W-:-:S07]  /*218d0*/  FSEL R3, R3, R43, P0 ;  /* 0x0000002b03037208 */ /* 0x000fce0000000000 */
.L_x_12163:
[----:B------:R-:W-:Y:S05]  /*218e0*/  BSYNC.RECONVERGENT B4 ;  /* 0x0000000000047941 */ /* 0x000fea0003800200 */
.L_x_12155:
[----:B------:R-:W-:Y:S01]  /*218f0*/  DADD R4, -RZ, -R44 ;  /* 0x00000000ff047229 */ /* 0x000fe2000000092c */
[----:B------:R-:W-:-:S09]  /*21900*/  ISETP.GE.AND P0, PT, R23, RZ, PT ;  /* 0x000000ff1700720c */ /* 0x000fd20003f06270 */
[----:B------:R-:W-:Y:S02]  /*21910*/  FSEL R14, R44, R4, !P0 ;  /* 0x000000042c0e7208 */ /* 0x000fe40004000000 */
[----:B------:R-:W-:Y:S01]  /*21920*/  FSEL R15, R45, R5, !P0 ;  /* 0x000000052d0f7208 */ /* 0x000fe20004000000 */
[----:B------:R-:W-:Y:S06]  /*21930*/  BRA `(.L_x_12118) ;  /* 0x0000002c00f87947 */ /* 0x000fec0003800000 */
.L_x_12121:
[----:B------:R-:W2:Y:S01]  /*21940*/  LDL.64 R2, [R1+0x8] ;  /* 0x0000080001027983 */ /* 0x000ea20000100a00 */
[----:B------:R-:W-:Y:S01]  /*21950*/  UMOV UR4, 0x54442d18 ;  /* 0x54442d1800047882 */ /* 0x000fe20000000000 */
[----:B------:R-:W-:Y:S01]  /*21960*/  UMOV UR5, 0x3ff921fb ;  /* 0x3ff921fb00057882 */ /* 0x000fe20000000000 */
[----:B------:R-:W-:Y:S02]  /*21970*/  DADD R14, -RZ, -R22 ;  /* 0x00000000ff0e7229 */ /* 0x000fe40000000916 */
[----:B--2---:R-:W-:-:S08]  /*21980*/  DADD R2, R2, -R20 ;  /* 0x0000000002027229 */ /* 0x004fd00000000814 */
[----:B------:R-:W-:Y:S01]  /*21990*/  DADD R2, R2, UR4 ;  /* 0x0000000402027e29 */ /* 0x000fe20008000000 */
[----:B------:R-:W-:Y:S10]  /*219a0*/  BRA `(.L_x_12118) ;  /* 0x0000002c00dc7947 */ /* 0x000ff40003800000 */
.L_x_12120:
[----:B------:R-:W-:Y:S01]  /*219b0*/  DADD R14, -RZ, -R22 ;  /* 0x00000000ff0e7229 */ /* 0x000fe20000000916 */
[----:B------:R-:W-:Y:S01]  /*219c0*/  CS2R R2, SRZ ;  /* 0x0000000000027805 */ /* 0x000fe2000001ff00 */
[----:B------:R-:W-:Y:S09]  /*219d0*/  BRA `(.L_x_12118) ;  /* 0x0000002c00d07947 */ /* 0x000ff20003800000 */
.L_x_12119:
        /* <DEDUP_REMOVED lines=110> */
.L_x_12207:
[----:B------:R-:W-:Y:S05]  /*220c0*/  BSYNC.RECONVERGENT B0 ;  /* 0x0000000000007941 */ /* 0x000fea0003800200 */
.L_x_12206:
        /* <DEDUP_REMOVED lines=8> */
.L_x_12209:
[----:B------:R-:W-:Y:S05]  /*22150*/  BSYNC.RECONVERGENT B4 ;  /* 0x0000000000047941 */ /* 0x000fea0003800200 */
.L_x_12208:
        /* <DEDUP_REMOVED lines=84> */
.L_x_12211:
[----:B------:R-:W-:Y:S02]  /*226a0*/  FSEL R10, RZ, 3.37028055040000000000e+12, P0 ;  /* 0x54442d18ff0a7808 */ /* 0x000fe40000000000 */
[----:B------:R-:W-:-:S07]  /*226b0*/  FSEL R11, RZ, 2.1426990032196044922, P0 ;  /* 0x400921fbff0b7808 */ /* 0x000fce0000000000 */
.L_x_12212:
[----:B------:R-:W-:Y:S05]  /*226c0*/  BSYNC.RECONVERGENT B0 ;  /* 0x0000000000007941 */ /* 0x000fea0003800200 */
.L_x_12210:
[----:B------:R-:W-:Y:S01]  /*226d0*/  DADD R2, R2, R4 ;  /* 0x0000000002027229 */ /* 0x000fe20000000004 */
[----:B------:R-:W-:Y:S01]  /*226e0*/  LOP3.LUT R5, R11, 0x80000000, R23, 0xb8, !PT ;  /* 0x800000000b057812 */ /* 0x000fe200078eb817 */
[----:B------:R-:W-:-:S06]  /*226f0*/  DMUL R38, R38, 0.5 ;  /* 0x3fe0000026267828 */ /* 0x000fcc0000000000 */
[----:B------:R-:W-:-:S06]  /*22700*/  DSETP.NAN.AND P0, PT, R2, R2, PT ;  /* 0x000000020200722a */ /* 0x000fcc0003f08000 */
[----:B------:R-:W-:Y:S02]  /*22710*/  FSEL R2, R2, R10, P0 ;  /* 0x0000000a02027208 */ /* 0x000fe40000000000 */
[----:B------:R-:W-:Y:S01]  /*22720*/  FSEL R3, R3, R5, P0 ;  /* 0x0000000503037208 */ /* 0x000fe20000000000 */
[----:B------:R-:W-:Y:S06]  /*22730*/  BRA `(.L_x_12213) ;  /* 0x0000002000547947 */ /* 0x000fec0003800000 */
.L_x_12205:
        /* <DEDUP_REMOVED lines=137> */
.L_x_12215:
[----:B------:R-:W-:Y:S05]  /*22fd0*/  BSYNC.RECONVERGENT B0 ;  /* 0x0000000000007941 */ /* 0x000fea0003800200 */
.L_x_12214:
        /* <DEDUP_REMOVED lines=8> */
.L_x_12217:
[----:B------:R-:W-:Y:S05]  /*23060*/  BSYNC.RECONVERGENT B4 ;  /* 0x0000000000047941 */ /* 0x000fea0003800200 */
.L_x_12216:
        /* <DEDUP_REMOVED lines=84> */
.L_x_12219:
[----:B------:R-:W-:Y:S02]  /*235b0*/  FSEL R10, RZ, 3.37028055040000000000e+12, P0 ;  /* 0x54442d18ff0a7808 */ /* 0x000fe40000000000 */
[----:B------:R-:W-:-:S07]  /*235c0*/  FSEL R11, RZ, 2.1426990032196044922, P0 ;  /* 0x400921fbff0b7808 */ /* 0x000fce0000000000 */
.L_x_12220:
[----:B------:R-:W-:Y:S05]  /*235d0*/  BSYNC.RECONVERGENT B0 ;  /* 0x0000000000007941 */ /* 0x000fea0003800200 */
.L_x_12218:
[----:B------:R-:W-:Y:S01]  /*235e0*/  DADD R2, R2, R4 ;  /* 0x0000000002027229 */ /* 0x000fe20000000004 */
[----:B------:R-:W-:-:S07]  /*235f0*/  LOP3.LUT R5, R11, 0x80000000, R23, 0xb8, !PT ;  /* 0x800000000b057812 */ /* 0x000fce00078eb817 */
[----:B------:R-:W-:-:S06]  /*23600*/  DSETP.NAN.AND P0, PT, R2, R2, PT ;  /* 0x000000020200722a */ /* 0x000fcc0003f08000 */
[----:B------:R-:W-:Y:S02]  /*23610*/  FSEL R2, R2, R10, P0 ;  /* 0x0000000a02027208 */ /* 0x000fe40000000000 */
[----:B------:R-:W-:Y:S01]  /*23620*/  FSEL R3, R3, R5, P0 ;  /* 0x0000000503037208 */ /* 0x000fe20000000000 */
[----:B------:R-:W-:Y:S06]  /*23630*/  BRA `(.L_x_12213) ;  /* 0x0000001000947947 */ /* 0x000fec0003800000 */
.L_x_12204:
        /* <DEDUP_REMOVED lines=25> */
.L_x_12222:
[----:B------:R-:W-:Y:S05]  /*237d0*/  BSYNC.RECONVERGENT B4 ;  /* 0x0000000000047941 */ /* 0x000fea0003800200 */
.L_x_12221:
        /* <DEDUP_REMOVED lines=23> */
.L_x_12224:
[----:B------:R-:W-:Y:S05]  /*23950*/  BSYNC.RECONVERGENT B4 ;  /* 0x0000000000047941 */ /* 0x000fea0003800200 */
.L_x_12223:
        /* <DEDUP_REMOVED lines=140> */
.L_x_12226:
[----:B------:R-:W-:Y:S05]  /*24220*/  BSYNC.RECONVERGENT B0 ;  /* 0x0000000000007941 */ /* 0x000fea0003800200 */
.L_x_12225:
        /* <DEDUP_REMOVED lines=8> */
.L_x_12228:
[----:B------:R-:W-:Y:S05]  /*242b0*/  BSYNC.RECONVERGENT B4 ;  /* 0x0000000000047941 */ /* 0x000fea0003800200 */
.L_x_12227:
        /* <DEDUP_REMOVED lines=84> */
.L_x_12230:
[----:B------:R-:W-:Y:S02]  /*24800*/  FSEL R10, RZ, 3.37028055040000000000e+12, P0 ;  /* 0x54442d18ff0a7808 */ /* 0x000fe40000000000 */
[----:B------:R-:W-:-:S07]  /*24810*/  FSEL R11, RZ, 2.1426990032196044922, P0 ;  /* 0x400921fbff0b7808 */ /* 0x000fce0000000000 */
.L_x_12231:
[----:B------:R-:W-:Y:S05]  /*24820*/  BSYNC.RECONVERGENT B0 ;  /* 0x0000000000007941 */ /* 0x000fea0003800200 */
.L_x_12229:
[----:B------:R-:W-:Y:S01]  /*24830*/  DADD R2, R2, R4 ;  /* 0x0000000002027229 */ /* 0x000fe20000000004 */
[----:B------:R-:W-:Y:S01]  /*24840*/  LOP3.LUT R5, R11, 0x80000000, R23, 0xb8, !PT ;  /* 0x800000000b057812 */ /* 0x000fe200078eb817 */
[----:B------:R-:W-:-:S06]  /*24850*/  DADD R38, R38, 1 ;  /* 0x3ff0000026267429 */ /* 0x000fcc0000000000 */
[----:B------:R-:W-:-:S06]  /*24860*/  DSETP.NAN.AND P0, PT, R2, R2, PT ;  /* 0x000000020200722a */ /* 0x000fcc0003f08000 */
[----:B------:R-:W-:Y:S02]  /*24870*/  FSEL R2, R2, R10, P0 ;  /* 0x0000000a02027208 */ /* 0x000fe40000000000 */
[----:B------:R-:W-:-:S07]  /*24880*/  FSEL R3, R3, R5, P0 ;  /* 0x0000000503037208 */ /* 0x000fce0000000000 */
.L_x_12213:
[----:B------:R-:W-:Y:S05]  /*24890*/  BSYNC.RECONVERGENT B3 ;  /* 0x0000000000037941 */ /* 0x000fea0003800200 */
.L_x_12203:
        /* <DEDUP_REMOVED lines=8> */
.L_x_12118:
[----:B------:R-:W-:Y:S05]  /*24920*/  BSYNC.RECONVERGENT B1 ;  /* 0x0000000000017941 */ /* 0x000fea0003800200 */
.L_x_12116:
[----:B------:R-:W-:-:S14]  /*24930*/  DSETP.NAN.AND P0, PT, R2, R2, PT ;  /* 0x000000020200722a */ /* 0x000fdc0003f08000 */
[--C-:B------:R-:W-:Y:S02]  /*24940*/  @P0 DADD R4, -RZ, |R14|.reuse ;  /* 0x00000000ff040229 */ /* 0x100fe4000000050e */
[----:B------:R-:W-:-:S08]  /*24950*/  @P0 DSETP.NAN.AND P1, PT, R14, R14, PT ;  /* 0x0000000e0e00022a */ /* 0x000fd00003f28000 */
[----:B0-----:R-:W-:Y:S02]  /*24960*/  @P0 FSEL R12, R4, R14, !P1 ;  /* 0x0000000e040c0208 */ /* 0x001fe40004800000 */
        /* <DEDUP_REMOVED lines=11> */
.L_x_12115:
[----:B------:R-:W-:Y:S05]  /*24a20*/  BSYNC.RECONVERGENT B2 ;  /* 0x0000000000027941 */ /* 0x000fea0003800200 */
.L_x_12114:
[----:B------:R-:W-:Y:S05]  /*24a30*/  WARPSYNC.ALL ;  /* 0x0000000000007948 */ /* 0x000fea0003800000 */
[----:B------:R-:W-:Y:S01]  /*24a40*/  ISETP.GE.AND P0, PT, R0, R7, PT ;  /* 0x000000070000720c */ /* 0x000fe20003f06270 */
[----:B------:R-:W-:Y:S04]  /*24a50*/  BSSY.RECONVERGENT B0, `(.L_x_12232) ;  /* 0x0000017000007945 */ /* 0x000fe80003800200 */
[----:B------:R-:W-:Y:S08]  /*24a60*/  BSSY.RELIABLE B1, `(.L_x_12233) ;  /* 0x000000f000017945 */ /* 0x000ff00003800100 */
[----:B------:R-:W-:Y:S05]  /*24a70*/  @P0 BRA `(.L_x_12234) ;  /* 0x0000000000340947 */ /* 0x000fea0003800000 */
[----:B------:R-:W0:Y:S01]  /*24a80*/  LDC.64 R2, c[0x0][0x388] ;  /* 0x0000e200ff027b82 */ /* 0x000e220000000a00 */
[----:B------:R-:W-:Y:S01]  /*24a90*/  LEA R5, R9, R0, 0x9 ;  /* 0x0000000009057211 */ /* 0x000fe200078e48ff */
[----:B------:R-:W-:-:S05]  /*24aa0*/  VIADD R0, R0, 0x80 ;  /* 0x0000008000007836 */ /* 0x000fca0000000000 */
[----:B------:R-:W-:-:S13]  /*24ab0*/  ISETP.GE.AND P0, PT, R0, R7, PT ;  /* 0x000000070000720c */ /* 0x000fda0003f06270 */
[----:B------:R-:W-:Y:S05]  /*24ac0*/  @P0 BREAK.RELIABLE B1 ;  /* 0x0000000000010942 */ /* 0x000fea0003800100 */
[----:B0-----:R-:W-:-:S05]  /*24ad0*/  IMAD.WIDE.U32 R2, R5, 0x10, R2 ;  /* 0x0000001005027825 */ /* 0x001fca00078e0002 */
[----:B------:R0:W-:Y:S01]  /*24ae0*/  STG.E.128 desc[UR8][R2.64], R16 ;  /* 0x0000001002007986 */ /* 0x0001e2000c101d08 */
[----:B------:R-:W-:Y:S05]  /*24af0*/  @P0 BRA `(.L_x_12235) ;  /* 0x0000000000300947 */ /* 0x000fea0003800000 */
[----:B0-----:R-:W0:Y:S01]  /*24b00*/  LDC.64 R2, c[0x0][0x388] ;  /* 0x0000e200ff027b82 */ /* 0x001e220000000a00 */
[----:B------:R-:W-:Y:S02]  /*24b10*/  IMAD R5, R9, 0x200, R0 ;  /* 0x0000020009057824 */ /* 0x000fe400078e0200 */
[----:B------:R-:W-:Y:S02]  /*24b20*/  VIADD R0, R0, 0x80 ;  /* 0x0000008000007836 */ /* 0x000fe40000000000 */
[----:B0-----:R-:W-:-:S05]  /*24b30*/  IMAD.WIDE.U32 R2, R5, 0x10, R2 ;  /* 0x0000001005027825 */ /* 0x001fca00078e0002 */
[----:B------:R0:W-:Y:S02]  /*24b40*/  STG.E.128 desc[UR8][R2.64], R24 ;  /* 0x0000001802007986 */ /* 0x0001e4000c101d08 */
.L_x_12234:
[----:B------:R-:W-:Y:S05]  /*24b50*/  BSYNC.RELIABLE B1 ;  /* 0x0000000000017941 */ /* 0x000fea0003800100 */
.L_x_12233:
[----:B------:R-:W-:-:S13]  /*24b60*/  ISETP.GE.AND P0, PT, R0, R7, PT ;  /* 0x000000070000720c */ /* 0x000fda0003f06270 */
[----:B0-----:R-:W0:Y:S01]  /*24b70*/  @!P0 LDC.64 R2, c[0x0][0x388] ;  /* 0x0000e200ff028b82 */ /* 0x001e220000000a00 */
[----:B------:R-:W-:Y:S02]  /*24b80*/  @!P0 IMAD R5, R9, 0x200, R0 ;  /* 0x0000020009058824 */ /* 0x000fe400078e0200 */
[----:B------:R-:W-:Y:S02]  /*24b90*/  @!P0 VIADD R0, R0, 0x80 ;  /* 0x0000008000008836 */ /* 0x000fe40000000000 */
[----:B0-----:R-:W-:-:S05]  /*24ba0*/  @!P0 IMAD.WIDE.U32 R2, R5, 0x10, R2 ;  /* 0x0000001005028825 */ /* 0x001fca00078e0002 */
[----:B------:R1:W-:Y:S02]  /*24bb0*/  @!P0 STG.E.128 desc[UR8][R2.64], R28 ;  /* 0x0000001c02008986 */ /* 0x0003e4000c101d08 */
.L_x_12235:
[----:B------:R-:W-:Y:S05]  /*24bc0*/  BSYNC.RECONVERGENT B0 ;  /* 0x0000000000007941 */ /* 0x000fea0003800200 */
.L_x_12232:
[----:B------:R-:W-:Y:S05]  /*24bd0*/  WARPSYNC.ALL ;  /* 0x0000000000007948 */ /* 0x000fea0003800000 */
[----:B------:R-:W-:-:S13]  /*24be0*/  ISETP.GE.AND P0, PT, R0, R7, PT ;  /* 0x000000070000720c */ /* 0x000fda0003f06270 */
[----:B------:R-:W-:Y:S05]  /*24bf0*/  @P0 EXIT ;  /* 0x000000000000094d */ /* 0x000fea0003800000 */
[----:B01----:R-:W0:Y:S01]  /*24c00*/  LDC.64 R2, c[0x0][0x388] ;  /* 0x0000e200ff027b82 */ /* 0x003e220000000a00 */
[----:B------:R-:W-:-:S05]  /*24c10*/  LEA R9, R9, R0, 0x9 ;  /* 0x0000000009097211 */ /* 0x000fca00078e48ff */
[----:B0-----:R-:W-:-:S05]  /*24c20*/  IMAD.WIDE.U32 R2, R9, 0x10, R2 ;  /* 0x0000001009027825 */ /* 0x001fca00078e0002 */
[----:B------:R-:W-:Y:S01]  /*24c30*/  STG.E.128 desc[UR8][R2.64], R12 ;  /* 0x0000000c02007986 */ /* 0x000fe2000c101d08 */
[----:B------:R-:W-:Y:S05]  /*24c40*/  EXIT ;  /* 0x000000000000794d */ /* 0x000fea0003800000 */
        .weak           $__internal_27_$__cuda_sm20_div_rn_f64_full
        .type           $__internal_27_$__cuda_sm20_div_rn_f64_full,@function
        .size           $__internal_27_$__cuda_sm20_div_rn_f64_full,($__internal_28_$__cuda_sm20_dsqrt_rn_f64_mediumpath_v1 - $__internal_27_$__cuda_sm20_div_rn_f64_full)
$__internal_27_$__cuda_sm20_div_rn_f64_full:
[C---:B------:R-:W-:Y:S01]  /*24c50*/  FSETP.GEU.AND P2, PT, |R11|.reuse, 1.469367938527859385e-39, PT ;  /* 0x001000000b00780b */ /* 0x040fe20003f4e200 */
[--C-:B------:R-:W-:Y:S01]  /*24c60*/  IMAD.MOV.U32 R14, RZ, RZ, R10.reuse ;  /* 0x000000ffff0e7224 */ /* 0x100fe200078e000a */
[C---:B------:R-:W-:Y:S01]  /*24c70*/  LOP3.LUT R8, R11.reuse, 0x800fffff, RZ, 0xc0, !PT ;  /* 0x800fffff0b087812 */ /* 0x040fe200078ec0ff */
[----:B------:R-:W-:Y:S01]  /*24c80*/  IMAD.MOV.U32 R15, RZ, RZ, R11 ;  /* 0x000000ffff0f7224 */ /* 0x000fe200078e000b */
[----:B------:R-:W-:Y:S01]  /*24c90*/  MOV R48, 0x1 ;  /* 0x0000000100307802 */ /* 0x000fe20000000f00 */
[----:B------:R-:W-:Y:S01]  /*24ca0*/  IMAD.MOV.U32 R36, RZ, RZ, R10 ;  /* 0x000000ffff247224 */ /* 0x000fe200078e000a */
[----:B------:R-:W-:Y:S01]  /*24cb0*/  LOP3.LUT R37, R8, 0x3ff00000, RZ, 0xfc, !PT ;  /* 0x3ff0000008257812 */ /* 0x000fe200078efcff */
[----:B------:R-:W-:Y:S01]  /*24cc0*/  IMAD.MOV.U32 R47, RZ, RZ, R13 ;  /* 0x000000ffff2f7224 */ /* 0x000fe200078e000d */
[----:B------:R-:W-:Y:S01]  /*24cd0*/  LOP3.LUT R11, R11, 0x7ff00000, RZ, 0xc0, !PT ;  /* 0x7ff000000b0b7812 */ /* 0x000fe200078ec0ff */
[----:B------:R-:W-:Y:S01]  /*24ce0*/  IMAD.MOV.U32 R10, RZ, RZ, 0x1ca00000 ;  /* 0x1ca00000ff0a7424 */ /* 0x000fe200078e00ff */
[----:B------:R-:W-:Y:S01]  /*24cf0*/  BSSY.RECONVERGENT B0, `(.L_x_12236) ;  /* 0x0000056000007945 */ /* 0x000fe20003800200 */
[----:B------:R-:W-:Y:S01]  /*24d00*/  IMAD.MOV.U32 R46, RZ, RZ, R12 ;  /* 0x000000ffff2e7224 */ /* 0x000fe200078e000c */
[C---:B------:R-:W-:Y:S01]  /*24d10*/  FSETP.GEU.AND P0, PT, |R47|.reuse, 1.469367938527859385e-39, PT ;  /* 0x001000002f00780b */ /* 0x040fe20003f0e200 */
[----:B------:R-:W-:Y:S01]  /*24d20*/  @!P2 DMUL R36, R14, 8.98846567431157953865e+307 ;  /* 0x7fe000000e24a828 */ /* 0x000fe20000000000 */
[----:B------:R-:W-:-:S04]  /*24d30*/  LOP3.LUT R8, R47, 0x7ff00000, RZ, 0xc0, !PT ;  /* 0x7ff000002f087812 */ /* 0x000fc800078ec0ff */
[----:B------:R-:W-:Y:S01]  /*24d40*/  ISETP.GE.U32.AND P4, PT, R8, R11, PT ;  /* 0x0000000b0800720c */ /* 0x000fe20003f86070 */
[----:B------:R-:W0:Y:S03]  /*24d50*/  MUFU.RCP64H R49, R37 ;  /* 0x0000002500317308 */ /* 0x000e260000001800 */
[----:B------:R-:W-:Y:S02]  /*24d60*/  SEL R12, R10, 0x63400000, !P4 ;  /* 0x634000000a0c7807 */ /* 0x000fe40006000000 */
[----:B------:R-:W-:Y:S01]  /*24d70*/  @!P2 LOP3.LUT R11, R37, 0x7ff00000, RZ, 0xc0, !PT ;  /* 0x7ff00000250ba812 */ /* 0x000fe200078ec0ff */
[----:B------:R-:W-:Y:S01]  /*24d80*/  @!P0 IMAD.MOV.U32 R50, RZ, RZ, RZ ;  /* 0x000000ffff328224 */ /* 0x000fe200078e00ff */
[----:B------:R-:W-:-:S04]  /*24d90*/  @!P0 LOP3.LUT R13, R15, 0x7ff00000, RZ, 0xc0, !PT ;  /* 0x7ff000000f0d8812 */ /* 0x000fc800078ec0ff */
[----:B------:R-:W-:-:S04]  /*24da0*/  @!P0 ISETP.GE.U32.AND P3, PT, R8, R13, PT ;  /* 0x0000000d0800820c */ /* 0x000fc80003f66070 */
[----:B------:R-:W-:Y:S01]  /*24db0*/  @!P0 SEL R13, R10, 0x63400000, !P3 ;  /* 0x634000000a0d8807 */ /* 0x000fe20005800000 */
[----:B0-----:R-:W-:-:S03]  /*24dc0*/  DFMA R52, R48, -R36, 1 ;  /* 0x3ff000003034742b */ /* 0x001fc60000000824 */
[----:B------:R-:W-:-:S04]  /*24dd0*/  @!P0 LOP3.LUT R13, R13, 0x80000000, R47, 0xf8, !PT ;  /* 0x800000000d0d8812 */ /* 0x000fc800078ef82f */
[----:B------:R-:W-:Y:S01]  /*24de0*/  @!P0 LOP3.LUT R51, R13, 0x100000, RZ, 0xfc, !PT ;  /* 0x001000000d338812 */ /* 0x000fe200078efcff */
[----:B------:R-:W-:-:S08]  /*24df0*/  DFMA R52, R52, R52, R52 ;  /* 0x000000343434722b */ /* 0x000fd00000000034 */
[----:B------:R-:W-:Y:S01]  /*24e00*/  DFMA R52, R48, R52, R48 ;  /* 0x000000343034722b */ /* 0x000fe20000000030 */
[----:B------:R-:W-:Y:S01]  /*24e10*/  LOP3.LUT R49, R12, 0x800fffff, R47, 0xf8, !PT ;  /* 0x800fffff0c317812 */ /* 0x000fe200078ef82f */
[----:B------:R-:W-:-:S06]  /*24e20*/  IMAD.MOV.U32 R48, RZ, RZ, R46 ;  /* 0x000000ffff307224 */ /* 0x000fcc00078e002e */
[----:B------:R-:W-:Y:S02]  /*24e30*/  DFMA R12, R52, -R36, 1 ;  /* 0x3ff00000340c742b */ /* 0x000fe40000000824 */
[----:B------:R-:W-:-:S06]  /*24e40*/  @!P0 DFMA R48, R48, 2, -R50 ;  /* 0x400000003030882b */ /* 0x000fcc0000000832 */
[----:B------:R-:W-:Y:S01]  /*24e50*/  DFMA R52, R52, R12, R52 ;  /* 0x0000000c3434722b */ /* 0x000fe20000000034 */
[----:B------:R-:W-:-:S03]  /*24e60*/  IMAD.MOV.U32 R12, RZ, RZ, R8 ;  /* 0x000000ffff0c7224 */ /* 0x000fc600078e0008 */
[----:B------:R-:W-:-:S04]  /*24e70*/  @!P0 LOP3.LUT R12, R49, 0x7ff00000, RZ, 0xc0, !PT ;  /* 0x7ff00000310c8812 */ /* 0x000fc800078ec0ff */
[----:B------:R-:W-:Y:S01]  /*24e80*/  DMUL R50, R52, R48 ;  /* 0x0000003034327228 */ /* 0x000fe20000000000 */
[----:B------:R-:W-:-:S05]  /*24e90*/  VIADD R13, R12, 0xffffffff ;  /* 0xffffffff0c0d7836 */ /* 0x000fca0000000000 */
[----:B------:R-:W-:Y:S02]  /*24ea0*/  ISETP.GT.U32.AND P0, PT, R13, 0x7feffffe, PT ;  /* 0x7feffffe0d00780c */ /* 0x000fe40003f04070 */
[----:B------:R-:W-:Y:S01]  /*24eb0*/  IADD3 R13, PT, PT, R11, -0x1, RZ ;  /* 0xffffffff0b0d7810 */ /* 0x000fe20007ffe0ff */
        /* <DEDUP_REMOVED lines=8> */
[----:B------:R-:W-:Y:S01]  /*24f40*/  SEL R11, R10, 0x63400000, !P0 ;  /* 0x634000000a0b7807 */ /* 0x000fe20004000000 */
[----:B------:R-:W-:-:S04]  /*24f50*/  IMAD.MOV.U32 R10, RZ, RZ, RZ ;  /* 0x000000ffff0a7224 */ /* 0x000fc800078e00ff */
        /* <DEDUP_REMOVED lines=12> */
[----:B------:R-:W-:Y:S02]  /*25020*/  MOV R12, RZ ;  /* 0x000000ff000c7202 */ /* 0x000fe40000000f00 */
[----:B------:R-:W-:-:S04]  /*25030*/  IADD3 R8, PT, PT, -R8, -0x43300000, RZ ;  /* 0xbcd0000008087810 */ /* 0x000fc80007ffe1ff */
[----:B------:R-:W-:Y:S02]  /*25040*/  DFMA R12, R52, -R12, R50 ;  /* 0x8000000c340c722b */ /* 0x000fe40000000032 */
[----:B------:R-:W-:-:S08]  /*25050*/  DMUL.RP R50, R50, R14 ;  /* 0x0000000e32327228 */ /* 0x000fd00000008000 */
[----:B------:R-:W-:Y:S02]  /*25060*/  FSETP.NEU.AND P0, PT, |R13|, R8, PT ;  /* 0x000000080d00720b */ /* 0x000fe40003f0d200 */
[----:B------:R-:W-:Y:S02]  /*25070*/  LOP3.LUT R10, R51, R10, RZ, 0x3c, !PT ;  /* 0x0000000a330a7212 */ /* 0x000fe400078e3cff */
[----:B------:R-:W-:Y:S02]  /*25080*/  FSEL R8, R50, R52, !P0 ;  /* 0x0000003432087208 */ /* 0x000fe40004000000 */
[----:B------:R-:W-:-:S03]  /*25090*/  FSEL R11, R10, R53, !P0 ;  /* 0x000000350a0b7208 */ /* 0x000fc60004000000 */
[----:B------:R-:W-:Y:S02]  /*250a0*/  IMAD.MOV.U32 R52, RZ, RZ, R8 ;  /* 0x000000ffff347224 */ /* 0x000fe400078e0008 */
[----:B------:R-:W-:Y:S01]  /*250b0*/  IMAD.MOV.U32 R53, RZ, RZ, R11 ;  /* 0x000000ffff357224 */ /* 0x000fe200078e000b */
[----:B------:R-:W-:Y:S06]  /*250c0*/  BRA `(.L_x_12238) ;  /* 0x0000000000607947 */ /* 0x000fec0003800000 */
.L_x_12237:
        /* <DEDUP_REMOVED lines=8> */
[----:B------:R-:W-:-:S04]  /*25150*/  ISETP.NE.AND P0, PT, R12, 0x7ff00000, PT ;  /* 0x7ff000000c00780c */ /* 0x000fc80003f05270 */
[----:B------:R-:W-:Y:S02]  /*25160*/  ISETP.EQ.OR P0, PT, R11, RZ, !P0 ;  /* 0x000000ff0b00720c */ /* 0x000fe40004702670 */
[----:B------:R-:W-:-:S11]  /*25170*/  LOP3.LUT R11, R47, 0x80000000, R15, 0x48, !PT ;  /* 0x800000002f0b7812 */ /* 0x000fd600078e480f */
[----:B------:R-:W-:Y:S01]  /*25180*/  @P0 LOP3.LUT R8, R11, 0x7ff00000, RZ, 0xfc, !PT ;  /* 0x7ff000000b080812 */ /* 0x000fe200078efcff */
[----:B------:R-:W-:Y:S01]  /*25190*/  @!P0 IMAD.MOV.U32 R52, RZ, RZ, RZ ;  /* 0x000000ffff348224 */ /* 0x000fe200078e00ff */
[----:B------:R-:W-:Y:S01]  /*251a0*/  @!P0 MOV R53, R11 ;  /* 0x0000000b00358202 */ /* 0x000fe20000000f00 */
[----:B------:R-:W-:Y:S02]  /*251b0*/  @P0 IMAD.MOV.U32 R52, RZ, RZ, RZ ;  /* 0x000000ffff340224 */ /* 0x000fe400078e00ff */
[----:B------:R-:W-:Y:S01]  /*251c0*/  @P0 IMAD.MOV.U32 R53, RZ, RZ, R8 ;  /* 0x000000ffff350224 */ /* 0x000fe200078e0008 */
[----:B------:R-:W-:Y:S06]  /*251d0*/  BRA `(.L_x_12238) ;  /* 0x00000000001c7947 */ /* 0x000fec0003800000 */
.L_x_12240:
[----:B------:R-:W-:Y:S01]  /*251e0*/  LOP3.LUT R11, R15, 0x80000, RZ, 0xfc, !PT ;  /* 0x000800000f0b7812 */ /* 0x000fe200078efcff */
[----:B------:R-:W-:-:S04]  /*251f0*/  IMAD.MOV.U32 R52, RZ, RZ, R14 ;  /* 0x000000ffff347224 */ /* 0x000fc800078e000e */
[----:B------:R-:W-:Y:S01]  /*25200*/  IMAD.MOV.U32 R53, RZ, RZ, R11 ;  /* 0x000000ffff357224 */ /* 0x000fe200078e000b */
[----:B------:R-:W-:Y:S06]  /*25210*/  BRA `(.L_x_12238) ;  /* 0x00000000000c7947 */ /* 0x000fec0003800000 */
.L_x_12239:
[----:B------:R-:W-:Y:S01]  /*25220*/  LOP3.LUT R11, R47, 0x80000, RZ, 0xfc, !PT ;  /* 0x000800002f0b7812 */ /* 0x000fe200078efcff */
[----:B------:R-:W-:-:S03]  /*25230*/  IMAD.MOV.U32 R52, RZ, RZ, R46 ;  /* 0x000000ffff347224 */ /* 0x000fc600078e002e */
[----:B------:R-:W-:-:S07]  /*25240*/  MOV R53, R11 ;  /* 0x0000000b00357202 */ /* 0x000fce0000000f00 */
.L_x_12238:
[----:B------:R-:W-:Y:S05]  /*25250*/  BSYNC.RECONVERGENT B0 ;  /* 0x0000000000007941 */ /* 0x000fea0003800200 */
.L_x_12236:
[----:B------:R-:W-:Y:S02]  /*25260*/  IMAD.MOV.U32 R12, RZ, RZ, R6 ;  /* 0x000000ffff0c7224 */ /* 0x000fe400078e0006 */
[----:B------:R-:W-:Y:S02]  /*25270*/  IMAD.MOV.U32 R13, RZ, RZ, 0x0 ;  /* 0x00000000ff0d7424 */ /* 0x000fe400078e00ff */
[----:B------:R-:W-:Y:S02]  /*25280*/  IMAD.MOV.U32 R10, RZ, RZ, R52 ;  /* 0x000000ffff0a7224 */ /* 0x000fe400078e0034 */
[----:B------:R-:W-:Y:S01]  /*25290*/  IMAD.MOV.U32 R11, RZ, RZ, R53 ;  /* 0x000000ffff0b7224 */ /* 0x000fe200078e0035 */
[----:B------:R-:W-:Y:S06]  /*252a0*/  RET.REL.NODEC R12 `(_ZN2at6native27unrolled_elementwise_kernelIZZZNS0_17acosh_kernel_cudaERNS_18TensorIteratorBaseEENKUlvE_clEvENKUlvE_clEvEUlN3c107complexIdEEE_St5arrayIPcLm2EELi4E23TrivialOffsetCalculatorILi1EjESE_NS0_6memory15LoadWithoutCastENSF_16StoreWithoutCastEEEviT_T0_T2_T3_T4_T5_) ;  /* 0xfffffdac0c547950 */ /* 0x000fec0003c3ffff */
        .weak           $__internal_28_$__cuda_sm20_dsqrt_rn_f64_mediumpath_v1
        .type           $__internal_28_$__cuda_sm20_dsqrt_rn_f64_mediumpath_v1,@function
        .size           $__internal_28_$__cuda_sm20_dsqrt_rn_f64_mediumpath_v1,(.L_x_17863 - $__internal_28_$__cuda_sm20_dsqrt_rn_f64_mediumpath_v1)
$__internal_28_$__cuda_sm20_dsqrt_rn_f64_mediumpath_v1:
[----:B------:R-:W-:Y:S01]  /*252b0*/  ISETP.GE.U32.AND P0, PT, R6, -0x3400000, PT ;  /* 0xfcc000000600780c */ /* 0x000fe20003f06070 */
[----:B------:R-:W-:-:S12]  /*252c0*/  BSSY.RECONVERGENT B0, `(.L_x_12241) ;  /* 0x0000023000007945 */ /* 0x000fd80003800200 */
        /* <DEDUP_REMOVED lines=9> */
.L_x_12242:
[----:B------:R-:W-:-:S14]  /*25360*/  DSETP.NE.AND P0, PT, R10, RZ, PT ;  /* 0x000000ff0a00722a */ /* 0x000fdc0003f05000 */
[----:B------:R-:W-:Y:S05]  /*25370*/  @!P0 BRA `(.L_x_12244) ;  /* 0x0000000000588947 */ /* 0x000fea0003800000 */
[----:B------:R-:W-:-:S13]  /*25380*/  ISETP.GE.AND P0, PT, R11, RZ, PT ;  /* 0x000000ff0b00720c */ /* 0x000fda0003f06270 */
[----:B------:R-:W-:Y:S01]  /*25390*/  @!P0 MOV R12, 0x0 ;  /* 0x00000000000c8802 */ /* 0x000fe20000000f00 */
[----:B------:R-:W-:Y:S01]  /*253a0*/  @!P0 IMAD.MOV.U32 R13, RZ, RZ, -0x80000 ;  /* 0xfff80000ff0d8424 */ /* 0x000fe200078e00ff */
[----:B------:R-:W-:Y:S06]  /*253b0*/  @!P0 BRA `(.L_x_12243) ;  /* 0x00000000004c8947 */ /* 0x000fec0003800000 */
[----:B------:R-:W-:-:S13]  /*253c0*/  ISETP.GT.AND P0, PT, R11, 0x7fefffff, PT ;  /* 0x7fefffff0b00780c */ /* 0x000fda0003f04270 */
[----:B------:R-:W-:Y:S05]  /*253d0*/  @P0 BRA `(.L_x_12244) ;  /* 0x0000000000400947 */ /* 0x000fea0003800000 */
[----:B------:R-:W-:Y:S01]  /*253e0*/  DMUL R36, R10, 8.11296384146066816958e+31 ;  /* 0x469000000a247828 */ /* 0x000fe20000000000 */
[----:B------:R-:W-:Y:S02]  /*253f0*/  IMAD.MOV.U32 R14, RZ, RZ, RZ ;  /* 0x000000ffff0e7224 */ /* 0x000fe400078e00ff */
[----:B------:R-:W-:Y:S02]  /*25400*/  IMAD.MOV.U32 R10, RZ, RZ, 0x0 ;  /* 0x00000000ff0a7424 */ /* 0x000fe400078e00ff */
[----:B------:R-:W-:Y:S01]  /*25410*/  IMAD.MOV.U32 R11, RZ, RZ, 0x3fd80000 ;  /* 0x3fd80000ff0b7424 */ /* 0x000fe200078e00ff */
        /* <DEDUP_REMOVED lines=12> */
.L_x_12244:
[----:B------:R-:W-:-:S11]  /*254e0*/  DADD R12, R10, R10 ;  /* 0x000000000a0c7229 */ /* 0x000fd6000000000a */
.L_x_12243:
[----:B------:R-:W-:Y:S05]  /*254f0*/  BSYNC.RECONVERGENT B0 ;  /* 0x0000000000007941 */ /* 0x000fea0003800200 */
.L_x_12241:
[----:B------:R-:W-:Y:S02]  /*25500*/  IMAD.MOV.U32 R10, RZ, RZ, R12 ;  /* 0x000000ffff0a7224 */ /* 0x000fe400078e000c */
[----:B------:R-:W-:Y:S02]  /*25510*/  IMAD.MOV.U32 R11, RZ, RZ, R13 ;  /* 0x000000ffff0b7224 */ /* 0x000fe400078e000d */
[----:B------:R-:W-:Y:S02]  /*25520*/  IMAD.MOV.U32 R12, RZ, RZ, R8 ;  /* 0x000000ffff0c7224 */ /* 0x000fe400078e0008 */
[----:B------:R-:W-:-:S04]  /*25530*/  IMAD.MOV.U32 R13, RZ, RZ, 0x0 ;  /* 0x00000000ff0d7424 */ /* 0x000fc800078e00ff */
[----:B------:R-:W-:Y:S05]  /*25540*/  RET.REL.NODEC R12 `(_ZN2at6native27unrolled_elementwise_kernelIZZZNS0_17acosh_kernel_cudaERNS_18TensorIteratorBaseEENKUlvE_clEvENKUlvE_clEvEUlN3c107complexIdEEE_St5arrayIPcLm2EELi4E23TrivialOffsetCalculatorILi1EjESE_NS0_6memory15LoadWithoutCastENSF_16StoreWithoutCastEEEviT_T0_T2_T3_T4_T5_) ;  /* 0xfffffda80cac7950 */ /* 0x000fea0003c3ffff */
.L_x_12245:
        /* <DEDUP_REMOVED lines=11> */
.L_x_17863:


//--------------------- .text._ZN2at6native29vectorized_elementwise_kernelILi2EZZZNS0_17acosh_kernel_cudaERNS_18TensorIteratorBaseEENKUlvE_clEvENKUlvE_clEvEUlN3c107complexIdEEE_St5arrayIPcLm2EEEEviT0_T1_ --------------------------
	.section	.text._ZN2at6native29vectorized_elementwise_kernelILi2EZZZNS0_17acosh_kernel_cudaERNS_18TensorIteratorBaseEENKUlvE_clEvENKUlvE_clEvEUlN3c107complexIdEEE_St5arrayIPcLm2EEEEviT0_T1_,"ax",@progbits
	.align	128
        .global         _ZN2at6native29vectorized_elementwise_kernelILi2EZZZNS0_17acosh_kernel_cudaERNS_18TensorIteratorBaseEENKUlvE_clEvENKUlvE_clEvEUlN3c107complexIdEEE_St5arrayIPcLm2EEEEviT0_T1_
        .type           _ZN2at6native29vectorized_elementwise_kernelILi2EZZZNS0_17acosh_kernel_cudaERNS_18TensorIteratorBaseEENKUlvE_clEvENKUlvE_clEvEUlN3c107complexIdEEE_St5arrayIPcLm2EEEEviT0_T1_,@function
        .size           _ZN2at6native29vectorized_elementwise_kernelILi2EZZZNS0_17acosh_kernel_cudaERNS_18TensorIteratorBaseEENKUlvE_clEvENKUlvE_clEvEUlN3c107complexIdEEE_St5arrayIPcLm2EEEEviT0_T1_,(.L_x_17865 - _ZN2at6native29vectorized_elementwise_kernelILi2EZZZNS0_17acosh_kernel_cudaERNS_18TensorIteratorBaseEENKUlvE_clEvENKUlvE_clEvEUlN3c107complexIdEEE_St5arrayIPcLm2EEEEviT0_T1_)
        .other          _ZN2at6native29vectorized_elementwise_kernelILi2EZZZNS0_17acosh_kernel_cudaERNS_18TensorIteratorBaseEENKUlvE_clEvENKUlvE_clEvEUlN3c107complexIdEEE_St5arrayIPcLm2EEEEviT0_T1_,@"STO_CUDA_ENTRY STV_DEFAULT"
_ZN2at6native29vectorized_elementwise_kernelILi2EZZZNS0_17acosh_kernel_cudaERNS_18TensorIteratorBaseEENKUlvE_clEvENKUlvE_clEvEUlN3c107complexIdEEE_St5arrayIPcLm2EEEEviT0_T1_:
.text._ZN2at6native29vectorized_elementwise_kernelILi2EZZZNS0_17acosh_kernel_cudaERNS_18TensorIteratorBaseEENKUlvE_clEvENKUlvE_clEvEUlN3c107complexIdEEE_St5arrayIPcLm2EEEEviT0_T1_:
[----:B------:R-:W0:Y:S08]  /*0000*/  LDC R1, c[0x0][0x37c] ;  /* 0x0000df00ff017b82 */ /* 0x000e300000000800 */
[----:B------:R-:W1:Y:S01]  /*0010*/  S2UR UR4, SR_CTAID.X ;  /* 0x00000000000479c3 */ /* 0x000e620000002500 */
[----:B------:R-:W2:Y:S01]  /*0020*/  LDCU UR5, c[0x0][0x380] ;  /* 0x00007000ff0577ac */ /* 0x000ea20008000800 */
[----:B0-----:R-:W-:Y:S01]  /*0030*/  VIADD R1, R1, 0xfffffff0 ;  /* 0xfffffff001017836 */ /* 0x001fe20000000000 */
[----:B------:R-:W0:Y:S01]  /*0040*/  LDCU.64 UR8, c[0x0][0x358] ;  /* 0x00006b00ff0877ac */ /* 0x000e220008000a00 */
[----:B-1----:R-:W-:-:S04]  /*0050*/  USHF.L.U32 UR4, UR4, 0xa, URZ ;  /* 0x0000000a04047899 */ /* 0x002fc800080006ff */
[----:B--2---:R-:W-:-:S04]  /*0060*/  UIADD3 UR5, UPT, UPT, -UR4, UR5, URZ ;  /* 0x0000000504057290 */ /* 0x004fc8000fffe1ff */
[----:B------:R-:W-:-:S09]  /*0070*/  UISETP.GT.U32.AND UP0, UPT, UR5, 0x3ff, UPT ;  /* 0x000003ff0500788c */ /* 0x000fd2000bf04070 */
[----:B0-----:R-:W-:Y:S05]  /*0080*/  BRA.U UP0, `(.L_x_12246) ;  /* 0x0000048d007c7547 */ /* 0x001fea000b800000 */
[----:B------:R-:W0:Y:S01]  /*0090*/  S2R R0, SR_TID.X ;  /* 0x0000000000007919 */ /* 0x000e220000002100 */
[----:B------:R-:W-:Y:S02]  /*00a0*/  CS2R R30, SRZ ;  /* 0x00000000001e7805 */ /* 0x000fe4000001ff00 */
[----:B------:R-:W-:Y:S02]  /*00b0*/  CS2R R28, SRZ ;  /* 0x00000000001c7805 */ /* 0x000fe4000001ff00 */
[----:B0-----:R-:W-:Y:S01]  /*00c0*/  ISETP.GE.U32.AND P6, PT, R0, UR5, PT ;  /* 0x0000000500007c0c */ /* 0x001fe2000bfc6070 */
[----:B------:R-:W-:-:S12]  /*00d0*/  IMAD.MOV.U32 R47, RZ, RZ, R0 ;  /* 0x000000ffff2f7224 */ /* 0x000fd800078e0000 */
[C---:B------:R-:W-:Y:S01]  /*00e0*/  @!P6 VIADD R0, R47.reuse, 0x80 ;  /* 0x000000802f00e836 */ /* 0x040fe20000000000 */
[----:B------:R-:W0:Y:S01]  /*00f0*/  @!P6 LDC.64 R2, c[0x0][0x390] ;  /* 0x0000e400ff02eb82 */ /* 0x000e220000000a00 */
[----:B------:R-:W-:-:S03]  /*0100*/  @!P6 VIADD R5, R47, UR4 ;  /* 0x000000042f05ec36 */ /* 0x000fc60008000000 */
[----:B------:R-:W-:-:S13]  /*0110*/  ISETP.GE.U32.AND P5, PT, R0, UR5, PT ;  /* 0x0000000500007c0c */ /* 0x000fda000bfa6070 */
[C---:B------:R-:W-:Y:S01]  /*0120*/  @!P5 VIADD R17, R0.reuse, UR4 ;  /* 0x000000040011dc36 */ /* 0x040fe20008000000 */
[----:B------:R-:W1:Y:S01]  /*0130*/  @!P5 LDC.64 R20, c[0x0][0x390] ;  /* 0x0000e400ff14db82 */ /* 0x000e620000000a00 */
[----:B------:R-:W-:-:S05]  /*0140*/  @!P5 VIADD R0, R0, 0x80 ;  /* 0x000000800000d836 */ /* 0x000fca0000000000 */
[----:B------:R-:W-:Y:S01]  /*0150*/  ISETP.GE.U32.AND P4, PT, R0, UR5, PT ;  /* 0x0000000500007c0c */ /* 0x000fe2000bf86070 */
[----:B0-----:R-:W-:-:S05]  /*0160*/  @!P6 IMAD.WIDE.U32 R2, R5, 0x10, R2 ;  /* 0x000000100502e825 */ /* 0x001fca00078e0002 */
[----:B------:R0:W5:Y:S07]  /*0170*/  @!P6 LDG.E.128 R28, desc[UR8][R2.64] ;  /* 0x00000008021ce981 */ /* 0x00016e000c1e1d00 */
[C---:B------:R-:W-:Y:S01]  /*0180*/  @!P4 VIADD R25, R0.reuse, UR4 ;  /* 0x000000040019cc36 */ /* 0x040fe20008000000 */
[----:B------:R-:W2:Y:S01]  /*0190*/  @!P4 LDC.64 R4, c[0x0][0x390] ;  /* 0x0000e400ff04cb82 */ /* 0x000ea20000000a00 */
[----:B------:R-:W-:-:S05]  /*01a0*/  @!P4 VIADD R0, R0, 0x80 ;  /* 0x000000800000c836 */ /* 0x000fca0000000000 */
[----:B------:R-:W-:-:S13]  /*01b0*/  ISETP.GE.U32.AND P3, PT, R0, UR5, PT ;  /* 0x0000000500007c0c */ /* 0x000fda000bf66070 */
[C---:B------:R-:W-:Y:S01]  /*01c0*/  @!P3 IADD3 R33, PT, PT, R0.reuse, UR4, RZ ;  /* 0x000000040021bc10 */ /* 0x040fe2000fffe0ff */
[----:B------:R-:W-:Y:S01]  /*01d0*/  @!P3 VIADD R0, R0, 0x80 ;  /* 0x000000800000b836 */ /* 0x000fe20000000000 */
[----:B------:R-:W3:Y:S04]  /*01e0*/  @!P3 LDC.64 R6, c[0x0][0x390] ;  /* 0x0000e400ff06bb82 */ /* 0x000ee80000000a00 */
[----:B------:R-:W-:-:S13]  /*01f0*/  ISETP.GE.U32.AND P2, PT, R0, UR5, PT ;  /* 0x0000000500007c0c */ /* 0x000fda000bf46070 */
[C---:B------:R-:W-:Y:S01]  /*0200*/  @!P2 VIADD R35, R0.reuse, UR4 ;  /* 0x000000040023ac36 */ /* 0x040fe20008000000 */
[----:B------:R-:W4:Y:S01]  /*0210*/  @!P2 LDC.64 R8, c[0x0][0x390] ;  /* 0x0000e400ff08ab82 */ /* 0x000f220000000a00 */
[----:B------:R-:W-:-:S05]  /*0220*/  @!P2 VIADD R0, R0, 0x80 ;  /* 0x000000800000a836 */ /* 0x000fca0000000000 */
[----:B------:R-:W-:-:S13]  /*0230*/  ISETP.GE.U32.AND P1, PT, R0, UR5, PT ;  /* 0x0000000500007c0c */ /* 0x000fda000bf26070 */
[C---:B------:R-:W-:Y:S01]  /*0240*/  @!P1 VIADD R45, R0.reuse, UR4 ;  /* 0x00000004002d9c36 */ /* 0x040fe20008000000 */
[----:B------:R-:W4:Y:S01]  /*0250*/  @!P1 LDC.64 R10, c[0x0][0x390] ;  /* 0x0000e400ff0a9b82 */ /* 0x000f220000000a00 */
[----:B------:R-:W-:-:S05]  /*0260*/  @!P1 VIADD R0, R0, 0x80 ;  /* 0x0000008000009836 */ /* 0x000fca0000000000 */
[----:B------:R-:W-:-:S13]  /*0270*/  ISETP.GE.U32.AND P0, PT, R0, UR5, PT ;  /* 0x0000000500007c0c */ /* 0x000fda000bf06070 */
[C---:B------:R-:W-:Y:S01]  /*0280*/  @!P0 VIADD R49, R0.reuse, UR4 ;  /* 0x0000000400318c36 */ /* 0x040fe20008000000 */
[----:B------:R-:W-:Y:S01]  /*0290*/  @!P0 IADD3 R0, PT, PT, R0, 0x80, RZ ;  /* 0x0000008000008810 */ /* 0x000fe20007ffe0ff */
[----:B------:R-:W4:Y:S03]  /*02a0*/  @!P0 LDC.64 R12, c[0x0][0x390] ;  /* 0x0000e400ff0c8b82 */ /* 0x000f260000000a00 */
[----:B------:R-:W-:-:S13]  /*02b0*/  ISETP.GE.U32.AND P6, PT, R0, UR5, PT ;  /* 0x0000000500007c0c */ /* 0x000fda000bfc6070 */
[----:B------:R-:W4:Y:S01]  /*02c0*/  @!P6 LDC.64 R14, c[0x0][0x390] ;  /* 0x0000e400ff0eeb82 */ /* 0x000f220000000a00 */
[----:B------:R-:W-:Y:S02]  /*02d0*/  CS2R R38, SRZ ;  /* 0x0000000000267805 */ /* 0x000fe4000001ff00 */
[----:B------:R-:W-:Y:S01]  /*02e0*/  CS2R R36, SRZ ;  /* 0x0000000000247805 */ /* 0x000fe2000001ff00 */
[----:B-1----:R-:W-:-:S04]  /*02f0*/  @!P5 IMAD.WIDE.U32 R20, R17, 0x10, R20 ;  /* 0x000000101114d825 */ /* 0x002fc800078e0014 */
[----:B0-----:R-:W-:Y:S01]  /*0300*/  @!P6 VIADD R3, R0, UR4 ;  /* 0x000000040003ec36 */ /* 0x001fe20008000000 */
[----:B------:R0:W5:Y:S01]  /*0310*/  @!P5 LDG.E.128 R36, desc[UR8][R20.64] ;  /* 0x000000081424d981 */ /* 0x000162000c1e1d00 */
[----:B--2---:R-:W-:Y:S01]  /*0320*/  @!P4 IMAD.WIDE.U32 R24, R25, 0x10, R4 ;  /* 0x000000101918c825 */ /* 0x004fe200078e0004 */
[----:B------:R-:W-:Y:S02]  /*0330*/  CS2R R4, SRZ ;  /* 0x0000000000047805 */ /* 0x000fe4000001ff00 */
[----:B------:R-:W-:Y:S01]  /*0340*/  CS2R R22, SRZ ;  /* 0x0000000000167805 */ /* 0x000fe2000001ff00 */
[----:B---3--:R-:W-:Y:S01]  /*0350*/  @!P3 IMAD.WIDE.U32 R32, R33, 0x10, R6 ;  /* 0x000000102120b825 */ /* 0x008fe200078e0006 */
[----:B------:R-:W-:-:S03]  /*0360*/  CS2R R6, SRZ ;  /* 0x0000000000067805 */ /* 0x000fc6000001ff00 */
[----:B----4-:R-:W-:Y:S01]  /*0370*/  @!P2 IMAD.WIDE.U32 R34, R35, 0x10, R8 ;  /* 0x000000102322a825 */ /* 0x010fe200078e0008 */
[----:B------:R-:W-:Y:S02]  /*0380*/  CS2R R8, SRZ ;  /* 0x0000000000087805 */ /* 0x000fe4000001ff00 */
[----:B0-----:R-:W-:Y:S01]  /*0390*/  CS2R R20, SRZ ;  /* 0x0000000000147805 */ /* 0x001fe2000001ff00 */
[----:B------:R-:W5:Y:S01]  /*03a0*/  @!P3 LDG.E.128 R4, desc[UR8][R32.64] ;  /* 0x000000082004b981 */ /* 0x000f62000c1e1d00 */
[----:B------:R-:W-:Y:S01]  /*03b0*/  @!P1 IMAD.WIDE.U32 R44, R45, 0x10, R10 ;  /* 0x000000102d2c9825 */ /* 0x000fe200078e000a */
[----:B------:R-:W-:-:S03]  /*03c0*/  CS2R R10, SRZ ;  /* 0x00000000000a7805 */ /* 0x000fc6000001ff00 */
[----:B------:R-:W-:Y:S01]  /*03d0*/  @!P0 IMAD.WIDE.U32 R48, R49, 0x10, R12 ;  /* 0x0000001031308825 */ /* 0x000fe200078e000c */
[----:B------:R-:W-:Y:S02]  /*03e0*/  CS2R R12, SRZ ;  /* 0x00000000000c7805 */ /* 0x000fe4000001ff00 */
[----:B------:R-:W5:Y:S01]  /*03f0*/  @!P2 LDG.E.128 R8, desc[UR8][R34.64] ;  /* 0x000000082208a981 */ /* 0x000f62000c1e1d00 */
[----:B------:R-:W-:Y:S01]  /*0400*/  @!P6 IMAD.WIDE.U32 R2, R3, 0x10, R14 ;  /* 0x000000100302e825 */ /* 0x000fe200078e000e */
[----:B------:R-:W-:-:S04]  /*0410*/  CS2R R14, SRZ ;  /* 0x00000000000e7805 */ /* 0x000fc8000001ff00 */
[----:B------:R-:W5:Y:S04]  /*0420*/  @!P6 LDG.E.128 R20, desc[UR8][R2.64] ;  /* 0x000000080214e981 */ /* 0x000f68000c1e1d00 */
[----:B------:R-:W5:Y:S01]  /*0430*/  @!P1 LDG.E.128 R12, desc[UR8][R44.64] ;  /* 0x000000082c0c9981 */ /* 0x000f62000c1e1d00 */
[----:B------:R-:W-:Y:S02]  /*0440*/  CS2R R18, SRZ ;  /* 0x0000000000127805 */ /* 0x000fe4000001ff00 */
[----:B------:R-:W-:-:S06]  /*0450*/  CS2R R16, SRZ ;  /* 0x0000000000107805 */ /* 0x000fcc000001ff00 */
[----:B------:R-:W5:Y:S01]  /*0460*/  @!P0 LDG.E.128 R16, desc[UR8][R48.64] ;  /* 0x0000000830108981 */ /* 0x000f62000c1e1d00 */
[----:B------:R-:W-:Y:S02]  /*0470*/  ISETP.GE.U32.AND P0, PT, R47, UR5, PT ;  /* 0x000000052f007c0c */ /* 0x000fe4000bf06070 */
[----:B------:R-:W-:Y:S02]  /*0480*/  CS2R R42, SRZ ;  /* 0x00000000002a7805 */ /* 0x000fe4000001ff00 */
[----:B------:R-:W-:Y:S01]  /*0490*/  CS2R R40, SRZ ;  /* 0x0000000000287805 */ /* 0x000fe2000001ff00 */
[----:B------:R-:W-:Y:S01]  /*04a0*/  BSSY.RECONVERGENT B2, `(.L_x_12247) ;  /* 0x0000902000027945 */ /* 0x000fe20003800200 */
[----:B------:R-:W-:-:S04]  /*04b0*/  CS2R R26, SRZ ;  /* 0x00000000001a7805 */ /* 0x000fc8000001ff00 */
[----:B------:R0:W5:Y:S02]  /*04c0*/  @!P4 LDG.E.128 R40, desc[UR8][R24.64] ;  /* 0x000000081828c981 */ /* 0x000164000c1e1d00 */
[----:B0-----:R-:W-:Y:S01]  /*04d0*/  CS2R R24, SRZ ;  /* 0x0000000000187805 */ /* 0x001fe2000001ff00 */
[----:B------:R-:W-:Y:S06]  /*04e0*/  @P0 BRA `(.L_x_12248) ;  /* 0x0000008c00f40947 */ /* 0x000fec0003800000 */
        /* <DEDUP_REMOVED lines=31> */
.L_x_12250:
[----:B------:R-:W-:Y:S01]  /*06e0*/  DSETP.MAX.AND P0, P1, R58, R24, PT ;  /* 0x000000183a00722a */ /* 0x000fe2000390f000 */
[----:B------:R-:W-:Y:S02]  /*06f0*/  IMAD.MOV.U32 R0, RZ, RZ, R59 ;  /* 0x000000ffff007224 */ /* 0x000fe400078e003b */
[----:B------:R-:W-:Y:S02]  /*0700*/  IMAD.MOV.U32 R27, RZ, RZ, R25 ;  /* 0x000000ffff1b7224 */ /* 0x000fe400078e0019 */
[----:B0-----:R-:W-:-:S03]  /*0710*/  IMAD.MOV.U32 R3, RZ, RZ, R24 ;  /* 0x000000ffff037224 */ /* 0x001fc600078e0018 */
[----:B------:R-:W-:Y:S01]  /*0720*/  FSEL R33, R0, R27, P0 ;  /* 0x0000001b00217208 */ /* 0x000fe20000000000 */
[----:B------:R-:W-:-:S05]  /*0730*/  IMAD.MOV.U32 R0, RZ, RZ, R58 ;  /* 0x000000ffff007224 */ /* 0x000fca00078e003a */
[----:B------:R-:W-:Y:S02]  /*0740*/  @P1 LOP3.LUT R33, R27, 0x80000, RZ, 0xfc, !PT ;  /* 0x000800001b211812 */ /* 0x000fe400078efcff */
[----:B------:R-:W-:Y:S02]  /*0750*/  SEL R2, R0, R3, P0 ;  /* 0x0000000300027207 */ /* 0x000fe40000000000 */
[----:B------:R-:W-:-:S06]  /*0760*/  MOV R3, R33 ;  /* 0x0000002100037202 */ /* 0x000fcc0000000f00 */
        /* <DEDUP_REMOVED lines=34> */
[----:B------:R-:W-:Y:S05]  /*0990*/  CALL.REL.NOINC `($__internal_29_$__cuda_sm20_div_rn_f64_full) ;  /* 0x0000090800887944 */ /* 0x000fea0003c00000 */
[----:B------:R-:W-:Y:S01]  /*09a0*/  MOV R62, R32 ;  /* 0x00000020003e7202 */ /* 0x000fe20000000f00 */
[----:B------:R-:W-:-:S07]  /*09b0*/  IMAD.MOV.U32 R63, RZ, RZ, R33 ;  /* 0x000000ffff3f7224 */ /* 0x000fce00078e0021 */
.L_x_12256:
[----:B------:R-:W-:Y:S05]  /*09c0*/  BSYNC.RECONVERGENT B4 ;  /* 0x0000000000047941 */ /* 0x000fea0003800200 */
.L_x_12255:
        /* <DEDUP_REMOVED lines=22> */
[----:B------:R-:W-:Y:S05]  /*0b30*/  CALL.REL.NOINC `($__internal_29_$__cuda_sm20_div_rn_f64_full) ;  /* 0x0000090800207944 */ /* 0x000fea0003c00000 */
.L_x_12258:
[----:B------:R-:W-:Y:S05]  /*0b40*/  BSYNC.RECONVERGENT B4 ;  /* 0x0000000000047941 */ /* 0x000fea0003800200 */
.L_x_12257:
        /* <DEDUP_REMOVED lines=9> */
[----:B------:R-:W-:-:S03]  /*0be0*/  IMAD.U32 R46, RZ, RZ, UR10 ;  /* 0x0000000aff2e7e24 */ /* 0x000fc6000f8e00ff */
        /* <DEDUP_REMOVED lines=10> */
[----:B------:R-:W-:-:S03]  /*0c90*/  IMAD.MOV.U32 R48, RZ, RZ, RZ ;  /* 0x000000ffff307224 */ /* 0x000fc600078e00ff */
        /* <DEDUP_REMOVED lines=100> */
.L_x_12260:
[----:B------:R-:W-:Y:S01]  /*12e0*/  MOV R2, 0x0 ;  /* 0x0000000000027802 */ /* 0x000fe20000000f00 */
[----:B------:R-:W-:Y:S01]  /*12f0*/  IMAD.MOV.U32 R3, RZ, RZ, 0x7ff00000 ;  /* 0x7ff00000ff037424 */ /* 0x000fe200078e00ff */
[----:B------:R-:W-:-:S05]  /*1300*/  LOP3.LUT P0, RZ, R33, 0x7fffffff, RZ, 0xc0, !PT ;  /* 0x7fffffff21ff7812 */ /* 0x000fca000780c0ff */
[----:B------:R-:W-:-:S10]  /*1310*/  DFMA R2, R32, R2, +INF ;  /* 0x7ff000002002742b */ /* 0x000fd40000000002 */
[----:B------:R-:W-:Y:S02]  /*1320*/  FSEL R62, R2, RZ, P0 ;  /* 0x000000ff023e7208 */ /* 0x000fe40000000000 */
[----:B------:R-:W-:-:S07]  /*1330*/  FSEL R63, R3, -QNAN , P0 ;  /* 0xfff00000033f7808 */ /* 0x000fce0000000000 */
.L_x_12261:
[----:B------:R-:W-:Y:S05]  /*1340*/  BSYNC.RECONVERGENT B0 ;  /* 0x0000000000007941 */ /* 0x000fea0003800200 */
.L_x_12259:
        /* <DEDUP_REMOVED lines=21> */
[----:B------:R-:W-:Y:S05]  /*14a0*/  CALL.REL.NOINC `($__internal_29_$__cuda_sm20_div_rn_f64_full) ;  /* 0x000008fc00c47944 */ /* 0x000fea0003c00000 */
.L_x_12263:
[----:B------:R-:W-:Y:S05]  /*14b0*/  BSYNC.RECONVERGENT B4 ;  /* 0x0000000000047941 */ /* 0x000fea0003800200 */
.L_x_12262:
        /* <DEDUP_REMOVED lines=12> */
[----:B------:R-:W-:Y:S01]  /*1580*/  @!P1 IMAD.MOV.U32 R29, RZ, RZ, 0x3ff921fb ;  /* 0x3ff921fbff1d9424 */ /* 0x000fe200078e00ff */
[----:B------:R-:W-:-:S03]  /*1590*/  DADD R62, R62, 1 ;  /* 0x3ff000003e3e7429 */ /* 0x000fc60000000000 */
        /* <DEDUP_REMOVED lines=54> */
[----:B------:R-:W-:-:S08]  /*1900*/  @P1 DADD R26, -R32, R26 ;  /* 0x00000000201a1229 */ /* 0x000fd0000000011a */
[----:B------:R-:W-:Y:S02]  /*1910*/  @!P1 FSEL R2, R32, R2, !P0 ;  /* 0x0000000220029208 */ /* 0x000fe40004000000 */
[----:B------:R-:W-:Y:S02]  /*1920*/  @!P1 FSEL R3, R33, R3, !P0 ;  /* 0x0000000321039208 */ /* 0x000fe40004000000 */
[----:B------:R-:W-:-:S04]  /*1930*/  @P1 PLOP3.LUT P0, PT, P2, PT, PT, 0x80, 0x8 ;  /* 0x000000000008181c */ /* 0x000fc8000170f070 */
[----:B------:R-:W-:Y:S01]  /*1940*/  @!P1 DADD R2, R2, R28 ;  /* 0x0000000002029229 */ /* 0x000fe2000000001c */
[----:B------:R-:W-:-:S05]  /*1950*/  @P3 IMAD.MOV.U32 R29, RZ, RZ, 0x7f3321d2 ;  /* 0x7f3321d2ff1d3424 */ /* 0x000fca00078e00ff */
[----:B------:R-:W-:Y:S01]  /*1960*/  @P1 FSEL R3, R27, R33, !P0 ;  /* 0x000000211b031208 */ /* 0x000fe20004000000 */
[----:B------:R-:W-:Y:S01]  /*1970*/  @P3 IMAD.MOV.U32 R33, RZ, RZ, 0x4002d97c ;  /* 0x4002d97cff213424 */ /* 0x000fe200078e00ff */
[----:B------:R-:W-:Y:S01]  /*1980*/  @P1 FSEL R2, R26, R32, !P0 ;  /* 0x000000201a021208 */ /* 0x000fe20004000000 */
[C-C-:B------:R-:W-:Y:S01]  /*1990*/  @P3 DSETP.NEU.AND P1, PT, R58.reuse, R24.reuse, PT ;  /* 0x000000183a00322a */ /* 0x140fe20003f2d000 */
[----:B------:R-:W-:Y:S01]  /*19a0*/  @P3 FSEL R29, R29, 3.37028055040000000000e+12, !P0 ;  /* 0x54442d181d1d3808 */ /* 0x000fe20004000000 */
[----:B------:R-:W-:Y:S01]  /*19b0*/  DADD R26, R58, R24 ;  /* 0x000000003a1a7229 */ /* 0x000fe20000000018 */
        /* <DEDUP_REMOVED lines=12> */
.L_x_12254:
        /* <DEDUP_REMOVED lines=122> */
.L_x_12267:
[----:B------:R-:W-:Y:S01]  /*2220*/  MOV R2, 0x0 ;  /* 0x0000000000027802 */ /* 0x000fe20000000f00 */
[----:B------:R-:W-:Y:S01]  /*2230*/  IMAD.MOV.U32 R3, RZ, RZ, 0x7ff00000 ;  /* 0x7ff00000ff037424 */ /* 0x000fe200078e00ff */
[----:B------:R-:W-:-:S05]  /*2240*/  LOP3.LUT P0, RZ, R33, 0x7fffffff, RZ, 0xc0, !PT ;  /* 0x7fffffff21ff7812 */ /* 0x000fca000780c0ff */
[----:B------:R-:W-:-:S10]  /*2250*/  DFMA R2, R32, R2, +INF ;  /* 0x7ff000002002742b */ /* 0x000fd40000000002 */
[----:B------:R-:W-:Y:S02]  /*2260*/  FSEL R62, R2, RZ, P0 ;  /* 0x000000ff023e7208 */ /* 0x000fe40000000000 */
[----:B------:R-:W-:-:S07]  /*2270*/  FSEL R63, R3, -QNAN , P0 ;  /* 0xfff00000033f7808 */ /* 0x000fce0000000000 */
.L_x_12268:
[----:B------:R-:W-:Y:S05]  /*2280*/  BSYNC.RECONVERGENT B0 ;  /* 0x0000000000007941 */ /* 0x000fea0003800200 */
.L_x_12266:
        /* <DEDUP_REMOVED lines=21> */
.L_x_12270:
[----:B------:R-:W-:Y:S05]  /*23e0*/  BSYNC.RECONVERGENT B4 ;  /* 0x0000000000047941 */ /* 0x000fea0003800200 */
.L_x_12269:
        /* <DEDUP_REMOVED lines=73> */
[----:B------:R-:W-:Y:S01]  /*2880*/  @P3 IMAD.MOV.U32 R28, RZ, RZ, 0x4002d97c ;  /* 0x4002d97cff1c3424 */ /* 0x000fe200078e00ff */
[----:B------:R-:W-:-:S04]  /*2890*/  @P3 FSEL R29, R0, 3.37028055040000000000e+12, !P0 ;  /* 0x54442d18001d3808 */ /* 0x000fc80004000000 */
[----:B------:R-:W-:Y:S02]  /*28a0*/  @P1 FSEL R2, R26, R32, !P0 ;  /* 0x000000201a021208 */ /* 0x000fe40004000000 */
[----:B------:R-:W-:Y:S01]  /*28b0*/  @P1 FSEL R3, R27, R33, !P0 ;  /* 0x000000211b031208 */ /* 0x000fe20004000000 */
[C-C-:B------:R-:W-:Y:S01]  /*28c0*/  @P3 DSETP.NEU.AND P1, PT, R58.reuse, R24.reuse, PT ;  /* 0x000000183a00322a */ /* 0x140fe20003f2d000 */
[----:B------:R-:W-:Y:S01]  /*28d0*/  @P3 FSEL R33, R28, 1.8213495016098022461, !P0 ;  /* 0x3fe921fb1c213808 */ /* 0x000fe20004000000 */
[----:B------:R-:W-:Y:S01]  /*28e0*/  DADD R26, R58, R24 ;  /* 0x000000003a1a7229 */ /* 0x000fe20000000018 */
[----:B------:R-:W-:-:S03]  /*28f0*/  @!P3 FSEL R25, RZ, 2.1426990032196044922, P0 ;  /* 0x400921fbff19b808 */ /* 0x000fc60000000000 */
[----:B------:R-:W-:Y:S02]  /*2900*/  @P3 FSEL R3, R33, R3, !P1 ;  /* 0x0000000321033208 */ /* 0x000fe40004800000 */
        /* <DEDUP_REMOVED lines=9> */
.L_x_12265:
        /* <DEDUP_REMOVED lines=79> */
.L_x_12272:
[----:B------:R-:W-:Y:S01]  /*2e90*/  MOV R2, 0x0 ;  /* 0x0000000000027802 */ /* 0x000fe20000000f00 */
[----:B------:R-:W-:Y:S01]  /*2ea0*/  IMAD.MOV.U32 R3, RZ, RZ, 0x7ff00000 ;  /* 0x7ff00000ff037424 */ /* 0x000fe200078e00ff */
[----:B------:R-:W-:-:S05]  /*2eb0*/  LOP3.LUT P0, RZ, R33, 0x7fffffff, RZ, 0xc0, !PT ;  /* 0x7fffffff21ff7812 */ /* 0x000fca000780c0ff */
[----:B------:R-:W-:-:S10]  /*2ec0*/  DFMA R2, R32, R2, +INF ;  /* 0x7ff000002002742b */ /* 0x000fd40000000002 */
[----:B------:R-:W-:Y:S02]  /*2ed0*/  FSEL R62, R2, RZ, P0 ;  /* 0x000000ff023e7208 */ /* 0x000fe40000000000 */
[----:B------:R-:W-:-:S07]  /*2ee0*/  FSEL R63, R3, -QNAN , P0 ;  /* 0xfff00000033f7808 */ /* 0x000fce0000000000 */
.L_x_12273:
[----:B------:R-:W-:Y:S05]  /*2ef0*/  BSYNC.RECONVERGENT B0 ;  /* 0x0000000000007941 */ /* 0x000fea0003800200 */
.L_x_12271:
        /* <DEDUP_REMOVED lines=21> */
.L_x_12275:
[----:B------:R-:W-:Y:S05]  /*3050*/  BSYNC.RECONVERGENT B4 ;  /* 0x0000000000047941 */ /* 0x000fea0003800200 */
.L_x_12274:
        /* <DEDUP_REMOVED lines=13> */
[----:B------:R-:W-:-:S03]  /*3130*/  DMUL R62, R62, 0.5 ;  /* 0x3fe000003e3e7828 */ /* 0x000fc60000000000 */
        /* <DEDUP_REMOVED lines=76> */
[----:B------:R-:W-:-:S07]  /*3600*/  FSEL R3, R27, R3, P0 ;  /* 0x000000031b037208 */ /* 0x000fce0000000000 */
.L_x_12264:
[----:B------:R-:W-:Y:S05]  /*3610*/  BSYNC.RECONVERGENT B3 ;  /* 0x0000000000037941 */ /* 0x000fea0003800200 */
.L_x_12253:
        /* <DEDUP_REMOVED lines=9> */
.L_x_12252:
        /* <DEDUP_REMOVED lines=21> */
.L_x_12276:
[C---:B------:R-:W-:Y:S01]  /*3800*/  DADD R68, R58.reuse, 1 ;  /* 0x3ff000003a447429 */ /* 0x040fe20000000000 */
[----:B------:R-:W-:Y:S01]  /*3810*/  IMAD.MOV.U32 R2, RZ, RZ, RZ ;  /* 0x000000ffff027224 */ /* 0x000fe200078e00ff */
[----:B------:R-:W-:Y:S01]  /*3820*/  UMOV UR6, 0xffffffff ;  /* 0xffffffff00067882 */ /* 0x000fe20000000000 */
[----:B------:R-:W-:Y:S01]  /*3830*/  UMOV UR7, 0x7fefffff ;  /* 0x7fefffff00077882 */ /* 0x000fe20000000000 */
[----:B------:R-:W-:Y:S01]  /*3840*/  DADD R64, R58, -1 ;  /* 0xbff000003a407429 */ /* 0x000fe20000000000 */
[----:B------:R-:W-:Y:S01]  /*3850*/  UMOV UR10, UR7 ;  /* 0x00000007000a7c82 */ /* 0x000fe20008000000 */
[----:B------:R-:W-:Y:S01]  /*3860*/  IMAD.MOV.U32 R48, RZ, RZ, RZ ;  /* 0x000000ffff307224 */ /* 0x000fe200078e00ff */
[----:B------:R-:W-:Y:S03]  /*3870*/  BSSY.RECONVERGENT B3, `(.L_x_12277) ;  /* 0x00002a0000037945 */ /* 0x000fe60003800200 */
[----:B------:R-:W-:-:S02]  /*3880*/  ISETP.GT.U32.AND P1, PT, R24, R68, PT ;  /* 0x000000441800720c */ /* 0x000fc40003f24070 */
[CC--:B------:R-:W-:Y:S01]  /*3890*/  ISETP.LT.U32.AND P0, PT, R68.reuse, R24.reuse, PT ;  /* 0x000000184400720c */ /* 0x0c0fe20003f01070 */
[----:B------:R-:W-:Y:S01]  /*38a0*/  DADD R32, -RZ, |R64| ;  /* 0x00000000ff207229 */ /* 0x000fe20000000540 */
[----:B------:R-:W-:Y:S02]  /*38b0*/  ISETP.GT.U32.AND.EX P1, PT, R25, R69, PT, P1 ;  /* 0x000000451900720c */ /* 0x000fe40003f24110 */
[----:B------:R-:W-:Y:S02]  /*38c0*/  ISETP.LT.U32.AND.EX P0, PT, R69, R25, PT, P0 ;  /* 0x000000194500720c */ /* 0x000fe40003f01100 */
[----:B------:R-:W-:Y:S02]  /*38d0*/  SEL R35, R25, R69, P1 ;  /* 0x0000004519237207 */ /* 0x000fe40000800000 */
[----:B------:R-:W-:Y:S02]  /*38e0*/  SEL R66, R68, R24, P0 ;  /* 0x0000001844427207 */ /* 0x000fe40000000000 */
[----:B------:R-:W-:-:S02]  /*38f0*/  SEL R67, R69, R25, P0 ;  /* 0x0000001945437207 */ /* 0x000fc40000000000 */
[----:B------:R-:W-:Y:S01]  /*3900*/  LOP3.LUT R46, R35, 0xffc00000, RZ, 0xc0, !PT ;  /* 0xffc00000232e7812 */ /* 0x000fe200078ec0ff */
[----:B------:R-:W-:Y:S01]  /*3910*/  IMAD.MOV.U32 R44, RZ, RZ, R66 ;  /* 0x000000ffff2c7224 */ /* 0x000fe200078e0042 */
[----:B------:R-:W-:Y:S01]  /*3920*/  SEL R34, R24, R68, P1 ;  /* 0x0000004418227207 */ /* 0x000fe20000800000 */
[----:B------:R-:W-:Y:S01]  /*3930*/  IMAD.MOV.U32 R45, RZ, RZ, R67 ;  /* 0x000000ffff2d7224 */ /* 0x000fe200078e0043 */
[----:B------:R-:W-:-:S06]  /*3940*/  LOP3.LUT R3, R46, 0x7fd00000, RZ, 0x3c, !PT ;  /* 0x7fd000002e037812 */ /* 0x000fcc00078e3cff */
[C---:B------:R-:W-:Y:S02]  /*3950*/  DMUL R26, R2.reuse, R44 ;  /* 0x0000002c021a7228 */ /* 0x040fe40000000000 */
[----:B------:R-:W-:-:S06]  /*3960*/  DMUL R2, R2, R34 ;  /* 0x0000002202027228 */ /* 0x000fcc0000000000 */
[----:B------:R-:W-:-:S08]  /*3970*/  DMUL R50, R26, R26 ;  /* 0x0000001a1a327228 */ /* 0x000fd00000000000 */
[----:B------:R-:W-:Y:S01]  /*3980*/  DFMA R50, R2, R2, R50 ;  /* 0x000000020232722b */ /* 0x000fe20000000032 */
[----:B------:R-:W-:-:S07]  /*3990*/  IMAD.U32 R2, RZ, RZ, UR10 ;  /* 0x0000000aff027e24 */ /* 0x000fce000f8e00ff */
[----:B------:R-:W-:Y:S02]  /*39a0*/  DSETP.MIN.AND P0, P1, R50, UR6, PT ;  /* 0x0000000632007e2a */ /* 0x000fe4000b900000 */
[----:B------:R-:W-:-:S05]  /*39b0*/  IMAD.MOV.U32 R0, RZ, RZ, R51 ;  /* 0x000000ffff007224 */ /* 0x000fca00078e0033 */
[----:B------:R-:W-:Y:S01]  /*39c0*/  FSEL R27, R0, UR10, P0 ;  /* 0x0000000a001b7c08 */ /* 0x000fe20008000000 */
[----:B------:R-:W-:Y:S01]  /*39d0*/  UMOV UR10, UR6 ;  /* 0x00000006000a7c82 */ /* 0x000fe20008000000 */
[----:B------:R-:W-:-:S04]  /*39e0*/  MOV R0, R50 ;  /* 0x0000003200007202 */ /* 0x000fc80000000f00 */
[----:B------:R-:W-:Y:S01]  /*39f0*/  SEL R26, R0, UR10, P0 ;  /* 0x0000000a001a7c07 */ /* 0x000fe20008000000 */
[----:B------:R-:W-:Y:S01]  /*3a00*/  UMOV UR10, UR7 ;  /* 0x00000007000a7c82 */ /* 0x000fe20008000000 */
[----:B------:R-:W-:Y:S02]  /*3a10*/  @P1 LOP3.LUT R27, R2, 0x80000, RZ, 0xfc, !PT ;  /* 0x00080000021b1812 */ /* 0x000fe400078efcff */
[----:B------:R-:W-:Y:S02]  /*3a20*/  ISETP.GT.U32.AND P1, PT, R24, R32, PT ;  /* 0x000000201800720c */ /* 0x000fe40003f24070 */
[----:B------:R-:W0:Y:S01]  /*3a30*/  MUFU.RSQ64H R49, R27 ;  /* 0x0000001b00317308 */ /* 0x000e220000001c00 */
[----:B------:R-:W-:Y:S02]  /*3a40*/  ISETP.LT.U32.AND P0, PT, R32, R24, PT ;  /* 0x000000182000720c */ /* 0x000fe40003f01070 */
[----:B------:R-:W-:Y:S02]  /*3a50*/  ISETP.GT.U32.AND.EX P1, PT, R25, R33, PT, P1 ;  /* 0x000000211900720c */ /* 0x000fe40003f24110 */
[----:B------:R-:W-:-:S04]  /*3a60*/  ISETP.LT.U32.AND.EX P0, PT, R33, R25, PT, P0 ;  /* 0x000000192100720c */ /* 0x000fc80003f01100 */
[----:B------:R-:W-:Y:S02]  /*3a70*/  SEL R62, R32, R24, P0 ;  /* 0x00000018203e7207 */ /* 0x000fe40000000000 */
[----:B------:R-:W-:-:S04]  /*3a80*/  SEL R63, R33, R25, P0 ;  /* 0x00000019213f7207 */ /* 0x000fc80000000000 */
[----:B------:R-:W-:Y:S01]  /*3a90*/  ISETP.GE.U32.AND P3, PT, R63, 0x7ff00000, PT ;  /* 0x7ff000003f00780c */ /* 0x000fe20003f66070 */
[----:B0-----:R-:W-:-:S08]  /*3aa0*/  DMUL R2, R48, R48 ;  /* 0x0000003030027228 */ /* 0x001fd00000000000 */
[----:B------:R-:W-:Y:S01]  /*3ab0*/  DFMA R52, R26, -R2, 1 ;  /* 0x3ff000001a34742b */ /* 0x000fe20000000802 */
[----:B------:R-:W-:Y:S01]  /*3ac0*/  IMAD.MOV.U32 R2, RZ, RZ, 0x0 ;  /* 0x00000000ff027424 */ /* 0x000fe200078e00ff */
[----:B------:R-:W-:Y:S01]  /*3ad0*/  SEL R27, R25, R33, P1 ;  /* 0x00000021191b7207 */ /* 0x000fe20000800000 */
[----:B------:R-:W-:Y:S01]  /*3ae0*/  IMAD.MOV.U32 R3, RZ, RZ, 0x3fd80000 ;  /* 0x3fd80000ff037424 */ /* 0x000fe200078e00ff */
[----:B------:R-:W-:Y:S01]  /*3af0*/  SEL R26, R24, R32, P1 ;  /* 0x00000020181a7207 */ /* 0x000fe20000800000 */
[----:B------:R-:W-:Y:S01]  /*3b00*/  IMAD.MOV.U32 R32, RZ, RZ, R62 ;  /* 0x000000ffff207224 */ /* 0x000fe200078e003e */
[----:B------:R-:W-:Y:S02]  /*3b10*/  LOP3.LUT R0, R27, 0xffc00000, RZ, 0xc0, !PT ;  /* 0xffc000001b007812 */ /* 0x000fe400078ec0ff */
[----:B------:R-:W-:Y:S01]  /*3b20*/  DMUL R54, R48, R52 ;  /* 0x0000003430367228 */ /* 0x000fe20000000000 */
[----:B------:R-:W-:Y:S01]  /*3b30*/  IMAD.MOV.U32 R33, RZ, RZ, R63 ;  /* 0x000000ffff217224 */ /* 0x000fe200078e003f */
[----:B------:R-:W-:-:S05]  /*3b40*/  DFMA R52, R52, R2, 0.5 ;  /* 0x3fe000003434742b */ /* 0x000fca0000000002 */
[----:B------:R-:W-:-:S03]  /*3b50*/  DSETP.NEU.AND P2, PT, R32, RZ, PT ;  /* 0x000000ff2000722a */ /* 0x000fc60003f4d000 */
[----:B------:R-:W-:Y:S01]  /*3b60*/  DFMA R48, R52, R54, R48 ;  /* 0x000000363430722b */ /* 0x000fe20000000030 */
[----:B------:R-:W-:Y:S01]  /*3b70*/  LOP3.LUT R55, R0, 0x7fd00000, RZ, 0x3c, !PT ;  /* 0x7fd0000000377812 */ /* 0x000fe200078e3cff */
[----:B------:R-:W-:-:S06]  /*3b80*/  IMAD.MOV.U32 R54, RZ, RZ, RZ ;  /* 0x000000ffff367224 */ /* 0x000fcc00078e00ff */
[C---:B------:R-:W-:Y:S02]  /*3b90*/  DMUL R52, R54.reuse, R26 ;  /* 0x0000001a36347228 */ /* 0x040fe40000000000 */
[----:B------:R-:W-:-:S08]  /*3ba0*/  DMUL R54, R54, R32 ;  /* 0x0000002036367228 */ /* 0x000fd00000000000 */
[----:B------:R-:W-:-:S08]  /*3bb0*/  DMUL R54, R54, R54 ;  /* 0x0000003636367228 */ /* 0x000fd00000000000 */
[----:B------:R-:W-:Y:S02]  /*3bc0*/  DFMA R54, R52, R52, R54 ;  /* 0x000000343436722b */ /* 0x000fe40000000036 */
[----:B------:R-:W-:-:S06]  /*3bd0*/  DMUL R52, R50, R48 ;  /* 0x0000003032347228 */ /* 0x000fcc0000000000 */
[----:B------:R-:W-:Y:S02]  /*3be0*/  DSETP.MIN.AND P0, P1, R54, UR6, PT ;  /* 0x0000000636007e2a */ /* 0x000fe4000b900000 */
[----:B------:R-:W-:-:S05]  /*3bf0*/  IMAD.MOV.U32 R48, RZ, RZ, R55 ;  /* 0x000000ffff307224 */ /* 0x000fca00078e0037 */
[----:B------:R-:W-:Y:S02]  /*3c00*/  FSEL R51, R48, UR10, P0 ;  /* 0x0000000a30337c08 */ /* 0x000fe40008000000 */
[----:B------:R-:W-:-:S05]  /*3c10*/  MOV R48, UR10 ;  /* 0x0000000a00307c02 */ /* 0x000fca0008000f00 */
[----:B------:R-:W-:Y:S01]  /*3c20*/  @P1 LOP3.LUT R51, R48, 0x80000, RZ, 0xfc, !PT ;  /* 0x0008000030331812 */ /* 0x000fe200078efcff */
[----:B------:R-:W-:Y:S01]  /*3c30*/  IMAD.MOV.U32 R48, RZ, RZ, R54 ;  /* 0x000000ffff307224 */ /* 0x000fe200078e0036 */
[----:B------:R-:W-:Y:S02]  /*3c40*/  ISETP.GE.U32.AND P1, PT, R67, 0x7ff00000, PT ;  /* 0x7ff000004300780c */ /* 0x000fe40003f26070 */
[----:B------:R-:W0:Y:S02]  /*3c50*/  MUFU.RSQ64H R49, R51 ;  /* 0x0000003300317308 */ /* 0x000e240000001c00 */
[----:B------:R-:W-:Y:S01]  /*3c60*/  SEL R50, R48, UR6, P0 ;  /* 0x0000000630327c07 */ /* 0x000fe20008000000 */
[----:B------:R-:W-:Y:S01]  /*3c70*/  DSETP.NEU.AND P0, PT, R44, RZ, PT ;  /* 0x000000ff2c00722a */ /* 0x000fe20003f0d000 */
[----:B------:R-:W-:Y:S01]  /*3c80*/  IMAD.MOV.U32 R48, RZ, RZ, RZ ;  /* 0x000000ffff307224 */ /* 0x000fe200078e00ff */
[----:B------:R-:W-:Y:S01]  /*3c90*/  LOP3.LUT R45, R46, 0x100000, RZ, 0xfc, !PT ;  /* 0x001000002e2d7812 */ /* 0x000fe200078efcff */
[----:B------:R-:W-:-:S06]  /*3ca0*/  IMAD.MOV.U32 R44, RZ, RZ, RZ ;  /* 0x000000ffff2c7224 */ /* 0x000fcc00078e00ff */
[----:B------:R-:W-:Y:S02]  /*3cb0*/  DMUL R52, R52, R44 ;  /* 0x0000002c34347228 */ /* 0x000fe40000000000 */
[----:B0-----:R-:W-:-:S08]  /*3cc0*/  DMUL R44, R48, R48 ;  /* 0x00000030302c7228 */ /* 0x001fd00000000000 */
[----:B------:R-:W-:Y:S02]  /*3cd0*/  @!P1 FSEL R66, R34, R52, !P0 ;  /* 0x0000003422429208 */ /* 0x000fe40004000000 */
[----:B------:R-:W-:Y:S01]  /*3ce0*/  @!P1 FSEL R67, R35, R53, !P0 ;  /* 0x0000003523439208 */ /* 0x000fe20004000000 */
[----:B------:R-:W-:-:S08]  /*3cf0*/  DFMA R44, R50, -R44, 1 ;  /* 0x3ff00000322c742b */ /* 0x000fd0000000082c */
[----:B------:R-:W-:Y:S02]  /*3d00*/  DFMA R50, R44, R2, 0.5 ;  /* 0x3fe000002c32742b */ /* 0x000fe40000000002 */
[----:B------:R-:W-:-:S08]  /*3d10*/  DMUL R44, R48, R44 ;  /* 0x0000002c302c7228 */ /* 0x000fd00000000000 */
[----:B------:R-:W-:Y:S01]  /*3d20*/  DFMA R44, R50, R44, R48 ;  /* 0x0000002c322c722b */ /* 0x000fe20000000030 */
[----:B------:R-:W-:-:S07]  /*3d30*/  LOP3.LUT R49, R0, 0x100000, RZ, 0xfc, !PT ;  /* 0x0010000000317812 */ /* 0x000fce00078efcff */
[----:B------:R-:W-:-:S08]  /*3d40*/  DMUL R44, R54, R44 ;  /* 0x0000002c362c7228 */ /* 0x000fd00000000000 */
[----:B------:R-:W-:-:S10]  /*3d50*/  DMUL R44, R44, R48 ;  /* 0x000000302c2c7228 */ /* 0x000fd40000000000 */
        /* <DEDUP_REMOVED lines=33> */
[----:B------:R-:W-:Y:S05]  /*3f70*/  CALL.REL.NOINC `($__internal_30_$__cuda_sm20_dsqrt_rn_f64_mediumpath_v1) ;  /* 0x000008d800a87944 */ /* 0x000fea0003c00000 */
[----:B------:R-:W-:Y:S02]  /*3f80*/  IMAD.MOV.U32 R26, RZ, RZ, R2 ;  /* 0x000000ffff1a7224 */ /* 0x000fe400078e0002 */
[----:B------:R-:W-:-:S07]  /*3f90*/  IMAD.MOV.U32 R27, RZ, RZ, R3 ;  /* 0x000000ffff1b7224 */ /* 0x000fce00078e0003 */
.L_x_12281:
[----:B------:R-:W-:Y:S05]  /*3fa0*/  BSYNC.RECONVERGENT B4 ;  /* 0x0000000000047941 */ /* 0x000fea0003800200 */
.L_x_12280:
[----:B------:R-:W-:Y:S05]  /*3fb0*/  BRA `(.L_x_12282) ;  /* 0x0000002000ac7947 */ /* 0x000fea0003800000 */
.L_x_12279:
        /* <DEDUP_REMOVED lines=28> */
[----:B------:R-:W-:-:S07]  /*4180*/  IMAD.MOV.U32 R35, RZ, RZ, R45 ;  /* 0x000000ffff237224 */ /* 0x000fce00078e002d */
[----:B------:R-:W-:Y:S05]  /*4190*/  CALL.REL.NOINC `($__internal_29_$__cuda_sm20_div_rn_f64_full) ;  /* 0x000008d000887944 */ /* 0x000fea0003c00000 */
.L_x_12287:
[----:B------:R-:W-:Y:S05]  /*41a0*/  BSYNC.RECONVERGENT B5 ;  /* 0x0000000000057941 */ /* 0x000fea0003800200 */
.L_x_12286:
[----:B------:R-:W-:Y:S02]  /*41b0*/  IMAD.MOV.U32 R26, RZ, RZ, R32 ;  /* 0x000000ffff1a7224 */ /* 0x000fe400078e0020 */
[----:B------:R-:W-:-:S07]  /*41c0*/  IMAD.MOV.U32 R27, RZ, RZ, R33 ;  /* 0x000000ffff1b7224 */ /* 0x000fce00078e0021 */
.L_x_12285:
[----:B------:R-:W-:Y:S05]  /*41d0*/  BSYNC.RECONVERGENT B4 ;  /* 0x0000000000047941 */ /* 0x000fea0003800200 */
.L_x_12284:
        /* <DEDUP_REMOVED lines=11> */
[----:B------:R-:W-:Y:S04]  /*4290*/  BSSY.RECONVERGENT B5, `(.L_x_12289) ;  /* 0x0000012000057945 */ /* 0x000fe80003800200 */
[----:B------:R-:W0:Y:S02]  /*42a0*/  MUFU.RCP64H R33, R3 ;  /* 0x0000000300217308 */ /* 0x000e240000001800 */
[----:B0-----:R-:W-:-:S08]  /*42b0*/  DFMA R34, -R2, R32, 1 ;  /* 0x3ff000000222742b */ /* 0x001fd00000000120 */
[----:B------:R-:W-:-:S08]  /*42c0*/  DFMA R34, R34, R34, R34 ;  /* 0x000000222222722b */ /* 0x000fd00000000022 */
[----:B------:R-:W-:Y:S02]  /*42d0*/  DFMA R32, R32, R34, R32 ;  /* 0x000000222020722b */ /* 0x000fe40000000020 */
[----:B------:R-:W-:-:S06]  /*42e0*/  DMUL R34, R30, R30 ;  /* 0x0000001e1e227228 */ /* 0x000fcc0000000000 */
[----:B------:R-:W-:-:S04]  /*42f0*/  DFMA R44, -R2, R32, 1 ;  /* 0x3ff00000022c742b */ /* 0x000fc80000000120 */
[----:B------:R-:W-:-:S04]  /*4300*/  FSETP.GEU.AND P1, PT, |R35|, 6.5827683646048100446e-37, PT ;  /* 0x036000002300780b */ /* 0x000fc80003f2e200 */
        /* <DEDUP_REMOVED lines=8> */
[----:B------:R-:W-:-:S07]  /*4390*/  MOV R3, 0x43b0 ;  /* 0x000043b000037802 */ /* 0x000fce0000000f00 */
[----:B------:R-:W-:Y:S05]  /*43a0*/  CALL.REL.NOINC `($__internal_29_$__cuda_sm20_div_rn_f64_full) ;  /* 0x000008d000047944 */ /* 0x000fea0003c00000 */
.L_x_12290:
[----:B------:R-:W-:Y:S05]  /*43b0*/  BSYNC.RECONVERGENT B5 ;  /* 0x0000000000057941 */ /* 0x000fea0003800200 */
.L_x_12289:
[----:B------:R-:W-:Y:S05]  /*43c0*/  BSYNC.RECONVERGENT B4 ;  /* 0x0000000000047941 */ /* 0x000fea0003800200 */
.L_x_12288:
        /* <DEDUP_REMOVED lines=27> */
[----:B------:R-:W-:Y:S05]  /*4580*/  CALL.REL.NOINC `($__internal_30_$__cuda_sm20_dsqrt_rn_f64_mediumpath_v1) ;  /* 0x000008d400247944 */ /* 0x000fea0003c00000 */
[----:B------:R-:W-:Y:S02]  /*4590*/  IMAD.MOV.U32 R50, RZ, RZ, R2 ;  /* 0x000000ffff327224 */ /* 0x000fe400078e0002 */
[----:B------:R-:W-:-:S07]  /*45a0*/  IMAD.MOV.U32 R51, RZ, RZ, R3 ;  /* 0x000000ffff337224 */ /* 0x000fce00078e0003 */
.L_x_12292:
[----:B------:R-:W-:Y:S05]  /*45b0*/  BSYNC.RECONVERGENT B4 ;  /* 0x0000000000047941 */ /* 0x000fea0003800200 */
.L_x_12291:
        /* <DEDUP_REMOVED lines=24> */
[----:B------:R-:W-:-:S07]  /*4740*/  MOV R3, 0x4760 ;  /* 0x0000476000037802 */ /* 0x000fce0000000f00 */
[----:B------:R-:W-:Y:S05]  /*4750*/  CALL.REL.NOINC `($__internal_29_$__cuda_sm20_div_rn_f64_full) ;  /* 0x000008cc00187944 */ /* 0x000fea0003c00000 */
.L_x_12295:
[----:B------:R-:W-:Y:S05]  /*4760*/  BSYNC.RECONVERGENT B4 ;  /* 0x0000000000047941 */ /* 0x000fea0003800200 */
.L_x_12294:
        /* <DEDUP_REMOVED lines=30> */
.L_x_12293:
        /* <DEDUP_REMOVED lines=20> */
[----:B------:R-:W-:Y:S02]  /*4a90*/  LEA.HI R3, R3, R0, RZ, 0xc ;  /* 0x0000000003037211 */ /* 0x000fe400078f60ff */
[----:B------:R-:W-:-:S13]  /*4aa0*/  ISETP.GE.U32.AND P0, PT, R45, 0x3ff6a09f, PT ;  /* 0x3ff6a09f2d00780c */ /* 0x000fda0003f06070 */
[----:B------:R-:W-:Y:S02]  /*4ab0*/  @P0 VIADD R27, R45, 0xfff00000 ;  /* 0xfff000002d1b0836 */ /* 0x000fe40000000000 */
[----:B------:R-:W-:Y:S02]  /*4ac0*/  @P0 VIADD R3, R3, 0x1 ;  /* 0x0000000103030836 */ /* 0x000fe40000000000 */
[----:B------:R-:W-:-:S03]  /*4ad0*/  @P0 IMAD.MOV.U32 R45, RZ, RZ, R27 ;  /* 0x000000ffff2d0224 */ /* 0x000fc600078e001b */
[----:B------:R-:W-:Y:S01]  /*4ae0*/  LOP3.LUT R2, R3, 0x80000000, RZ, 0x3c, !PT ;  /* 0x8000000003027812 */ /* 0x000fe200078e3cff */
[----:B------:R-:W-:Y:S02]  /*4af0*/  IMAD.MOV.U32 R3, RZ, RZ, 0x43300000 ;  /* 0x43300000ff037424 */ /* 0x000fe400078e00ff */
        /* <DEDUP_REMOVED lines=30> */
[----:B------:R-:W-:Y:S02]  /*4ce0*/  UMOV UR7, 0x43300000 ;  /* 0x4330000000077882 */ /* 0x000fe40000000000 */
[----:B------:R-:W-:Y:S01]  /*4cf0*/  DADD R2, R2, -UR6 ;  /* 0x8000000602027e29 */ /* 0x000fe20008000000 */
[----:B------:R-:W-:Y:S01]  /*4d00*/  UMOV UR6, 0x55555554 ;  /* 0x5555555400067882 */ /* 0x000fe20000000000 */
[----:B------:R-:W-:Y:S02]  /*4d10*/  UMOV UR7, 0x3fb55555 ;  /* 0x3fb5555500077882 */ /* 0x000fe40000000000 */
[----:B------:R-:W-:Y:S01]  /*4d20*/  DFMA R48, R26, R48, UR6 ;  /* 0x000000061a307e2b */ /* 0x000fe20008000030 */
[----:B------:R-:W-:Y:S01]  /*4d30*/  UMOV UR6, 0xfefa39ef ;  /* 0xfefa39ef00067882 */ /* 0x000fe20000000000 */
[----:B------:R-:W-:-:S02]  /*4d40*/  UMOV UR7, 0x3fe62e42 ;  /* 0x3fe62e4200077882 */ /* 0x000fc40000000000 */
[----:B------:R-:W-:-:S04]  /*4d50*/  DFMA R34, R2, UR6, R32 ;  /* 0x0000000602227c2b */ /* 0x000fc80008000020 */
[----:B------:R-:W-:-:S04]  /*4d60*/  DMUL R48, R26, R48 ;  /* 0x000000301a307228 */ /* 0x000fc80000000000 */
[----:B------:R-:W-:Y:S01]  /*4d70*/  DFMA R26, R2, -UR6, R34 ;  /* 0x80000006021a7c2b */ /* 0x000fe20008000022 */
[----:B------:R-:W-:Y:S01]  /*4d80*/  UMOV UR6, 0x3b39803f ;  /* 0x3b39803f00067882 */ /* 0x000fe20000000000 */
[----:B------:R-:W-:Y:S02]  /*4d90*/  UMOV UR7, 0x3c7abc9e ;  /* 0x3c7abc9e00077882 */ /* 0x000fe40000000000 */
[----:B------:R-:W-:-:S04]  /*4da0*/  DFMA R44, R32, R48, R44 ;  /* 0x00000030202c722b */ /* 0x000fc8000000002c */
[----:B------:R-:W-:-:S08]  /*4db0*/  DADD R26, -R32, R26 ;  /* 0x00000000201a7229 */ /* 0x000fd0000000011a */
[----:B------:R-:W-:-:S08]  /*4dc0*/  DADD R26, R44, -R26 ;  /* 0x000000002c1a7229 */ /* 0x000fd0000000081a */
[----:B------:R-:W-:-:S08]  /*4dd0*/  DFMA R26, R2, UR6, R26 ;  /* 0x00000006021a7c2b */ /* 0x000fd0000800001a */
[----:B------:R-:W-:Y:S01]  /*4de0*/  DADD R26, R34, R26 ;  /* 0x00000000221a7229 */ /* 0x000fe2000000001a */
[----:B------:R-:W-:Y:S10]  /*4df0*/  BRA `(.L_x_12282) ;  /* 0x00000014001c7947 */ /* 0x000ff40003800000 */
.L_x_12296:
[----:B------:R-:W-:Y:S01]  /*4e00*/  IMAD.MOV.U32 R2, RZ, RZ, 0x0 ;  /* 0x00000000ff027424 */ /* 0x000fe200078e00ff */
[----:B------:R-:W-:Y:S01]  /*4e10*/  LOP3.LUT P0, RZ, R27, 0x7fffffff, RZ, 0xc0, !PT ;  /* 0x7fffffff1bff7812 */ /* 0x000fe2000780c0ff */
[----:B------:R-:W-:-:S06]  /*4e20*/  IMAD.MOV.U32 R3, RZ, RZ, 0x7ff00000 ;  /* 0x7ff00000ff037424 */ /* 0x000fcc00078e00ff */
[----:B------:R-:W-:-:S10]  /*4e30*/  DFMA R2, R26, R2, +INF ;  /* 0x7ff000001a02742b */ /* 0x000fd40000000002 */
[----:B------:R-:W-:Y:S02]  /*4e40*/  FSEL R26, R2, RZ, P0 ;  /* 0x000000ff021a7208 */ /* 0x000fe40000000000 */
[----:B------:R-:W-:Y:S01]  /*4e50*/  FSEL R27, R3, -QNAN , P0 ;  /* 0xfff00000031b7808 */ /* 0x000fe20000000000 */
[----:B------:R-:W-:Y:S06]  /*4e60*/  BRA `(.L_x_12282) ;  /* 0x0000001400007947 */ /* 0x000fec0003800000 */
.L_x_12283:
        /* <DEDUP_REMOVED lines=23> */
[----:B------:R-:W-:Y:S05]  /*4fe0*/  CALL.REL.NOINC `($__internal_30_$__cuda_sm20_dsqrt_rn_f64_mediumpath_v1) ;  /* 0x000008c8008c7944 */ /* 0x000fea0003c00000 */
[----:B------:R-:W-:Y:S02]  /*4ff0*/  IMAD.MOV.U32 R48, RZ, RZ, R2 ;  /* 0x000000ffff307224 */ /* 0x000fe400078e0002 */
[----:B------:R-:W-:-:S07]  /*5000*/  IMAD.MOV.U32 R49, RZ, RZ, R3 ;  /* 0x000000ffff317224 */ /* 0x000fce00078e0003 */
.L_x_12299:
[----:B------:R-:W-:Y:S05]  /*5010*/  BSYNC.RECONVERGENT B4 ;  /* 0x0000000000047941 */ /* 0x000fea0003800200 */
.L_x_12298:
        /* <DEDUP_REMOVED lines=20> */
[----:B------:R-:W-:Y:S05]  /*5160*/  CALL.REL.NOINC `($__internal_29_$__cuda_sm20_div_rn_f64_full) ;  /* 0x000008c000947944 */ /* 0x000fea0003c00000 */
.L_x_12301:
[----:B------:R-:W-:Y:S05]  /*5170*/  BSYNC.RECONVERGENT B4 ;  /* 0x0000000000047941 */ /* 0x000fea0003800200 */
.L_x_12300:
[----:B------:R-:W-:Y:S02]  /*5180*/  IMAD.MOV.U32 R26, RZ, RZ, R32 ;  /* 0x000000ffff1a7224 */ /* 0x000fe400078e0020 */
[----:B------:R-:W-:Y:S01]  /*5190*/  IMAD.MOV.U32 R27, RZ, RZ, R33 ;  /* 0x000000ffff1b7224 */ /* 0x000fe200078e0021 */
[----:B------:R-:W-:Y:S06]  /*51a0*/  BRA `(.L_x_12282) ;  /* 0x0000001000307947 */ /* 0x000fec0003800000 */
.L_x_12297:
        /* <DEDUP_REMOVED lines=20> */
[----:B------:R-:W-:Y:S05]  /*52f0*/  CALL.REL.NOINC `($__internal_30_$__cuda_sm20_dsqrt_rn_f64_mediumpath_v1) ;  /* 0x000008c400c87944 */ /* 0x000fea0003c00000 */
[----:B------:R-:W-:Y:S02]  /*5300*/  IMAD.MOV.U32 R48, RZ, RZ, R2 ;  /* 0x000000ffff307224 */ /* 0x000fe400078e0002 */
[----:B------:R-:W-:-:S07]  /*5310*/  IMAD.MOV.U32 R49, RZ, RZ, R3 ;  /* 0x000000ffff317224 */ /* 0x000fce00078e0003 */
.L_x_12303:
[----:B------:R-:W-:Y:S05]  /*5320*/  BSYNC.RECONVERGENT B4 ;  /* 0x0000000000047941 */ /* 0x000fea0003800200 */
.L_x_12302:
        /* <DEDUP_REMOVED lines=26> */
.L_x_12306:
[----:B------:R-:W-:Y:S05]  /*54d0*/  BSYNC.RECONVERGENT B4 ;  /* 0x0000000000047941 */ /* 0x000fea0003800200 */
.L_x_12305:
        /* <DEDUP_REMOVED lines=30> */
.L_x_12304:
        /* <DEDUP_REMOVED lines=20> */
[----:B------:R-:W-:Y:S02]  /*5800*/  LEA.HI R3, R3, R0, RZ, 0xc ;  /* 0x0000000003037211 */ /* 0x000fe400078f60ff */
[----:B------:R-:W-:-:S13]  /*5810*/  ISETP.GE.U32.AND P0, PT, R45, 0x3ff6a09f, PT ;  /* 0x3ff6a09f2d00780c */ /* 0x000fda0003f06070 */
[----:B------:R-:W-:Y:S02]  /*5820*/  @P0 VIADD R27, R45, 0xfff00000 ;  /* 0xfff000002d1b0836 */ /* 0x000fe40000000000 */
[----:B------:R-:W-:Y:S02]  /*5830*/  @P0 VIADD R3, R3, 0x1 ;  /* 0x0000000103030836 */ /* 0x000fe40000000000 */
[----:B------:R-:W-:-:S03]  /*5840*/  @P0 IMAD.MOV.U32 R45, RZ, RZ, R27 ;  /* 0x000000ffff2d0224 */ /* 0x000fc600078e001b */
[----:B------:R-:W-:Y:S02]  /*5850*/  LOP3.LUT R2, R3, 0x80000000, RZ, 0x3c, !PT ;  /* 0x8000000003027812 */ /* 0x000fe400078e3cff */
[----:B------:R-:W-:Y:S01]  /*5860*/  MOV R3, 0x43300000 ;  /* 0x4330000000037802 */ /* 0x000fe20000000f00 */
        /* <DEDUP_REMOVED lines=48> */
.L_x_12307:
[----:B------:R-:W-:Y:S01]  /*5b70*/  IMAD.MOV.U32 R2, RZ, RZ, 0x0 ;  /* 0x00000000ff027424 */ /* 0x000fe200078e00ff */
[----:B------:R-:W-:Y:S01]  /*5b80*/  LOP3.LUT P0, RZ, R27, 0x7fffffff, RZ, 0xc0, !PT ;  /* 0x7fffffff1bff7812 */ /* 0x000fe2000780c0ff */
[----:B------:R-:W-:-:S06]  /*5b90*/  IMAD.MOV.U32 R3, RZ, RZ, 0x7ff00000 ;  /* 0x7ff00000ff037424 */ /* 0x000fcc00078e00ff */
[----:B------:R-:W-:-:S10]  /*5ba0*/  DFMA R2, R26, R2, +INF ;  /* 0x7ff000001a02742b */ /* 0x000fd40000000002 */
[----:B------:R-:W-:Y:S02]  /*5bb0*/  FSEL R26, R2, RZ, P0 ;  /* 0x000000ff021a7208 */ /* 0x000fe40000000000 */
[----:B------:R-:W-:Y:S01]  /*5bc0*/  FSEL R27, R3, -QNAN , P0 ;  /* 0xfff00000031b7808 */ /* 0x000fe20000000000 */
[----:B------:R-:W-:Y:S06]  /*5bd0*/  BRA `(.L_x_12282) ;  /* 0x0000000400a47947 */ /* 0x000fec0003800000 */
.L_x_12278:
        /* <DEDUP_REMOVED lines=23> */
.L_x_12309:
[----:B------:R-:W-:Y:S05]  /*5d50*/  BSYNC.RECONVERGENT B4 ;  /* 0x0000000000047941 */ /* 0x000fea0003800200 */
.L_x_12308:
[----:B------:R-:W-:-:S10]  /*5d60*/  DADD R2, R60, R48 ;  /* 0x000000003c027229 */ /* 0x000fd40000000030 */
[----:B------:R-:W-:Y:S01]  /*5d70*/  ISETP.GT.AND P0, PT, R3, 0xfffff, PT ;  /* 0x000fffff0300780c */ /* 0x000fe20003f04270 */
[----:B------:R-:W-:Y:S01]  /*5d80*/  IMAD.MOV.U32 R26, RZ, RZ, R2 ;  /* 0x000000ffff1a7224 */ /* 0x000fe200078e0002 */
[----:B------:R-:W-:Y:S01]  /*5d90*/  MOV R44, R2 ;  /* 0x00000002002c7202 */ /* 0x000fe20000000f00 */
        /* <DEDUP_REMOVED lines=18> */
[----:B------:R-:W-:Y:S01]  /*5ec0*/  @P0 VIADD R27, R45, 0xfff00000 ;  /* 0xfff000002d1b0836 */ /* 0x000fe20000000000 */
[----:B------:R-:W-:-:S03]  /*5ed0*/  @P0 IADD3 R3, PT, PT, R3, 0x1, RZ ;  /* 0x0000000103030810 */ /* 0x000fc60007ffe0ff */
[----:B------:R-:W-:Y:S01]  /*5ee0*/  @P0 IMAD.MOV.U32 R45, RZ, RZ, R27 ;  /* 0x000000ffff2d0224 */ /* 0x000fe200078e001b */
[----:B------:R-:W-:Y:S01]  /*5ef0*/  LOP3.LUT R2, R3, 0x80000000, RZ, 0x3c, !PT ;  /* 0x8000000003027812 */ /* 0x000fe200078e3cff */
[----:B------:R-:W-:-:S04]  /*5f00*/  IMAD.MOV.U32 R3, RZ, RZ, 0x43300000 ;  /* 0x43300000ff037424 */ /* 0x000fc800078e00ff */
        /* <DEDUP_REMOVED lines=48> */
.L_x_12310:
[----:B------:R-:W-:Y:S01]  /*6210*/  IMAD.MOV.U32 R2, RZ, RZ, 0x0 ;  /* 0x00000000ff027424 */ /* 0x000fe200078e00ff */
[----:B------:R-:W-:Y:S01]  /*6220*/  LOP3.LUT P0, RZ, R27, 0x7fffffff, RZ, 0xc0, !PT ;  /* 0x7fffffff1bff7812 */ /* 0x000fe2000780c0ff */
[----:B------:R-:W-:-:S06]  /*6230*/  IMAD.MOV.U32 R3, RZ, RZ, 0x7ff00000 ;  /* 0x7ff00000ff037424 */ /* 0x000fcc00078e00ff */
[----:B------:R-:W-:-:S10]  /*6240*/  DFMA R2, R26, R2, +INF ;  /* 0x7ff000001a02742b */ /* 0x000fd40000000002 */
[----:B------:R-:W-:Y:S02]  /*6250*/  FSEL R26, R2, RZ, P0 ;  /* 0x000000ff021a7208 */ /* 0x000fe40000000000 */
[----:B------:R-:W-:-:S07]  /*6260*/  FSEL R27, R3, -QNAN , P0 ;  /* 0xfff00000031b7808 */ /* 0x000fce0000000000 */
.L_x_12282:
[----:B------:R-:W-:Y:S05]  /*6270*/  BSYNC.RECONVERGENT B3 ;  /* 0x0000000000037941 */ /* 0x000fea0003800200 */
.L_x_12277:
        /* <DEDUP_REMOVED lines=27> */
.L_x_12315:
[----:B------:R-:W-:Y:S05]  /*6430*/  BSYNC.RECONVERGENT B5 ;  /* 0x0000000000057941 */ /* 0x000fea0003800200 */
.L_x_12314:
        /* <DEDUP_REMOVED lines=35> */
.L_x_12319:
[----:B------:R-:W-:Y:S05]  /*6670*/  BSYNC.RECONVERGENT B6 ;  /* 0x0000000000067941 */ /* 0x000fea0003800200 */
.L_x_12318:
        /* <DEDUP_REMOVED lines=28> */
[----:B------:R-:W-:Y:S05]  /*6840*/  CALL.REL.NOINC `($__internal_30_$__cuda_sm20_dsqrt_rn_f64_mediumpath_v1) ;  /* 0x000008b000747944 */ /* 0x000fea0003c00000 */
.L_x_12321:
[----:B------:R-:W-:Y:S05]  /*6850*/  BSYNC.RECONVERGENT B6 ;  /* 0x0000000000067941 */ /* 0x000fea0003800200 */
.L_x_12320:
[----:B------:R-:W-:Y:S01]  /*6860*/  DMUL R70, R2, R70 ;  /* 0x0000004602467228 */ /* 0x000fe20000000000 */
[----:B------:R-:W-:Y:S02]  /*6870*/  IMAD.MOV.U32 R58, RZ, RZ, 0x0 ;  /* 0x00000000ff3a7424 */ /* 0x000fe400078e00ff */
[----:B------:R-:W-:Y:S01]  /*6880*/  IMAD.MOV.U32 R59, RZ, RZ, 0x3ff00000 ;  /* 0x3ff00000ff3b7424 */ /* 0x000fe200078e00ff */
[----:B------:R-:W-:Y:S07]  /*6890*/  BRA `(.L_x_12322) ;  /* 0x0000000800e47947 */ /* 0x000fee0003800000 */
.L_x_12317:
        /* <DEDUP_REMOVED lines=30> */
.L_x_12327:
[----:B------:R-:W-:Y:S05]  /*6a80*/  BSYNC.RECONVERGENT B7 ;  /* 0x0000000000077941 */ /* 0x000fea0003800200 */
.L_x_12326:
[----:B------:R-:W-:Y:S02]  /*6a90*/  IMAD.MOV.U32 R70, RZ, RZ, R32 ;  /* 0x000000ffff467224 */ /* 0x000fe400078e0020 */
[----:B------:R-:W-:-:S07]  /*6aa0*/  IMAD.MOV.U32 R71, RZ, RZ, R33 ;  /* 0x000000ffff477224 */ /* 0x000fce00078e0021 */
.L_x_12325:
[----:B------:R-:W-:Y:S05]  /*6ab0*/  BSYNC.RECONVERGENT B6 ;  /* 0x0000000000067941 */ /* 0x000fea0003800200 */
.L_x_12324:
        /* <DEDUP_REMOVED lines=28> */
.L_x_12331:
[----:B------:R-:W-:Y:S05]  /*6c80*/  BSYNC.RECONVERGENT B7 ;  /* 0x0000000000077941 */ /* 0x000fea0003800200 */
.L_x_12330:
[----:B------:R-:W-:Y:S01]  /*6c90*/  MOV R24, R32 ;  /* 0x0000002000187202 */ /* 0x000fe20000000f00 */
[----:B------:R-:W-:-:S07]  /*6ca0*/  IMAD.MOV.U32 R25, RZ, RZ, R33 ;  /* 0x000000ffff197224 */ /* 0x000fce00078e0021 */
.L_x_12329:
[----:B------:R-:W-:Y:S05]  /*6cb0*/  BSYNC.RECONVERGENT B6 ;  /* 0x0000000000067941 */ /* 0x000fea0003800200 */
.L_x_12328:
[----:B------:R-:W-:Y:S01]  /*6cc0*/  DMUL R2, R24, 0.5 ;  /* 0x3fe0000018027828 */ /* 0x000fe20000000000 */
[----:B------:R-:W-:Y:S01]  /*6cd0*/  BSSY.RECONVERGENT B6, `(.L_x_12332) ;  /* 0x000001c000067945 */ /* 0x000fe20003800200 */
[----:B------:R-:W-:Y:S01]  /*6ce0*/  DADD R60, R58, R60 ;  /* 0x000000003a3c7229 */ /* 0x000fe2000000003c */
[----:B------:R-:W-:Y:S02]  /*6cf0*/  IMAD.MOV.U32 R24, RZ, RZ, 0x0 ;  /* 0x00000000ff187424 */ /* 0x000fe400078e00ff */
[----:B------:R-:W-:-:S03]  /*6d00*/  IMAD.MOV.U32 R25, RZ, RZ, 0x3fd80000 ;  /* 0x3fd80000ff197424 */ /* 0x000fc600078e00ff */
        /* <DEDUP_REMOVED lines=23> */
[----:B------:R-:W-:Y:S05]  /*6e80*/  CALL.REL.NOINC `($__internal_30_$__cuda_sm20_dsqrt_rn_f64_mediumpath_v1) ;  /* 0x000008a800e47944 */ /* 0x000fea0003c00000 */
.L_x_12333:
[----:B------:R-:W-:Y:S05]  /*6e90*/  BSYNC.RECONVERGENT B6 ;  /* 0x0000000000067941 */ /* 0x000fea0003800200 */
.L_x_12332:
[----:B------:R-:W-:Y:S02]  /*6ea0*/  IMAD.MOV.U32 R70, RZ, RZ, R2 ;  /* 0x000000ffff467224 */ /* 0x000fe400078e0002 */
[----:B------:R-:W-:Y:S01]  /*6eb0*/  IMAD.MOV.U32 R71, RZ, RZ, R3 ;  /* 0x000000ffff477224 */ /* 0x000fe200078e0003 */
[----:B------:R-:W-:Y:S06]  /*6ec0*/  BRA `(.L_x_12322) ;  /* 0x0000000400587947 */ /* 0x000fec0003800000 */
.L_x_12323:
[----:B------:R-:W-:-:S14]  /*6ed0*/  DSETP.GT.AND P0, PT, R58, 1, PT ;  /* 0x3ff000003a00742a */ /* 0x000fdc0003f04000 */
[----:B------:R-:W-:Y:S05]  /*6ee0*/  @!P0 BRA `(.L_x_12334) ;  /* 0x0000000000d88947 */ /* 0x000fea0003800000 */
        /* <DEDUP_REMOVED lines=28> */
.L_x_12336:
[----:B------:R-:W-:Y:S05]  /*70b0*/  BSYNC.RECONVERGENT B6 ;  /* 0x0000000000067941 */ /* 0x000fea0003800200 */
.L_x_12335:
        /* <DEDUP_REMOVED lines=20> */
.L_x_12338:
[----:B------:R-:W-:Y:S05]  /*7200*/  BSYNC.RECONVERGENT B6 ;  /* 0x0000000000067941 */ /* 0x000fea0003800200 */
.L_x_12337:
[----:B------:R-:W-:Y:S01]  /*7210*/  DMUL R58, R58, 8.11296384146066816958e+31 ;  /* 0x469000003a3a7828 */ /* 0x000fe20000000000 */
[----:B------:R-:W-:Y:S02]  /*7220*/  IMAD.MOV.U32 R70, RZ, RZ, R32 ;  /* 0x000000ffff467224 */ /* 0x000fe400078e0020 */
[----:B------:R-:W-:Y:S01]  /*7230*/  IMAD.MOV.U32 R71, RZ, RZ, R33 ;  /* 0x000000ffff477224 */ /* 0x000fe200078e0021 */
[----:B------:R-:W-:Y:S07]  /*7240*/  BRA `(.L_x_12322) ;  /* 0x0000000000787947 */ /* 0x000fee0003800000 */
.L_x_12334:
        /* <DEDUP_REMOVED lines=27> */
.L_x_12340:
[----:B------:R-:W-:Y:S05]  /*7400*/  BSYNC.RECONVERGENT B6 ;  /* 0x0000000000067941 */ /* 0x000fea0003800200 */
.L_x_12339:
[----:B------:R-:W-:Y:S02]  /*7410*/  IMAD.MOV.U32 R70, RZ, RZ, R2 ;  /* 0x000000ffff467224 */ /* 0x000fe400078e0002 */
[----:B------:R-:W-:-:S07]  /*7420*/  IMAD.MOV.U32 R71, RZ, RZ, R3 ;  /* 0x000000ffff477224 */ /* 0x000fce00078e0003 */
.L_x_12322:
[----:B------:R-:W-:Y:S05]  /*7430*/  BSYNC.RECONVERGENT B5 ;  /* 0x0000000000057941 */ /* 0x000fea0003800200 */
.L_x_12313:
[----:B------:R-:W-:Y:S05]  /*7440*/  BSYNC.RELIABLE B3 ;  /* 0x0000000000037941 */ /* 0x000fea0003800100 */
.L_x_12312:
        /* <DEDUP_REMOVED lines=26> */
[----:B------:R-:W-:Y:S05]  /*75f0*/  CALL.REL.NOINC `($__internal_29_$__cuda_sm20_div_rn_f64_full) ;  /* 0x0000089c00707944 */ /* 0x000fea0003c00000 */
.L_x_12343:
[----:B------:R-:W-:Y:S05]  /*7600*/  BSYNC.RECONVERGENT B3 ;  /* 0x0000000000037941 */ /* 0x000fea0003800200 */
.L_x_12342:
[----:B------:R-:W-:Y:S01]  /*7610*/  DMUL R2, R32, R32 ;  /* 0x0000002020027228 */ /* 0x000fe20000000000 */
[----:B------:R-:W-:Y:S01]  /*7620*/  MOV R28, 0xdbb65b49 ;  /* 0xdbb65b49001c7802 */ /* 0x000fe20000000f00 */
[----:B------:R-:W-:Y:S01]  /*7630*/  IMAD.MOV.U32 R29, RZ, RZ, 0x3f2d3b63 ;  /* 0x3f2d3b63ff1d7424 */ /* 0x000fe200078e00ff */
        /* <DEDUP_REMOVED lines=63> */
[----:B------:R-:W-:Y:S02]  /*7a30*/  @P1 DADD R2, -RZ, -R28 ;  /* 0x00000000ff021229 */ /* 0x000fe4000000091c */
[----:B------:R-:W-:-:S08]  /*7a40*/  @!P1 DADD R24, -R28, R34 ;  /* 0x000000001c189229 */ /* 0x000fd00000000122 */
[----:B------:R-:W-:Y:S02]  /*7a50*/  @P1 FSEL R2, R28, R2, !P0 ;  /* 0x000000021c021208 */ /* 0x000fe40004000000 */
[----:B------:R-:W-:Y:S02]  /*7a60*/  @P1 FSEL R3, R29, R3, !P0 ;  /* 0x000000031d031208 */ /* 0x000fe40004000000 */
        /* <DEDUP_REMOVED lines=21> */
.L_x_12341:
        /* <DEDUP_REMOVED lines=25> */
[----:B------:R-:W-:-:S07]  /*7d50*/  IMAD.MOV.U32 R33, RZ, RZ, R29 ;  /* 0x000000ffff217224 */ /* 0x000fce00078e001d */
[----:B------:R-:W-:Y:S05]  /*7d60*/  CALL.REL.NOINC `($__internal_29_$__cuda_sm20_div_rn_f64_full) ;  /* 0x0000089400947944 */ /* 0x000fea0003c00000 */
.L_x_12346:
[----:B------:R-:W-:Y:S05]  /*7d70*/  BSYNC.RECONVERGENT B3 ;  /* 0x0000000000037941 */ /* 0x000fea0003800200 */
.L_x_12345:
        /* <DEDUP_REMOVED lines=66> */
[----:B------:R-:W-:-:S07]  /*81a0*/  @P3 IMAD.MOV.U32 R33, RZ, RZ, 0x4002d97c ;  /* 0x4002d97cff213424 */ /* 0x000fce00078e00ff */
[----:B------:R-:W-:Y:S02]  /*81b0*/  @P1 DADD R2, -RZ, -R34 ;  /* 0x00000000ff021229 */ /* 0x000fe40000000922 */
[----:B------:R-:W-:-:S08]  /*81c0*/  @!P1 DADD R24, -R34, R24 ;  /* 0x0000000022189229 */ /* 0x000fd00000000118 */
[----:B------:R-:W-:Y:S02]  /*81d0*/  @P1 FSEL R2, R34, R2, !P0 ;  /* 0x0000000222021208 */ /* 0x000fe40004000000 */
[----:B------:R-:W-:Y:S02]  /*81e0*/  @P1 FSEL R3, R35, R3, !P0 ;  /* 0x0000000323031208 */ /* 0x000fe40004000000 */
[----:B------:R-:W-:-:S04]  /*81f0*/  @!P1 PLOP3.LUT P0, PT, P2, PT, PT, 0x80, 0x8 ;  /* 0x000000000008981c */ /* 0x000fc8000170f070 */
[----:B------:R-:W-:Y:S01]  /*8200*/  @P1 DADD R2, R2, R28 ;  /* 0x0000000002021229 */ /* 0x000fe2000000001c */
[----:B------:R-:W-:Y:S01]  /*8210*/  @P3 FSEL R33, R33, 1.8213495016098022461, !P0 ;  /* 0x3fe921fb21213808 */ /* 0x000fe20004000000 */
[----:B------:R-:W-:-:S04]  /*8220*/  @P3 IMAD.MOV.U32 R29, RZ, RZ, 0x7f3321d2 ;  /* 0x7f3321d2ff1d3424 */ /* 0x000fc800078e00ff */
        /* <DEDUP_REMOVED lines=16> */
.L_x_12316:
        /* <DEDUP_REMOVED lines=50> */
[----:B------:R-:W-:Y:S01]  /*8650*/  DFMA R32, R24, |R32|, |R32| ;  /* 0x400000201820722b */ /* 0x000fe20000000420 */
[----:B------:R-:W-:Y:S02]  /*8660*/  @P0 IMAD.MOV.U32 R24, RZ, RZ, 0x33145c07 ;  /* 0x33145c07ff180424 */ /* 0x000fe400078e00ff */
[----:B------:R-:W-:-:S05]  /*8670*/  @P0 IMAD.MOV.U32 R25, RZ, RZ, 0x3c91a626 ;  /* 0x3c91a626ff190424 */ /* 0x000fca00078e00ff */
[C---:B------:R-:W-:Y:S02]  /*8680*/  @!P0 DADD R2, R32.reuse, R2 ;  /* 0x0000000020028229 */ /* 0x040fe40000000002 */
[----:B------:R-:W-:-:S06]  /*8690*/  @P0 DADD R24, R32, -R24 ;  /* 0x0000000020180229 */ /* 0x000fcc0000000818 */
[----:B------:R-:W-:Y:S02]  /*86a0*/  @!P0 DADD R2, R2, UR6 ;  /* 0x0000000602028e29 */ /* 0x000fe40008000000 */
[----:B------:R-:W-:Y:S01]  /*86b0*/  @P0 DADD R2, -R24, UR6 ;  /* 0x0000000618020e29 */ /* 0x000fe20008000100 */
[----:B------:R-:W-:Y:S10]  /*86c0*/  BRA `(.L_x_12344) ;  /* 0x0000000c00287947 */ /* 0x000ff40003800000 */
.L_x_12348:
        /* <DEDUP_REMOVED lines=73> */
.L_x_12347:
        /* <DEDUP_REMOVED lines=16> */
[----:B------:R-:W-:Y:S01]  /*8c60*/  @!P0 MOV R2, 0x33145c07 ;  /* 0x33145c0700028802 */ /* 0x000fe20000000f00 */
[----:B------:R-:W-:-:S04]  /*8c70*/  @!P0 IMAD.MOV.U32 R3, RZ, RZ, 0x3c91a626 ;  /* 0x3c91a626ff038424 */ /* 0x000fc800078e00ff */
        /* <DEDUP_REMOVED lines=39> */
.L_x_12349:
        /* <DEDUP_REMOVED lines=72> */
.L_x_12344:
[----:B------:R-:W-:Y:S05]  /*9370*/  BSYNC.RECONVERGENT B4 ;  /* 0x0000000000047941 */ /* 0x000fea0003800200 */
.L_x_12311:
[----:B------:R-:W-:Y:S01]  /*9380*/  DADD R24, -RZ, -R26 ;  /* 0x00000000ff187229 */ /* 0x000fe2000000091a */
[----:B------:R-:W-:-:S09]  /*9390*/  ISETP.GE.AND P0, PT, R31, RZ, PT ;  /* 0x000000ff1f00720c */ /* 0x000fd20003f06270 */
[----:B------:R-:W-:Y:S02]  /*93a0*/  FSEL R26, R26, R24, !P0 ;  /* 0x000000181a1a7208 */ /* 0x000fe40004000000 */
[----:B------:R-:W-:-:S07]  /*93b0*/  FSEL R27, R27, R25, !P0 ;  /* 0x000000191b1b7208 */ /* 0x000fce0004000000 */
.L_x_12251:
[----:B------:R-:W-:Y:S05]  /*93c0*/  BSYNC.RECONVERGENT B1 ;  /* 0x0000000000017941 */ /* 0x000fea0003800200 */
.L_x_12249:
        /* <DEDUP_REMOVED lines=15> */
.L_x_12248:
[----:B------:R-:W-:Y:S05]  /*94c0*/  BSYNC.RECONVERGENT B2 ;  /* 0x0000000000027941 */ /* 0x000fea0003800200 */
.L_x_12247:
[----:B------:R-:W-:Y:S05]  /*94d0*/  WARPSYNC.ALL ;  /* 0x0000000000007948 */ /* 0x000fea0003800000 */
[----:B------:R-:W-:Y:S01]  /*94e0*/  VIADD R0, R47, 0x80 ;  /* 0x000000802f007836 */ /* 0x000fe20000000000 */
[----:B------:R-:W-:Y:S01]  /*94f0*/  BSSY.RECONVERGENT B2, `(.L_x_12350) ;  /* 0x0000909000027945 */ /* 0x000fe20003800200 */
[----:B-----5:R-:W-:Y:S02]  /*9500*/  CS2R R30, SRZ ;  /* 0x00000000001e7805 */ /* 0x020fe4000001ff00 */
[----:B------:R-:W-:Y:S02]  /*9510*/  CS2R R28, SRZ ;  /* 0x00000000001c7805 */ /* 0x000fe4000001ff00 */
[----:B------:R-:W-:-:S13]  /*9520*/  ISETP.GE.U32.AND P0, PT, R0, UR5, PT ;  /* 0x0000000500007c0c */ /* 0x000fda000bf06070 */
        /* <DEDUP_REMOVED lines=32> */
.L_x_12353:
[----:B------:R-:W-:Y:S01]  /*9730*/  DSETP.MAX.AND P0, P1, R58, R28, PT ;  /* 0x0000001c3a00722a */ /* 0x000fe2000390f000 */
[----:B------:R-:W-:Y:S01]  /*9740*/  IMAD.MOV.U32 R0, RZ, RZ, R59 ;  /* 0x000000ffff007224 */ /* 0x000fe200078e003b */
[----:B0-----:R-:W-:Y:S01]  /*9750*/  MOV R3, R28 ;  /* 0x0000001c00037202 */ /* 0x001fe20000000f00 */
[----:B------:R-:W-:-:S05]  /*9760*/  IMAD.MOV.U32 R31, RZ, RZ, R29 ;  /* 0x000000ffff1f7224 */ /* 0x000fca00078e001d */
        /* <DEDUP_REMOVED lines=46> */
[----:B------:R-:W-:-:S04]  /*9a50*/  MOV R0, R51 ;  /* 0x0000003300007202 */ /* 0x000fc80000000f00 */
[----:B------:R-:W-:Y:S01]  /*9a60*/  FSEL R31, R0, UR10, P0 ;  /* 0x0000000a001f7c08 */ /* 0x000fe20008000000 */
[----:B------:R-:W-:Y:S01]  /*9a70*/  IMAD.MOV.U32 R0, RZ, RZ, R50 ;  /* 0x000000ffff007224 */ /* 0x000fe200078e0032 */
[----:B------:R-:W-:-:S04]  /*9a80*/  UMOV UR10, UR6 ;  /* 0x00000006000a7c82 */ /* 0x000fc80008000000 */
        /* <DEDUP_REMOVED lines=32> */
[----:B------:R-:W-:-:S04]  /*9c90*/  MOV R48, R55 ;  /* 0x0000003700307202 */ /* 0x000fc80000000f00 */
[----:B------:R-:W-:Y:S01]  /*9ca0*/  FSEL R51, R48, UR10, P0 ;  /* 0x0000000a30337c08 */ /* 0x000fe20008000000 */
[----:B------:R-:W-:-:S07]  /*9cb0*/  IMAD.U32 R48, RZ, RZ, UR10 ;  /* 0x0000000aff307e24 */ /* 0x000fce000f8e00ff */
        /* <DEDUP_REMOVED lines=52> */
.L_x_12361:
[----:B------:R-:W-:Y:S05]  /*a000*/  BSYNC.RECONVERGENT B4 ;  /* 0x0000000000047941 */ /* 0x000fea0003800200 */
.L_x_12360:
[----:B------:R-:W-:-:S10]  /*a010*/  DADD R2, R60, R48 ;  /* 0x000000003c027229 */ /* 0x000fd40000000030 */
[----:B------:R-:W-:Y:S01]  /*a020*/  ISETP.GT.AND P0, PT, R3, 0xfffff, PT ;  /* 0x000fffff0300780c */ /* 0x000fe20003f04270 */
[--C-:B------:R-:W-:Y:S02]  /*a030*/  IMAD.MOV.U32 R32, RZ, RZ, R2.reuse ;  /* 0x000000ffff207224 */ /* 0x100fe400078e0002 */
[----:B------:R-:W-:Y:S02]  /*a040*/  IMAD.MOV.U32 R33, RZ, RZ, R3 ;  /* 0x000000ffff217224 */ /* 0x000fe400078e0003 */
[----:B------:R-:W-:-:S08]  /*a050*/  IMAD.MOV.U32 R44, RZ, RZ, R2 ;  /* 0x000000ffff2c7224 */ /* 0x000fd000078e0002 */
[----:B------:R-:W-:-:S10]  /*a060*/  @!P0 DMUL R32, R32, 1.80143985094819840000e+16 ;  /* 0x4350000020208828 */ /* 0x000fd40000000000 */
[----:B------:R-:W-:Y:S02]  /*a070*/  @!P0 IMAD.MOV.U32 R3, RZ, RZ, R33 ;  /* 0x000000ffff038224 */ /* 0x000fe400078e0021 */
[----:B------:R-:W-:-:S03]  /*a080*/  @!P0 IMAD.MOV.U32 R44, RZ, RZ, R32 ;  /* 0x000000ffff2c8224 */ /* 0x000fc600078e0020 */
[----:B------:R-:W-:-:S04]  /*a090*/  IADD3 R0, PT, PT, R3, -0x1, RZ ;  /* 0xffffffff03007810 */ /* 0x000fc80007ffe0ff */
        /* <DEDUP_REMOVED lines=20> */
[----:B------:R-:W-:-:S03]  /*a1e0*/  @P0 VIADD R3, R3, 0x1 ;  /* 0x0000000103030836 */ /* 0x000fc60000000000 */
[----:B------:R-:W-:Y:S02]  /*a1f0*/  @P0 MOV R45, R31 ;  /* 0x0000001f002d0202 */ /* 0x000fe40000000f00 */
[----:B------:R-:W-:Y:S01]  /*a200*/  LOP3.LUT R2, R3, 0x80000000, RZ, 0x3c, !PT ;  /* 0x8000000003027812 */ /* 0x000fe200078e3cff */
[----:B------:R-:W-:-:S03]  /*a210*/  IMAD.MOV.U32 R3, RZ, RZ, 0x43300000 ;  /* 0x43300000ff037424 */ /* 0x000fc600078e00ff */
        /* <DEDUP_REMOVED lines=48> */
.L_x_12359:
        /* <DEDUP_REMOVED lines=33> */
.L_x_12368:
[----:B------:R-:W-:Y:S05]  /*a730*/  BSYNC.RECONVERGENT B5 ;  /* 0x0000000000057941 */ /* 0x000fea0003800200 */
.L_x_12367:
[----:B------:R-:W-:Y:S02]  /*a740*/  IMAD.MOV.U32 R30, RZ, RZ, R32 ;  /* 0x000000ffff1e7224 */ /* 0x000fe400078e0020 */
[----:B------:R-:W-:-:S07]  /*a750*/  IMAD.MOV.U32 R31, RZ, RZ, R33 ;  /* 0x000000ffff1f7224 */ /* 0x000fce00078e0021 */
.L_x_12366:
[----:B------:R-:W-:Y:S05]  /*a760*/  BSYNC.RECONVERGENT B4 ;  /* 0x0000000000047941 */ /* 0x000fea0003800200 */
.L_x_12365:
        /* <DEDUP_REMOVED lines=28> */
.L_x_12373:
[----:B------:R-:W-:Y:S05]  /*a930*/  BSYNC.RECONVERGENT B5 ;  /* 0x0000000000057941 */ /* 0x000fea0003800200 */
.L_x_12372:
[----:B------:R-:W-:Y:S05]  /*a940*/  BRA `(.L_x_12371) ;  /* 0x0000000000047947 */ /* 0x000fea0003800000 */
.L_x_12370:
[----:B------:R-:W-:-:S11]  /*a950*/  DADD R32, R62, -R2 ;  /* 0x000000003e207229 */ /* 0x000fd60000000802 */
.L_x_12371:
[----:B------:R-:W-:Y:S05]  /*a960*/  BSYNC.RECONVERGENT B4 ;  /* 0x0000000000047941 */ /* 0x000fea0003800200 */
.L_x_12369:
        /* <DEDUP_REMOVED lines=30> */
.L_x_12375:
[----:B------:R-:W-:Y:S05]  /*ab50*/  BSYNC.RECONVERGENT B4 ;  /* 0x0000000000047941 */ /* 0x000fea0003800200 */
.L_x_12374:
        /* <DEDUP_REMOVED lines=32> */
[----:B------:R-:W-:Y:S01]  /*ad60*/  @P0 IADD3 R31, PT, PT, R45, -0x100000, RZ ;  /* 0xfff000002d1f0810 */ /* 0x000fe20007ffe0ff */
[----:B------:R-:W-:-:S04]  /*ad70*/  @P0 VIADD R3, R3, 0x1 ;  /* 0x0000000103030836 */ /* 0x000fc80000000000 */
        /* <DEDUP_REMOVED lines=51> */
.L_x_12376:
        /* <DEDUP_REMOVED lines=19> */
[----:B------:R-:W-:-:S07]  /*b1e0*/  IMAD.MOV.U32 R35, RZ, RZ, R31 ;  /* 0x000000ffff237224 */ /* 0x000fce00078e001f */
[----:B------:R-:W-:Y:S05]  /*b1f0*/  CALL.REL.NOINC `($__internal_29_$__cuda_sm20_div_rn_f64_full) ;  /* 0x0000086000707944 */ /* 0x000fea0003c00000 */
.L_x_12378:
[----:B------:R-:W-:Y:S05]  /*b200*/  BSYNC.RECONVERGENT B4 ;  /* 0x0000000000047941 */ /* 0x000fea0003800200 */
.L_x_12377:
        /* <DEDUP_REMOVED lines=30> */
.L_x_12364:
        /* <DEDUP_REMOVED lines=25> */
.L_x_12381:
[----:B------:R-:W-:Y:S05]  /*b580*/  BSYNC.RECONVERGENT B4 ;  /* 0x0000000000047941 */ /* 0x000fea0003800200 */
.L_x_12380:
        /* <DEDUP_REMOVED lines=85> */
.L_x_12382:
        /* <DEDUP_REMOVED lines=21> */
.L_x_12384:
[----:B------:R-:W-:Y:S05]  /*bc30*/  BSYNC.RECONVERGENT B4 ;  /* 0x0000000000047941 */ /* 0x000fea0003800200 */
.L_x_12383:
        /* <DEDUP_REMOVED lines=30> */
.L_x_12379:
        /* <DEDUP_REMOVED lines=24> */
.L_x_12386:
[----:B------:R-:W-:Y:S05]  /*bfa0*/  BSYNC.RECONVERGENT B4 ;  /* 0x0000000000047941 */ /* 0x000fea0003800200 */
.L_x_12385:
        /* <DEDUP_REMOVED lines=21> */
.L_x_12388:
[----:B------:R-:W-:Y:S05]  /*c100*/  BSYNC.RECONVERGENT B4 ;  /* 0x0000000000047941 */ /* 0x000fea0003800200 */
.L_x_12387:
[----:B------:R-:W-:Y:S02]  /*c110*/  IMAD.MOV.U32 R30, RZ, RZ, R32 ;  /* 0x000000ffff1e7224 */ /* 0x000fe400078e0020 */
[----:B------:R-:W-:Y:S01]  /*c120*/  IMAD.MOV.U32 R31, RZ, RZ, R33 ;  /* 0x000000ffff1f7224 */ /* 0x000fe200078e0021 */
[----:B------:R-:W-:Y:S06]  /*c130*/  BRA `(.L_x_12362) ;  /* 0x0000000000647947 */ /* 0x000fec0003800000 */
.L_x_12363:
        /* <DEDUP_REMOVED lines=24> */
.L_x_12389:
[----:B------:R-:W-:Y:S05]  /*c2c0*/  BSYNC.RECONVERGENT B4 ;  /* 0x0000000000047941 */ /* 0x000fea0003800200 */
.L_x_12362:
[----:B------:R-:W-:Y:S05]  /*c2d0*/  BSYNC.RECONVERGENT B3 ;  /* 0x0000000000037941 */ /* 0x000fea0003800200 */
.L_x_12358:
        /* <DEDUP_REMOVED lines=25> */
.L_x_12394:
[----:B------:R-:W-:Y:S05]  /*c470*/  BSYNC.RECONVERGENT B5 ;  /* 0x0000000000057941 */ /* 0x000fea0003800200 */
.L_x_12393:
        /* <DEDUP_REMOVED lines=84> */
.L_x_12397:
        /* <DEDUP_REMOVED lines=53> */
.L_x_12396:
[----:B------:R-:W-:-:S10]  /*cd10*/  DADD R2, -RZ, |R32| ;  /* 0x00000000ff027229 */ /* 0x000fd40000000520 */
[----:B------:R-:W-:-:S13]  /*cd20*/  ISETP.GE.AND P0, PT, R3, 0x3fe26666, PT ;  /* 0x3fe266660300780c */ /* 0x000fda0003f06270 */
[----:B------:R-:W-:Y:S05]  /*cd30*/  @!P0 BRA `(.L_x_12399) ;  /* 0x0000000400248947 */ /* 0x000fea0003800000 */
        /* <DEDUP_REMOVED lines=73> */
.L_x_12399:
        /* <DEDUP_REMOVED lines=53> */
.L_x_12395:
        /* <DEDUP_REMOVED lines=34> */
.L_x_12406:
[----:B------:R-:W-:Y:S05]  /*d740*/  BSYNC.RECONVERGENT B7 ;  /* 0x0000000000077941 */ /* 0x000fea0003800200 */
.L_x_12405:
[----:B------:R-:W-:Y:S02]  /*d750*/  IMAD.MOV.U32 R70, RZ, RZ, R32 ;  /* 0x000000ffff467224 */ /* 0x000fe400078e0020 */
[----:B------:R-:W-:-:S07]  /*d760*/  IMAD.MOV.U32 R71, RZ, RZ, R33 ;  /* 0x000000ffff477224 */ /* 0x000fce00078e0021 */
.L_x_12404:
[----:B------:R-:W-:Y:S05]  /*d770*/  BSYNC.RECONVERGENT B6 ;  /* 0x0000000000067941 */ /* 0x000fea0003800200 */
.L_x_12403:
        /* <DEDUP_REMOVED lines=27> */
.L_x_12411:
[----:B------:R-:W-:Y:S05]  /*d930*/  BSYNC.RECONVERGENT B7 ;  /* 0x0000000000077941 */ /* 0x000fea0003800200 */
.L_x_12410:
[----:B------:R-:W-:Y:S02]  /*d940*/  IMAD.MOV.U32 R28, RZ, RZ, R32 ;  /* 0x000000ffff1c7224 */ /* 0x000fe400078e0020 */
[----:B------:R-:W-:Y:S01]  /*d950*/  IMAD.MOV.U32 R29, RZ, RZ, R33 ;  /* 0x000000ffff1d7224 */ /* 0x000fe200078e0021 */
[----:B------:R-:W-:Y:S06]  /*d960*/  BRA `(.L_x_12409) ;  /* 0x0000000000047947 */ /* 0x000fec0003800000 */
.L_x_12408:
[----:B------:R-:W-:-:S11]  /*d970*/  DADD R28, -R64, R62 ;  /* 0x00000000401c7229 */ /* 0x000fd6000000013e */
.L_x_12409:
[----:B------:R-:W-:Y:S05]  /*d980*/  BSYNC.RECONVERGENT B6 ;  /* 0x0000000000067941 */ /* 0x000fea0003800200 */
.L_x_12407:
        /* <DEDUP_REMOVED lines=28> */
[----:B------:R-:W-:Y:S05]  /*db50*/  CALL.REL.NOINC `($__internal_30_$__cuda_sm20_dsqrt_rn_f64_mediumpath_v1) ;  /* 0x0000083c00b07944 */ /* 0x000fea0003c00000 */
.L_x_12413:
[----:B------:R-:W-:Y:S05]  /*db60*/  BSYNC.RECONVERGENT B6 ;  /* 0x0000000000067941 */ /* 0x000fea0003800200 */
.L_x_12412:
[----:B------:R-:W-:Y:S01]  /*db70*/  IMAD.MOV.U32 R60, RZ, RZ, R2 ;  /* 0x000000ffff3c7224 */ /* 0x000fe200078e0002 */
[----:B------:R-:W-:Y:S01]  /*db80*/  MOV R61, R3 ;  /* 0x00000003003d7202 */ /* 0x000fe20000000f00 */
[----:B------:R-:W-:Y:S06]  /*db90*/  BRA `(.L_x_12414) ;  /* 0x00000008004c7947 */ /* 0x000fec0003800000 */
.L_x_12402:
        /* <DEDUP_REMOVED lines=29> */
.L_x_12417:
[----:B------:R-:W-:Y:S05]  /*dd70*/  BSYNC.RECONVERGENT B6 ;  /* 0x0000000000067941 */ /* 0x000fea0003800200 */
.L_x_12416:
[----:B------:R-:W-:Y:S02]  /*dd80*/  IMAD.MOV.U32 R60, RZ, RZ, R2 ;  /* 0x000000ffff3c7224 */ /* 0x000fe400078e0002 */
[----:B------:R-:W-:Y:S01]  /*dd90*/  IMAD.MOV.U32 R61, RZ, RZ, R3 ;  /* 0x000000ffff3d7224 */ /* 0x000fe200078e0003 */
[----:B------:R-:W-:Y:S06]  /*dda0*/  BRA `(.L_x_12414) ;  /* 0x0000000400c87947 */ /* 0x000fec0003800000 */
.L_x_12415:
        /* <DEDUP_REMOVED lines=28> */
.L_x_12419:
[----:B------:R-:W-:Y:S05]  /*df70*/  BSYNC.RECONVERGENT B6 ;  /* 0x0000000000067941 */ /* 0x000fea0003800200 */
.L_x_12418:
        /* <DEDUP_REMOVED lines=20> */
.L_x_12421:
[----:B------:R-:W-:Y:S05]  /*e0c0*/  BSYNC.RECONVERGENT B6 ;  /* 0x0000000000067941 */ /* 0x000fea0003800200 */
.L_x_12420:
[----:B------:R-:W-:Y:S01]  /*e0d0*/  DMUL R58, R58, 8.11296384146066816958e+31 ;  /* 0x469000003a3a7828 */ /* 0x000fe20000000000 */
[----:B------:R-:W-:Y:S02]  /*e0e0*/  IMAD.MOV.U32 R60, RZ, RZ, R32 ;  /* 0x000000ffff3c7224 */ /* 0x000fe400078e0020 */
[----:B------:R-:W-:Y:S01]  /*e0f0*/  IMAD.MOV.U32 R61, RZ, RZ, R33 ;  /* 0x000000ffff3d7224 */ /* 0x000fe200078e0021 */
[----:B------:R-:W-:Y:S07]  /*e100*/  BRA `(.L_x_12414) ;  /* 0x0000000000f07947 */ /* 0x000fee0003800000 */
.L_x_12401:
        /* <DEDUP_REMOVED lines=26> */
.L_x_12423:
[----:B------:R-:W-:Y:S05]  /*e2b0*/  BSYNC.RECONVERGENT B6 ;  /* 0x0000000000067941 */ /* 0x000fea0003800200 */
.L_x_12422:
        /* <DEDUP_REMOVED lines=28> */
[----:B------:R-:W-:Y:S05]  /*e480*/  CALL.REL.NOINC `($__internal_30_$__cuda_sm20_dsqrt_rn_f64_mediumpath_v1) ;  /* 0x0000083400647944 */ /* 0x000fea0003c00000 */
.L_x_12425:
[----:B------:R-:W-:Y:S05]  /*e490*/  BSYNC.RECONVERGENT B6 ;  /* 0x0000000000067941 */ /* 0x000fea0003800200 */
.L_x_12424:
[----:B------:R-:W-:Y:S01]  /*e4a0*/  DMUL R60, R2, R48 ;  /* 0x00000030023c7228 */ /* 0x000fe20000000000 */
[----:B------:R-:W-:Y:S01]  /*e4b0*/  MOV R58, 0x0 ;  /* 0x00000000003a7802 */ /* 0x000fe20000000f00 */
[----:B------:R-:W-:-:S09]  /*e4c0*/  IMAD.MOV.U32 R59, RZ, RZ, 0x3ff00000 ;  /* 0x3ff00000ff3b7424 */ /* 0x000fd200078e00ff */
.L_x_12414:
[----:B------:R-:W-:Y:S05]  /*e4d0*/  BSYNC.RECONVERGENT B5 ;  /* 0x0000000000057941 */ /* 0x000fea0003800200 */
.L_x_12400:
[----:B------:R-:W-:Y:S05]  /*e4e0*/  BRA `(.L_x_12426) ;  /* 0x0000000000087947 */ /* 0x000fea0003800000 */
.L_x_12392:
[----:B------:R-:W-:Y:S02]  /*e4f0*/  DMUL R60, R60, 9.00719925474099200000e+15 ;  /* 0x434000003c3c7828 */ /* 0x000fe40000000000 */
[----:B------:R-:W-:-:S11]  /*e500*/  DMUL R58, R58, 9.00719925474099200000e+15 ;  /* 0x434000003a3a7828 */ /* 0x000fd60000000000 */
.L_x_12426:
[----:B------:R-:W-:Y:S05]  /*e510*/  BSYNC.RELIABLE B3 ;  /* 0x0000000000037941 */ /* 0x000fea0003800100 */
.L_x_12391:
        /* <DEDUP_REMOVED lines=29> */
.L_x_12429:
[----:B------:R-:W-:Y:S05]  /*e6f0*/  BSYNC.RECONVERGENT B3 ;  /* 0x0000000000037941 */ /* 0x000fea0003800200 */
.L_x_12428:
[----:B------:R-:W-:Y:S01]  /*e700*/  DMUL R2, R32, R32 ;  /* 0x0000002020027228 */ /* 0x000fe20000000000 */
[----:B------:R-:W-:Y:S01]  /*e710*/  IMAD.MOV.U32 R34, RZ, RZ, -0x2449a4b7 ;  /* 0xdbb65b49ff227424 */ /* 0x000fe200078e00ff */
[----:B------:R-:W-:Y:S01]  /*e720*/  UMOV UR6, 0x2a25ff7e ;  /* 0x2a25ff7e00067882 */ /* 0x000fe20000000000 */
[----:B------:R-:W-:Y:S01]  /*e730*/  IMAD.MOV.U32 R35, RZ, RZ, 0x3f2d3b63 ;  /* 0x3f2d3b63ff237424 */ /* 0x000fe200078e00ff */
[----:B------:R-:W-:Y:S01]  /*e740*/  UMOV UR7, 0x3ef53e1d ;  /* 0x3ef53e1d00077882 */ /* 0x000fe20000000000 */
[----:B------:R-:W-:Y:S01]  /*e750*/  ISETP.GE.AND P2, PT, R28, RZ, PT ;  /* 0x000000ff1c00720c */ /* 0x000fe20003f46270 */
[----:B------:R-:W-:Y:S03]  /*e760*/  BSSY.RECONVERGENT B0, `(.L_x_12430) ;  /* 0x0000050000007945 */ /* 0x000fe60003800200 */
        /* <DEDUP_REMOVED lines=56> */
[----:B------:R-:W-:Y:S01]  /*eaf0*/  DFMA R34, R34, R32, R32 ;  /* 0x000000202222722b */ /* 0x000fe20000000020 */
[----:B------:R-:W-:Y:S02]  /*eb00*/  @P1 IMAD.MOV.U32 R32, RZ, RZ, 0x54442d18 ;  /* 0x54442d18ff201424 */ /* 0x000fe400078e00ff */
[----:B------:R-:W-:-:S05]  /*eb10*/  @P1 IMAD.MOV.U32 R33, RZ, RZ, 0x3ff921fb ;  /* 0x3ff921fbff211424 */ /* 0x000fca00078e00ff */
        /* <DEDUP_REMOVED lines=18> */
.L_x_12431:
[----:B------:R-:W-:Y:S02]  /*ec40*/  FSEL R2, RZ, 3.37028055040000000000e+12, P0 ;  /* 0x54442d18ff027808 */ /* 0x000fe40000000000 */
[----:B------:R-:W-:-:S07]  /*ec50*/  FSEL R3, RZ, 2.1426990032196044922, P0 ;  /* 0x400921fbff037808 */ /* 0x000fce0000000000 */
.L_x_12432:
[----:B------:R-:W-:Y:S05]  /*ec60*/  BSYNC.RECONVERGENT B0 ;  /* 0x0000000000007941 */ /* 0x000fea0003800200 */
.L_x_12430:
[----:B------:R-:W-:Y:S01]  /*ec70*/  DADD R58, |R60|, R58 ;  /* 0x000000003c3a7229 */ /* 0x000fe2000000023a */
[----:B------:R-:W-:-:S07]  /*ec80*/  LOP3.LUT R61, R3, 0x80000000, R61, 0xb8, !PT ;  /* 0x80000000033d7812 */ /* 0x000fce00078eb83d */
[----:B------:R-:W-:-:S06]  /*ec90*/  DSETP.NAN.AND P0, PT, R58, R58, PT ;  /* 0x0000003a3a00722a */ /* 0x000fcc0003f08000 */
[----:B------:R-:W-:Y:S02]  /*eca0*/  FSEL R2, R58, R2, P0 ;  /* 0x000000023a027208 */ /* 0x000fe40000000000 */
[----:B------:R-:W-:Y:S01]  /*ecb0*/  FSEL R3, R59, R61, P0 ;  /* 0x0000003d3b037208 */ /* 0x000fe20000000000 */
[----:B------:R-:W-:Y:S06]  /*ecc0*/  BRA `(.L_x_12398) ;  /* 0x0000000400e07947 */ /* 0x000fec0003800000 */
.L_x_12427:
        /* <DEDUP_REMOVED lines=27> */
.L_x_12434:
[----:B------:R-:W-:Y:S05]  /*ee80*/  BSYNC.RECONVERGENT B3 ;  /* 0x0000000000037941 */ /* 0x000fea0003800200 */
.L_x_12433:
        /* <DEDUP_REMOVED lines=84> */
.L_x_12436:
[----:B------:R-:W-:Y:S02]  /*f3d0*/  FSEL R2, RZ, 3.37028055040000000000e+12, P0 ;  /* 0x54442d18ff027808 */ /* 0x000fe40000000000 */
[----:B------:R-:W-:-:S07]  /*f3e0*/  FSEL R3, RZ, 2.1426990032196044922, P0 ;  /* 0x400921fbff037808 */ /* 0x000fce0000000000 */
.L_x_12437:
[----:B------:R-:W-:Y:S05]  /*f3f0*/  BSYNC.RECONVERGENT B0 ;  /* 0x0000000000007941 */ /* 0x000fea0003800200 */
.L_x_12435:
[----:B------:R-:W-:Y:S01]  /*f400*/  DADD R58, |R60|, R58 ;  /* 0x000000003c3a7229 */ /* 0x000fe2000000023a */
[----:B------:R-:W-:-:S07]  /*f410*/  LOP3.LUT R61, R3, 0x80000000, R61, 0xb8, !PT ;  /* 0x80000000033d7812 */ /* 0x000fce00078eb83d */
[----:B------:R-:W-:-:S06]  /*f420*/  DSETP.NAN.AND P0, PT, R58, R58, PT ;  /* 0x0000003a3a00722a */ /* 0x000fcc0003f08000 */
[----:B------:R-:W-:Y:S02]  /*f430*/  FSEL R2, R58, R2, P0 ;  /* 0x000000023a027208 */ /* 0x000fe40000000000 */
[----:B------:R-:W-:-:S07]  /*f440*/  FSEL R3, R59, R61, P0 ;  /* 0x0000003d3b037208 */ /* 0x000fce0000000000 */
.L_x_12398:
[----:B------:R-:W-:Y:S05]  /*f450*/  BSYNC.RECONVERGENT B4 ;  /* 0x0000000000047941 */ /* 0x000fea0003800200 */
.L_x_12390:
[----:B------:R-:W-:Y:S01]  /*f460*/  DADD R28, -RZ, -R30 ;  /* 0x00000000ff1c7229 */ /* 0x000fe2000000091e */
[----:B------:R-:W-:-:S09]  /*f470*/  ISETP.GE.AND P0, PT, R39, RZ, PT ;  /* 0x000000ff2700720c */ /* 0x000fd20003f06270 */
[----:B------:R-:W-:Y:S02]  /*f480*/  FSEL R30, R30, R28, !P0 ;  /* 0x0000001c1e1e7208 */ /* 0x000fe40004000000 */
[----:B------:R-:W-:Y:S01]  /*f490*/  FSEL R31, R31, R29, !P0 ;  /* 0x0000001d1f1f7208 */ /* 0x000fe20004000000 */
[----:B------:R-:W-:Y:S06]  /*f4a0*/  BRA `(.L_x_12354) ;  /* 0x0000002c00f47947 */ /* 0x000fec0003800000 */
.L_x_12357:
[----:B------:R-:W2:Y:S01]  /*f4b0*/  LDL.64 R2, [R1+0x8] ;  /* 0x0000080001027983 */ /* 0x000ea20000100a00 */
[----:B------:R-:W-:Y:S01]  /*f4c0*/  UMOV UR6, 0x54442d18 ;  /* 0x54442d1800067882 */ /* 0x000fe20000000000 */
[----:B------:R-:W-:Y:S01]  /*f4d0*/  UMOV UR7, 0x3ff921fb ;  /* 0x3ff921fb00077882 */ /* 0x000fe20000000000 */
[----:B------:R-:W-:Y:S02]  /*f4e0*/  DADD R30, -RZ, -R38 ;  /* 0x00000000ff1e7229 */ /* 0x000fe40000000926 */
[----:B--2---:R-:W-:-:S08]  /*f4f0*/  DADD R2, R2, -R36 ;  /* 0x0000000002027229 */ /* 0x004fd00000000824 */
[----:B------:R-:W-:Y:S01]  /*f500*/  DADD R2, R2, UR6 ;  /* 0x0000000602027e29 */ /* 0x000fe20008000000 */
[----:B------:R-:W-:Y:S10]  /*f510*/  BRA `(.L_x_12354) ;  /* 0x0000002c00d87947 */ /* 0x000ff40003800000 */
.L_x_12356:
[----:B------:R-:W-:Y:S01]  /*f520*/  DADD R30, -RZ, -R38 ;  /* 0x00000000ff1e7229 */ /* 0x000fe20000000926 */
[----:B------:R-:W-:Y:S01]  /*f530*/  CS2R R2, SRZ ;  /* 0x0000000000027805 */ /* 0x000fe2000001ff00 */
[----:B------:R-:W-:Y:S09]  /*f540*/  BRA `(.L_x_12354) ;  /* 0x0000002c00cc7947 */ /* 0x000ff20003800000 */
.L_x_12355:
        /* <DEDUP_REMOVED lines=110> */
.L_x_12442:
[----:B------:R-:W-:Y:S05]  /*fc30*/  BSYNC.RECONVERGENT B0 ;  /* 0x0000000000007941 */ /* 0x000fea0003800200 */
.L_x_12441:
[----:B------:R-:W-:Y:S04]  /*fc40*/  BSSY.RECONVERGENT B4, `(.L_x_12443) ;  /* 0x0000008000047945 */ /* 0x000fe80003800200 */
[----:B------:R-:W-:Y:S05]  /*fc50*/  @P4 BRA P5, `(.L_x_12444) ;  /* 0x0000000000184947 */ /* 0x000fea0002800000 */
[----:B------:R-:W-:Y:S01]  /*fc60*/  IMAD.MOV.U32 R34, RZ, RZ, R30 ;  /* 0x000000ffff227224 */ /* 0x000fe200078e001e */
[----:B------:R-:W-:Y:S01]  /*fc70*/  MOV R33, R61 ;  /* 0x0000003d00217202 */ /* 0x000fe20000000f00 */
[----:B------:R-:W-:Y:S01]  /*fc80*/  IMAD.MOV.U32 R35, RZ, RZ, R31 ;  /* 0x000000ffff237224 */ /* 0x000fe200078e001f */
[----:B------:R-:W-:Y:S01]  /*fc90*/  MOV R3, 0xfcc0 ;  /* 0x0000fcc000037802 */ /* 0x000fe20000000f00 */
[----:B------:R-:W-:-:S07]  /*fca0*/  IMAD.MOV.U32 R2, RZ, RZ, R60 ;  /* 0x000000ffff027224 */ /* 0x000fce00078e003c */
[----:B------:R-:W-:Y:S05]  /*fcb0*/  CALL.REL.NOINC `($__internal_29_$__cuda_sm20_div_rn_f64_full) ;  /* 0x0000081400c07944 */ /* 0x000fea0003c00000 */
.L_x_12444:
[----:B------:R-:W-:Y:S05]  /*fcc0*/  BSYNC.RECONVERGENT B4 ;  /* 0x0000000000047941 */ /* 0x000fea0003800200 */
.L_x_12443:
        /* <DEDUP_REMOVED lines=84> */
.L_x_12446:
[----:B------:R-:W-:Y:S02]  /*10210*/  FSEL R2, RZ, 3.37028055040000000000e+12, P0 ;  /* 0x54442d18ff027808 */ /* 0x000fe40000000000 */
[----:B------:R-:W-:-:S07]  /*10220*/  FSEL R3, RZ, 2.1426990032196044922, P0 ;  /* 0x400921fbff037808 */ /* 0x000fce0000000000 */
.L_x_12447:
[----:B------:R-:W-:Y:S05]  /*10230*/  BSYNC.RECONVERGENT B0 ;  /* 0x0000000000007941 */ /* 0x000fea0003800200 */
.L_x_12445:
[----:B------:R-:W-:Y:S01]  /*10240*/  DADD R28, R58, R28 ;  /* 0x000000003a1c7229 */ /* 0x000fe2000000001c */
[----:B------:R-:W-:Y:S01]  /*10250*/  LOP3.LUT R3, R3, 0x80000000, R39, 0xb8, !PT ;  /* 0x8000000003037812 */ /* 0x000fe200078eb827 */
[----:B------:R-:W-:-:S06]  /*10260*/  DMUL R62, R62, 0.5 ;  /* 0x3fe000003e3e7828 */ /* 0x000fcc0000000000 */
[----:B------:R-:W-:-:S06]  /*10270*/  DSETP.NAN.AND P0, PT, R28, R28, PT ;  /* 0x0000001c1c00722a */ /* 0x000fcc0003f08000 */
[----:B------:R-:W-:Y:S02]  /*10280*/  FSEL R2, R28, R2, P0 ;  /* 0x000000021c027208 */ /* 0x000fe40000000000 */
[----:B------:R-:W-:Y:S01]  /*10290*/  FSEL R3, R29, R3, P0 ;  /* 0x000000031d037208 */ /* 0x000fe20000000000 */
[----:B------:R-:W-:Y:S06]  /*102a0*/  BRA `(.L_x_12448) ;  /* 0x0000002000507947 */ /* 0x000fec0003800000 */
.L_x_12440:
        /* <DEDUP_REMOVED lines=137> */
.L_x_12450:
[----:B------:R-:W-:Y:S05]  /*10b40*/  BSYNC.RECONVERGENT B0 ;  /* 0x0000000000007941 */ /* 0x000fea0003800200 */
.L_x_12449:
[----:B------:R-:W-:Y:S04]  /*10b50*/  BSSY.RECONVERGENT B4, `(.L_x_12451) ;  /* 0x0000008000047945 */ /* 0x000fe80003800200 */
[----:B------:R-:W-:Y:S05]  /*10b60*/  @P4 BRA P5, `(.L_x_12452) ;  /* 0x0000000000184947 */ /* 0x000fea0002800000 */
[----:B------:R-:W-:Y:S01]  /*10b70*/  IMAD.MOV.U32 R34, RZ, RZ, R30 ;  /* 0x000000ffff227224 */ /* 0x000fe200078e001e */
[----:B------:R-:W-:Y:S01]  /*10b80*/  MOV R3, 0x10bd0 ;  /* 0x00010bd000037802 */ /* 0x000fe20000000f00 */
[----:B------:R-:W-:Y:S02]  /*10b90*/  IMAD.MOV.U32 R35, RZ, RZ, R31 ;  /* 0x000000ffff237224 */ /* 0x000fe400078e001f */
[----:B------:R-:W-:Y:S02]  /*10ba0*/  IMAD.MOV.U32 R2, RZ, RZ, R60 ;  /* 0x000000ffff027224 */ /* 0x000fe400078e003c */
[----:B------:R-:W-:-:S07]  /*10bb0*/  IMAD.MOV.U32 R33, RZ, RZ, R61 ;  /* 0x000000ffff217224 */ /* 0x000fce00078e003d */
[----:B------:R-:W-:Y:S05]  /*10bc0*/  CALL.REL.NOINC `($__internal_29_$__cuda_sm20_div_rn_f64_full) ;  /* 0x0000080400fc7944 */ /* 0x000fea0003c00000 */
.L_x_12452:
[----:B------:R-:W-:Y:S05]  /*10bd0*/  BSYNC.RECONVERGENT B4 ;  /* 0x0000000000047941 */ /* 0x000fea0003800200 */
.L_x_12451:
        /* <DEDUP_REMOVED lines=84> */
.L_x_12454:
[----:B------:R-:W-:Y:S02]  /*11120*/  FSEL R2, RZ, 3.37028055040000000000e+12, P0 ;  /* 0x54442d18ff027808 */ /* 0x000fe40000000000 */
[----:B------:R-:W-:-:S07]  /*11130*/  FSEL R3, RZ, 2.1426990032196044922, P0 ;  /* 0x400921fbff037808 */ /* 0x000fce0000000000 */
.L_x_12455:
[----:B------:R-:W-:Y:S05]  /*11140*/  BSYNC.RECONVERGENT B0 ;  /* 0x0000000000007941 */ /* 0x000fea0003800200 */
.L_x_12453:
[----:B------:R-:W-:Y:S01]  /*11150*/  DADD R28, R58, R28 ;  /* 0x000000003a1c7229 */ /* 0x000fe2000000001c */
[----:B------:R-:W-:-:S07]  /*11160*/  LOP3.LUT R3, R3, 0x80000000, R39, 0xb8, !PT ;  /* 0x8000000003037812 */ /* 0x000fce00078eb827 */
[----:B------:R-:W-:-:S06]  /*11170*/  DSETP.NAN.AND P0, PT, R28, R28, PT ;  /* 0x0000001c1c00722a */ /* 0x000fcc0003f08000 */
[----:B------:R-:W-:Y:S02]  /*11180*/  FSEL R2, R28, R2, P0 ;  /* 0x000000021c027208 */ /* 0x000fe40000000000 */
[----:B------:R-:W-:Y:S01]  /*11190*/  FSEL R3, R29, R3, P0 ;  /* 0x000000031d037208 */ /* 0x000fe20000000000 */
[----:B------:R-:W-:Y:S06]  /*111a0*/  BRA `(.L_x_12448) ;  /* 0x0000001000907947 */ /* 0x000fec0003800000 */
.L_x_12439:
        /* <DEDUP_REMOVED lines=23> */
[----:B------:R-:W-:Y:S02]  /*11320*/  IMAD.MOV.U32 R62, RZ, RZ, R32 ;  /* 0x000000ffff3e7224 */ /* 0x000fe400078e0020 */
[----:B------:R-:W-:-:S07]  /*11330*/  IMAD.MOV.U32 R63, RZ, RZ, R33 ;  /* 0x000000ffff3f7224 */ /* 0x000fce00078e0021 */
.L_x_12457:
[----:B------:R-:W-:Y:S05]  /*11340*/  BSYNC.RECONVERGENT B4 ;  /* 0x0000000000047941 */ /* 0x000fea0003800200 */
.L_x_12456:
        /* <DEDUP_REMOVED lines=23> */
.L_x_12459:
[----:B------:R-:W-:Y:S05]  /*114c0*/  BSYNC.RECONVERGENT B4 ;  /* 0x0000000000047941 */ /* 0x000fea0003800200 */
.L_x_12458:
        /* <DEDUP_REMOVED lines=26> */
[----:B------:R-:W-:-:S07]  /*11670*/  MOV R45, UR10 ;  /* 0x0000000a002d7c02 */ /* 0x000fce0008000f00 */
        /* <DEDUP_REMOVED lines=43> */
[----:B------:R-:W-:Y:S01]  /*11930*/  IMAD.MOV.U32 R0, RZ, RZ, -0x3ff ;  /* 0xfffffc01ff007424 */ /* 0x000fe200078e00ff */
[----:B------:R-:W-:-:S05]  /*11940*/  @!P0 MOV R0, 0xfffffbcb ;  /* 0xfffffbcb00008802 */ /* 0x000fca0000000f00 */
        /* <DEDUP_REMOVED lines=67> */
.L_x_12461:
[----:B------:R-:W-:Y:S05]  /*11d80*/  BSYNC.RECONVERGENT B0 ;  /* 0x0000000000007941 */ /* 0x000fea0003800200 */
.L_x_12460:
        /* <DEDUP_REMOVED lines=8> */
.L_x_12463:
[----:B------:R-:W-:Y:S05]  /*11e10*/  BSYNC.RECONVERGENT B4 ;  /* 0x0000000000047941 */ /* 0x000fea0003800200 */
.L_x_12462:
        /* <DEDUP_REMOVED lines=84> */
.L_x_12465:
[----:B------:R-:W-:Y:S02]  /*12360*/  FSEL R2, RZ, 3.37028055040000000000e+12, P0 ;  /* 0x54442d18ff027808 */ /* 0x000fe40000000000 */
[----:B------:R-:W-:-:S07]  /*12370*/  FSEL R3, RZ, 2.1426990032196044922, P0 ;  /* 0x400921fbff037808 */ /* 0x000fce0000000000 */
.L_x_12466:
[----:B------:R-:W-:Y:S05]  /*12380*/  BSYNC.RECONVERGENT B0 ;  /* 0x0000000000007941 */ /* 0x000fea0003800200 */
.L_x_12464:
[----:B------:R-:W-:Y:S01]  /*12390*/  DADD R28, R58, R28 ;  /* 0x000000003a1c7229 */ /* 0x000fe2000000001c */
[----:B------:R-:W-:Y:S01]  /*123a0*/  LOP3.LUT R3, R3, 0x80000000, R39, 0xb8, !PT ;  /* 0x8000000003037812 */ /* 0x000fe200078eb827 */
[----:B------:R-:W-:-:S06]  /*123b0*/  DADD R62, R62, 1 ;  /* 0x3ff000003e3e7429 */ /* 0x000fcc0000000000 */
[----:B------:R-:W-:-:S06]  /*123c0*/  DSETP.NAN.AND P0, PT, R28, R28, PT ;  /* 0x0000001c1c00722a */ /* 0x000fcc0003f08000 */
[----:B------:R-:W-:Y:S02]  /*123d0*/  FSEL R2, R28, R2, P0 ;  /* 0x000000021c027208 */ /* 0x000fe40000000000 */
[----:B------:R-:W-:-:S07]  /*123e0*/  FSEL R3, R29, R3, P0 ;  /* 0x000000031d037208 */ /* 0x000fce0000000000 */
.L_x_12448:
[----:B------:R-:W-:Y:S05]  /*123f0*/  BSYNC.RECONVERGENT B3 ;  /* 0x0000000000037941 */ /* 0x000fea0003800200 */
.L_x_12438:
        /* <DEDUP_REMOVED lines=8> */
.L_x_12354:
[----:B------:R-:W-:Y:S05]  /*12480*/  BSYNC.RECONVERGENT B1 ;  /* 0x0000000000017941 */ /* 0x000fea0003800200 */
.L_x_12352:
        /* <DEDUP_REMOVED lines=15> */
.L_x_12351:
[----:B------:R-:W-:Y:S05]  /*12580*/  BSYNC.RECONVERGENT B2 ;  /* 0x0000000000027941 */ /* 0x000fea0003800200 */
.L_x_12350:
[----:B------:R-:W-:Y:S05]  /*12590*/  WARPSYNC.ALL ;  /* 0x0000000000007948 */ /* 0x000fea0003800000 */
[----:B------:R-:W-:Y:S01]  /*125a0*/  VIADD R0, R47, 0x100 ;  /* 0x000001002f007836 */ /* 0x000fe20000000000 */
[----:B------:R-:W-:Y:S01]  /*125b0*/  BSSY.RECONVERGENT B2, `(.L_x_12467) ;  /* 0x0000911000027945 */ /* 0x000fe20003800200 */
[----:B------:R-:W-:Y:S02]  /*125c0*/  CS2R R38, SRZ ;  /* 0x0000000000267805 */ /* 0x000fe4000001ff00 */
        /* <DEDUP_REMOVED lines=34> */
.L_x_12470:
[----:B------:R-:W-:Y:S01]  /*127f0*/  DSETP.MAX.AND P0, P1, R58, R36, PT ;  /* 0x000000243a00722a */ /* 0x000fe2000390f000 */
[----:B------:R-:W-:Y:S02]  /*12800*/  IMAD.MOV.U32 R0, RZ, RZ, R59 ;  /* 0x000000ffff007224 */ /* 0x000fe400078e003b */
[----:B------:R-:W-:Y:S02]  /*12810*/  IMAD.MOV.U32 R33, RZ, RZ, R37 ;  /* 0x000000ffff217224 */ /* 0x000fe400078e0025 */
[----:B0-----:R-:W-:-:S03]  /*12820*/  IMAD.MOV.U32 R3, RZ, RZ, R36 ;  /* 0x000000ffff037224 */ /* 0x001fc600078e0024 */
[----:B------:R-:W-:Y:S02]  /*12830*/  FSEL R35, R0, R33, P0 ;  /* 0x0000002100237208 */ /* 0x000fe40000000000 */
[----:B------:R-:W-:-:S04]  /*12840*/  MOV R0, R58 ;  /* 0x0000003a00007202 */ /* 0x000fc80000000f00 */
        /* <DEDUP_REMOVED lines=42> */
[----:B------:R-:W-:-:S07]  /*12af0*/  MOV R2, UR10 ;  /* 0x0000000a00027c02 */ /* 0x000fce0008000f00 */
[----:B------:R-:W-:Y:S02]  /*12b00*/  DSETP.MIN.AND P0, P1, R50, UR6, PT ;  /* 0x0000000632007e2a */ /* 0x000fe4000b900000 */
[----:B------:R-:W-:-:S05]  /*12b10*/  IMAD.MOV.U32 R0, RZ, RZ, R51 ;  /* 0x000000ffff007224 */ /* 0x000fca00078e0033 */
        /* <DEDUP_REMOVED lines=23> */
[----:B------:R-:W-:Y:S01]  /*12c90*/  MOV R35, R63 ;  /* 0x0000003f00237202 */ /* 0x000fe20000000f00 */
        /* <DEDUP_REMOVED lines=12> */
[----:B------:R-:W-:Y:S01]  /*12d60*/  FSEL R51, R48, UR10, P0 ;  /* 0x0000000a30337c08 */ /* 0x000fe20008000000 */
[----:B------:R-:W-:-:S06]  /*12d70*/  IMAD.U32 R48, RZ, RZ, UR10 ;  /* 0x0000000aff307e24 */ /* 0x000fcc000f8e00ff */
        /* <DEDUP_REMOVED lines=51> */
[----:B------:R-:W-:Y:S05]  /*130b0*/  CALL.REL.NOINC `($__internal_30_$__cuda_sm20_dsqrt_rn_f64_mediumpath_v1) ;  /* 0x000007e800587944 */ /* 0x000fea0003c00000 */
[----:B------:R-:W-:Y:S02]  /*130c0*/  IMAD.MOV.U32 R48, RZ, RZ, R2 ;  /* 0x000000ffff307224 */ /* 0x000fe400078e0002 */
[----:B------:R-:W-:-:S07]  /*130d0*/  IMAD.MOV.U32 R49, RZ, RZ, R3 ;  /* 0x000000ffff317224 */ /* 0x000fce00078e0003 */
.L_x_12478:
[----:B------:R-:W-:Y:S05]  /*130e0*/  BSYNC.RECONVERGENT B4 ;  /* 0x0000000000047941 */ /* 0x000fea0003800200 */
.L_x_12477:
[----:B------:R-:W-:-:S10]  /*130f0*/  DADD R2, R60, R48 ;  /* 0x000000003c027229 */ /* 0x000fd40000000030 */
[----:B------:R-:W-:Y:S01]  /*13100*/  ISETP.GT.AND P0, PT, R3, 0xfffff, PT ;  /* 0x000fffff0300780c */ /* 0x000fe20003f04270 */
[----:B------:R-:W-:Y:S01]  /*13110*/  IMAD.MOV.U32 R33, RZ, RZ, R3 ;  /* 0x000000ffff217224 */ /* 0x000fe200078e0003 */
[----:B------:R-:W-:Y:S01]  /*13120*/  MOV R32, R2 ;  /* 0x0000000200207202 */ /* 0x000fe20000000f00 */
        /* <DEDUP_REMOVED lines=77> */
.L_x_12476:
        /* <DEDUP_REMOVED lines=33> */
.L_x_12485:
[----:B------:R-:W-:Y:S05]  /*13810*/  BSYNC.RECONVERGENT B5 ;  /* 0x0000000000057941 */ /* 0x000fea0003800200 */
.L_x_12484:
[----:B------:R-:W-:Y:S01]  /*13820*/  IMAD.MOV.U32 R38, RZ, RZ, R32 ;  /* 0x000000ffff267224 */ /* 0x000fe200078e0020 */
[----:B------:R-:W-:-:S07]  /*13830*/  MOV R39, R33 ;  /* 0x0000002100277202 */ /* 0x000fce0000000f00 */
.L_x_12483:
[----:B------:R-:W-:Y:S05]  /*13840*/  BSYNC.RECONVERGENT B4 ;  /* 0x0000000000047941 */ /* 0x000fea0003800200 */
.L_x_12482:
        /* <DEDUP_REMOVED lines=28> */
.L_x_12490:
[----:B------:R-:W-:Y:S05]  /*13a10*/  BSYNC.RECONVERGENT B5 ;  /* 0x0000000000057941 */ /* 0x000fea0003800200 */
.L_x_12489:
[----:B------:R-:W-:Y:S05]  /*13a20*/  BRA `(.L_x_12488) ;  /* 0x0000000000047947 */ /* 0x000fea0003800000 */
.L_x_12487:
[----:B------:R-:W-:-:S11]  /*13a30*/  DADD R32, R62, -R2 ;  /* 0x000000003e207229 */ /* 0x000fd60000000802 */
.L_x_12488:
[----:B------:R-:W-:Y:S05]  /*13a40*/  BSYNC.RECONVERGENT B4 ;  /* 0x0000000000047941 */ /* 0x000fea0003800200 */
.L_x_12486:
        /* <DEDUP_REMOVED lines=28> */
[----:B------:R-:W-:Y:S01]  /*13c10*/  IMAD.MOV.U32 R50, RZ, RZ, R2 ;  /* 0x000000ffff327224 */ /* 0x000fe200078e0002 */
[----:B------:R-:W-:-:S07]  /*13c20*/  MOV R51, R3 ;  /* 0x0000000300337202 */ /* 0x000fce0000000f00 */
.L_x_12492:
[----:B------:R-:W-:Y:S05]  /*13c30*/  BSYNC.RECONVERGENT B4 ;  /* 0x0000000000047941 */ /* 0x000fea0003800200 */
.L_x_12491:
        /* <DEDUP_REMOVED lines=85> */
.L_x_12493:
        /* <DEDUP_REMOVED lines=21> */
.L_x_12495:
[----:B------:R-:W-:Y:S05]  /*142e0*/  BSYNC.RECONVERGENT B4 ;  /* 0x0000000000047941 */ /* 0x000fea0003800200 */
.L_x_12494:
        /* <DEDUP_REMOVED lines=30> */
.L_x_12481:
[----:B------:R-:W-:-:S14]  /*144d0*/  DSETP.GEU.AND P0, PT, R58, 1, PT ;  /* 0x3ff000003a00742a */ /* 0x000fdc0003f0e000 */
[----:B------:R-:W-:Y:S05]  /*144e0*/  @!P0 BRA `(.L_x_12496) ;  /* 0x00000008008c8947 */ /* 0x000fea0003800000 */
[----:B------:R-:W-:Y:S01]  /*144f0*/  DMUL R32, R68, R64 ;  /* 0x0000004044207228 */ /* 0x000fe20000000000 */
        /* <DEDUP_REMOVED lines=22> */
[----:B------:R-:W-:Y:S01]  /*14660*/  MOV R48, R2 ;  /* 0x0000000200307202 */ /* 0x000fe20000000f00 */
[----:B------:R-:W-:-:S07]  /*14670*/  IMAD.MOV.U32 R49, RZ, RZ, R3 ;  /* 0x000000ffff317224 */ /* 0x000fce00078e0003 */
.L_x_12498:
[----:B------:R-:W-:Y:S05]  /*14680*/  BSYNC.RECONVERGENT B4 ;  /* 0x0000000000047941 */ /* 0x000fea0003800200 */
.L_x_12497:
[----:B------:R-:W-:-:S10]  /*14690*/  DADD R38, R64, R48 ;  /* 0x0000000040267229 */ /* 0x000fd40000000030 */
[C---:B------:R-:W-:Y:S02]  /*146a0*/  FSETP.GEU.FTZ.AND P1, PT, R39.reuse, 1.7916666269302368164, PT ;  /* 0x3fe555552700780b */ /* 0x040fe40003f3e000 */
[----:B------:R-:W-:-:S13]  /*146b0*/  FSETP.GT.FTZ.AND P0, PT, R39, -1.6999999284744262695, PT ;  /* 0xbfd999992700780b */ /* 0x000fda0003f14000 */
[----:B------:R-:W-:Y:S05]  /*146c0*/  @P0 BRA !P1, `(.L_x_12499) ;  /* 0x0000000400440947 */ /* 0x000fea0004800000 */
        /* <DEDUP_REMOVED lines=81> */
.L_x_12499:
        /* <DEDUP_REMOVED lines=21> */
.L_x_12501:
[----:B------:R-:W-:Y:S05]  /*14d30*/  BSYNC.RECONVERGENT B4 ;  /* 0x0000000000047941 */ /* 0x000fea0003800200 */
.L_x_12500:
        /* <DEDUP_REMOVED lines=30> */
.L_x_12496:
        /* <DEDUP_REMOVED lines=23> */
[----:B------:R-:W-:Y:S05]  /*15090*/  CALL.REL.NOINC `($__internal_30_$__cuda_sm20_dsqrt_rn_f64_mediumpath_v1) ;  /* 0x000007c800607944 */ /* 0x000fea0003c00000 */
[----:B------:R-:W-:Y:S02]  /*150a0*/  IMAD.MOV.U32 R38, RZ, RZ, R2 ;  /* 0x000000ffff267224 */ /* 0x000fe400078e0002 */
[----:B------:R-:W-:-:S07]  /*150b0*/  IMAD.MOV.U32 R39, RZ, RZ, R3 ;  /* 0x000000ffff277224 */ /* 0x000fce00078e0003 */
.L_x_12503:
[----:B------:R-:W-:Y:S05]  /*150c0*/  BSYNC.RECONVERGENT B4 ;  /* 0x0000000000047941 */ /* 0x000fea0003800200 */
.L_x_12502:
        /* <DEDUP_REMOVED lines=21> */
.L_x_12505:
[----:B------:R-:W-:Y:S05]  /*15220*/  BSYNC.RECONVERGENT B4 ;  /* 0x0000000000047941 */ /* 0x000fea0003800200 */
.L_x_12504:
[----:B------:R-:W-:Y:S01]  /*15230*/  MOV R38, R32 ;  /* 0x0000002000267202 */ /* 0x000fe20000000f00 */
[----:B------:R-:W-:Y:S01]  /*15240*/  IMAD.MOV.U32 R39, RZ, RZ, R33 ;  /* 0x000000ffff277224 */ /* 0x000fe200078e0021 */
[----:B------:R-:W-:Y:S06]  /*15250*/  BRA `(.L_x_12479) ;  /* 0x0000000000647947 */ /* 0x000fec0003800000 */
.L_x_12480:
        /* <DEDUP_REMOVED lines=24> */
.L_x_12506:
[----:B------:R-:W-:Y:S05]  /*153e0*/  BSYNC.RECONVERGENT B4 ;  /* 0x0000000000047941 */ /* 0x000fea0003800200 */
.L_x_12479:
[----:B------:R-:W-:Y:S05]  /*153f0*/  BSYNC.RECONVERGENT B3 ;  /* 0x0000000000037941 */ /* 0x000fea0003800200 */
.L_x_12475:
        /* <DEDUP_REMOVED lines=25> */
.L_x_12511:
[----:B------:R-:W-:Y:S05]  /*15590*/  BSYNC.RECONVERGENT B5 ;  /* 0x0000000000057941 */ /* 0x000fea0003800200 */
.L_x_12510:
        /* <DEDUP_REMOVED lines=84> */
.L_x_12514:
        /* <DEDUP_REMOVED lines=53> */
.L_x_12513:
        /* <DEDUP_REMOVED lines=76> */
.L_x_12516:
        /* <DEDUP_REMOVED lines=53> */
.L_x_12512:
        /* <DEDUP_REMOVED lines=34> */
.L_x_12523:
[----:B------:R-:W-:Y:S05]  /*16860*/  BSYNC.RECONVERGENT B7 ;  /* 0x0000000000077941 */ /* 0x000fea0003800200 */
.L_x_12522:
[----:B------:R-:W-:Y:S02]  /*16870*/  IMAD.MOV.U32 R70, RZ, RZ, R32 ;  /* 0x000000ffff467224 */ /* 0x000fe400078e0020 */
[----:B------:R-:W-:-:S07]  /*16880*/  IMAD.MOV.U32 R71, RZ, RZ, R33 ;  /* 0x000000ffff477224 */ /* 0x000fce00078e0021 */
.L_x_12521:
[----:B------:R-:W-:Y:S05]  /*16890*/  BSYNC.RECONVERGENT B6 ;  /* 0x0000000000067941 */ /* 0x000fea0003800200 */
.L_x_12520:
        /* <DEDUP_REMOVED lines=27> */
.L_x_12528:
[----:B------:R-:W-:Y:S05]  /*16a50*/  BSYNC.RECONVERGENT B7 ;  /* 0x0000000000077941 */ /* 0x000fea0003800200 */
.L_x_12527:
[----:B------:R-:W-:Y:S02]  /*16a60*/  IMAD.MOV.U32 R36, RZ, RZ, R32 ;  /* 0x000000ffff247224 */ /* 0x000fe400078e0020 */
[----:B------:R-:W-:Y:S01]  /*16a70*/  IMAD.MOV.U32 R37, RZ, RZ, R33 ;  /* 0x000000ffff257224 */ /* 0x000fe200078e0021 */
[----:B------:R-:W-:Y:S06]  /*16a80*/  BRA `(.L_x_12526) ;  /* 0x0000000000047947 */ /* 0x000fec0003800000 */
.L_x_12525:
[----:B------:R-:W-:-:S11]  /*16a90*/  DADD R36, -R64, R62 ;  /* 0x0000000040247229 */ /* 0x000fd6000000013e */
.L_x_12526:
[----:B------:R-:W-:Y:S05]  /*16aa0*/  BSYNC.RECONVERGENT B6 ;  /* 0x0000000000067941 */ /* 0x000fea0003800200 */
.L_x_12524:
        /* <DEDUP_REMOVED lines=28> */
[----:B------:R-:W-:Y:S05]  /*16c70*/  CALL.REL.NOINC `($__internal_30_$__cuda_sm20_dsqrt_rn_f64_mediumpath_v1) ;  /* 0x000007ac00687944 */ /* 0x000fea0003c00000 */
.L_x_12530:
[----:B------:R-:W-:Y:S05]  /*16c80*/  BSYNC.RECONVERGENT B6 ;  /* 0x0000000000067941 */ /* 0x000fea0003800200 */
.L_x_12529:
[----:B------:R-:W-:Y:S02]  /*16c90*/  IMAD.MOV.U32 R60, RZ, RZ, R2 ;  /* 0x000000ffff3c7224 */ /* 0x000fe400078e0002 */
[----:B------:R-:W-:Y:S01]  /*16ca0*/  IMAD.MOV.U32 R61, RZ, RZ, R3 ;  /* 0x000000ffff3d7224 */ /* 0x000fe200078e0003 */
[----:B------:R-:W-:Y:S06]  /*16cb0*/  BRA `(.L_x_12531) ;  /* 0x00000008004c7947 */ /* 0x000fec0003800000 */
.L_x_12519:
        /* <DEDUP_REMOVED lines=29> */
.L_x_12534:
[----:B------:R-:W-:Y:S05]  /*16e90*/  BSYNC.RECONVERGENT B6 ;  /* 0x0000000000067941 */ /* 0x000fea0003800200 */
.L_x_12533:
[----:B------:R-:W-:Y:S02]  /*16ea0*/  IMAD.MOV.U32 R60, RZ, RZ, R2 ;  /* 0x000000ffff3c7224 */ /* 0x000fe400078e0002 */
[----:B------:R-:W-:Y:S01]  /*16eb0*/  IMAD.MOV.U32 R61, RZ, RZ, R3 ;  /* 0x000000ffff3d7224 */ /* 0x000fe200078e0003 */
[----:B------:R-:W-:Y:S06]  /*16ec0*/  BRA `(.L_x_12531) ;  /* 0x0000000400c87947 */ /* 0x000fec0003800000 */
.L_x_12532:
        /* <DEDUP_REMOVED lines=28> */
.L_x_12536:
[----:B------:R-:W-:Y:S05]  /*17090*/  BSYNC.RECONVERGENT B6 ;  /* 0x0000000000067941 */ /* 0x000fea0003800200 */
.L_x_12535:
        /* <DEDUP_REMOVED lines=20> */
.L_x_12538:
[----:B------:R-:W-:Y:S05]  /*171e0*/  BSYNC.RECONVERGENT B6 ;  /* 0x0000000000067941 */ /* 0x000fea0003800200 */
.L_x_12537:
[----:B------:R-:W-:Y:S01]  /*171f0*/  DMUL R58, R58, 8.11296384146066816958e+31 ;  /* 0x469000003a3a7828 */ /* 0x000fe20000000000 */
[----:B------:R-:W-:Y:S02]  /*17200*/  IMAD.MOV.U32 R60, RZ, RZ, R32 ;  /* 0x000000ffff3c7224 */ /* 0x000fe400078e0020 */
[----:B------:R-:W-:Y:S01]  /*17210*/  IMAD.MOV.U32 R61, RZ, RZ, R33 ;  /* 0x000000ffff3d7224 */ /* 0x000fe200078e0021 */
[----:B------:R-:W-:Y:S07]  /*17220*/  BRA `(.L_x_12531) ;  /* 0x0000000000f07947 */ /* 0x000fee0003800000 */
.L_x_12518:
        /* <DEDUP_REMOVED lines=26> */
.L_x_12540:
[----:B------:R-:W-:Y:S05]  /*173d0*/  BSYNC.RECONVERGENT B6 ;  /* 0x0000000000067941 */ /* 0x000fea0003800200 */
.L_x_12539:
        /* <DEDUP_REMOVED lines=29> */
.L_x_12542:
[----:B------:R-:W-:Y:S05]  /*175b0*/  BSYNC.RECONVERGENT B6 ;  /* 0x0000000000067941 */ /* 0x000fea0003800200 */
.L_x_12541:
[----:B------:R-:W-:Y:S01]  /*175c0*/  DMUL R60, R2, R48 ;  /* 0x00000030023c7228 */ /* 0x000fe20000000000 */
[----:B------:R-:W-:Y:S01]  /*175d0*/  IMAD.MOV.U32 R58, RZ, RZ, 0x0 ;  /* 0x00000000ff3a7424 */ /* 0x000fe200078e00ff */
[----:B------:R-:W-:-:S09]  /*175e0*/  MOV R59, 0x3ff00000 ;  /* 0x3ff00000003b7802 */ /* 0x000fd20000000f00 */
.L_x_12531:
[----:B------:R-:W-:Y:S05]  /*175f0*/  BSYNC.RECONVERGENT B5 ;  /* 0x0000000000057941 */ /* 0x000fea0003800200 */
.L_x_12517:
[----:B------:R-:W-:Y:S05]  /*17600*/  BRA `(.L_x_12543) ;  /* 0x0000000000087947 */ /* 0x000fea0003800000 */
.L_x_12509:
[----:B------:R-:W-:Y:S02]  /*17610*/  DMUL R60, R60, 9.00719925474099200000e+15 ;  /* 0x434000003c3c7828 */ /* 0x000fe40000000000 */
[----:B------:R-:W-:-:S11]  /*17620*/  DMUL R58, R58, 9.00719925474099200000e+15 ;  /* 0x434000003a3a7828 */ /* 0x000fd60000000000 */
.L_x_12543:
[----:B------:R-:W-:Y:S05]  /*17630*/  BSYNC.RELIABLE B3 ;  /* 0x0000000000037941 */ /* 0x000fea0003800100 */
.L_x_12508:
        /* <DEDUP_REMOVED lines=31> */
.L_x_12546:
[----:B------:R-:W-:Y:S05]  /*17830*/  BSYNC.RECONVERGENT B3 ;  /* 0x0000000000037941 */ /* 0x000fea0003800200 */
.L_x_12545:
        /* <DEDUP_REMOVED lines=84> */
.L_x_12548:
[----:B------:R-:W-:Y:S02]  /*17d80*/  FSEL R2, RZ, 3.37028055040000000000e+12, P0 ;  /* 0x54442d18ff027808 */ /* 0x000fe40000000000 */
[----:B------:R-:W-:-:S07]  /*17d90*/  FSEL R3, RZ, 2.1426990032196044922, P0 ;  /* 0x400921fbff037808 */ /* 0x000fce0000000000 */
.L_x_12549:
[----:B------:R-:W-:Y:S05]  /*17da0*/  BSYNC.RECONVERGENT B0 ;  /* 0x0000000000007941 */ /* 0x000fea0003800200 */
.L_x_12547:
[----:B------:R-:W-:Y:S01]  /*17db0*/  DADD R58, |R60|, R58 ;  /* 0x000000003c3a7229 */ /* 0x000fe2000000023a */
[----:B------:R-:W-:-:S07]  /*17dc0*/  LOP3.LUT R61, R3, 0x80000000, R61, 0xb8, !PT ;  /* 0x80000000033d7812 */ /* 0x000fce00078eb83d */
[----:B------:R-:W-:-:S06]  /*17dd0*/  DSETP.NAN.AND P0, PT, R58, R58, PT ;  /* 0x0000003a3a00722a */ /* 0x000fcc0003f08000 */
[----:B------:R-:W-:Y:S02]  /*17de0*/  FSEL R2, R58, R2, P0 ;  /* 0x000000023a027208 */ /* 0x000fe40000000000 */
[----:B------:R-:W-:Y:S01]  /*17df0*/  FSEL R3, R59, R61, P0 ;  /* 0x0000003d3b037208 */ /* 0x000fe20000000000 */
[----:B------:R-:W-:Y:S06]  /*17e00*/  BRA `(.L_x_12515) ;  /* 0x0000000400e07947 */ /* 0x000fec0003800000 */
.L_x_12544:
        /* <DEDUP_REMOVED lines=26> */
[----:B------:R-:W-:Y:S05]  /*17fb0*/  CALL.REL.NOINC `($__internal_29_$__cuda_sm20_div_rn_f64_full) ;  /* 0x0000079400007944 */ /* 0x000fea0003c00000 */
.L_x_12551:
[----:B------:R-:W-:Y:S05]  /*17fc0*/  BSYNC.RECONVERGENT B3 ;  /* 0x0000000000037941 */ /* 0x000fea0003800200 */
.L_x_12550:
        /* <DEDUP_REMOVED lines=84> */
.L_x_12553:
[----:B------:R-:W-:Y:S02]  /*18510*/  FSEL R2, RZ, 3.37028055040000000000e+12, P0 ;  /* 0x54442d18ff027808 */ /* 0x000fe40000000000 */
[----:B------:R-:W-:-:S07]  /*18520*/  FSEL R3, RZ, 2.1426990032196044922, P0 ;  /* 0x400921fbff037808 */ /* 0x000fce0000000000 */
.L_x_12554:
[----:B------:R-:W-:Y:S05]  /*18530*/  BSYNC.RECONVERGENT B0 ;  /* 0x0000000000007941 */ /* 0x000fea0003800200 */
.L_x_12552:
[----:B------:R-:W-:Y:S01]  /*18540*/  DADD R58, |R60|, R58 ;  /* 0x000000003c3a7229 */ /* 0x000fe2000000023a */
[----:B------:R-:W-:-:S07]  /*18550*/  LOP3.LUT R61, R3, 0x80000000, R61, 0xb8, !PT ;  /* 0x80000000033d7812 */ /* 0x000fce00078eb83d */
[----:B------:R-:W-:-:S06]  /*18560*/  DSETP.NAN.AND P0, PT, R58, R58, PT ;  /* 0x0000003a3a00722a */ /* 0x000fcc0003f08000 */
[----:B------:R-:W-:Y:S02]  /*18570*/  FSEL R2, R58, R2, P0 ;  /* 0x000000023a027208 */ /* 0x000fe40000000000 */
[----:B------:R-:W-:-:S07]  /*18580*/  FSEL R3, R59, R61, P0 ;  /* 0x0000003d3b037208 */ /* 0x000fce0000000000 */
.L_x_12515:
[----:B------:R-:W-:Y:S05]  /*18590*/  BSYNC.RECONVERGENT B4 ;  /* 0x0000000000047941 */ /* 0x000fea0003800200 */
.L_x_12507:
[----:B------:R-:W-:Y:S01]  /*185a0*/  DADD R32, -RZ, -R38 ;  /* 0x00000000ff207229 */ /* 0x000fe20000000926 */
[----:B------:R-:W-:-:S09]  /*185b0*/  ISETP.GE.AND P0, PT, R43, RZ, PT ;  /* 0x000000ff2b00720c */ /* 0x000fd20003f06270 */
[----:B------:R-:W-:Y:S02]  /*185c0*/  FSEL R38, R38, R32, !P0 ;  /* 0x0000002026267208 */ /* 0x000fe40004000000 */
[----:B------:R-:W-:Y:S01]  /*185d0*/  FSEL R39, R39, R33, !P0 ;  /* 0x0000002127277208 */ /* 0x000fe20004000000 */
[----:B------:R-:W-:Y:S06]  /*185e0*/  BRA `(.L_x_12471) ;  /* 0x0000002c00f47947 */ /* 0x000fec0003800000 */
.L_x_12474:
[----:B------:R-:W2:Y:S01]  /*185f0*/  LDL.64 R2, [R1+0x8] ;  /* 0x0000080001027983 */ /* 0x000ea20000100a00 */
[----:B------:R-:W-:Y:S01]  /*18600*/  UMOV UR6, 0x54442d18 ;  /* 0x54442d1800067882 */ /* 0x000fe20000000000 */
[----:B------:R-:W-:Y:S01]  /*18610*/  UMOV UR7, 0x3ff921fb ;  /* 0x3ff921fb00077882 */ /* 0x000fe20000000000 */
[----:B------:R-:W-:Y:S02]  /*18620*/  DADD R38, -RZ, -R42 ;  /* 0x00000000ff267229 */ /* 0x000fe4000000092a */
[----:B--2---:R-:W-:-:S08]  /*18630*/  DADD R2, R2, -R40 ;  /* 0x0000000002027229 */ /* 0x004fd00000000828 */
[----:B------:R-:W-:Y:S01]  /*18640*/  DADD R2, R2, UR6 ;  /* 0x0000000602027e29 */ /* 0x000fe20008000000 */
[----:B------:R-:W-:Y:S10]  /*18650*/  BRA `(.L_x_12471) ;  /* 0x0000002c00d87947 */ /* 0x000ff40003800000 */
.L_x_12473:
[----:B------:R-:W-:Y:S01]  /*18660*/  DADD R38, -RZ, -R42 ;  /* 0x00000000ff267229 */ /* 0x000fe2000000092a */
[----:B------:R-:W-:Y:S01]  /*18670*/  CS2R R2, SRZ ;  /* 0x0000000000027805 */ /* 0x000fe2000001ff00 */
[----:B------:R-:W-:Y:S09]  /*18680*/  BRA `(.L_x_12471) ;  /* 0x0000002c00cc7947 */ /* 0x000ff20003800000 */
.L_x_12472:
        /* <DEDUP_REMOVED lines=110> */
.L_x_12559:
[----:B------:R-:W-:Y:S05]  /*18d70*/  BSYNC.RECONVERGENT B0 ;  /* 0x0000000000007941 */ /* 0x000fea0003800200 */
.L_x_12558:
        /* <DEDUP_REMOVED lines=8> */
.L_x_12561:
[----:B------:R-:W-:Y:S05]  /*18e00*/  BSYNC.RECONVERGENT B4 ;  /* 0x0000000000047941 */ /* 0x000fea0003800200 */
.L_x_12560:
        /* <DEDUP_REMOVED lines=84> */
.L_x_12563:
[----:B------:R-:W-:Y:S02]  /*19350*/  FSEL R2, RZ, 3.37028055040000000000e+12, P0 ;  /* 0x54442d18ff027808 */ /* 0x000fe40000000000 */
[----:B------:R-:W-:-:S07]  /*19360*/  FSEL R3, RZ, 2.1426990032196044922, P0 ;  /* 0x400921fbff037808 */ /* 0x000fce0000000000 */
.L_x_12564:
[----:B------:R-:W-:Y:S05]  /*19370*/  BSYNC.RECONVERGENT B0 ;  /* 0x0000000000007941 */ /* 0x000fea0003800200 */
.L_x_12562:
[----:B------:R-:W-:Y:S01]  /*19380*/  DADD R36, R58, R36 ;  /* 0x000000003a247229 */ /* 0x000fe20000000024 */
[----:B------:R-:W-:Y:S01]  /*19390*/  LOP3.LUT R3, R3, 0x80000000, R43, 0xb8, !PT ;  /* 0x8000000003037812 */ /* 0x000fe200078eb82b */
[----:B------:R-:W-:-:S06]  /*193a0*/  DMUL R62, R62, 0.5 ;  /* 0x3fe000003e3e7828 */ /* 0x000fcc0000000000 */
[----:B------:R-:W-:-:S06]  /*193b0*/  DSETP.NAN.AND P0, PT, R36, R36, PT ;  /* 0x000000242400722a */ /* 0x000fcc0003f08000 */
[----:B------:R-:W-:Y:S02]  /*193c0*/  FSEL R2, R36, R2, P0 ;  /* 0x0000000224027208 */ /* 0x000fe40000000000 */
[----:B------:R-:W-:Y:S01]  /*193d0*/  FSEL R3, R37, R3, P0 ;  /* 0x0000000325037208 */ /* 0x000fe20000000000 */
[----:B------:R-:W-:Y:S06]  /*193e0*/  BRA `(.L_x_12565) ;  /* 0x0000002000507947 */ /* 0x000fec0003800000 */
.L_x_12557:
        /* <DEDUP_REMOVED lines=137> */
.L_x_12567:
[----:B------:R-:W-:Y:S05]  /*19c80*/  BSYNC.RECONVERGENT B0 ;  /* 0x0000000000007941 */ /* 0x000fea0003800200 */
.L_x_12566:
        /* <DEDUP_REMOVED lines=8> */
.L_x_12569:
[----:B------:R-:W-:Y:S05]  /*19d10*/  BSYNC.RECONVERGENT B4 ;  /* 0x0000000000047941 */ /* 0x000fea0003800200 */
.L_x_12568:
        /* <DEDUP_REMOVED lines=84> */
.L_x_12571:
[----:B------:R-:W-:Y:S02]  /*1a260*/  FSEL R2, RZ, 3.37028055040000000000e+12, P0 ;  /* 0x54442d18ff027808 */ /* 0x000fe40000000000 */
[----:B------:R-:W-:-:S07]  /*1a270*/  FSEL R3, RZ, 2.1426990032196044922, P0 ;  /* 0x400921fbff037808 */ /* 0x000fce0000000000 */
.L_x_12572:
[----:B------:R-:W-:Y:S05]  /*1a280*/  BSYNC.RECONVERGENT B0 ;  /* 0x0000000000007941 */ /* 0x000fea0003800200 */
.L_x_12570:
[----:B------:R-:W-:Y:S01]  /*1a290*/  DADD R36, R58, R36 ;  /* 0x000000003a247229 */ /* 0x000fe20000000024 */
[----:B------:R-:W-:-:S07]  /*1a2a0*/  LOP3.LUT R3, R3, 0x80000000, R43, 0xb8, !PT ;  /* 0x8000000003037812 */ /* 0x000fce00078eb82b */
[----:B------:R-:W-:-:S06]  /*1a2b0*/  DSETP.NAN.AND P0, PT, R36, R36, PT ;  /* 0x000000242400722a */ /* 0x000fcc0003f08000 */
[----:B------:R-:W-:Y:S02]  /*1a2c0*/  FSEL R2, R36, R2, P0 ;  /* 0x0000000224027208 */ /* 0x000fe40000000000 */
[----:B------:R-:W-:Y:S01]  /*1a2d0*/  FSEL R3, R37, R3, P0 ;  /* 0x0000000325037208 */ /* 0x000fe20000000000 */
[----:B------:R-:W-:Y:S06]  /*1a2e0*/  BRA `(.L_x_12565) ;  /* 0x0000001000907947 */ /* 0x000fec0003800000 */
.L_x_12556:
        /* <DEDUP_REMOVED lines=23> */
[----:B------:R-:W-:Y:S01]  /*1a460*/  IMAD.MOV.U32 R62, RZ, RZ, R32 ;  /* 0x000000ffff3e7224 */ /* 0x000fe200078e0020 */
[----:B------:R-:W-:-:S07]  /*1a470*/  MOV R63, R33 ;  /* 0x00000021003f7202 */ /* 0x000fce0000000f00 */
.L_x_12574:
[----:B------:R-:W-:Y:S05]  /*1a480*/  BSYNC.RECONVERGENT B4 ;  /* 0x0000000000047941 */ /* 0x000fea0003800200 */
.L_x_12573:
        /* <DEDUP_REMOVED lines=23> */
.L_x_12576:
[----:B------:R-:W-:Y:S05]  /*1a600*/  BSYNC.RECONVERGENT B4 ;  /* 0x0000000000047941 */ /* 0x000fea0003800200 */
.L_x_12575:
        /* <DEDUP_REMOVED lines=139> */
.L_x_12578:
[----:B------:R-:W-:Y:S05]  /*1aec0*/  BSYNC.RECONVERGENT B0 ;  /* 0x0000000000007941 */ /* 0x000fea0003800200 */
.L_x_12577:
        /* <DEDUP_REMOVED lines=8> */
.L_x_12580:
[----:B------:R-:W-:Y:S05]  /*1af50*/  BSYNC.RECONVERGENT B4 ;  /* 0x0000000000047941 */ /* 0x000fea0003800200 */
.L_x_12579:
        /* <DEDUP_REMOVED lines=84> */
.L_x_12582:
[----:B------:R-:W-:Y:S02]  /*1b4a0*/  FSEL R2, RZ, 3.37028055040000000000e+12, P0 ;  /* 0x54442d18ff027808 */ /* 0x000fe40000000000 */
[----:B------:R-:W-:-:S07]  /*1b4b0*/  FSEL R3, RZ, 2.1426990032196044922, P0 ;  /* 0x400921fbff037808 */ /* 0x000fce0000000000 */
.L_x_12583:
[----:B------:R-:W-:Y:S05]  /*1b4c0*/  BSYNC.RECONVERGENT B0 ;  /* 0x0000000000007941 */ /* 0x000fea0003800200 */
.L_x_12581:
[----:B------:R-:W-:Y:S01]  /*1b4d0*/  DADD R36, R58, R36 ;  /* 0x000000003a247229 */ /* 0x000fe20000000024 */
[----:B------:R-:W-:Y:S01]  /*1b4e0*/  LOP3.LUT R3, R3, 0x80000000, R43, 0xb8, !PT ;  /* 0x8000000003037812 */ /* 0x000fe200078eb82b */
[----:B------:R-:W-:-:S06]  /*1b4f0*/  DADD R62, R62, 1 ;  /* 0x3ff000003e3e7429 */ /* 0x000fcc0000000000 */
[----:B------:R-:W-:-:S06]  /*1b500*/  DSETP.NAN.AND P0, PT, R36, R36, PT ;  /* 0x000000242400722a */ /* 0x000fcc0003f08000 */
[----:B------:R-:W-:Y:S02]  /*1b510*/  FSEL R2, R36, R2, P0 ;  /* 0x0000000224027208 */ /* 0x000fe40000000000 */
[----:B------:R-:W-:-:S07]  /*1b520*/  FSEL R3, R37, R3, P0 ;  /* 0x0000000325037208 */ /* 0x000fce0000000000 */
.L_x_12565:
[----:B------:R-:W-:Y:S05]  /*1b530*/  BSYNC.RECONVERGENT B3 ;  /* 0x0000000000037941 */ /* 0x000fea0003800200 */
.L_x_12555:
        /* <DEDUP_REMOVED lines=8> */
.L_x_12471:
[----:B------:R-:W-:Y:S05]  /*1b5c0*/  BSYNC.RECONVERGENT B1 ;  /* 0x0000000000017941 */ /* 0x000fea0003800200 */
.L_x_12469:
        /* <DEDUP_REMOVED lines=15> */
.L_x_12468:
[----:B------:R-:W-:Y:S05]  /*1b6c0*/  BSYNC.RECONVERGENT B2 ;  /* 0x0000000000027941 */ /* 0x000fea0003800200 */
.L_x_12467:
        /* <DEDUP_REMOVED lines=16> */
[----:B------:R-:W-:-:S08]  /*1b7d0*/  MOV R33, 0x3c91a626 ;  /* 0x3c91a62600217802 */ /* 0x000fd00000000f00 */
        /* <DEDUP_REMOVED lines=16> */
[----:B------:R-:W-:Y:S02]  /*1b8e0*/  @P0 IMAD.MOV.U32 R2, RZ, RZ, R42 ;  /* 0x000000ffff020224 */ /* 0x000fe400078e002a */
[----:B------:R-:W-:Y:S01]  /*1b8f0*/  @P0 IMAD.MOV.U32 R3, RZ, RZ, R43 ;  /* 0x000000ffff030224 */ /* 0x000fe200078e002b */
[----:B------:R-:W-:Y:S02]  /*1b900*/  @!P0 DADD R2, R4, R32 ;  /* 0x0000000004028229 */ /* 0x000fe40000000020 */
[----:B------:R-:W-:Y:S01]  /*1b910*/  @!P0 DADD R42, R6, R6 ;  /* 0x00000000062a8229 */ /* 0x000fe20000000006 */
[----:B------:R-:W-:Y:S10]  /*1b920*/  BRA `(.L_x_12588) ;  /* 0x0000008c006c7947 */ /* 0x000ff40003800000 */
.L_x_12587:
        /* <DEDUP_REMOVED lines=24> */
[----:B------:R-:W-:Y:S01]  /*1bab0*/  MOV R2, RZ ;  /* 0x000000ff00027202 */ /* 0x000fe20000000f00 */
        /* <DEDUP_REMOVED lines=38> */
[----:B------:R-:W-:Y:S02]  /*1bd20*/  SEL R62, R34, R58, P0 ;  /* 0x0000003a223e7207 */ /* 0x000fe40000000000 */
        /* <DEDUP_REMOVED lines=79> */
.L_x_12595:
[----:B------:R-:W-:Y:S05]  /*1c220*/  BSYNC.RECONVERGENT B4 ;  /* 0x0000000000047941 */ /* 0x000fea0003800200 */
.L_x_12594:
[----:B------:R-:W-:-:S10]  /*1c230*/  DADD R2, R60, R48 ;  /* 0x000000003c027229 */ /* 0x000fd40000000030 */
        /* <DEDUP_REMOVED lines=80> */
.L_x_12593:
        /* <DEDUP_REMOVED lines=33> */
.L_x_12602:
[----:B------:R-:W-:Y:S05]  /*1c950*/  BSYNC.RECONVERGENT B5 ;  /* 0x0000000000057941 */ /* 0x000fea0003800200 */
.L_x_12601:
[----:B------:R-:W-:Y:S01]  /*1c960*/  MOV R40, R32 ;  /* 0x0000002000287202 */ /* 0x000fe20000000f00 */
[----:B------:R-:W-:-:S07]  /*1c970*/  IMAD.MOV.U32 R41, RZ, RZ, R33 ;  /* 0x000000ffff297224 */ /* 0x000fce00078e0021 */
.L_x_12600:
[----:B------:R-:W-:Y:S05]  /*1c980*/  BSYNC.RECONVERGENT B4 ;  /* 0x0000000000047941 */ /* 0x000fea0003800200 */
.L_x_12599:
        /* <DEDUP_REMOVED lines=28> */
.L_x_12607:
[----:B------:R-:W-:Y:S05]  /*1cb50*/  BSYNC.RECONVERGENT B5 ;  /* 0x0000000000057941 */ /* 0x000fea0003800200 */
.L_x_12606:
[----:B------:R-:W-:Y:S05]  /*1cb60*/  BRA `(.L_x_12605) ;  /* 0x0000000000047947 */ /* 0x000fea0003800000 */
.L_x_12604:
[----:B------:R-:W-:-:S11]  /*1cb70*/  DADD R32, R62, -R2 ;  /* 0x000000003e207229 */ /* 0x000fd60000000802 */
.L_x_12605:
[----:B------:R-:W-:Y:S05]  /*1cb80*/  BSYNC.RECONVERGENT B4 ;  /* 0x0000000000047941 */ /* 0x000fea0003800200 */
.L_x_12603:
        /* <DEDUP_REMOVED lines=30> */
.L_x_12609:
[----:B------:R-:W-:Y:S05]  /*1cd70*/  BSYNC.RECONVERGENT B4 ;  /* 0x0000000000047941 */ /* 0x000fea0003800200 */
.L_x_12608:
        /* <DEDUP_REMOVED lines=85> */
.L_x_12610:
        /* <DEDUP_REMOVED lines=21> */
.L_x_12612:
[----:B------:R-:W-:Y:S05]  /*1d420*/  BSYNC.RECONVERGENT B4 ;  /* 0x0000000000047941 */ /* 0x000fea0003800200 */
.L_x_12611:
        /* <DEDUP_REMOVED lines=30> */
.L_x_12598:
        /* <DEDUP_REMOVED lines=27> */
.L_x_12615:
[----:B------:R-:W-:Y:S05]  /*1d7c0*/  BSYNC.RECONVERGENT B4 ;  /* 0x0000000000047941 */ /* 0x000fea0003800200 */
.L_x_12614:
        /* <DEDUP_REMOVED lines=85> */
.L_x_12616:
        /* <DEDUP_REMOVED lines=21> */
.L_x_12618:
[----:B------:R-:W-:Y:S05]  /*1de70*/  BSYNC.RECONVERGENT B4 ;  /* 0x0000000000047941 */ /* 0x000fea0003800200 */
.L_x_12617:
        /* <DEDUP_REMOVED lines=30> */
.L_x_12613:
        /* <DEDUP_REMOVED lines=26> */
.L_x_12620:
[----:B------:R-:W-:Y:S05]  /*1e200*/  BSYNC.RECONVERGENT B4 ;  /* 0x0000000000047941 */ /* 0x000fea0003800200 */
.L_x_12619:
        /* <DEDUP_REMOVED lines=21> */
.L_x_12622:
[----:B------:R-:W-:Y:S05]  /*1e360*/  BSYNC.RECONVERGENT B4 ;  /* 0x0000000000047941 */ /* 0x000fea0003800200 */
.L_x_12621:
[----:B------:R-:W-:Y:S02]  /*1e370*/  IMAD.MOV.U32 R40, RZ, RZ, R32 ;  /* 0x000000ffff287224 */ /* 0x000fe400078e0020 */
[----:B------:R-:W-:Y:S01]  /*1e380*/  IMAD.MOV.U32 R41, RZ, RZ, R33 ;  /* 0x000000ffff297224 */ /* 0x000fe200078e0021 */
[----:B------:R-:W-:Y:S06]  /*1e390*/  BRA `(.L_x_12596) ;  /* 0x0000000000647947 */ /* 0x000fec0003800000 */
.L_x_12597:
        /* <DEDUP_REMOVED lines=24> */
.L_x_12623:
[----:B------:R-:W-:Y:S05]  /*1e520*/  BSYNC.RECONVERGENT B4 ;  /* 0x0000000000047941 */ /* 0x000fea0003800200 */
.L_x_12596:
[----:B------:R-:W-:Y:S05]  /*1e530*/  BSYNC.RECONVERGENT B3 ;  /* 0x0000000000037941 */ /* 0x000fea0003800200 */
.L_x_12592:
        /* <DEDUP_REMOVED lines=25> */
.L_x_12628:
[----:B------:R-:W-:Y:S05]  /*1e6d0*/  BSYNC.RECONVERGENT B5 ;  /* 0x0000000000057941 */ /* 0x000fea0003800200 */
.L_x_12627:
        /* <DEDUP_REMOVED lines=84> */
.L_x_12631:
        /* <DEDUP_REMOVED lines=53> */
.L_x_12630:
        /* <DEDUP_REMOVED lines=76> */
.L_x_12633:
        /* <DEDUP_REMOVED lines=53> */
.L_x_12629:
        /* <DEDUP_REMOVED lines=34> */
.L_x_12640:
[----:B------:R-:W-:Y:S05]  /*1f9a0*/  BSYNC.RECONVERGENT B7 ;  /* 0x0000000000077941 */ /* 0x000fea0003800200 */
.L_x_12639:
[----:B------:R-:W-:Y:S02]  /*1f9b0*/  IMAD.MOV.U32 R70, RZ, RZ, R32 ;  /* 0x000000ffff467224 */ /* 0x000fe400078e0020 */
[----:B------:R-:W-:-:S07]  /*1f9c0*/  IMAD.MOV.U32 R71, RZ, RZ, R33 ;  /* 0x000000ffff477224 */ /* 0x000fce00078e0021 */
.L_x_12638:
[----:B------:R-:W-:Y:S05]  /*1f9d0*/  BSYNC.RECONVERGENT B6 ;  /* 0x0000000000067941 */ /* 0x000fea0003800200 */
.L_x_12637:
        /* <DEDUP_REMOVED lines=27> */
.L_x_12645:
[----:B------:R-:W-:Y:S05]  /*1fb90*/  BSYNC.RECONVERGENT B7 ;  /* 0x0000000000077941 */ /* 0x000fea0003800200 */
.L_x_12644:
[----:B------:R-:W-:Y:S02]  /*1fba0*/  IMAD.MOV.U32 R58, RZ, RZ, R32 ;  /* 0x000000ffff3a7224 */ /* 0x000fe400078e0020 */
[----:B------:R-:W-:Y:S01]  /*1fbb0*/  IMAD.MOV.U32 R59, RZ, RZ, R33 ;  /* 0x000000ffff3b7224 */ /* 0x000fe200078e0021 */
[----:B------:R-:W-:Y:S06]  /*1fbc0*/  BRA `(.L_x_12643) ;  /* 0x0000000000047947 */ /* 0x000fec0003800000 */
.L_x_12642:
[----:B------:R-:W-:-:S11]  /*1fbd0*/  DADD R58, -R64, R62 ;  /* 0x00000000403a7229 */ /* 0x000fd6000000013e */
.L_x_12643:
[----:B------:R-:W-:Y:S05]  /*1fbe0*/  BSYNC.RECONVERGENT B6 ;  /* 0x0000000000067941 */ /* 0x000fea0003800200 */
.L_x_12641:
        /* <DEDUP_REMOVED lines=29> */
.L_x_12647:
[----:B------:R-:W-:Y:S05]  /*1fdc0*/  BSYNC.RECONVERGENT B6 ;  /* 0x0000000000067941 */ /* 0x000fea0003800200 */
.L_x_12646:
[----:B------:R-:W-:Y:S01]  /*1fdd0*/  IMAD.MOV.U32 R60, RZ, RZ, R2 ;  /* 0x000000ffff3c7224 */ /* 0x000fe200078e0002 */
[----:B------:R-:W-:Y:S01]  /*1fde0*/  MOV R61, R3 ;  /* 0x00000003003d7202 */ /* 0x000fe20000000f00 */
[----:B------:R-:W-:Y:S06]  /*1fdf0*/  BRA `(.L_x_12648) ;  /* 0x00000008004c7947 */ /* 0x000fec0003800000 */
.L_x_12636:
        /* <DEDUP_REMOVED lines=29> */
.L_x_12651:
[----:B------:R-:W-:Y:S05]  /*1ffd0*/  BSYNC.RECONVERGENT B6 ;  /* 0x0000000000067941 */ /* 0x000fea0003800200 */
.L_x_12650:
[----:B------:R-:W-:Y:S02]  /*1ffe0*/  IMAD.MOV.U32 R60, RZ, RZ, R2 ;  /* 0x000000ffff3c7224 */ /* 0x000fe400078e0002 */
[----:B------:R-:W-:Y:S01]  /*1fff0*/  IMAD.MOV.U32 R61, RZ, RZ, R3 ;  /* 0x000000ffff3d7224 */ /* 0x000fe200078e0003 */
[----:B------:R-:W-:Y:S06]  /*20000*/  BRA `(.L_x_12648) ;  /* 0x0000000400c87947 */ /* 0x000fec0003800000 */
.L_x_12649:
        /* <DEDUP_REMOVED lines=28> */
.L_x_12653:
[----:B------:R-:W-:Y:S05]  /*201d0*/  BSYNC.RECONVERGENT B6 ;  /* 0x0000000000067941 */ /* 0x000fea0003800200 */
.L_x_12652:
        /* <DEDUP_REMOVED lines=20> */
.L_x_12655:
[----:B------:R-:W-:Y:S05]  /*20320*/  BSYNC.RECONVERGENT B6 ;  /* 0x0000000000067941 */ /* 0x000fea0003800200 */
.L_x_12654:
[----:B------:R-:W-:Y:S01]  /*20330*/  DMUL R42, R42, 8.11296384146066816958e+31 ;  /* 0x469000002a2a7828 */ /* 0x000fe20000000000 */
[----:B------:R-:W-:Y:S02]  /*20340*/  IMAD.MOV.U32 R60, RZ, RZ, R32 ;  /* 0x000000ffff3c7224 */ /* 0x000fe400078e0020 */
[----:B------:R-:W-:Y:S01]  /*20350*/  IMAD.MOV.U32 R61, RZ, RZ, R33 ;  /* 0x000000ffff3d7224 */ /* 0x000fe200078e0021 */
[----:B------:R-:W-:Y:S07]  /*20360*/  BRA `(.L_x_12648) ;  /* 0x0000000000f07947 */ /* 0x000fee0003800000 */
.L_x_12635:
        /* <DEDUP_REMOVED lines=26> */
.L_x_12657:
[----:B------:R-:W-:Y:S05]  /*20510*/  BSYNC.RECONVERGENT B6 ;  /* 0x0000000000067941 */ /* 0x000fea0003800200 */
.L_x_12656:
        /* <DEDUP_REMOVED lines=29> */
.L_x_12659:
[----:B------:R-:W-:Y:S05]  /*206f0*/  BSYNC.RECONVERGENT B6 ;  /* 0x0000000000067941 */ /* 0x000fea0003800200 */
.L_x_12658:
[----:B------:R-:W-:Y:S01]  /*20700*/  DMUL R60, R2, R42 ;  /* 0x0000002a023c7228 */ /* 0x000fe20000000000 */
[----:B------:R-:W-:Y:S01]  /*20710*/  MOV R42, 0x0 ;  /* 0x00000000002a7802 */ /* 0x000fe20000000f00 */
[----:B------:R-:W-:-:S09]  /*20720*/  IMAD.MOV.U32 R43, RZ, RZ, 0x3ff00000 ;  /* 0x3ff00000ff2b7424 */ /* 0x000fd200078e00ff */
.L_x_12648:
[----:B------:R-:W-:Y:S05]  /*20730*/  BSYNC.RECONVERGENT B5 ;  /* 0x0000000000057941 */ /* 0x000fea0003800200 */
.L_x_12634:
[----:B------:R-:W-:Y:S05]  /*20740*/  BRA `(.L_x_12660) ;  /* 0x0000000000087947 */ /* 0x000fea0003800000 */
.L_x_12626:
[----:B------:R-:W-:Y:S02]  /*20750*/  DMUL R60, R60, 9.00719925474099200000e+15 ;  /* 0x434000003c3c7828 */ /* 0x000fe40000000000 */
[----:B------:R-:W-:-:S11]  /*20760*/  DMUL R42, R42, 9.00719925474099200000e+15 ;  /* 0x434000002a2a7828 */ /* 0x000fd60000000000 */
.L_x_12660:
[----:B------:R-:W-:Y:S05]  /*20770*/  BSYNC.RELIABLE B3 ;  /* 0x0000000000037941 */ /* 0x000fea0003800100 */
.L_x_12625:
        /* <DEDUP_REMOVED lines=29> */
.L_x_12663:
[----:B------:R-:W-:Y:S05]  /*20950*/  BSYNC.RECONVERGENT B3 ;  /* 0x0000000000037941 */ /* 0x000fea0003800200 */
.L_x_12662:
        /* <DEDUP_REMOVED lines=84> */
.L_x_12665:
[----:B------:R-:W-:Y:S02]  /*20ea0*/  FSEL R2, RZ, 3.37028055040000000000e+12, P0 ;  /* 0x54442d18ff027808 */ /* 0x000fe40000000000 */
[----:B------:R-:W-:-:S07]  /*20eb0*/  FSEL R3, RZ, 2.1426990032196044922, P0 ;  /* 0x400921fbff037808 */ /* 0x000fce0000000000 */
.L_x_12666:
[----:B------:R-:W-:Y:S05]  /*20ec0*/  BSYNC.RECONVERGENT B0 ;  /* 0x0000000000007941 */ /* 0x000fea0003800200 */
.L_x_12664:
[----:B------:R-:W-:Y:S01]  /*20ed0*/  DADD R42, |R60|, R42 ;  /* 0x000000003c2a7229 */ /* 0x000fe2000000022a */
[----:B------:R-:W-:-:S07]  /*20ee0*/  LOP3.LUT R61, R3, 0x80000000, R61, 0xb8, !PT ;  /* 0x80000000033d7812 */ /* 0x000fce00078eb83d */
[----:B------:R-:W-:-:S06]  /*20ef0*/  DSETP.NAN.AND P0, PT, R42, R42, PT ;  /* 0x0000002a2a00722a */ /* 0x000fcc0003f08000 */
[----:B------:R-:W-:Y:S02]  /*20f00*/  FSEL R2, R42, R2, P0 ;  /* 0x000000022a027208 */ /* 0x000fe40000000000 */
[----:B------:R-:W-:Y:S01]  /*20f10*/  FSEL R3, R43, R61, P0 ;  /* 0x0000003d2b037208 */ /* 0x000fe20000000000 */
[----:B------:R-:W-:Y:S06]  /*20f20*/  BRA `(.L_x_12632) ;  /* 0x0000000400e07947 */ /* 0x000fec0003800000 */
.L_x_12661:
        /* <DEDUP_REMOVED lines=27> */
.L_x_12668:
[----:B------:R-:W-:Y:S05]  /*210e0*/  BSYNC.RECONVERGENT B3 ;  /* 0x0000000000037941 */ /* 0x000fea0003800200 */
.L_x_12667:
        /* <DEDUP_REMOVED lines=84> */
.L_x_12670:
[----:B------:R-:W-:Y:S02]  /*21630*/  FSEL R2, RZ, 3.37028055040000000000e+12, P0 ;  /* 0x54442d18ff027808 */ /* 0x000fe40000000000 */
[----:B------:R-:W-:-:S07]  /*21640*/  FSEL R3, RZ, 2.1426990032196044922, P0 ;  /* 0x400921fbff037808 */ /* 0x000fce0000000000 */
.L_x_12671:
[----:B------:R-:W-:Y:S05]  /*21650*/  BSYNC.RECONVERGENT B0 ;  /* 0x0000000000007941 */ /* 0x000fea0003800200 */
.L_x_12669:
[----:B------:R-:W-:Y:S01]  /*21660*/  DADD R42, |R60|, R42 ;  /* 0x000000003c2a7229 */ /* 0x000fe2000000022a */
[----:B------:R-:W-:-:S07]  /*21670*/  LOP3.LUT R61, R3, 0x80000000, R61, 0xb8, !PT ;  /* 0x80000000033d7812 */ /* 0x000fce00078eb83d */
[----:B------:R-:W-:-:S06]  /*21680*/  DSETP.NAN.AND P0, PT, R42, R42, PT ;  /* 0x0000002a2a00722a */ /* 0x000fcc0003f08000 */
[----:B------:R-:W-:Y:S02]  /*21690*/  FSEL R2, R42, R2, P0 ;  /* 0x000000022a027208 */ /* 0x000fe40000000000 */
[----:B------:R-:W-:-:S07]  /*216a0*/  FSEL R3, R43, R61, P0 ;  /* 0x0000003d2b037208 */ /* 0x000fce0000000000 */
.L_x_12632:
[----:B------:R-:W-:Y:S05]  /*216b0*/  BSYNC.RECONVERGENT B4 ;  /* 0x0000000000047941 */ /* 0x000fea0003800200 */
.L_x_12624:
[----:B------:R-:W-:Y:S01]  /*216c0*/  DADD R4, -RZ, -R40 ;  /* 0x00000000ff047229 */ /* 0x000fe20000000928 */
[----:B------:R-:W-:-:S09]  /*216d0*/  ISETP.GE.AND P0, PT, R7, RZ, PT ;  /* 0x000000ff0700720c */ /* 0x000fd20003f06270 */
[----:B------:R-:W-:Y:S02]  /*216e0*/  FSEL R42, R40, R4, !P0 ;  /* 0x00000004282a7208 */ /* 0x000fe40004000000 */
[----:B------:R-:W-:Y:S01]  /*216f0*/  FSEL R43, R41, R5, !P0 ;  /* 0x00000005292b7208 */ /* 0x000fe20004000000 */
[----:B------:R-:W-:Y:S06]  /*21700*/  BRA `(.L_x_12588) ;  /* 0x0000002c00f47947 */ /* 0x000fec0003800000 */
.L_x_12591:
[----:B------:R-:W2:Y:S01]  /*21710*/  LDL.64 R2, [R1+0x8] ;  /* 0x0000080001027983 */ /* 0x000ea20000100a00 */
[----:B------:R-:W-:Y:S01]  /*21720*/  UMOV UR6, 0x54442d18 ;  /* 0x54442d1800067882 */ /* 0x000fe20000000000 */
[----:B------:R-:W-:Y:S01]  /*21730*/  UMOV UR7, 0x3ff921fb ;  /* 0x3ff921fb00077882 */ /* 0x000fe20000000000 */
[----:B------:R-:W-:Y:S02]  /*21740*/  DADD R42, -RZ, -R6 ;  /* 0x00000000ff2a7229 */ /* 0x000fe40000000906 */
[----:B--2---:R-:W-:-:S08]  /*21750*/  DADD R2, R2, -R4 ;  /* 0x0000000002027229 */ /* 0x004fd00000000804 */
[----:B------:R-:W-:Y:S01]  /*21760*/  DADD R2, R2, UR6 ;  /* 0x0000000602027e29 */ /* 0x000fe20008000000 */
[----:B------:R-:W-:Y:S10]  /*21770*/  BRA `(.L_x_12588) ;  /* 0x0000002c00d87947 */ /* 0x000ff40003800000 */
.L_x_12590:
[----:B------:R-:W-:Y:S01]  /*21780*/  DADD R42, -RZ, -R6 ;  /* 0x00000000ff2a7229 */ /* 0x000fe20000000906 */
[----:B------:R-:W-:Y:S01]  /*21790*/  CS2R R2, SRZ ;  /* 0x0000000000027805 */ /* 0x000fe2000001ff00 */
[----:B------:R-:W-:Y:S09]  /*217a0*/  BRA `(.L_x_12588) ;  /* 0x0000002c00cc7947 */ /* 0x000ff20003800000 */
.L_x_12589:
        /* <DEDUP_REMOVED lines=110> */
.L_x_12676:
[----:B------:R-:W-:Y:S05]  /*21e90*/  BSYNC.RECONVERGENT B0 ;  /* 0x0000000000007941 */ /* 0x000fea0003800200 */
.L_x_12675:
        /* <DEDUP_REMOVED lines=8> */
.L_x_12678:
[----:B------:R-:W-:Y:S05]  /*21f20*/  BSYNC.RECONVERGENT B4 ;  /* 0x0000000000047941 */ /* 0x000fea0003800200 */
.L_x_12677:
        /* <DEDUP_REMOVED lines=63> */
[----:B------:R-:W-:Y:S01]  /*22320*/  DFMA R34, R34, R32, R32 ;  /* 0x000000202222722b */ /* 0x000fe20000000020 */
[----:B------:R-:W-:Y:S02]  /*22330*/  @!P1 IMAD.MOV.U32 R32, RZ, RZ, 0x54442d18 ;  /* 0x54442d18ff209424 */ /* 0x000fe400078e00ff */
[----:B------:R-:W-:-:S05]  /*22340*/  @!P1 IMAD.MOV.U32 R33, RZ, RZ, 0x3ff921fb ;  /* 0x3ff921fbff219424 */ /* 0x000fca00078e00ff */
        /* <DEDUP_REMOVED lines=18> */
.L_x_12680:
[----:B------:R-:W-:Y:S02]  /*22470*/  FSEL R2, RZ, 3.37028055040000000000e+12, P0 ;  /* 0x54442d18ff027808 */ /* 0x000fe40000000000 */
[----:B------:R-:W-:-:S07]  /*22480*/  FSEL R3, RZ, 2.1426990032196044922, P0 ;  /* 0x400921fbff037808 */ /* 0x000fce0000000000 */
.L_x_12681:
[----:B------:R-:W-:Y:S05]  /*22490*/  BSYNC.RECONVERGENT B0 ;  /* 0x0000000000007941 */ /* 0x000fea0003800200 */
.L_x_12679:
[----:B------:R-:W-:Y:S01]  /*224a0*/  DADD R42, R42, R58 ;  /* 0x000000002a2a7229 */ /* 0x000fe2000000003a */
[----:B------:R-:W-:Y:S01]  /*224b0*/  LOP3.LUT R3, R3, 0x80000000, R7, 0xb8, !PT ;  /* 0x8000000003037812 */ /* 0x000fe200078eb807 */
[----:B------:R-:W-:-:S06]  /*224c0*/  DMUL R62, R62, 0.5 ;  /* 0x3fe000003e3e7828 */ /* 0x000fcc0000000000 */
[----:B------:R-:W-:-:S06]  /*224d0*/  DSETP.NAN.AND P0, PT, R42, R42, PT ;  /* 0x0000002a2a00722a */ /* 0x000fcc0003f08000 */
[----:B------:R-:W-:Y:S02]  /*224e0*/  FSEL R2, R42, R2, P0 ;  /* 0x000000022a027208 */ /* 0x000fe40000000000 */
[----:B------:R-:W-:Y:S01]  /*224f0*/  FSEL R3, R43, R3, P0 ;  /* 0x000000032b037208 */ /* 0x000fe20000000000 */
[----:B------:R-:W-:Y:S06]  /*22500*/  BRA `(.L_x_12682) ;  /* 0x0000002000507947 */ /* 0x000fec0003800000 */
.L_x_12674:
        /* <DEDUP_REMOVED lines=137> */
.L_x_12684:
[----:B------:R-:W-:Y:S05]  /*22da0*/  BSYNC.RECONVERGENT B0 ;  /* 0x0000000000007941 */ /* 0x000fea0003800200 */
.L_x_12683:
        /* <DEDUP_REMOVED lines=8> */
.L_x_12686:
[----:B------:R-:W-:Y:S05]  /*22e30*/  BSYNC.RECONVERGENT B4 ;  /* 0x0000000000047941 */ /* 0x000fea0003800200 */
.L_x_12685:
[----:B------:R-:W-:Y:S01]  /*22e40*/  DMUL R2, R32, R32 ;  /* 0x0000002020027228 */ /* 0x000fe20000000000 */
[----:B------:R-:W-:Y:S01]  /*22e50*/  IMAD.MOV.U32 R34, RZ, RZ, -0x2449a4b7 ;  /* 0xdbb65b49ff227424 */ /* 0x000fe200078e00ff */
[----:B------:R-:W-:Y:S01]  /*22e60*/  MOV R35, 0x3f2d3b63 ;  /* 0x3f2d3b6300237802 */ /* 0x000fe20000000f00 */
[----:B------:R-:W-:Y:S01]  /*22e70*/  UMOV UR6, 0x2a25ff7e ;  /* 0x2a25ff7e00067882 */ /* 0x000fe20000000000 */
[----:B------:R-:W-:Y:S01]  /*22e80*/  UMOV UR7, 0x3ef53e1d ;  /* 0x3ef53e1d00077882 */ /* 0x000fe20000000000 */
[----:B------:R-:W-:Y:S01]  /*22e90*/  ISETP.GE.AND P2, PT, R5, RZ, PT ;  /* 0x000000ff0500720c */ /* 0x000fe20003f46270 */
[----:B------:R-:W-:Y:S02]  /*22ea0*/  BSSY.RECONVERGENT B0, `(.L_x_12687) ;  /* 0x0000050000007945 */ /* 0x000fe40003800200 */
        /* <DEDUP_REMOVED lines=77> */
.L_x_12688:
[----:B------:R-:W-:Y:S02]  /*23380*/  FSEL R2, RZ, 3.37028055040000000000e+12, P0 ;  /* 0x54442d18ff027808 */ /* 0x000fe40000000000 */
[----:B------:R-:W-:-:S07]  /*23390*/  FSEL R3, RZ, 2.1426990032196044922, P0 ;  /* 0x400921fbff037808 */ /* 0x000fce0000000000 */
.L_x_12689:
[----:B------:R-:W-:Y:S05]  /*233a0*/  BSYNC.RECONVERGENT B0 ;  /* 0x0000000000007941 */ /* 0x000fea0003800200 */
.L_x_12687:
[----:B------:R-:W-:Y:S01]  /*233b0*/  DADD R42, R42, R58 ;  /* 0x000000002a2a7229 */ /* 0x000fe2000000003a */
[----:B------:R-:W-:-:S07]  /*233c0*/  LOP3.LUT R3, R3, 0x80000000, R7, 0xb8, !PT ;  /* 0x8000000003037812 */ /* 0x000fce00078eb807 */
[----:B------:R-:W-:-:S06]  /*233d0*/  DSETP.NAN.AND P0, PT, R42, R42, PT ;  /* 0x0000002a2a00722a */ /* 0x000fcc0003f08000 */
[----:B------:R-:W-:Y:S02]  /*233e0*/  FSEL R2, R42, R2, P0 ;  /* 0x000000022a027208 */ /* 0x000fe40000000000 */
[----:B------:R-:W-:Y:S01]  /*233f0*/  FSEL R3, R43, R3, P0 ;  /* 0x000000032b037208 */ /* 0x000fe20000000000 */
[----:B------:R-:W-:Y:S06]  /*23400*/  BRA `(.L_x_12682) ;  /* 0x0000001000907947 */ /* 0x000fec0003800000 */
.L_x_12673:
        /* <DEDUP_REMOVED lines=25> */
.L_x_12691:
[----:B------:R-:W-:Y:S05]  /*235a0*/  BSYNC.RECONVERGENT B4 ;  /* 0x0000000000047941 */ /* 0x000fea0003800200 */
.L_x_12690:
        /* <DEDUP_REMOVED lines=23> */
.L_x_12693:
[----:B------:R-:W-:Y:S05]  /*23720*/  BSYNC.RECONVERGENT B4 ;  /* 0x0000000000047941 */ /* 0x000fea0003800200 */
.L_x_12692:
        /* <DEDUP_REMOVED lines=139> */
.L_x_12695:
[----:B------:R-:W-:Y:S05]  /*23fe0*/  BSYNC.RECONVERGENT B0 ;  /* 0x0000000000007941 */ /* 0x000fea0003800200 */
.L_x_12694:
        /* <DEDUP_REMOVED lines=8> */
.L_x_12697:
[----:B------:R-:W-:Y:S05]  /*24070*/  BSYNC.RECONVERGENT B4 ;  /* 0x0000000000047941 */ /* 0x000fea0003800200 */
.L_x_12696:
        /* <DEDUP_REMOVED lines=84> */
.L_x_12699:
[----:B------:R-:W-:Y:S02]  /*245c0*/  FSEL R2, RZ, 3.37028055040000000000e+12, P0 ;  /* 0x54442d18ff027808 */ /* 0x000fe40000000000 */
[----:B------:R-:W-:-:S07]  /*245d0*/  FSEL R3, RZ, 2.1426990032196044922, P0 ;  /* 0x400921fbff037808 */ /* 0x000fce0000000000 */
.L_x_12700:
[----:B------:R-:W-:Y:S05]  /*245e0*/  BSYNC.RECONVERGENT B0 ;  /* 0x0000000000007941 */ /* 0x000fea0003800200 */
.L_x_12698:
[----:B------:R-:W-:Y:S01]  /*245f0*/  DADD R42, R42, R58 ;  /* 0x000000002a2a7229 */ /* 0x000fe2000000003a */
[----:B------:R-:W-:Y:S01]  /*24600*/  LOP3.LUT R3, R3, 0x80000000, R7, 0xb8, !PT ;  /* 0x8000000003037812 */ /* 0x000fe200078eb807 */
[----:B------:R-:W-:-:S06]  /*24610*/  DADD R62, R62, 1 ;  /* 0x3ff000003e3e7429 */ /* 0x000fcc0000000000 */
[----:B------:R-:W-:-:S06]  /*24620*/  DSETP.NAN.AND P0, PT, R42, R42, PT ;  /* 0x0000002a2a00722a */ /* 0x000fcc0003f08000 */
[----:B------:R-:W-:Y:S02]  /*24630*/  FSEL R2, R42, R2, P0 ;  /* 0x000000022a027208 */ /* 0x000fe40000000000 */
[----:B------:R-:W-:-:S07]  /*24640*/  FSEL R3, R43, R3, P0 ;  /* 0x000000032b037208 */ /* 0x000fce0000000000 */
.L_x_12682:
[----:B------:R-:W-:Y:S05]  /*24650*/  BSYNC.RECONVERGENT B3 ;  /* 0x0000000000037941 */ /* 0x000fea0003800200 */
.L_x_12672:
        /* <DEDUP_REMOVED lines=8> */
.L_x_12588:
[----:B------:R-:W-:Y:S05]  /*246e0*/  BSYNC.RECONVERGENT B1 ;  /* 0x0000000000017941 */ /* 0x000fea0003800200 */
.L_x_12586:
        /* <DEDUP_REMOVED lines=15> */
.L_x_12585:
[----:B------:R-:W-:Y:S05]  /*247e0*/  BSYNC.RECONVERGENT B2 ;  /* 0x0000000000027941 */ /* 0x000fea0003800200 */
.L_x_12584:
        /* <DEDUP_REMOVED lines=38> */
.L_x_12704:
        /* <DEDUP_REMOVED lines=138> */
[----:B------:R-:W-:Y:S05]  /*252f0*/  CALL.REL.NOINC `($__internal_30_$__cuda_sm20_dsqrt_rn_f64_mediumpath_v1) ;  /* 0x000006c400c87944 */ /* 0x000fea0003c00000 */
[----:B------:R-:W-:Y:S02]  /*25300*/  IMAD.MOV.U32 R48, RZ, RZ, R2 ;  /* 0x000000ffff307224 */ /* 0x000fe400078e0002 */
[----:B------:R-:W-:-:S07]  /*25310*/  IMAD.MOV.U32 R49, RZ, RZ, R3 ;  /* 0x000000ffff317224 */ /* 0x000fce00078e0003 */
.L_x_12712:
[----:B------:R-:W-:Y:S05]  /*25320*/  BSYNC.RECONVERGENT B4 ;  /* 0x0000000000047941 */ /* 0x000fea0003800200 */
.L_x_12711:
[----:B------:R-:W-:-:S10]  /*25330*/  DADD R2, R60, R48 ;  /* 0x000000003c027229 */ /* 0x000fd40000000030 */
        /* <DEDUP_REMOVED lines=80> */
.L_x_12710:
        /* <DEDUP_REMOVED lines=33> */
.L_x_12719:
[----:B------:R-:W-:Y:S05]  /*25a50*/  BSYNC.RECONVERGENT B5 ;  /* 0x0000000000057941 */ /* 0x000fea0003800200 */
.L_x_12718:
[----:B------:R-:W-:Y:S02]  /*25a60*/  IMAD.MOV.U32 R6, RZ, RZ, R32 ;  /* 0x000000ffff067224 */ /* 0x000fe400078e0020 */
[----:B------:R-:W-:-:S07]  /*25a70*/  IMAD.MOV.U32 R7, RZ, RZ, R33 ;  /* 0x000000ffff077224 */ /* 0x000fce00078e0021 */
.L_x_12717:
[----:B------:R-:W-:Y:S05]  /*25a80*/  BSYNC.RECONVERGENT B4 ;  /* 0x0000000000047941 */ /* 0x000fea0003800200 */
.L_x_12716:
        /* <DEDUP_REMOVED lines=28> */
.L_x_12724:
[----:B------:R-:W-:Y:S05]  /*25c50*/  BSYNC.RECONVERGENT B5 ;  /* 0x0000000000057941 */ /* 0x000fea0003800200 */
.L_x_12723:
[----:B------:R-:W-:Y:S05]  /*25c60*/  BRA `(.L_x_12722) ;  /* 0x0000000000047947 */ /* 0x000fea0003800000 */
.L_x_12721:
[----:B------:R-:W-:-:S11]  /*25c70*/  DADD R32, R62, -R2 ;  /* 0x000000003e207229 */ /* 0x000fd60000000802 */
.L_x_12722:
[----:B------:R-:W-:Y:S05]  /*25c80*/  BSYNC.RECONVERGENT B4 ;  /* 0x0000000000047941 */ /* 0x000fea0003800200 */
.L_x_12720:
        /* <DEDUP_REMOVED lines=30> */
.L_x_12726:
[----:B------:R-:W-:Y:S05]  /*25e70*/  BSYNC.RECONVERGENT B4 ;  /* 0x0000000000047941 */ /* 0x000fea0003800200 */
.L_x_12725:
        /* <DEDUP_REMOVED lines=85> */
.L_x_12727:
        /* <DEDUP_REMOVED lines=21> */
.L_x_12729:
[----:B------:R-:W-:Y:S05]  /*26520*/  BSYNC.RECONVERGENT B4 ;  /* 0x0000000000047941 */ /* 0x000fea0003800200 */
.L_x_12728:
        /* <DEDUP_REMOVED lines=30> */
.L_x_12715:
        /* <DEDUP_REMOVED lines=25> */
.L_x_12732:
[----:B------:R-:W-:Y:S05]  /*268a0*/  BSYNC.RECONVERGENT B4 ;  /* 0x0000000000047941 */ /* 0x000fea0003800200 */
.L_x_12731:
        /* <DEDUP_REMOVED lines=85> */
.L_x_12733:
        /* <DEDUP_REMOVED lines=21> */
.L_x_12735:
[----:B------:R-:W-:Y:S05]  /*26f50*/  BSYNC.RECONVERGENT B4 ;  /* 0x0000000000047941 */ /* 0x000fea0003800200 */
.L_x_12734:
        /* <DEDUP_REMOVED lines=30> */
.L_x_12730:
        /* <DEDUP_REMOVED lines=24> */
.L_x_12737:
[----:B------:R-:W-:Y:S05]  /*272c0*/  BSYNC.RECONVERGENT B4 ;  /* 0x0000000000047941 */ /* 0x000fea0003800200 */
.L_x_12736:
        /* <DEDUP_REMOVED lines=21> */
.L_x_12739:
[----:B------:R-:W-:Y:S05]  /*27420*/  BSYNC.RECONVERGENT B4 ;  /* 0x0000000000047941 */ /* 0x000fea0003800200 */
.L_x_12738:
[----:B------:R-:W-:Y:S02]  /*27430*/  IMAD.MOV.U32 R6, RZ, RZ, R32 ;  /* 0x000000ffff067224 */ /* 0x000fe400078e0020 */
[----:B------:R-:W-:Y:S01]  /*27440*/  IMAD.MOV.U32 R7, RZ, RZ, R33 ;  /* 0x000000ffff077224 */ /* 0x000fe200078e0021 */
[----:B------:R-:W-:Y:S06]  /*27450*/  BRA `(.L_x_12713) ;  /* 0x0000000000647947 */ /* 0x000fec0003800000 */
.L_x_12714:
        /* <DEDUP_REMOVED lines=24> */
.L_x_12740:
[----:B------:R-:W-:Y:S05]  /*275e0*/  BSYNC.RECONVERGENT B4 ;  /* 0x0000000000047941 */ /* 0x000fea0003800200 */
.L_x_12713:
[----:B------:R-:W-:Y:S05]  /*275f0*/  BSYNC.RECONVERGENT B3 ;  /* 0x0000000000037941 */ /* 0x000fea0003800200 */
.L_x_12709:
        /* <DEDUP_REMOVED lines=25> */
.L_x_12745:
[----:B------:R-:W-:Y:S05]  /*27790*/  BSYNC.RECONVERGENT B5 ;  /* 0x0000000000057941 */ /* 0x000fea0003800200 */
.L_x_12744:
        /* <DEDUP_REMOVED lines=84> */
.L_x_12748:
        /* <DEDUP_REMOVED lines=53> */
.L_x_12747:
        /* <DEDUP_REMOVED lines=76> */
.L_x_12750:
        /* <DEDUP_REMOVED lines=53> */
.L_x_12746:
        /* <DEDUP_REMOVED lines=34> */
.L_x_12757:
[----:B------:R-:W-:Y:S05]  /*28a60*/  BSYNC.RECONVERGENT B7 ;  /* 0x0000000000077941 */ /* 0x000fea0003800200 */
.L_x_12756:
[----:B------:R-:W-:Y:S02]  /*28a70*/  IMAD.MOV.U32 R70, RZ, RZ, R32 ;  /* 0x000000ffff467224 */ /* 0x000fe400078e0020 */
[----:B------:R-:W-:-:S07]  /*28a80*/  IMAD.MOV.U32 R71, RZ, RZ, R33 ;  /* 0x000000ffff477224 */ /* 0x000fce00078e0021 */
.L_x_12755:
[----:B------:R-:W-:Y:S05]  /*28a90*/  BSYNC.RECONVERGENT B6 ;  /* 0x0000000000067941 */ /* 0x000fea0003800200 */
.L_x_12754:
        /* <DEDUP_REMOVED lines=27> */
.L_x_12762:
[----:B------:R-:W-:Y:S05]  /*28c50*/  BSYNC.RECONVERGENT B7 ;  /* 0x0000000000077941 */ /* 0x000fea0003800200 */
.L_x_12761:
[----:B------:R-:W-:Y:S02]  /*28c60*/  IMAD.MOV.U32 R4, RZ, RZ, R32 ;  /* 0x000000ffff047224 */ /* 0x000fe400078e0020 */
[----:B------:R-:W-:Y:S01]  /*28c70*/  IMAD.MOV.U32 R5, RZ, RZ, R33 ;  /* 0x000000ffff057224 */ /* 0x000fe200078e0021 */
[----:B------:R-:W-:Y:S06]  /*28c80*/  BRA `(.L_x_12760) ;  /* 0x0000000000047947 */ /* 0x000fec0003800000 */
.L_x_12759:
[----:B------:R-:W-:-:S11]  /*28c90*/  DADD R4, -R64, R62 ;  /* 0x0000000040047229 */ /* 0x000fd6000000013e */
.L_x_12760:
[----:B------:R-:W-:Y:S05]  /*28ca0*/  BSYNC.RECONVERGENT B6 ;  /* 0x0000000000067941 */ /* 0x000fea0003800200 */
.L_x_12758:
        /* <DEDUP_REMOVED lines=29> */
.L_x_12764:
[----:B------:R-:W-:Y:S05]  /*28e80*/  BSYNC.RECONVERGENT B6 ;  /* 0x0000000000067941 */ /* 0x000fea0003800200 */
.L_x_12763:
[----:B------:R-:W-:Y:S01]  /*28e90*/  MOV R60, R2 ;  /* 0x00000002003c7202 */ /* 0x000fe20000000f00 */
[----:B------:R-:W-:Y:S01]  /*28ea0*/  IMAD.MOV.U32 R61, RZ, RZ, R3 ;  /* 0x000000ffff3d7224 */ /* 0x000fe200078e0003 */
[----:B------:R-:W-:Y:S06]  /*28eb0*/  BRA `(.L_x_12765) ;  /* 0x00000008004c7947 */ /* 0x000fec0003800000 */
.L_x_12753:
        /* <DEDUP_REMOVED lines=29> */
.L_x_12768:
[----:B------:R-:W-:Y:S05]  /*29090*/  BSYNC.RECONVERGENT B6 ;  /* 0x0000000000067941 */ /* 0x000fea0003800200 */
.L_x_12767:
[----:B------:R-:W-:Y:S02]  /*290a0*/  IMAD.MOV.U32 R60, RZ, RZ, R2 ;  /* 0x000000ffff3c7224 */ /* 0x000fe400078e0002 */
[----:B------:R-:W-:Y:S01]  /*290b0*/  IMAD.MOV.U32 R61, RZ, RZ, R3 ;  /* 0x000000ffff3d7224 */ /* 0x000fe200078e0003 */
[----:B------:R-:W-:Y:S06]  /*290c0*/  BRA `(.L_x_12765) ;  /* 0x0000000400c87947 */ /* 0x000fec0003800000 */
.L_x_12766:
        /* <DEDUP_REMOVED lines=28> */
.L_x_12770:
[----:B------:R-:W-:Y:S05]  /*29290*/  BSYNC.RECONVERGENT B6 ;  /* 0x0000000000067941 */ /* 0x000fea0003800200 */
.L_x_12769:
        /* <DEDUP_REMOVED lines=20> */
.L_x_12772:
[----:B------:R-:W-:Y:S05]  /*293e0*/  BSYNC.RECONVERGENT B6 ;  /* 0x0000000000067941 */ /* 0x000fea0003800200 */
.L_x_12771:
[----:B------:R-:W-:Y:S01]  /*293f0*/  DMUL R58, R58, 8.11296384146066816958e+31 ;  /* 0x469000003a3a7828 */ /* 0x000fe20000000000 */
[----:B------:R-:W-:Y:S02]  /*29400*/  IMAD.MOV.U32 R60, RZ, RZ, R32 ;  /* 0x000000ffff3c7224 */ /* 0x000fe400078e0020 */
[----:B------:R-:W-:Y:S01]  /*29410*/  IMAD.MOV.U32 R61, RZ, RZ, R33 ;  /* 0x000000ffff3d7224 */ /* 0x000fe200078e0021 */
[----:B------:R-:W-:Y:S07]  /*29420*/  BRA `(.L_x_12765) ;  /* 0x0000000000f07947 */ /* 0x000fee0003800000 */
.L_x_12752:
        /* <DEDUP_REMOVED lines=26> */
.L_x_12774:
[----:B------:R-:W-:Y:S05]  /*295d0*/  BSYNC.RECONVERGENT B6 ;  /* 0x0000000000067941 */ /* 0x000fea0003800200 */
.L_x_12773:
        /* <DEDUP_REMOVED lines=29> */
.L_x_12776:
[----:B------:R-:W-:Y:S05]  /*297b0*/  BSYNC.RECONVERGENT B6 ;  /* 0x0000000000067941 */ /* 0x000fea0003800200 */
.L_x_12775:
[----:B------:R-:W-:Y:S01]  /*297c0*/  DMUL R60, R2, R48 ;  /* 0x00000030023c7228 */ /* 0x000fe20000000000 */
[----:B------:R-:W-:Y:S02]  /*297d0*/  IMAD.MOV.U32 R58, RZ, RZ, 0x0 ;  /* 0x00000000ff3a7424 */ /* 0x000fe400078e00ff */
[----:B------:R-:W-:-:S08]  /*297e0*/  IMAD.MOV.U32 R59, RZ, RZ, 0x3ff00000 ;  /* 0x3ff00000ff3b7424 */ /* 0x000fd000078e00ff */
.L_x_12765:
[----:B------:R-:W-:Y:S05]  /*297f0*/  BSYNC.RECONVERGENT B5 ;  /* 0x0000000000057941 */ /* 0x000fea0003800200 */
.L_x_12751:
[----:B------:R-:W-:Y:S05]  /*29800*/  BRA `(.L_x_12777) ;  /* 0x0000000000087947 */ /* 0x000fea0003800000 */
.L_x_12743:
[----:B------:R-:W-:Y:S02]  /*29810*/  DMUL R60, R60, 9.00719925474099200000e+15 ;  /* 0x434000003c3c7828 */ /* 0x000fe40000000000 */
[----:B------:R-:W-:-:S11]  /*29820*/  DMUL R58, R58, 9.00719925474099200000e+15 ;  /* 0x434000003a3a7828 */ /* 0x000fd60000000000 */
.L_x_12777:
[----:B------:R-:W-:Y:S05]  /*29830*/  BSYNC.RELIABLE B3 ;  /* 0x0000000000037941 */ /* 0x000fea0003800100 */
.L_x_12742:
        /* <DEDUP_REMOVED lines=29> */
.L_x_12780:
[----:B------:R-:W-:Y:S05]  /*29a10*/  BSYNC.RECONVERGENT B3 ;  /* 0x0000000000037941 */ /* 0x000fea0003800200 */
.L_x_12779:
        /* <DEDUP_REMOVED lines=84> */
.L_x_12782:
[----:B------:R-:W-:Y:S02]  /*29f60*/  FSEL R2, RZ, 3.37028055040000000000e+12, P0 ;  /* 0x54442d18ff027808 */ /* 0x000fe40000000000 */
[----:B------:R-:W-:-:S07]  /*29f70*/  FSEL R3, RZ, 2.1426990032196044922, P0 ;  /* 0x400921fbff037808 */ /* 0x000fce0000000000 */
.L_x_12783:
[----:B------:R-:W-:Y:S05]  /*29f80*/  BSYNC.RECONVERGENT B0 ;  /* 0x0000000000007941 */ /* 0x000fea0003800200 */
.L_x_12781:
[----:B------:R-:W-:Y:S01]  /*29f90*/  DADD R58, |R60|, R58 ;  /* 0x000000003c3a7229 */ /* 0x000fe2000000023a */
[----:B------:R-:W-:-:S07]  /*29fa0*/  LOP3.LUT R61, R3, 0x80000000, R61, 0xb8, !PT ;  /* 0x80000000033d7812 */ /* 0x000fce00078eb83d */
[----:B------:R-:W-:-:S06]  /*29fb0*/  DSETP.NAN.AND P0, PT, R58, R58, PT ;  /* 0x0000003a3a00722a */ /* 0x000fcc0003f08000 */
[----:B------:R-:W-:Y:S02]  /*29fc0*/  FSEL R2, R58, R2, P0 ;  /* 0x000000023a027208 */ /* 0x000fe40000000000 */
[----:B------:R-:W-:Y:S01]  /*29fd0*/  FSEL R3, R59, R61, P0 ;  /* 0x0000003d3b037208 */ /* 0x000fe20000000000 */
[----:B------:R-:W-:Y:S06]  /*29fe0*/  BRA `(.L_x_12749) ;  /* 0x0000000400d87947 */ /* 0x000fec0003800000 */
.L_x_12778:
        /* <DEDUP_REMOVED lines=24> */
[----:B------:R-:W-:Y:S05]  /*2a170*/  CALL.REL.NOINC `($__internal_29_$__cuda_sm20_div_rn_f64_full) ;  /* 0x0000067000907944 */ /* 0x000fea0003c00000 */
.L_x_12785:
[----:B------:R-:W-:Y:S05]  /*2a180*/  BSYNC.RECONVERGENT B3 ;  /* 0x0000000000037941 */ /* 0x000fea0003800200 */
.L_x_12784:
        /* <DEDUP_REMOVED lines=84> */
.L_x_12787:
[----:B------:R-:W-:Y:S02]  /*2a6d0*/  FSEL R2, RZ, 3.37028055040000000000e+12, P0 ;  /* 0x54442d18ff027808 */ /* 0x000fe40000000000 */
[----:B------:R-:W-:-:S07]  /*2a6e0*/  FSEL R3, RZ, 2.1426990032196044922, P0 ;  /* 0x400921fbff037808 */ /* 0x000fce0000000000 */
.L_x_12788:
[----:B------:R-:W-:Y:S05]  /*2a6f0*/  BSYNC.RECONVERGENT B0 ;  /* 0x0000000000007941 */ /* 0x000fea0003800200 */
.L_x_12786:
[----:B------:R-:W-:Y:S01]  /*2a700*/  DADD R58, |R60|, R58 ;  /* 0x000000003c3a7229 */ /* 0x000fe2000000023a */
[----:B------:R-:W-:-:S07]  /*2a710*/  LOP3.LUT R61, R3, 0x80000000, R61, 0xb8, !PT ;  /* 0x80000000033d7812 */ /* 0x000fce00078eb83d */
[----:B------:R-:W-:-:S06]  /*2a720*/  DSETP.NAN.AND P0, PT, R58, R58, PT ;  /* 0x0000003a3a00722a */ /* 0x000fcc0003f08000 */
[----:B------:R-:W-:Y:S02]  /*2a730*/  FSEL R2, R58, R2, P0 ;  /* 0x000000023a027208 */ /* 0x000fe40000000000 */
[----:B------:R-:W-:-:S07]  /*2a740*/  FSEL R3, R59, R61, P0 ;  /* 0x0000003d3b037208 */ /* 0x000fce0000000000 */
.L_x_12749:
[----:B------:R-:W-:Y:S05]  /*2a750*/  BSYNC.RECONVERGENT B4 ;  /* 0x0000000000047941 */ /* 0x000fea0003800200 */
.L_x_12741:
[----:B------:R-:W-:Y:S01]  /*2a760*/  DADD R4, -RZ, -R6 ;  /* 0x00000000ff047229 */ /* 0x000fe20000000906 */
[----:B------:R-:W-:-:S09]  /*2a770*/  ISETP.GE.AND P0, PT, R11, RZ, PT ;  /* 0x000000ff0b00720c */ /* 0x000fd20003f06270 */
[----:B------:R-:W-:Y:S02]  /*2a780*/  FSEL R6, R6, R4, !P0 ;  /* 0x0000000406067208 */ /* 0x000fe40004000000 */
[----:B------:R-:W-:Y:S01]  /*2a790*/  FSEL R7, R7, R5, !P0 ;  /* 0x0000000507077208 */ /* 0x000fe20004000000 */
[----:B------:R-:W-:Y:S06]  /*2a7a0*/  BRA `(.L_x_12705) ;  /* 0x0000002c00f47947 */ /* 0x000fec0003800000 */
.L_x_12708:
[----:B------:R-:W2:Y:S01]  /*2a7b0*/  LDL.64 R2, [R1+0x8] ;  /* 0x0000080001027983 */ /* 0x000ea20000100a00 */
[----:B------:R-:W-:Y:S01]  /*2a7c0*/  UMOV UR6, 0x54442d18 ;  /* 0x54442d1800067882 */ /* 0x000fe20000000000 */
[----:B------:R-:W-:Y:S01]  /*2a7d0*/  UMOV UR7, 0x3ff921fb ;  /* 0x3ff921fb00077882 */ /* 0x000fe20000000000 */
[----:B------:R-:W-:Y:S02]  /*2a7e0*/  DADD R6, -RZ, -R10 ;  /* 0x00000000ff067229 */ /* 0x000fe4000000090a */
[----:B--2---:R-:W-:-:S08]  /*2a7f0*/  DADD R2, R2, -R8 ;  /* 0x0000000002027229 */ /* 0x004fd00000000808 */
[----:B------:R-:W-:Y:S01]  /*2a800*/  DADD R2, R2, UR6 ;  /* 0x0000000602027e29 */ /* 0x000fe20008000000 */
[----:B------:R-:W-:Y:S10]  /*2a810*/  BRA `(.L_x_12705) ;  /* 0x0000002c00d87947 */ /* 0x000ff40003800000 */
.L_x_12707:
[----:B------:R-:W-:Y:S01]  /*2a820*/  DADD R6, -RZ, -R10 ;  /* 0x00000000ff067229 */ /* 0x000fe2000000090a */
[----:B------:R-:W-:Y:S01]  /*2a830*/  CS2R R2, SRZ ;  /* 0x0000000000027805 */ /* 0x000fe2000001ff00 */
[----:B------:R-:W-:Y:S09]  /*2a840*/  BRA `(.L_x_12705) ;  /* 0x0000002c00cc7947 */ /* 0x000ff20003800000 */
.L_x_12706:
        /* <DEDUP_REMOVED lines=110> */
.L_x_12793:
[----:B------:R-:W-:Y:S05]  /*2af30*/  BSYNC.RECONVERGENT B0 ;  /* 0x0000000000007941 */ /* 0x000fea0003800200 */
.L_x_12792:
        /* <DEDUP_REMOVED lines=8> */
.L_x_12795:
[----:B------:R-:W-:Y:S05]  /*2afc0*/  BSYNC.RECONVERGENT B4 ;  /* 0x0000000000047941 */ /* 0x000fea0003800200 */
.L_x_12794:
        /* <DEDUP_REMOVED lines=84> */
.L_x_12797:
[----:B------:R-:W-:Y:S02]  /*2b510*/  FSEL R2, RZ, 3.37028055040000000000e+12, P0 ;  /* 0x54442d18ff027808 */ /* 0x000fe40000000000 */
[----:B------:R-:W-:-:S07]  /*2b520*/  FSEL R3, RZ, 2.1426990032196044922, P0 ;  /* 0x400921fbff037808 */ /* 0x000fce0000000000 */
.L_x_12798:
[----:B------:R-:W-:Y:S05]  /*2b530*/  BSYNC.RECONVERGENT B0 ;  /* 0x0000000000007941 */ /* 0x000fea0003800200 */
.L_x_12796:
[----:B------:R-:W-:Y:S01]  /*2b540*/  DADD R4, R58, R4 ;  /* 0x000000003a047229 */ /* 0x000fe20000000004 */
[----:B------:R-:W-:Y:S01]  /*2b550*/  LOP3.LUT R3, R3, 0x80000000, R11, 0xb8, !PT ;  /* 0x8000000003037812 */ /* 0x000fe200078eb80b */
[----:B------:R-:W-:-:S06]  /*2b560*/  DMUL R62, R62, 0.5 ;  /* 0x3fe000003e3e7828 */ /* 0x000fcc0000000000 */
[----:B------:R-:W-:-:S06]  /*2b570*/  DSETP.NAN.AND P0, PT, R4, R4, PT ;  /* 0x000000040400722a */ /* 0x000fcc0003f08000 */
[----:B------:R-:W-:Y:S02]  /*2b580*/  FSEL R2, R4, R2, P0 ;  /* 0x0000000204027208 */ /* 0x000fe40000000000 */
[----:B------:R-:W-:Y:S01]  /*2b590*/  FSEL R3, R5, R3, P0 ;  /* 0x0000000305037208 */ /* 0x000fe20000000000 */
[----:B------:R-:W-:Y:S06]  /*2b5a0*/  BRA `(.L_x_12799) ;  /* 0x0000002000507947 */ /* 0x000fec0003800000 */
.L_x_12791:
        /* <DEDUP_REMOVED lines=137> */
.L_x_12801:
[----:B------:R-:W-:Y:S05]  /*2be40*/  BSYNC.RECONVERGENT B0 ;  /* 0x0000000000007941 */ /* 0x000fea0003800200 */
.L_x_12800:
        /* <DEDUP_REMOVED lines=8> */
.L_x_12803:
[----:B------:R-:W-:Y:S05]  /*2bed0*/  BSYNC.RECONVERGENT B4 ;  /* 0x0000000000047941 */ /* 0x000fea0003800200 */
.L_x_12802:
        /* <DEDUP_REMOVED lines=84> */
.L_x_12805:
[----:B------:R-:W-:Y:S02]  /*2c420*/  FSEL R2, RZ, 3.37028055040000000000e+12, P0 ;  /* 0x54442d18ff027808 */ /* 0x000fe40000000000 */
[----:B------:R-:W-:-:S07]  /*2c430*/  FSEL R3, RZ, 2.1426990032196044922, P0 ;  /* 0x400921fbff037808 */ /* 0x000fce0000000000 */
.L_x_12806:
[----:B------:R-:W-:Y:S05]  /*2c440*/  BSYNC.RECONVERGENT B0 ;  /* 0x0000000000007941 */ /* 0x000fea0003800200 */
.L_x_12804:
[----:B------:R-:W-:Y:S01]  /*2c450*/  DADD R4, R58, R4 ;  /* 0x000000003a047229 */ /* 0x000fe20000000004 */
[----:B------:R-:W-:-:S07]  /*2c460*/  LOP3.LUT R3, R3, 0x80000000, R11, 0xb8, !PT ;  /* 0x8000000003037812 */ /* 0x000fce00078eb80b */
[----:B------:R-:W-:-:S06]  /*2c470*/  DSETP.NAN.AND P0, PT, R4, R4, PT ;  /* 0x000000040400722a */ /* 0x000fcc0003f08000 */
[----:B------:R-:W-:Y:S02]  /*2c480*/  FSEL R2, R4, R2, P0 ;  /* 0x0000000204027208 */ /* 0x000fe40000000000 */
[----:B------:R-:W-:Y:S01]  /*2c490*/  FSEL R3, R5, R3, P0 ;  /* 0x0000000305037208 */ /* 0x000fe20000000000 */
[----:B------:R-:W-:Y:S06]  /*2c4a0*/  BRA `(.L_x_12799) ;  /* 0x0000001000907947 */ /* 0x000fec0003800000 */
.L_x_12790:
        /* <DEDUP_REMOVED lines=25> */
.L_x_12808:
[----:B------:R-:W-:Y:S05]  /*2c640*/  BSYNC.RECONVERGENT B4 ;  /* 0x0000000000047941 */ /* 0x000fea0003800200 */
.L_x_12807:
        /* <DEDUP_REMOVED lines=23> */
.L_x_12810:
[----:B------:R-:W-:Y:S05]  /*2c7c0*/  BSYNC.RECONVERGENT B4 ;  /* 0x0000000000047941 */ /* 0x000fea0003800200 */
.L_x_12809:
        /* <DEDUP_REMOVED lines=139> */
.L_x_12812:
[----:B------:R-:W-:Y:S05]  /*2d080*/  BSYNC.RECONVERGENT B0 ;  /* 0x0000000000007941 */ /* 0x000fea0003800200 */
.L_x_12811:
[----:B------:R-:W-:Y:S04]  /*2d090*/  BSSY.RECONVERGENT B4, `(.L_x_12813) ;  /* 0x0000008000047945 */ /* 0x000fe80003800200 */
[----:B------:R-:W-:Y:S05]  /*2d0a0*/  @P4 BRA P5, `(.L_x_12814) ;  /* 0x0000000000184947 */ /* 0x000fea0002800000 */
[----:B------:R-:W-:Y:S01]  /*2d0b0*/  MOV R34, R6 ;  /* 0x0000000600227202 */ /* 0x000fe20000000f00 */
[----:B------:R-:W-:Y:S01]  /*2d0c0*/  IMAD.MOV.U32 R35, RZ, RZ, R7 ;  /* 0x000000ffff237224 */ /* 0x000fe200078e0007 */
[----:B------:R-:W-:Y:S01]  /*2d0d0*/  MOV R3, 0x2d110 ;  /* 0x0002d11000037802 */ /* 0x000fe20000000f00 */
[----:B------:R-:W-:Y:S02]  /*2d0e0*/  IMAD.MOV.U32 R2, RZ, RZ, R60 ;  /* 0x000000ffff027224 */ /* 0x000fe400078e003c */
[----:B------:R-:W-:-:S07]  /*2d0f0*/  IMAD.MOV.U32 R33, RZ, RZ, R61 ;  /* 0x000000ffff217224 */ /* 0x000fce00078e003d */
[----:B------:R-:W-:Y:S05]  /*2d100*/  CALL.REL.NOINC `($__internal_29_$__cuda_sm20_div_rn_f64_full) ;  /* 0x0000064000ac7944 */ /* 0x000fea0003c00000 */
.L_x_12814:
[----:B------:R-:W-:Y:S05]  /*2d110*/  BSYNC.RECONVERGENT B4 ;  /* 0x0000000000047941 */ /* 0x000fea0003800200 */
.L_x_12813:
        /* <DEDUP_REMOVED lines=84> */
.L_x_12816:
[----:B------:R-:W-:Y:S02]  /*2d660*/  FSEL R2, RZ, 3.37028055040000000000e+12, P0 ;  /* 0x54442d18ff027808 */ /* 0x000fe40000000000 */
[----:B------:R-:W-:-:S07]  /*2d670*/  FSEL R3, RZ, 2.1426990032196044922, P0 ;  /* 0x400921fbff037808 */ /* 0x000fce0000000000 */
.L_x_12817:
[----:B------:R-:W-:Y:S05]  /*2d680*/  BSYNC.RECONVERGENT B0 ;  /* 0x0000000000007941 */ /* 0x000fea0003800200 */
.L_x_12815:
[----:B------:R-:W-:Y:S01]  /*2d690*/  DADD R4, R58, R4 ;  /* 0x000000003a047229 */ /* 0x000fe20000000004 */
[----:B------:R-:W-:Y:S01]  /*2d6a0*/  LOP3.LUT R3, R3, 0x80000000, R11, 0xb8, !PT ;  /* 0x8000000003037812 */ /* 0x000fe200078eb80b */
[----:B------:R-:W-:-:S06]  /*2d6b0*/  DADD R62, R62, 1 ;  /* 0x3ff000003e3e7429 */ /* 0x000fcc0000000000 */
[----:B------:R-:W-:-:S06]  /*2d6c0*/  DSETP.NAN.AND P0, PT, R4, R4, PT ;  /* 0x000000040400722a */ /* 0x000fcc0003f08000 */
[----:B------:R-:W-:Y:S02]  /*2d6d0*/  FSEL R2, R4, R2, P0 ;  /* 0x0000000204027208 */ /* 0x000fe40000000000 */
[----:B------:R-:W-:-:S07]  /*2d6e0*/  FSEL R3, R5, R3, P0 ;  /* 0x0000000305037208 */ /* 0x000fce0000000000 */
.L_x_12799:
[----:B------:R-:W-:Y:S05]  /*2d6f0*/  BSYNC.RECONVERGENT B3 ;  /* 0x0000000000037941 */ /* 0x000fea0003800200 */
.L_x_12789:
        /* <DEDUP_REMOVED lines=8> */
.L_x_12705:
[----:B------:R-:W-:Y:S05]  /*2d780*/  BSYNC.RECONVERGENT B1 ;  /* 0x0000000000017941 */ /* 0x000fea0003800200 */
.L_x_12703:
        /* <DEDUP_REMOVED lines=15> */
.L_x_12702:
[----:B------:R-:W-:Y:S05]  /*2d880*/  BSYNC.RECONVERGENT B2 ;  /* 0x0000000000027941 */ /* 0x000fea0003800200 */
.L_x_12701:
        /* <DEDUP_REMOVED lines=38> */
.L_x_12821:
        /* <DEDUP_REMOVED lines=141> */
.L_x_12829:
[----:B------:R-:W-:Y:S05]  /*2e3c0*/  BSYNC.RECONVERGENT B4 ;  /* 0x0000000000047941 */ /* 0x000fea0003800200 */
.L_x_12828:
        /* <DEDUP_REMOVED lines=81> */
.L_x_12827:
        /* <DEDUP_REMOVED lines=33> */
.L_x_12836:
[----:B------:R-:W-:Y:S05]  /*2eaf0*/  BSYNC.RECONVERGENT B5 ;  /* 0x0000000000057941 */ /* 0x000fea0003800200 */
.L_x_12835:
[----:B------:R-:W-:Y:S02]  /*2eb00*/  IMAD.MOV.U32 R10, RZ, RZ, R32 ;  /* 0x000000ffff0a7224 */ /* 0x000fe400078e0020 */
[----:B------:R-:W-:-:S07]  /*2eb10*/  IMAD.MOV.U32 R11, RZ, RZ, R33 ;  /* 0x000000ffff0b7224 */ /* 0x000fce00078e0021 */
.L_x_12834:
[----:B------:R-:W-:Y:S05]  /*2eb20*/  BSYNC.RECONVERGENT B4 ;  /* 0x0000000000047941 */ /* 0x000fea0003800200 */
.L_x_12833:
        /* <DEDUP_REMOVED lines=28> */
.L_x_12841:
[----:B------:R-:W-:Y:S05]  /*2ecf0*/  BSYNC.RECONVERGENT B5 ;  /* 0x0000000000057941 */ /* 0x000fea0003800200 */
.L_x_12840:
[----:B------:R-:W-:Y:S05]  /*2ed00*/  BRA `(.L_x_12839) ;  /* 0x0000000000047947 */ /* 0x000fea0003800000 */
.L_x_12838:
[----:B------:R-:W-:-:S11]  /*2ed10*/  DADD R32, R62, -R2 ;  /* 0x000000003e207229 */ /* 0x000fd60000000802 */
.L_x_12839:
[----:B------:R-:W-:Y:S05]  /*2ed20*/  BSYNC.RECONVERGENT B4 ;  /* 0x0000000000047941 */ /* 0x000fea0003800200 */
.L_x_12837:
        /* <DEDUP_REMOVED lines=30> */
.L_x_12843:
[----:B------:R-:W-:Y:S05]  /*2ef10*/  BSYNC.RECONVERGENT B4 ;  /* 0x0000000000047941 */ /* 0x000fea0003800200 */
.L_x_12842:
        /* <DEDUP_REMOVED lines=85> */
.L_x_12844:
        /* <DEDUP_REMOVED lines=21> */
.L_x_12846:
[----:B------:R-:W-:Y:S05]  /*2f5c0*/  BSYNC.RECONVERGENT B4 ;  /* 0x0000000000047941 */ /* 0x000fea0003800200 */
.L_x_12845:
        /* <DEDUP_REMOVED lines=30> */
.L_x_12832:
        /* <DEDUP_REMOVED lines=25> */
.L_x_12849:
[----:B------:R-:W-:Y:S05]  /*2f940*/  BSYNC.RECONVERGENT B4 ;  /* 0x0000000000047941 */ /* 0x000fea0003800200 */
.L_x_12848:
        /* <DEDUP_REMOVED lines=85> */
.L_x_12850:
        /* <DEDUP_REMOVED lines=21> */
.L_x_12852:
[----:B------:R-:W-:Y:S05]  /*2fff0*/  BSYNC.RECONVERGENT B4 ;  /* 0x0000000000047941 */ /* 0x000fea0003800200 */
.L_x_12851:
        /* <DEDUP_REMOVED lines=30> */
.L_x_12847:
        /* <DEDUP_REMOVED lines=24> */
.L_x_12854:
[----:B------:R-:W-:Y:S05]  /*30360*/  BSYNC.RECONVERGENT B4 ;  /* 0x0000000000047941 */ /* 0x000fea0003800200 */
.L_x_12853:
        /* <DEDUP_REMOVED lines=21> */
.L_x_12856:
[----:B------:R-:W-:Y:S05]  /*304c0*/  BSYNC.RECONVERGENT B4 ;  /* 0x0000000000047941 */ /* 0x000fea0003800200 */
.L_x_12855:
[----:B------:R-:W-:Y:S02]  /*304d0*/  IMAD.MOV.U32 R10, RZ, RZ, R32 ;  /* 0x000000ffff0a7224 */ /* 0x000fe400078e0020 */
[----:B------:R-:W-:Y:S01]  /*304e0*/  IMAD.MOV.U32 R11, RZ, RZ, R33 ;  /* 0x000000ffff0b7224 */ /* 0x000fe200078e0021 */
[----:B------:R-:W-:Y:S06]  /*304f0*/  BRA `(.L_x_12830) ;  /* 0x0000000000647947 */ /* 0x000fec0003800000 */
.L_x_12831:
        /* <DEDUP_REMOVED lines=24> */
.L_x_12857:
[----:B------:R-:W-:Y:S05]  /*30680*/  BSYNC.RECONVERGENT B4 ;  /* 0x0000000000047941 */ /* 0x000fea0003800200 */
.L_x_12830:
[----:B------:R-:W-:Y:S05]  /*30690*/  BSYNC.RECONVERGENT B3 ;  /* 0x0000000000037941 */ /* 0x000fea0003800200 */
.L_x_12826:
        /* <DEDUP_REMOVED lines=25> */
.L_x_12862:
[----:B------:R-:W-:Y:S05]  /*30830*/  BSYNC.RECONVERGENT B5 ;  /* 0x0000000000057941 */ /* 0x000fea0003800200 */
.L_x_12861:
        /* <DEDUP_REMOVED lines=84> */
.L_x_12865:
        /* <DEDUP_REMOVED lines=53> */
.L_x_12864:
        /* <DEDUP_REMOVED lines=76> */
.L_x_12867:
        /* <DEDUP_REMOVED lines=53> */
.L_x_12863:
        /* <DEDUP_REMOVED lines=34> */
.L_x_12874:
[----:B------:R-:W-:Y:S05]  /*31b00*/  BSYNC.RECONVERGENT B7 ;  /* 0x0000000000077941 */ /* 0x000fea0003800200 */
.L_x_12873:
[----:B------:R-:W-:Y:S02]  /*31b10*/  IMAD.MOV.U32 R70, RZ, RZ, R32 ;  /* 0x000000ffff467224 */ /* 0x000fe400078e0020 */
[----:B------:R-:W-:-:S07]  /*31b20*/  IMAD.MOV.U32 R71, RZ, RZ, R33 ;  /* 0x000000ffff477224 */ /* 0x000fce00078e0021 */
.L_x_12872:
[----:B------:R-:W-:Y:S05]  /*31b30*/  BSYNC.RECONVERGENT B6 ;  /* 0x0000000000067941 */ /* 0x000fea0003800200 */
.L_x_12871:
        /* <DEDUP_REMOVED lines=27> */
.L_x_12879:
[----:B------:R-:W-:Y:S05]  /*31cf0*/  BSYNC.RECONVERGENT B7 ;  /* 0x0000000000077941 */ /* 0x000fea0003800200 */
.L_x_12878:
[----:B------:R-:W-:Y:S02]  /*31d00*/  IMAD.MOV.U32 R8, RZ, RZ, R32 ;  /* 0x000000ffff087224 */ /* 0x000fe400078e0020 */
[----:B------:R-:W-:Y:S01]  /*31d10*/  IMAD.MOV.U32 R9, RZ, RZ, R33 ;  /* 0x000000ffff097224 */ /* 0x000fe200078e0021 */
[----:B------:R-:W-:Y:S06]  /*31d20*/  BRA `(.L_x_12877) ;  /* 0x0000000000047947 */ /* 0x000fec0003800000 */
.L_x_12876:
[----:B------:R-:W-:-:S11]  /*31d30*/  DADD R8, -R64, R62 ;  /* 0x0000000040087229 */ /* 0x000fd6000000013e */
.L_x_12877:
[----:B------:R-:W-:Y:S05]  /*31d40*/  BSYNC.RECONVERGENT B6 ;  /* 0x0000000000067941 */ /* 0x000fea0003800200 */
.L_x_12875:
        /* <DEDUP_REMOVED lines=29> */
.L_x_12881:
[----:B------:R-:W-:Y:S05]  /*31f20*/  BSYNC.RECONVERGENT B6 ;  /* 0x0000000000067941 */ /* 0x000fea0003800200 */
.L_x_12880:
[----:B------:R-:W-:Y:S01]  /*31f30*/  IMAD.MOV.U32 R60, RZ, RZ, R2 ;  /* 0x000000ffff3c7224 */ /* 0x000fe200078e0002 */
[----:B------:R-:W-:Y:S01]  /*31f40*/  MOV R61, R3 ;  /* 0x00000003003d7202 */ /* 0x000fe20000000f00 */
[----:B------:R-:W-:Y:S06]  /*31f50*/  BRA `(.L_x_12882) ;  /* 0x00000008004c7947 */ /* 0x000fec0003800000 */
.L_x_12870:
        /* <DEDUP_REMOVED lines=29> */
.L_x_12885:
[----:B------:R-:W-:Y:S05]  /*32130*/  BSYNC.RECONVERGENT B6 ;  /* 0x0000000000067941 */ /* 0x000fea0003800200 */
.L_x_12884:
[----:B------:R-:W-:Y:S02]  /*32140*/  IMAD.MOV.U32 R60, RZ, RZ, R2 ;  /* 0x000000ffff3c7224 */ /* 0x000fe400078e0002 */
[----:B------:R-:W-:Y:S01]  /*32150*/  IMAD.MOV.U32 R61, RZ, RZ, R3 ;  /* 0x000000ffff3d7224 */ /* 0x000fe200078e0003 */
[----:B------:R-:W-:Y:S06]  /*32160*/  BRA `(.L_x_12882) ;  /* 0x0000000400c87947 */ /* 0x000fec0003800000 */
.L_x_12883:
        /* <DEDUP_REMOVED lines=28> */
.L_x_12887:
[----:B------:R-:W-:Y:S05]  /*32330*/  BSYNC.RECONVERGENT B6 ;  /* 0x0000000000067941 */ /* 0x000fea0003800200 */
.L_x_12886:
        /* <DEDUP_REMOVED lines=20> */
.L_x_12889:
[----:B------:R-:W-:Y:S05]  /*32480*/  BSYNC.RECONVERGENT B6 ;  /* 0x0000000000067941 */ /* 0x000fea0003800200 */
.L_x_12888:
[----:B------:R-:W-:Y:S01]  /*32490*/  DMUL R58, R58, 8.11296384146066816958e+31 ;  /* 0x469000003a3a7828 */ /* 0x000fe20000000000 */
[----:B------:R-:W-:Y:S02]  /*324a0*/  IMAD.MOV.U32 R60, RZ, RZ, R32 ;  /* 0x000000ffff3c7224 */ /* 0x000fe400078e0020 */
[----:B------:R-:W-:Y:S01]  /*324b0*/  IMAD.MOV.U32 R61, RZ, RZ, R33 ;  /* 0x000000ffff3d7224 */ /* 0x000fe200078e0021 */
[----:B------:R-:W-:Y:S07]  /*324c0*/  BRA `(.L_x_12882) ;  /* 0x0000000000f07947 */ /* 0x000fee0003800000 */
.L_x_12869:
        /* <DEDUP_REMOVED lines=26> */
.L_x_12891:
[----:B------:R-:W-:Y:S05]  /*32670*/  BSYNC.RECONVERGENT B6 ;  /* 0x0000000000067941 */ /* 0x000fea0003800200 */
.L_x_12890:
        /* <DEDUP_REMOVED lines=29> */
.L_x_12893:
[----:B------:R-:W-:Y:S05]  /*32850*/  BSYNC.RECONVERGENT B6 ;  /* 0x0000000000067941 */ /* 0x000fea0003800200 */
.L_x_12892:
[----:B------:R-:W-:Y:S01]  /*32860*/  DMUL R60, R2, R48 ;  /* 0x00000030023c7228 */ /* 0x000fe20000000000 */
[----:B------:R-:W-:Y:S01]  /*32870*/  MOV R58, 0x0 ;  /* 0x00000000003a7802 */ /* 0x000fe20000000f00 */
[----:B------:R-:W-:-:S09]  /*32880*/  IMAD.MOV.U32 R59, RZ, RZ, 0x3ff00000 ;  /* 0x3ff00000ff3b7424 */ /* 0x000fd200078e00ff */
.L_x_12882:
[----:B------:R-:W-:Y:S05]  /*32890*/  BSYNC.RECONVERGENT B5 ;  /* 0x0000000000057941 */ /* 0x000fea0003800200 */
.L_x_12868:
[----:B------:R-:W-:Y:S05]  /*328a0*/  BRA `(.L_x_12894) ;  /* 0x0000000000087947 */ /* 0x000fea0003800000 */
.L_x_12860:
[----:B------:R-:W-:Y:S02]  /*328b0*/  DMUL R60, R60, 9.00719925474099200000e+15 ;  /* 0x434000003c3c7828 */ /* 0x000fe40000000000 */
[----:B------:R-:W-:-:S11]  /*328c0*/  DMUL R58, R58, 9.00719925474099200000e+15 ;  /* 0x434000003a3a7828 */ /* 0x000fd60000000000 */
.L_x_12894:
[----:B------:R-:W-:Y:S05]  /*328d0*/  BSYNC.RELIABLE B3 ;  /* 0x0000000000037941 */ /* 0x000fea0003800100 */
.L_x_12859:
        /* <DEDUP_REMOVED lines=29> */
.L_x_12897:
[----:B------:R-:W-:Y:S05]  /*32ab0*/  BSYNC.RECONVERGENT B3 ;  /* 0x0000000000037941 */ /* 0x000fea0003800200 */
.L_x_12896:
        /* <DEDUP_REMOVED lines=84> */
.L_x_12899:
[----:B------:R-:W-:Y:S02]  /*33000*/  FSEL R2, RZ, 3.37028055040000000000e+12, P0 ;  /* 0x54442d18ff027808 */ /* 0x000fe40000000000 */
[----:B------:R-:W-:-:S07]  /*33010*/  FSEL R3, RZ, 2.1426990032196044922, P0 ;  /* 0x400921fbff037808 */ /* 0x000fce0000000000 */
.L_x_12900:
[----:B------:R-:W-:Y:S05]  /*33020*/  BSYNC.RECONVERGENT B0 ;  /* 0x0000000000007941 */ /* 0x000fea0003800200 */
.L_x_12898:
[----:B------:R-:W-:Y:S01]  /*33030*/  DADD R58, |R60|, R58 ;  /* 0x000000003c3a7229 */ /* 0x000fe2000000023a */
[----:B------:R-:W-:-:S07]  /*33040*/  LOP3.LUT R61, R3, 0x80000000, R61, 0xb8, !PT ;  /* 0x80000000033d7812 */ /* 0x000fce00078eb83d */
[----:B------:R-:W-:-:S06]  /*33050*/  DSETP.NAN.AND P0, PT, R58, R58, PT ;  /* 0x0000003a3a00722a */ /* 0x000fcc0003f08000 */
[----:B------:R-:W-:Y:S02]  /*33060*/  FSEL R2, R58, R2, P0 ;  /* 0x000000023a027208 */ /* 0x000fe40000000000 */
[----:B------:R-:W-:Y:S01]  /*33070*/  FSEL R3, R59, R61, P0 ;  /* 0x0000003d3b037208 */ /* 0x000fe20000000000 */
[----:B------:R-:W-:Y:S06]  /*33080*/  BRA `(.L_x_12866) ;  /* 0x0000000400d87947 */ /* 0x000fec0003800000 */
.L_x_12895:
        /* <DEDUP_REMOVED lines=24> */
[----:B------:R-:W-:Y:S05]  /*33210*/  CALL.REL.NOINC `($__internal_29_$__cuda_sm20_div_rn_f64_full) ;  /* 0x000005e000687944 */ /* 0x000fea0003c00000 */
.L_x_12902:
[----:B------:R-:W-:Y:S05]  /*33220*/  BSYNC.RECONVERGENT B3 ;  /* 0x0000000000037941 */ /* 0x000fea0003800200 */
.L_x_12901:
        /* <DEDUP_REMOVED lines=84> */
.L_x_12904:
[----:B------:R-:W-:Y:S02]  /*33770*/  FSEL R2, RZ, 3.37028055040000000000e+12, P0 ;  /* 0x54442d18ff027808 */ /* 0x000fe40000000000 */
[----:B------:R-:W-:-:S07]  /*33780*/  FSEL R3, RZ, 2.1426990032196044922, P0 ;  /* 0x400921fbff037808 */ /* 0x000fce0000000000 */
.L_x_12905:
[----:B------:R-:W-:Y:S05]  /*33790*/  BSYNC.RECONVERGENT B0 ;  /* 0x0000000000007941 */ /* 0x000fea0003800200 */
.L_x_12903:
[----:B------:R-:W-:Y:S01]  /*337a0*/  DADD R58, |R60|, R58 ;  /* 0x000000003c3a7229 */ /* 0x000fe2000000023a */
[----:B------:R-:W-:-:S07]  /*337b0*/  LOP3.LUT R61, R3, 0x80000000, R61, 0xb8, !PT ;  /* 0x80000000033d7812 */ /* 0x000fce00078eb83d */
[----:B------:R-:W-:-:S06]  /*337c0*/  DSETP.NAN.AND P0, PT, R58, R58, PT ;  /* 0x0000003a3a00722a */ /* 0x000fcc0003f08000 */
[----:B------:R-:W-:Y:S02]  /*337d0*/  FSEL R2, R58, R2, P0 ;  /* 0x000000023a027208 */ /* 0x000fe40000000000 */
[----:B------:R-:W-:-:S07]  /*337e0*/  FSEL R3, R59, R61, P0 ;  /* 0x0000003d3b037208 */ /* 0x000fce0000000000 */
.L_x_12866:
[----:B------:R-:W-:Y:S05]  /*337f0*/  BSYNC.RECONVERGENT B4 ;  /* 0x0000000000047941 */ /* 0x000fea0003800200 */
.L_x_12858:
[----:B------:R-:W-:Y:S01]  /*33800*/  DADD R8, -RZ, -R10 ;  /* 0x00000000ff087229 */ /* 0x000fe2000000090a */
[----:B------:R-:W-:-:S09]  /*33810*/  ISETP.GE.AND P0, PT, R15, RZ, PT ;  /* 0x000000ff0f00720c */ /* 0x000fd20003f06270 */
[----:B------:R-:W-:Y:S02]  /*33820*/  FSEL R10, R10, R8, !P0 ;  /* 0x000000080a0a7208 */ /* 0x000fe40004000000 */
[----:B------:R-:W-:Y:S01]  /*33830*/  FSEL R11, R11, R9, !P0 ;  /* 0x000000090b0b7208 */ /* 0x000fe20004000000 */
[----:B------:R-:W-:Y:S06]  /*33840*/  BRA `(.L_x_12822) ;  /* 0x0000002c00f47947 */ /* 0x000fec0003800000 */
.L_x_12825:
[----:B------:R-:W2:Y:S01]  /*33850*/  LDL.64 R2, [R1+0x8] ;  /* 0x0000080001027983 */ /* 0x000ea20000100a00 */
[----:B------:R-:W-:Y:S01]  /*33860*/  UMOV UR6, 0x54442d18 ;  /* 0x54442d1800067882 */ /* 0x000fe20000000000 */
[----:B------:R-:W-:Y:S01]  /*33870*/  UMOV UR7, 0x3ff921fb ;  /* 0x3ff921fb00077882 */ /* 0x000fe20000000000 */
[----:B------:R-:W-:Y:S02]  /*33880*/  DADD R10, -RZ, -R14 ;  /* 0x00000000ff0a7229 */ /* 0x000fe4000000090e */
[----:B--2---:R-:W-:-:S08]  /*33890*/  DADD R2, R2, -R12 ;  /* 0x0000000002027229 */ /* 0x004fd0000000080c */
[----:B------:R-:W-:Y:S01]  /*338a0*/  DADD R2, R2, UR6 ;  /* 0x0000000602027e29 */ /* 0x000fe20008000000 */
[----:B------:R-:W-:Y:S10]  /*338b0*/  BRA `(.L_x_12822) ;  /* 0x0000002c00d87947 */ /* 0x000ff40003800000 */
.L_x_12824:
[----:B------:R-:W-:Y:S01]  /*338c0*/  DADD R10, -RZ, -R14 ;  /* 0x00000000ff0a7229 */ /* 0x000fe2000000090e */
[----:B------:R-:W-:Y:S01]  /*338d0*/  CS2R R2, SRZ ;  /* 0x0000000000027805 */ /* 0x000fe2000001ff00 */
[----:B------:R-:W-:Y:S09]  /*338e0*/  BRA `(.L_x_12822) ;  /* 0x0000002c00cc7947 */ /* 0x000ff20003800000 */
.L_x_12823:
        /* <DEDUP_REMOVED lines=110> */
.L_x_12910:
[----:B------:R-:W-:Y:S05]  /*33fd0*/  BSYNC.RECONVERGENT B0 ;  /* 0x0000000000007941 */ /* 0x000fea0003800200 */
.L_x_12909:
        /* <DEDUP_REMOVED lines=8> */
.L_x_12912:
[----:B------:R-:W-:Y:S05]  /*34060*/  BSYNC.RECONVERGENT B4 ;  /* 0x0000000000047941 */ /* 0x000fea0003800200 */
.L_x_12911:
        /* <DEDUP_REMOVED lines=84> */
.L_x_12914:
[----:B------:R-:W-:Y:S02]  /*345b0*/  FSEL R2, RZ, 3.37028055040000000000e+12, P0 ;  /* 0x54442d18ff027808 */ /* 0x000fe40000000000 */
[----:B------:R-:W-:-:S07]  /*345c0*/  FSEL R3, RZ, 2.1426990032196044922, P0 ;  /* 0x400921fbff037808 */ /* 0x000fce0000000000 */
.L_x_12915:
[----:B------:R-:W-:Y:S05]  /*345d0*/  BSYNC.RECONVERGENT B0 ;  /* 0x0000000000007941 */ /* 0x000fea0003800200 */
.L_x_12913:
[----:B------:R-:W-:Y:S01]  /*345e0*/  DADD R8, R58, R8 ;  /* 0x000000003a087229 */ /* 0x000fe20000000008 */
[----:B------:R-:W-:Y:S01]  /*345f0*/  LOP3.LUT R3, R3, 0x80000000, R15, 0xb8, !PT ;  /* 0x8000000003037812 */ /* 0x000fe200078eb80f */
[----:B------:R-:W-:-:S06]  /*34600*/  DMUL R62, R62, 0.5 ;  /* 0x3fe000003e3e7828 */ /* 0x000fcc0000000000 */
[----:B------:R-:W-:-:S06]  /*34610*/  DSETP.NAN.AND P0, PT, R8, R8, PT ;  /* 0x000000080800722a */ /* 0x000fcc0003f08000 */
[----:B------:R-:W-:Y:S02]  /*34620*/  FSEL R2, R8, R2, P0 ;  /* 0x0000000208027208 */ /* 0x000fe40000000000 */
[----:B------:R-:W-:Y:S01]  /*34630*/  FSEL R3, R9, R3, P0 ;  /* 0x0000000309037208 */ /* 0x000fe20000000000 */
[----:B------:R-:W-:Y:S06]  /*34640*/  BRA `(.L_x_12916) ;  /* 0x0000002000507947 */ /* 0x000fec0003800000 */
.L_x_12908:
        /* <DEDUP_REMOVED lines=137> */
.L_x_12918:
[----:B------:R-:W-:Y:S05]  /*34ee0*/  BSYNC.RECONVERGENT B0 ;  /* 0x0000000000007941 */ /* 0x000fea0003800200 */
.L_x_12917:
        /* <DEDUP_REMOVED lines=8> */
.L_x_12920:
[----:B------:R-:W-:Y:S05]  /*34f70*/  BSYNC.RECONVERGENT B4 ;  /* 0x0000000000047941 */ /* 0x000fea0003800200 */
.L_x_12919:
        /* <DEDUP_REMOVED lines=84> */
.L_x_12922:
[----:B------:R-:W-:Y:S02]  /*354c0*/  FSEL R2, RZ, 3.37028055040000000000e+12, P0 ;  /* 0x54442d18ff027808 */ /* 0x000fe40000000000 */
[----:B------:R-:W-:-:S07]  /*354d0*/  FSEL R3, RZ, 2.1426990032196044922, P0 ;  /* 0x400921fbff037808 */ /* 0x000fce0000000000 */
.L_x_12923:
[----:B------:R-:W-:Y:S05]  /*354e0*/  BSYNC.RECONVERGENT B0 ;  /* 0x0000000000007941 */ /* 0x000fea0003800200 */
.L_x_12921:
[----:B------:R-:W-:Y:S01]  /*354f0*/  DADD R8, R58, R8 ;  /* 0x000000003a087229 */ /* 0x000fe20000000008 */
[----:B------:R-:W-:-:S07]  /*35500*/  LOP3.LUT R3, R3, 0x80000000, R15, 0xb8, !PT ;  /* 0x8000000003037812 */ /* 0x000fce00078eb80f */
[----:B------:R-:W-:-:S06]  /*35510*/  DSETP.NAN.AND P0, PT, R8, R8, PT ;  /* 0x000000080800722a */ /* 0x000fcc0003f08000 */
[----:B------:R-:W-:Y:S02]  /*35520*/  FSEL R2, R8, R2, P0 ;  /* 0x0000000208027208 */ /* 0x000fe40000000000 */
[----:B------:R-:W-:Y:S01]  /*35530*/  FSEL R3, R9, R3, P0 ;  /* 0x0000000309037208 */ /* 0x000fe20000000000 */
[----:B------:R-:W-:Y:S06]  /*35540*/  BRA `(.L_x_12916) ;  /* 0x0000001000907947 */ /* 0x000fec0003800000 */
.L_x_12907:
        /* <DEDUP_REMOVED lines=23> */
[----:B------:R-:W-:Y:S02]  /*356c0*/  IMAD.MOV.U32 R62, RZ, RZ, R32 ;  /* 0x000000ffff3e7224 */ /* 0x000fe400078e0020 */
[----:B------:R-:W-:-:S07]  /*356d0*/  IMAD.MOV.U32 R63, RZ, RZ, R33 ;  /* 0x000000ffff3f7224 */ /* 0x000fce00078e0021 */
.L_x_12925:
[----:B------:R-:W-:Y:S05]  /*356e0*/  BSYNC.RECONVERGENT B4 ;  /* 0x0000000000047941 */ /* 0x000fea0003800200 */
.L_x_12924:
        /* <DEDUP_REMOVED lines=22> */
[----:B------:R-:W-:Y:S05]  /*35850*/  CALL.REL.NOINC `($__internal_29_$__cuda_sm20_div_rn_f64_full) ;  /* 0x000005b800d87944 */ /* 0x000fea0003c00000 */
.L_x_12927:
[----:B------:R-:W-:Y:S05]  /*35860*/  BSYNC.RECONVERGENT B4 ;  /* 0x0000000000047941 */ /* 0x000fea0003800200 */
.L_x_12926:
        /* <DEDUP_REMOVED lines=139> */
.L_x_12929:
[----:B------:R-:W-:Y:S05]  /*36120*/  BSYNC.RECONVERGENT B0 ;  /* 0x0000000000007941 */ /* 0x000fea0003800200 */
.L_x_12928:
        /* <DEDUP_REMOVED lines=8> */
.L_x_12931:
[----:B------:R-:W-:Y:S05]  /*361b0*/  BSYNC.RECONVERGENT B4 ;  /* 0x0000000000047941 */ /* 0x000fea0003800200 */
.L_x_12930:
        /* <DEDUP_REMOVED lines=84> */
.L_x_12933:
[----:B------:R-:W-:Y:S02]  /*36700*/  FSEL R2, RZ, 3.37028055040000000000e+12, P0 ;  /* 0x54442d18ff027808 */ /* 0x000fe40000000000 */
[----:B------:R-:W-:-:S07]  /*36710*/  FSEL R3, RZ, 2.1426990032196044922, P0 ;  /* 0x400921fbff037808 */ /* 0x000fce0000000000 */
.L_x_12934:
[----:B------:R-:W-:Y:S05]  /*36720*/  BSYNC.RECONVERGENT B0 ;  /* 0x0000000000007941 */ /* 0x000fea0003800200 */
.L_x_12932:
[----:B------:R-:W-:Y:S01]  /*36730*/  DADD R8, R58, R8 ;  /* 0x000000003a087229 */ /* 0x000fe20000000008 */
[----:B------:R-:W-:Y:S01]  /*36740*/  LOP3.LUT R3, R3, 0x80000000, R15, 0xb8, !PT ;  /* 0x8000000003037812 */ /* 0x000fe200078eb80f */
[----:B------:R-:W-:-:S06]  /*36750*/  DADD R62, R62, 1 ;  /* 0x3ff000003e3e7429 */ /* 0x000fcc0000000000 */
[----:B------:R-:W-:-:S06]  /*36760*/  DSETP.NAN.AND P0, PT, R8, R8, PT ;  /* 0x000000080800722a */ /* 0x000fcc0003f08000 */
[----:B------:R-:W-:Y:S02]  /*36770*/  FSEL R2, R8, R2, P0 ;  /* 0x0000000208027208 */ /* 0x000fe40000000000 */
[----:B------:R-:W-:-:S07]  /*36780*/  FSEL R3, R9, R3, P0 ;  /* 0x0000000309037208 */ /* 0x000fce0000000000 */
.L_x_12916:
[----:B------:R-:W-:Y:S05]  /*36790*/  BSYNC.RECONVERGENT B3 ;  /* 0x0000000000037941 */ /* 0x000fea0003800200 */
.L_x_12906:
        /* <DEDUP_REMOVED lines=8> */
.L_x_12822:
[----:B------:R-:W-:Y:S05]  /*36820*/  BSYNC.RECONVERGENT B1 ;  /* 0x0000000000017941 */ /* 0x000fea0003800200 */
.L_x_12820:
        /* <DEDUP_REMOVED lines=15> */
.L_x_12819:
[----:B------:R-:W-:Y:S05]  /*36920*/  BSYNC.RECONVERGENT B2 ;  /* 0x0000000000027941 */ /* 0x000fea0003800200 */
.L_x_12818:
        /* <DEDUP_REMOVED lines=33> */
[----:B------:R-:W-:Y:S01]  /*36b40*/  @P0 MOV R2, R14 ;  /* 0x0000000e00020202 */ /* 0x000fe20000000f00 */
[----:B------:R-:W-:Y:S01]  /*36b50*/  @P0 IMAD.MOV.U32 R3, RZ, RZ, R15 ;  /* 0x000000ffff030224 */ /* 0x000fe200078e000f */
[----:B------:R-:W-:Y:S02]  /*36b60*/  @!P0 DADD R2, R12, R32 ;  /* 0x000000000c028229 */ /* 0x000fe40000000020 */
[----:B------:R-:W-:Y:S01]  /*36b70*/  @!P0 DADD R14, R18, R18 ;  /* 0x00000000120e8229 */ /* 0x000fe20000000012 */
[----:B------:R-:W-:Y:S10]  /*36b80*/  BRA `(.L_x_12939) ;  /* 0x0000008c004c7947 */ /* 0x000ff40003800000 */
.L_x_12938:
        /* <DEDUP_REMOVED lines=141> */
.L_x_12946:
[----:B------:R-:W-:Y:S05]  /*37460*/  BSYNC.RECONVERGENT B4 ;  /* 0x0000000000047941 */ /* 0x000fea0003800200 */
.L_x_12945:
[----:B------:R-:W-:-:S10]  /*37470*/  DADD R2, R60, R48 ;  /* 0x000000003c027229 */ /* 0x000fd40000000030 */
[----:B------:R-:W-:Y:S01]  /*37480*/  ISETP.GT.AND P0, PT, R3, 0xfffff, PT ;  /* 0x000fffff0300780c */ /* 0x000fe20003f04270 */
[--C-:B------:R-:W-:Y:S01]  /*37490*/  IMAD.MOV.U32 R32, RZ, RZ, R2.reuse ;  /* 0x000000ffff207224 */ /* 0x100fe200078e0002 */
        /* <DEDUP_REMOVED lines=78> */
.L_x_12944:
        /* <DEDUP_REMOVED lines=33> */
.L_x_12953:
[----:B------:R-:W-:Y:S05]  /*37b90*/  BSYNC.RECONVERGENT B5 ;  /* 0x0000000000057941 */ /* 0x000fea0003800200 */
.L_x_12952:
[----:B------:R-:W-:Y:S02]  /*37ba0*/  IMAD.MOV.U32 R14, RZ, RZ, R32 ;  /* 0x000000ffff0e7224 */ /* 0x000fe400078e0020 */
[----:B------:R-:W-:-:S07]  /*37bb0*/  IMAD.MOV.U32 R15, RZ, RZ, R33 ;  /* 0x000000ffff0f7224 */ /* 0x000fce00078e0021 */
.L_x_12951:
[----:B------:R-:W-:Y:S05]  /*37bc0*/  BSYNC.RECONVERGENT B4 ;  /* 0x0000000000047941 */ /* 0x000fea0003800200 */
.L_x_12950:
        /* <DEDUP_REMOVED lines=28> */
.L_x_12958:
[----:B------:R-:W-:Y:S05]  /*37d90*/  BSYNC.RECONVERGENT B5 ;  /* 0x0000000000057941 */ /* 0x000fea0003800200 */
.L_x_12957:
[----:B------:R-:W-:Y:S05]  /*37da0*/  BRA `(.L_x_12956) ;  /* 0x0000000000047947 */ /* 0x000fea0003800000 */
.L_x_12955:
[----:B------:R-:W-:-:S11]  /*37db0*/  DADD R32, R62, -R2 ;  /* 0x000000003e207229 */ /* 0x000fd60000000802 */
.L_x_12956:
[----:B------:R-:W-:Y:S05]  /*37dc0*/  BSYNC.RECONVERGENT B4 ;  /* 0x0000000000047941 */ /* 0x000fea0003800200 */
.L_x_12954:
        /* <DEDUP_REMOVED lines=30> */
.L_x_12960:
[----:B------:R-:W-:Y:S05]  /*37fb0*/  BSYNC.RECONVERGENT B4 ;  /* 0x0000000000047941 */ /* 0x000fea0003800200 */
.L_x_12959:
        /* <DEDUP_REMOVED lines=85> */
.L_x_12961:
        /* <DEDUP_REMOVED lines=21> */
.L_x_12963:
[----:B------:R-:W-:Y:S05]  /*38660*/  BSYNC.RECONVERGENT B4 ;  /* 0x0000000000047941 */ /* 0x000fea0003800200 */
.L_x_12962:
        /* <DEDUP_REMOVED lines=30> */
.L_x_12949:
        /* <DEDUP_REMOVED lines=23> */
[----:B------:R-:W-:Y:S01]  /*389c0*/  IMAD.MOV.U32 R48, RZ, RZ, R2 ;  /* 0x000000ffff307224 */ /* 0x000fe200078e0002 */
[----:B------:R-:W-:-:S07]  /*389d0*/  MOV R49, R3 ;  /* 0x0000000300317202 */ /* 0x000fce0000000f00 */
.L_x_12966:
[----:B------:R-:W-:Y:S05]  /*389e0*/  BSYNC.RECONVERGENT B4 ;  /* 0x0000000000047941 */ /* 0x000fea0003800200 */
.L_x_12965:
        /* <DEDUP_REMOVED lines=85> */
.L_x_12967:
        /* <DEDUP_REMOVED lines=21> */
.L_x_12969:
[----:B------:R-:W-:Y:S05]  /*39090*/  BSYNC.RECONVERGENT B4 ;  /* 0x0000000000047941 */ /* 0x000fea0003800200 */
.L_x_12968:
        /* <DEDUP_REMOVED lines=30> */
.L_x_12964:
        /* <DEDUP_REMOVED lines=24> */
.L_x_12971:
[----:B------:R-:W-:Y:S05]  /*39400*/  BSYNC.RECONVERGENT B4 ;  /* 0x0000000000047941 */ /* 0x000fea0003800200 */
.L_x_12970:
        /* <DEDUP_REMOVED lines=21> */
.L_x_12973:
[----:B------:R-:W-:Y:S05]  /*39560*/  BSYNC.RECONVERGENT B4 ;  /* 0x0000000000047941 */ /* 0x000fea0003800200 */
.L_x_12972:
[----:B------:R-:W-:Y:S02]  /*39570*/  IMAD.MOV.U32 R14, RZ, RZ, R32 ;  /* 0x000000ffff0e7224 */ /* 0x000fe400078e0020 */
[----:B------:R-:W-:Y:S01]  /*39580*/  IMAD.MOV.U32 R15, RZ, RZ, R33 ;  /* 0x000000ffff0f7224 */ /* 0x000fe200078e0021 */
[----:B------:R-:W-:Y:S06]  /*39590*/  BRA `(.L_x_12947) ;  /* 0x0000000000647947 */ /* 0x000fec0003800000 */
.L_x_12948:
        /* <DEDUP_REMOVED lines=24> */
.L_x_12974:
[----:B------:R-:W-:Y:S05]  /*39720*/  BSYNC.RECONVERGENT B4 ;  /* 0x0000000000047941 */ /* 0x000fea0003800200 */
.L_x_12947:
[----:B------:R-:W-:Y:S05]  /*39730*/  BSYNC.RECONVERGENT B3 ;  /* 0x0000000000037941 */ /* 0x000fea0003800200 */
.L_x_12943:
        /* <DEDUP_REMOVED lines=25> */
.L_x_12979:
[----:B------:R-:W-:Y:S05]  /*398d0*/  BSYNC.RECONVERGENT B5 ;  /* 0x0000000000057941 */ /* 0x000fea0003800200 */
.L_x_12978:
        /* <DEDUP_REMOVED lines=84> */
.L_x_12982:
        /* <DEDUP_REMOVED lines=53> */
.L_x_12981:
        /* <DEDUP_REMOVED lines=76> */
.L_x_12984:
        /* <DEDUP_REMOVED lines=53> */
.L_x_12980:
        /* <DEDUP_REMOVED lines=34> */
.L_x_12991:
[----:B------:R-:W-:Y:S05]  /*3aba0*/  BSYNC.RECONVERGENT B7 ;  /* 0x0000000000077941 */ /* 0x000fea0003800200 */
.L_x_12990:
[----:B------:R-:W-:Y:S02]  /*3abb0*/  IMAD.MOV.U32 R70, RZ, RZ, R32 ;  /* 0x000000ffff467224 */ /* 0x000fe400078e0020 */
[----:B------:R-:W-:-:S07]  /*3abc0*/  IMAD.MOV.U32 R71, RZ, RZ, R33 ;  /* 0x000000ffff477224 */ /* 0x000fce00078e0021 */
.L_x_12989:
[----:B------:R-:W-:Y:S05]  /*3abd0*/  BSYNC.RECONVERGENT B6 ;  /* 0x0000000000067941 */ /* 0x000fea0003800200 */
.L_x_12988:
        /* <DEDUP_REMOVED lines=27> */
.L_x_12996:
[----:B------:R-:W-:Y:S05]  /*3ad90*/  BSYNC.RECONVERGENT B7 ;  /* 0x0000000000077941 */ /* 0x000fea0003800200 */
.L_x_12995:
[----:B------:R-:W-:Y:S02]  /*3ada0*/  IMAD.MOV.U32 R12, RZ, RZ, R32 ;  /* 0x000000ffff0c7224 */ /* 0x000fe400078e0020 */
[----:B------:R-:W-:Y:S01]  /*3adb0*/  IMAD.MOV.U32 R13, RZ, RZ, R33 ;  /* 0x000000ffff0d7224 */ /* 0x000fe200078e0021 */
[----:B------:R-:W-:Y:S06]  /*3adc0*/  BRA `(.L_x_12994) ;  /* 0x0000000000047947 */ /* 0x000fec0003800000 */
.L_x_12993:
[----:B------:R-:W-:-:S11]  /*3add0*/  DADD R12, -R64, R62 ;  /* 0x00000000400c7229 */ /* 0x000fd6000000013e */
.L_x_12994:
[----:B------:R-:W-:Y:S05]  /*3ade0*/  BSYNC.RECONVERGENT B6 ;  /* 0x0000000000067941 */ /* 0x000fea0003800200 */
.L_x_12992:
[----:B------:R-:W-:Y:S01]  /*3adf0*/  DMUL R2, R12, 0.5 ;  /* 0x3fe000000c027828 */ /* 0x000fe20000000000 */
[----:B------:R-:W-:Y:S01]  /*3ae00*/  BSSY.RECONVERGENT B6, `(.L_x_12997) ;  /* 0x000001c000067945 */ /* 0x000fe20003800200 */
[----:B------:R-:W-:Y:S01]  /*3ae10*/  DADD R60, R58, R60 ;  /* 0x000000003a3c7229 */ /* 0x000fe2000000003c */
[----:B------:R-:W-:Y:S01]  /*3ae20*/  IMAD.MOV.U32 R12, RZ, RZ, 0x0 ;  /* 0x00000000ff0c7424 */ /* 0x000fe200078e00ff */
[----:B------:R-:W-:-:S04]  /*3ae30*/  MOV R13, 0x3fd80000 ;  /* 0x3fd80000000d7802 */ /* 0x000fc80000000f00 */
        /* <DEDUP_REMOVED lines=24> */
.L_x_12998:
[----:B------:R-:W-:Y:S05]  /*3afc0*/  BSYNC.RECONVERGENT B6 ;  /* 0x0000000000067941 */ /* 0x000fea0003800200 */
.L_x_12997:
[----:B------:R-:W-:Y:S02]  /*3afd0*/  IMAD.MOV.U32 R60, RZ, RZ, R2 ;  /* 0x000000ffff3c7224 */ /* 0x000fe400078e0002 */
[----:B------:R-:W-:Y:S01]  /*3afe0*/  IMAD.MOV.U32 R61, RZ, RZ, R3 ;  /* 0x000000ffff3d7224 */ /* 0x000fe200078e0003 */
[----:B------:R-:W-:Y:S06]  /*3aff0*/  BRA `(.L_x_12999) ;  /* 0x00000008004c7947 */ /* 0x000fec0003800000 */
.L_x_12987:
        /* <DEDUP_REMOVED lines=29> */
.L_x_13002:
[----:B------:R-:W-:Y:S05]  /*3b1d0*/  BSYNC.RECONVERGENT B6 ;  /* 0x0000000000067941 */ /* 0x000fea0003800200 */
.L_x_13001:
[----:B------:R-:W-:Y:S02]  /*3b1e0*/  IMAD.MOV.U32 R60, RZ, RZ, R2 ;  /* 0x000000ffff3c7224 */ /* 0x000fe400078e0002 */
[----:B------:R-:W-:Y:S01]  /*3b1f0*/  IMAD.MOV.U32 R61, RZ, RZ, R3 ;  /* 0x000000ffff3d7224 */ /* 0x000fe200078e0003 */
[----:B------:R-:W-:Y:S06]  /*3b200*/  BRA `(.L_x_12999) ;  /* 0x0000000400c87947 */ /* 0x000fec0003800000 */
.L_x_13000:
        /* <DEDUP_REMOVED lines=28> */
.L_x_13004:
[----:B------:R-:W-:Y:S05]  /*3b3d0*/  BSYNC.RECONVERGENT B6 ;  /* 0x0000000000067941 */ /* 0x000fea0003800200 */
.L_x_13003:
        /* <DEDUP_REMOVED lines=20> */
.L_x_13006:
[----:B------:R-:W-:Y:S05]  /*3b520*/  BSYNC.RECONVERGENT B6 ;  /* 0x0000000000067941 */ /* 0x000fea0003800200 */
.L_x_13005:
[----:B------:R-:W-:Y:S01]  /*3b530*/  DMUL R58, R58, 8.11296384146066816958e+31 ;  /* 0x469000003a3a7828 */ /* 0x000fe20000000000 */
[----:B------:R-:W-:Y:S02]  /*3b540*/  IMAD.MOV.U32 R60, RZ, RZ, R32 ;  /* 0x000000ffff3c7224 */ /* 0x000fe400078e0020 */
[----:B------:R-:W-:Y:S01]  /*3b550*/  IMAD.MOV.U32 R61, RZ, RZ, R33 ;  /* 0x000000ffff3d7224 */ /* 0x000fe200078e0021 */
[----:B------:R-:W-:Y:S07]  /*3b560*/  BRA `(.L_x_12999) ;  /* 0x0000000000f07947 */ /* 0x000fee0003800000 */
.L_x_12986:
        /* <DEDUP_REMOVED lines=26> */
.L_x_13008:
[----:B------:R-:W-:Y:S05]  /*3b710*/  BSYNC.RECONVERGENT B6 ;  /* 0x0000000000067941 */ /* 0x000fea0003800200 */
.L_x_13007:
        /* <DEDUP_REMOVED lines=29> */
.L_x_13010:
[----:B------:R-:W-:Y:S05]  /*3b8f0*/  BSYNC.RECONVERGENT B6 ;  /* 0x0000000000067941 */ /* 0x000fea0003800200 */
.L_x_13009:
[----:B------:R-:W-:Y:S01]  /*3b900*/  DMUL R60, R2, R48 ;  /* 0x00000030023c7228 */ /* 0x000fe20000000000 */
[----:B------:R-:W-:Y:S02]  /*3b910*/  IMAD.MOV.U32 R58, RZ, RZ, 0x0 ;  /* 0x00000000ff3a7424 */ /* 0x000fe400078e00ff */
[----:B------:R-:W-:-:S08]  /*3b920*/  IMAD.MOV.U32 R59, RZ, RZ, 0x3ff00000 ;  /* 0x3ff00000ff3b7424 */ /* 0x000fd000078e00ff */
.L_x_12999:
[----:B------:R-:W-:Y:S05]  /*3b930*/  BSYNC.RECONVERGENT B5 ;  /* 0x0000000000057941 */ /* 0x000fea0003800200 */
.L_x_12985:
[----:B------:R-:W-:Y:S05]  /*3b940*/  BRA `(.L_x_13011) ;  /* 0x0000000000087947 */ /* 0x000fea0003800000 */
.L_x_12977:
[----:B------:R-:W-:Y:S02]  /*3b950*/  DMUL R60, R60, 9.00719925474099200000e+15 ;  /* 0x434000003c3c7828 */ /* 0x000fe40000000000 */
[----:B------:R-:W-:-:S11]  /*3b960*/  DMUL R58, R58, 9.00719925474099200000e+15 ;  /* 0x434000003a3a7828 */ /* 0x000fd60000000000 */
.L_x_13011:
[----:B------:R-:W-:Y:S05]  /*3b970*/  BSYNC.RELIABLE B3 ;  /* 0x0000000000037941 */ /* 0x000fea0003800100 */
.L_x_12976:
        /* <DEDUP_REMOVED lines=25> */
[----:B------:R-:W-:Y:S01]  /*3bb10*/  MOV R2, R16 ;  /* 0x0000001000027202 */ /* 0x000fe20000000f00 */
[----:B------:R-:W-:Y:S01]  /*3bb20*/  IMAD.MOV.U32 R33, RZ, RZ, R17 ;  /* 0x000000ffff217224 */ /* 0x000fe200078e0011 */
[----:B------:R-:W-:-:S07]  /*3bb30*/  MOV R3, 0x3bb50 ;  /* 0x0003bb5000037802 */ /* 0x000fce0000000f00 */
[----:B------:R-:W-:Y:S05]  /*3bb40*/  CALL.REL.NOINC `($__internal_29_$__cuda_sm20_div_rn_f64_full) ;  /* 0x00000558001c7944 */ /* 0x000fea0003c00000 */
.L_x_13014:
[----:B------:R-:W-:Y:S05]  /*3bb50*/  BSYNC.RECONVERGENT B3 ;  /* 0x0000000000037941 */ /* 0x000fea0003800200 */
.L_x_13013:
        /* <DEDUP_REMOVED lines=64> */
[----:B------:R-:W-:Y:S01]  /*3bf60*/  @P1 IMAD.MOV.U32 R32, RZ, RZ, 0x54442d18 ;  /* 0x54442d18ff201424 */ /* 0x000fe200078e00ff */
[----:B------:R-:W-:-:S06]  /*3bf70*/  @P1 MOV R33, 0x3ff921fb ;  /* 0x3ff921fb00211802 */ /* 0x000fcc0000000f00 */
        /* <DEDUP_REMOVED lines=18> */
.L_x_13016:
[----:B------:R-:W-:Y:S02]  /*3c0a0*/  FSEL R2, RZ, 3.37028055040000000000e+12, P0 ;  /* 0x54442d18ff027808 */ /* 0x000fe40000000000 */
[----:B------:R-:W-:-:S07]  /*3c0b0*/  FSEL R3, RZ, 2.1426990032196044922, P0 ;  /* 0x400921fbff037808 */ /* 0x000fce0000000000 */
.L_x_13017:
[----:B------:R-:W-:Y:S05]  /*3c0c0*/  BSYNC.RECONVERGENT B0 ;  /* 0x0000000000007941 */ /* 0x000fea0003800200 */
.L_x_13015:
[----:B------:R-:W-:Y:S01]  /*3c0d0*/  DADD R58, |R60|, R58 ;  /* 0x000000003c3a7229 */ /* 0x000fe2000000023a */
[----:B------:R-:W-:-:S07]  /*3c0e0*/  LOP3.LUT R61, R3, 0x80000000, R61, 0xb8, !PT ;  /* 0x80000000033d7812 */ /* 0x000fce00078eb83d */
[----:B------:R-:W-:-:S06]  /*3c0f0*/  DSETP.NAN.AND P0, PT, R58, R58, PT ;  /* 0x0000003a3a00722a */ /* 0x000fcc0003f08000 */
[----:B------:R-:W-:Y:S02]  /*3c100*/  FSEL R2, R58, R2, P0 ;  /* 0x000000023a027208 */ /* 0x000fe40000000000 */
[----:B------:R-:W-:Y:S01]  /*3c110*/  FSEL R3, R59, R61, P0 ;  /* 0x0000003d3b037208 */ /* 0x000fe20000000000 */
[----:B------:R-:W-:Y:S06]  /*3c120*/  BRA `(.L_x_12983) ;  /* 0x0000000400d87947 */ /* 0x000fec0003800000 */
.L_x_13012:
        /* <DEDUP_REMOVED lines=25> */
.L_x_13019:
[----:B------:R-:W-:Y:S05]  /*3c2c0*/  BSYNC.RECONVERGENT B3 ;  /* 0x0000000000037941 */ /* 0x000fea0003800200 */
.L_x_13018:
        /* <DEDUP_REMOVED lines=84> */
.L_x_13021:
[----:B------:R-:W-:Y:S02]  /*3c810*/  FSEL R2, RZ, 3.37028055040000000000e+12, P0 ;  /* 0x54442d18ff027808 */ /* 0x000fe40000000000 */
[----:B------:R-:W-:-:S07]  /*3c820*/  FSEL R3, RZ, 2.1426990032196044922, P0 ;  /* 0x400921fbff037808 */ /* 0x000fce0000000000 */
.L_x_13022:
[----:B------:R-:W-:Y:S05]  /*3c830*/  BSYNC.RECONVERGENT B0 ;  /* 0x0000000000007941 */ /* 0x000fea0003800200 */
.L_x_13020:
[----:B------:R-:W-:Y:S01]  /*3c840*/  DADD R58, |R60|, R58 ;  /* 0x000000003c3a7229 */ /* 0x000fe2000000023a */
[----:B------:R-:W-:-:S07]  /*3c850*/  LOP3.LUT R61, R3, 0x80000000, R61, 0xb8, !PT ;  /* 0x80000000033d7812 */ /* 0x000fce00078eb83d */
[----:B------:R-:W-:-:S06]  /*3c860*/  DSETP.NAN.AND P0, PT, R58, R58, PT ;  /* 0x0000003a3a00722a */ /* 0x000fcc0003f08000 */
[----:B------:R-:W-:Y:S02]  /*3c870*/  FSEL R2, R58, R2, P0 ;  /* 0x000000023a027208 */ /* 0x000fe40000000000 */
[----:B------:R-:W-:-:S07]  /*3c880*/  FSEL R3, R59, R61, P0 ;  /* 0x0000003d3b037208 */ /* 0x000fce0000000000 */
.L_x_12983:
[----:B------:R-:W-:Y:S05]  /*3c890*/  BSYNC.RECONVERGENT B4 ;  /* 0x0000000000047941 */ /* 0x000fea0003800200 */
.L_x_12975:
[----:B------:R-:W-:Y:S01]  /*3c8a0*/  DADD R12, -RZ, -R14 ;  /* 0x00000000ff0c7229 */ /* 0x000fe2000000090e */
[----:B------:R-:W-:-:S09]  /*3c8b0*/  ISETP.GE.AND P0, PT, R19, RZ, PT ;  /* 0x000000ff1300720c */ /* 0x000fd20003f06270 */
[----:B------:R-:W-:Y:S02]  /*3c8c0*/  FSEL R14, R14, R12, !P0 ;  /* 0x0000000c0e0e7208 */ /* 0x000fe40004000000 */
[----:B------:R-:W-:Y:S01]  /*3c8d0*/  FSEL R15, R15, R13, !P0 ;  /* 0x0000000d0f0f7208 */ /* 0x000fe20004000000 */
[----:B------:R-:W-:Y:S06]  /*3c8e0*/  BRA `(.L_x_12939) ;  /* 0x0000002c00f47947 */ /* 0x000fec0003800000 */
.L_x_12942:
[----:B------:R-:W2:Y:S01]  /*3c8f0*/  LDL.64 R2, [R1+0x8] ;  /* 0x0000080001027983 */ /* 0x000ea20000100a00 */
[----:B------:R-:W-:Y:S01]  /*3c900*/  UMOV UR6, 0x54442d18 ;  /* 0x54442d1800067882 */ /* 0x000fe20000000000 */
[----:B------:R-:W-:Y:S01]  /*3c910*/  UMOV UR7, 0x3ff921fb ;  /* 0x3ff921fb00077882 */ /* 0x000fe20000000000 */
[----:B------:R-:W-:Y:S02]  /*3c920*/  DADD R14, -RZ, -R18 ;  /* 0x00000000ff0e7229 */ /* 0x000fe40000000912 */
[----:B--2---:R-:W-:-:S08]  /*3c930*/  DADD R2, R2, -R16 ;  /* 0x0000000002027229 */ /* 0x004fd00000000810 */
[----:B------:R-:W-:Y:S01]  /*3c940*/  DADD R2, R2, UR6 ;  /* 0x0000000602027e29 */ /* 0x000fe20008000000 */
[----:B------:R-:W-:Y:S10]  /*3c950*/  BRA `(.L_x_12939) ;  /* 0x0000002c00d87947 */ /* 0x000ff40003800000 */
.L_x_12941:
[----:B------:R-:W-:Y:S01]  /*3c960*/  DADD R14, -RZ, -R18 ;  /* 0x00000000ff0e7229 */ /* 0x000fe20000000912 */
[----:B------:R-:W-:Y:S01]  /*3c970*/  CS2R R2, SRZ ;  /* 0x0000000000027805 */ /* 0x000fe2000001ff00 */
[----:B------:R-:W-:Y:S09]  /*3c980*/  BRA `(.L_x_12939) ;  /* 0x0000002c00cc7947 */ /* 0x000ff20003800000 */
.L_x_12940:
        /* <DEDUP_REMOVED lines=110> */
.L_x_13027:
[----:B------:R-:W-:Y:S05]  /*3d070*/  BSYNC.RECONVERGENT B0 ;  /* 0x0000000000007941 */ /* 0x000fea0003800200 */
.L_x_13026:
        /* <DEDUP_REMOVED lines=8> */
.L_x_13029:
[----:B------:R-:W-:Y:S05]  /*3d100*/  BSYNC.RECONVERGENT B4 ;  /* 0x0000000000047941 */ /* 0x000fea0003800200 */
.L_x_13028:
        /* <DEDUP_REMOVED lines=84> */
.L_x_13031:
[----:B------:R-:W-:Y:S02]  /*3d650*/  FSEL R2, RZ, 3.37028055040000000000e+12, P0 ;  /* 0x54442d18ff027808 */ /* 0x000fe40000000000 */
[----:B------:R-:W-:-:S07]  /*3d660*/  FSEL R3, RZ, 2.1426990032196044922, P0 ;  /* 0x400921fbff037808 */ /* 0x000fce0000000000 */
.L_x_13032:
[----:B------:R-:W-:Y:S05]  /*3d670*/  BSYNC.RECONVERGENT B0 ;  /* 0x0000000000007941 */ /* 0x000fea0003800200 */
.L_x_13030:
[----:B------:R-:W-:Y:S01]  /*3d680*/  DADD R12, R58, R12 ;  /* 0x000000003a0c7229 */ /* 0x000fe2000000000c */
[----:B------:R-:W-:Y:S01]  /*3d690*/  LOP3.LUT R3, R3, 0x80000000, R19, 0xb8, !PT ;  /* 0x8000000003037812 */ /* 0x000fe200078eb813 */
[----:B------:R-:W-:-:S06]  /*3d6a0*/  DMUL R62, R62, 0.5 ;  /* 0x3fe000003e3e7828 */ /* 0x000fcc0000000000 */
[----:B------:R-:W-:-:S06]  /*3d6b0*/  DSETP.NAN.AND P0, PT, R12, R12, PT ;  /* 0x0000000c0c00722a */ /* 0x000fcc0003f08000 */
[----:B------:R-:W-:Y:S02]  /*3d6c0*/  FSEL R2, R12, R2, P0 ;  /* 0x000000020c027208 */ /* 0x000fe40000000000 */
[----:B------:R-:W-:Y:S01]  /*3d6d0*/  FSEL R3, R13, R3, P0 ;  /* 0x000000030d037208 */ /* 0x000fe20000000000 */
[----:B------:R-:W-:Y:S06]  /*3d6e0*/  BRA `(.L_x_13033) ;  /* 0x0000002000507947 */ /* 0x000fec0003800000 */
.L_x_13025:
        /* <DEDUP_REMOVED lines=57> */
[----:B------:R-:W-:-:S03]  /*3da80*/  @!P0 IMAD.MOV.U32 R2, RZ, RZ, R34 ;  /* 0x000000ffff028224 */ /* 0x000fc600078e0022 */
[----:B------:R-:W-:-:S04]  /*3da90*/  IADD3 R0, PT, PT, R3, -0x1, RZ ;  /* 0xffffffff03007810 */ /* 0x000fc80007ffe0ff */
        /* <DEDUP_REMOVED lines=78> */
.L_x_13035:
[----:B------:R-:W-:Y:S05]  /*3df80*/  BSYNC.RECONVERGENT B0 ;  /* 0x0000000000007941 */ /* 0x000fea0003800200 */
.L_x_13034:
        /* <DEDUP_REMOVED lines=8> */
.L_x_13037:
[----:B------:R-:W-:Y:S05]  /*3e010*/  BSYNC.RECONVERGENT B4 ;  /* 0x0000000000047941 */ /* 0x000fea0003800200 */
.L_x_13036:
        /* <DEDUP_REMOVED lines=84> */
.L_x_13039:
[----:B------:R-:W-:Y:S02]  /*3e560*/  FSEL R2, RZ, 3.37028055040000000000e+12, P0 ;  /* 0x54442d18ff027808 */ /* 0x000fe40000000000 */
[----:B------:R-:W-:-:S07]  /*3e570*/  FSEL R3, RZ, 2.1426990032196044922, P0 ;  /* 0x400921fbff037808 */ /* 0x000fce0000000000 */
.L_x_13040:
[----:B------:R-:W-:Y:S05]  /*3e580*/  BSYNC.RECONVERGENT B0 ;  /* 0x0000000000007941 */ /* 0x000fea0003800200 */
.L_x_13038:
[----:B------:R-:W-:Y:S01]  /*3e590*/  DADD R12, R58, R12 ;  /* 0x000000003a0c7229 */ /* 0x000fe2000000000c */
[----:B------:R-:W-:-:S07]  /*3e5a0*/  LOP3.LUT R3, R3, 0x80000000, R19, 0xb8, !PT ;  /* 0x8000000003037812 */ /* 0x000fce00078eb813 */
[----:B------:R-:W-:-:S06]  /*3e5b0*/  DSETP.NAN.AND P0, PT, R12, R12, PT ;  /* 0x0000000c0c00722a */ /* 0x000fcc0003f08000 */
[----:B------:R-:W-:Y:S02]  /*3e5c0*/  FSEL R2, R12, R2, P0 ;  /* 0x000000020c027208 */ /* 0x000fe40000000000 */
[----:B------:R-:W-:Y:S01]  /*3e5d0*/  FSEL R3, R13, R3, P0 ;  /* 0x000000030d037208 */ /* 0x000fe20000000000 */
[----:B------:R-:W-:Y:S06]  /*3e5e0*/  BRA `(.L_x_13033) ;  /* 0x0000001000907947 */ /* 0x000fec0003800000 */
.L_x_13024:
        /* <DEDUP_REMOVED lines=25> */
.L_x_13042:
[----:B------:R-:W-:Y:S05]  /*3e780*/  BSYNC.RECONVERGENT B4 ;  /* 0x0000000000047941 */ /* 0x000fea0003800200 */
.L_x_13041:
        /* <DEDUP_REMOVED lines=23> */
.L_x_13044:
[----:B------:R-:W-:Y:S05]  /*3e900*/  BSYNC.RECONVERGENT B4 ;  /* 0x0000000000047941 */ /* 0x000fea0003800200 */
.L_x_13043:
        /* <DEDUP_REMOVED lines=139> */
.L_x_13046:
[----:B------:R-:W-:Y:S05]  /*3f1c0*/  BSYNC.RECONVERGENT B0 ;  /* 0x0000000000007941 */ /* 0x000fea0003800200 */
.L_x_13045:
        /* <DEDUP_REMOVED lines=8> */
.L_x_13048:
[----:B------:R-:W-:Y:S05]  /*3f250*/  BSYNC.RECONVERGENT B4 ;  /* 0x0000000000047941 */ /* 0x000fea0003800200 */
.L_x_13047:
        /* <DEDUP_REMOVED lines=84> */
.L_x_13050:
[----:B------:R-:W-:Y:S02]  /*3f7a0*/  FSEL R2, RZ, 3.37028055040000000000e+12, P0 ;  /* 0x54442d18ff027808 */ /* 0x000fe40000000000 */
[----:B------:R-:W-:-:S07]  /*3f7b0*/  FSEL R3, RZ, 2.1426990032196044922, P0 ;  /* 0x400921fbff037808 */ /* 0x000fce0000000000 */
.L_x_13051:
[----:B------:R-:W-:Y:S05]  /*3f7c0*/  BSYNC.RECONVERGENT B0 ;  /* 0x0000000000007941 */ /* 0x000fea0003800200 */
.L_x_13049:
[----:B------:R-:W-:Y:S01]  /*3f7d0*/  DADD R12, R58, R12 ;  /* 0x000000003a0c7229 */ /* 0x000fe2000000000c */
[----:B------:R-:W-:Y:S01]  /*3f7e0*/  LOP3.LUT R3, R3, 0x80000000, R19, 0xb8, !PT ;  /* 0x8000000003037812 */ /* 0x000fe200078eb813 */
[----:B------:R-:W-:-:S06]  /*3f7f0*/  DADD R62, R62, 1 ;  /* 0x3ff000003e3e7429 */ /* 0x000fcc0000000000 */
[----:B------:R-:W-:-:S06]  /*3f800*/  DSETP.NAN.AND P0, PT, R12, R12, PT ;  /* 0x0000000c0c00722a */ /* 0x000fcc0003f08000 */
[----:B------:R-:W-:Y:S02]  /*3f810*/  FSEL R2, R12, R2, P0 ;  /* 0x000000020c027208 */ /* 0x000fe40000000000 */
[----:B------:R-:W-:-:S07]  /*3f820*/  FSEL R3, R13, R3, P0 ;  /* 0x000000030d037208 */ /* 0x000fce0000000000 */
.L_x_13033:
[----:B------:R-:W-:Y:S05]  /*3f830*/  BSYNC.RECONVERGENT B3 ;  /* 0x0000000000037941 */ /* 0x000fea0003800200 */
.L_x_13023:
        /* <DEDUP_REMOVED lines=8> */
.L_x_12939:
[----:B------:R-:W-:Y:S05]  /*3f8c0*/  BSYNC.RECONVERGENT B1 ;  /* 0x0000000000017941 */ /* 0x000fea0003800200 */
.L_x_12937:
        /* <DEDUP_REMOVED lines=15> */
.L_x_12936:
[----:B------:R-:W-:Y:S05]  /*3f9c0*/  BSYNC.RECONVERGENT B2 ;  /* 0x0000000000027941 */ /* 0x000fea0003800200 */
.L_x_12935:
        /* <DEDUP_REMOVED lines=28> */
[----:B------:R-:W-:Y:S02]  /*3fb90*/  @P0 DADD R18, RZ, R20 ;  /* 0x00000000ff120229 */ /* 0x000fe40000000014 */
[----:B------:R-:W-:Y:S01]  /*3fba0*/  @P0 DADD R2, RZ, R22 ;  /* 0x00000000ff020229 */ /* 0x000fe20000000016 */
[----:B------:R-:W-:Y:S02]  /*3fbb0*/  @!P0 IMAD.MOV.U32 R20, RZ, RZ, 0x54442d18 ;  /* 0x54442d18ff148424 */ /* 0x000fe400078e00ff */
[----:B------:R-:W-:-:S05]  /*3fbc0*/  @!P0 IMAD.MOV.U32 R21, RZ, RZ, 0x3ff921fb ;  /* 0x3ff921fbff158424 */ /* 0x000fca00078e00ff */
[----:B------:R-:W-:-:S10]  /*3fbd0*/  @P0 DADD R18, R18, R2 ;  /* 0x0000000012120229 */ /* 0x000fd40000000002 */
[----:B------:R-:W-:Y:S02]  /*3fbe0*/  @P0 IMAD.MOV.U32 R2, RZ, RZ, R18 ;  /* 0x000000ffff020224 */ /* 0x000fe400078e0012 */
[----:B------:R-:W-:Y:S01]  /*3fbf0*/  @P0 IMAD.MOV.U32 R3, RZ, RZ, R19 ;  /* 0x000000ffff030224 */ /* 0x000fe200078e0013 */
[----:B------:R-:W-:Y:S02]  /*3fc00*/  @!P0 DADD R2, R20, R16 ;  /* 0x0000000014028229 */ /* 0x000fe40000000010 */
[----:B------:R-:W-:Y:S01]  /*3fc10*/  @!P0 DADD R18, R22, R22 ;  /* 0x0000000016128229 */ /* 0x000fe20000000016 */
[----:B------:R-:W-:Y:S10]  /*3fc20*/  BRA `(.L_x_13056) ;  /* 0x0000008c00587947 */ /* 0x000ff40003800000 */
.L_x_13055:
        /* <DEDUP_REMOVED lines=42> */
[----:B------:R-:W-:Y:S02]  /*3fed0*/  MOV R35, R65 ;  /* 0x0000004100237202 */ /* 0x000fe40000000f00 */
[----:B------:R-:W-:-:S04]  /*3fee0*/  SEL R32, R68, R66, P1 ;  /* 0x0000004244207207 */ /* 0x000fc80000800000 */
        /* <DEDUP_REMOVED lines=24> */
[----:B------:R-:W-:Y:S02]  /*40070*/  MOV R3, 0x3fd80000 ;  /* 0x3fd8000000037802 */ /* 0x000fe40000000f00 */
[----:B------:R-:W-:Y:S01]  /*40080*/  SEL R17, R69, R19, P1 ;  /* 0x0000001345117207 */ /* 0x000fe20000800000 */
[----:B------:R-:W-:Y:S01]  /*40090*/  IMAD.MOV.U32 R19, RZ, RZ, R61 ;  /* 0x000000ffff137224 */ /* 0x000fe200078e003d */
[----:B------:R-:W-:Y:S02]  /*400a0*/  SEL R16, R68, R18, P1 ;  /* 0x0000001244107207 */ /* 0x000fe40000800000 */
[----:B------:R-:W-:Y:S01]  /*400b0*/  DMUL R52, R44, R50 ;  /* 0x000000322c347228 */ /* 0x000fe20000000000 */
[----:B------:R-:W-:Y:S01]  /*400c0*/  LOP3.LUT R0, R17, 0xffc00000, RZ, 0xc0, !PT ;  /* 0xffc0000011007812 */ /* 0x000fe200078ec0ff */
[----:B------:R-:W-:Y:S01]  /*400d0*/  DFMA R50, R50, R2, 0.5 ;  /* 0x3fe000003232742b */ /* 0x000fe20000000002 */
[----:B------:R-:W-:-:S06]  /*400e0*/  IMAD.MOV.U32 R18, RZ, RZ, R60 ;  /* 0x000000ffff127224 */ /* 0x000fcc00078e003c */
[----:B------:R-:W-:Y:S02]  /*400f0*/  DSETP.NEU.AND P2, PT, R18, RZ, PT ;  /* 0x000000ff1200722a */ /* 0x000fe40003f4d000 */
        /* <DEDUP_REMOVED lines=19> */
[----:B------:R-:W-:Y:S02]  /*40230*/  LOP3.LUT R35, R46, 0x100000, RZ, 0xfc, !PT ;  /* 0x001000002e237812 */ /* 0x000fe400078efcff */
[----:B------:R-:W-:-:S06]  /*40240*/  MOV R34, RZ ;  /* 0x000000ff00227202 */ /* 0x000fcc0000000f00 */
[----:B------:R-:W-:Y:S02]  /*40250*/  DMUL R50, R50, R34 ;  /* 0x0000002232327228 */ /* 0x000fe40000000000 */
[----:B0-----:R-:W-:-:S08]  /*40260*/  DMUL R34, R44, R44 ;  /* 0x0000002c2c227228 */ /* 0x001fd00000000000 */
[----:B------:R-:W-:Y:S01]  /*40270*/  @!P1 FSEL R64, R32, R50, !P0 ;  /* 0x0000003220409208 */ /* 0x000fe20004000000 */
[----:B------:R-:W-:Y:S01]  /*40280*/  DFMA R34, R48, -R34, 1 ;  /* 0x3ff000003022742b */ /* 0x000fe20000000822 */
[----:B------:R-:W-:-:S07]  /*40290*/  @!P1 FSEL R65, R33, R51, !P0 ;  /* 0x0000003321419208 */ /* 0x000fce0004000000 */
        /* <DEDUP_REMOVED lines=38> */
.L_x_13063:
[----:B------:R-:W-:Y:S05]  /*40500*/  BSYNC.RECONVERGENT B4 ;  /* 0x0000000000047941 */ /* 0x000fea0003800200 */
.L_x_13062:
        /* <DEDUP_REMOVED lines=81> */
.L_x_13061:
        /* <DEDUP_REMOVED lines=33> */
.L_x_13070:
[----:B------:R-:W-:Y:S05]  /*40c30*/  BSYNC.RECONVERGENT B5 ;  /* 0x0000000000057941 */ /* 0x000fea0003800200 */
.L_x_13069:
[----:B------:R-:W-:Y:S02]  /*40c40*/  IMAD.MOV.U32 R18, RZ, RZ, R32 ;  /* 0x000000ffff127224 */ /* 0x000fe400078e0020 */
[----:B------:R-:W-:-:S07]  /*40c50*/  IMAD.MOV.U32 R19, RZ, RZ, R33 ;  /* 0x000000ffff137224 */ /* 0x000fce00078e0021 */
.L_x_13068:
[----:B------:R-:W-:Y:S05]  /*40c60*/  BSYNC.RECONVERGENT B4 ;  /* 0x0000000000047941 */ /* 0x000fea0003800200 */
.L_x_13067:
        /* <DEDUP_REMOVED lines=28> */
.L_x_13075:
[----:B------:R-:W-:Y:S05]  /*40e30*/  BSYNC.RECONVERGENT B5 ;  /* 0x0000000000057941 */ /* 0x000fea0003800200 */
.L_x_13074:
[----:B------:R-:W-:Y:S05]  /*40e40*/  BRA `(.L_x_13073) ;  /* 0x0000000000047947 */ /* 0x000fea0003800000 */
.L_x_13072:
[----:B------:R-:W-:-:S11]  /*40e50*/  DADD R32, R60, -R2 ;  /* 0x000000003c207229 */ /* 0x000fd60000000802 */
.L_x_13073:
[----:B------:R-:W-:Y:S05]  /*40e60*/  BSYNC.RECONVERGENT B4 ;  /* 0x0000000000047941 */ /* 0x000fea0003800200 */
.L_x_13071:
        /* <DEDUP_REMOVED lines=30> */
.L_x_13077:
[----:B------:R-:W-:Y:S05]  /*41050*/  BSYNC.RECONVERGENT B4 ;  /* 0x0000000000047941 */ /* 0x000fea0003800200 */
.L_x_13076:
        /* <DEDUP_REMOVED lines=85> */
.L_x_13078:
        /* <DEDUP_REMOVED lines=21> */
.L_x_13080:
[----:B------:R-:W-:Y:S05]  /*41700*/  BSYNC.RECONVERGENT B4 ;  /* 0x0000000000047941 */ /* 0x000fea0003800200 */
.L_x_13079:
        /* <DEDUP_REMOVED lines=30> */
.L_x_13066:
        /* <DEDUP_REMOVED lines=25> */
.L_x_13083:
[----:B------:R-:W-:Y:S05]  /*41a80*/  BSYNC.RECONVERGENT B4 ;  /* 0x0000000000047941 */ /* 0x000fea0003800200 */
.L_x_13082:
        /* <DEDUP_REMOVED lines=85> */
.L_x_13084:
        /* <DEDUP_REMOVED lines=21> */
.L_x_13086:
[----:B------:R-:W-:Y:S05]  /*42130*/  BSYNC.RECONVERGENT B4 ;  /* 0x0000000000047941 */ /* 0x000fea0003800200 */
.L_x_13085:
        /* <DEDUP_REMOVED lines=30> */
.L_x_13081:
        /* <DEDUP_REMOVED lines=24> */
.L_x_13088:
[----:B------:R-:W-:Y:S05]  /*424a0*/  BSYNC.RECONVERGENT B4 ;  /* 0x0000000000047941 */ /* 0x000fea0003800200 */
.L_x_13087:
        /* <DEDUP_REMOVED lines=21> */
.L_x_13090:
[----:B------:R-:W-:Y:S05]  /*42600*/  BSYNC.RECONVERGENT B4 ;  /* 0x0000000000047941 */ /* 0x000fea0003800200 */
.L_x_13089:
[----:B------:R-:W-:Y:S01]  /*42610*/  IMAD.MOV.U32 R18, RZ, RZ, R32 ;  /* 0x000000ffff127224 */ /* 0x000fe200078e0020 */
[----:B------:R-:W-:Y:S01]  /*42620*/  MOV R19, R33 ;  /* 0x0000002100137202 */ /* 0x000fe20000000f00 */
[----:B------:R-:W-:Y:S06]  /*42630*/  BRA `(.L_x_13064) ;  /* 0x0000000000647947 */ /* 0x000fec0003800000 */
.L_x_13065:
        /* <DEDUP_REMOVED lines=24> */
.L_x_13091:
[----:B------:R-:W-:Y:S05]  /*427c0*/  BSYNC.RECONVERGENT B4 ;  /* 0x0000000000047941 */ /* 0x000fea0003800200 */
.L_x_13064:
[----:B------:R-:W-:Y:S05]  /*427d0*/  BSYNC.RECONVERGENT B3 ;  /* 0x0000000000037941 */ /* 0x000fea0003800200 */
.L_x_13060:
        /* <DEDUP_REMOVED lines=25> */
.L_x_13096:
[----:B------:R-:W-:Y:S05]  /*42970*/  BSYNC.RECONVERGENT B5 ;  /* 0x0000000000057941 */ /* 0x000fea0003800200 */
.L_x_13095:
        /* <DEDUP_REMOVED lines=84> */
.L_x_13099:
        /* <DEDUP_REMOVED lines=53> */
.L_x_13098:
        /* <DEDUP_REMOVED lines=76> */
.L_x_13101:
        /* <DEDUP_REMOVED lines=53> */
.L_x_13097:
        /* <DEDUP_REMOVED lines=34> */
.L_x_13108:
[----:B------:R-:W-:Y:S05]  /*43c40*/  BSYNC.RECONVERGENT B7 ;  /* 0x0000000000077941 */ /* 0x000fea0003800200 */
.L_x_13107:
[----:B------:R-:W-:Y:S02]  /*43c50*/  IMAD.MOV.U32 R70, RZ, RZ, R32 ;  /* 0x000000ffff467224 */ /* 0x000fe400078e0020 */
[----:B------:R-:W-:-:S07]  /*43c60*/  IMAD.MOV.U32 R71, RZ, RZ, R33 ;  /* 0x000000ffff477224 */ /* 0x000fce00078e0021 */
.L_x_13106:
[----:B------:R-:W-:Y:S05]  /*43c70*/  BSYNC.RECONVERGENT B6 ;  /* 0x0000000000067941 */ /* 0x000fea0003800200 */
.L_x_13105:
        /* <DEDUP_REMOVED lines=27> */
.L_x_13113:
[----:B------:R-:W-:Y:S05]  /*43e30*/  BSYNC.RECONVERGENT B7 ;  /* 0x0000000000077941 */ /* 0x000fea0003800200 */
.L_x_13112:
[----:B------:R-:W-:Y:S01]  /*43e40*/  MOV R68, R32 ;  /* 0x0000002000447202 */ /* 0x000fe20000000f00 */
[----:B------:R-:W-:Y:S01]  /*43e50*/  IMAD.MOV.U32 R69, RZ, RZ, R33 ;  /* 0x000000ffff457224 */ /* 0x000fe200078e0021 */
[----:B------:R-:W-:Y:S06]  /*43e60*/  BRA `(.L_x_13111) ;  /* 0x0000000000047947 */ /* 0x000fec0003800000 */
.L_x_13110:
[----:B------:R-:W-:-:S11]  /*43e70*/  DADD R68, -R62, R60 ;  /* 0x000000003e447229 */ /* 0x000fd6000000013c */
.L_x_13111:
[----:B------:R-:W-:Y:S05]  /*43e80*/  BSYNC.RECONVERGENT B6 ;  /* 0x0000000000067941 */ /* 0x000fea0003800200 */
.L_x_13109:
        /* <DEDUP_REMOVED lines=31> */
.L_x_13115:
[----:B------:R-:W-:Y:S05]  /*44080*/  BSYNC.RECONVERGENT B6 ;  /* 0x0000000000067941 */ /* 0x000fea0003800200 */
.L_x_13114:
[----:B------:R-:W-:Y:S02]  /*44090*/  IMAD.MOV.U32 R60, RZ, RZ, R2 ;  /* 0x000000ffff3c7224 */ /* 0x000fe400078e0002 */
[----:B------:R-:W-:Y:S01]  /*440a0*/  IMAD.MOV.U32 R61, RZ, RZ, R3 ;  /* 0x000000ffff3d7224 */ /* 0x000fe200078e0003 */
[----:B------:R-:W-:Y:S06]  /*440b0*/  BRA `(.L_x_13116) ;  /* 0x00000008004c7947 */ /* 0x000fec0003800000 */
.L_x_13104:
        /* <DEDUP_REMOVED lines=29> */
.L_x_13119:
[----:B------:R-:W-:Y:S05]  /*44290*/  BSYNC.RECONVERGENT B6 ;  /* 0x0000000000067941 */ /* 0x000fea0003800200 */
.L_x_13118:
[----:B------:R-:W-:Y:S01]  /*442a0*/  MOV R60, R2 ;  /* 0x00000002003c7202 */ /* 0x000fe20000000f00 */
[----:B------:R-:W-:Y:S01]  /*442b0*/  IMAD.MOV.U32 R61, RZ, RZ, R3 ;  /* 0x000000ffff3d7224 */ /* 0x000fe200078e0003 */
[----:B------:R-:W-:Y:S06]  /*442c0*/  BRA `(.L_x_13116) ;  /* 0x0000000400c87947 */ /* 0x000fec0003800000 */
.L_x_13117:
[----:B------:R-:W-:Y:S01]  /*442d0*/  DMUL R62, R66, R62 ;  /* 0x0000003e423e7228 */ /* 0x000fe20000000000 */
[----:B------:R-:W-:Y:S01]  /*442e0*/  IMAD.MOV.U32 R16, RZ, RZ, 0x0 ;  /* 0x00000000ff107424 */ /* 0x000fe200078e00ff */
[----:B------:R-:W-:Y:S01]  /*442f0*/  BSSY.RECONVERGENT B6, `(.L_x_13120) ;  /* 0x000001a000067945 */ /* 0x000fe20003800200 */
        /* <DEDUP_REMOVED lines=8> */
[----:B------:R-:W-:Y:S02]  /*44380*/  DFMA R32, R16, R2, R44 ;  /* 0x000000021020722b */ /* 0x000fe4000000002c */
[----:B------:R-:W-:-:S06]  /*44390*/  DMUL R16, R68, 8.11296384146066816958e+31 ;  /* 0x4690000044107828 */ /* 0x000fcc0000000000 */
[----:B------:R-:W-:Y:S02]  /*443a0*/  DMUL R34, R62, R32 ;  /* 0x000000203e227228 */ /* 0x000fe40000000000 */
[----:B------:R-:W-:Y:S01]  /*443b0*/  VIADD R49, R33, 0xfff00000 ;  /* 0xfff0000021317836 */ /* 0x000fe20000000000 */
[----:B------:R-:W-:Y:S01]  /*443c0*/  DMUL R16, R58, R16 ;  /* 0x000000103a107228 */ /* 0x000fe20000000000 */
        /* <DEDUP_REMOVED lines=12> */
.L_x_13121:
[----:B------:R-:W-:Y:S05]  /*44490*/  BSYNC.RECONVERGENT B6 ;  /* 0x0000000000067941 */ /* 0x000fea0003800200 */
.L_x_13120:
        /* <DEDUP_REMOVED lines=20> */
.L_x_13123:
[----:B------:R-:W-:Y:S05]  /*445e0*/  BSYNC.RECONVERGENT B6 ;  /* 0x0000000000067941 */ /* 0x000fea0003800200 */
.L_x_13122:
[----:B------:R-:W-:Y:S01]  /*445f0*/  DMUL R58, R58, 8.11296384146066816958e+31 ;  /* 0x469000003a3a7828 */ /* 0x000fe20000000000 */
[----:B------:R-:W-:Y:S02]  /*44600*/  IMAD.MOV.U32 R60, RZ, RZ, R32 ;  /* 0x000000ffff3c7224 */ /* 0x000fe400078e0020 */
[----:B------:R-:W-:Y:S01]  /*44610*/  IMAD.MOV.U32 R61, RZ, RZ, R33 ;  /* 0x000000ffff3d7224 */ /* 0x000fe200078e0021 */
[----:B------:R-:W-:Y:S07]  /*44620*/  BRA `(.L_x_13116) ;  /* 0x0000000000f07947 */ /* 0x000fee0003800000 */
.L_x_13103:
        /* <DEDUP_REMOVED lines=26> */
.L_x_13125:
[----:B------:R-:W-:Y:S05]  /*447d0*/  BSYNC.RECONVERGENT B6 ;  /* 0x0000000000067941 */ /* 0x000fea0003800200 */
.L_x_13124:
        /* <DEDUP_REMOVED lines=29> */
.L_x_13127:
[----:B------:R-:W-:Y:S05]  /*449b0*/  BSYNC.RECONVERGENT B6 ;  /* 0x0000000000067941 */ /* 0x000fea0003800200 */
.L_x_13126:
[----:B------:R-:W-:Y:S01]  /*449c0*/  DMUL R60, R2, R60 ;  /* 0x0000003c023c7228 */ /* 0x000fe20000000000 */
[----:B------:R-:W-:Y:S02]  /*449d0*/  IMAD.MOV.U32 R58, RZ, RZ, 0x0 ;  /* 0x00000000ff3a7424 */ /* 0x000fe400078e00ff */
[----:B------:R-:W-:-:S08]  /*449e0*/  IMAD.MOV.U32 R59, RZ, RZ, 0x3ff00000 ;  /* 0x3ff00000ff3b7424 */ /* 0x000fd000078e00ff */
.L_x_13116:
[----:B------:R-:W-:Y:S05]  /*449f0*/  BSYNC.RECONVERGENT B5 ;  /* 0x0000000000057941 */ /* 0x000fea0003800200 */
.L_x_13102:
[----:B------:R-:W-:Y:S05]  /*44a00*/  BRA `(.L_x_13128) ;  /* 0x0000000000087947 */ /* 0x000fea0003800000 */
.L_x_13094:
[----:B------:R-:W-:Y:S02]  /*44a10*/  DMUL R60, R16, 9.00719925474099200000e+15 ;  /* 0x43400000103c7828 */ /* 0x000fe40000000000 */
[----:B------:R-:W-:-:S11]  /*44a20*/  DMUL R58, R58, 9.00719925474099200000e+15 ;  /* 0x434000003a3a7828 */ /* 0x000fd60000000000 */
.L_x_13128:
[----:B------:R-:W-:Y:S05]  /*44a30*/  BSYNC.RELIABLE B3 ;  /* 0x0000000000037941 */ /* 0x000fea0003800100 */
.L_x_13093:
        /* <DEDUP_REMOVED lines=28> */
[----:B------:R-:W-:Y:S05]  /*44c00*/  CALL.REL.NOINC `($__internal_29_$__cuda_sm20_div_rn_f64_full) ;  /* 0x000004c400ec7944 */ /* 0x000fea0003c00000 */
.L_x_13131:
[----:B------:R-:W-:Y:S05]  /*44c10*/  BSYNC.RECONVERGENT B3 ;  /* 0x0000000000037941 */ /* 0x000fea0003800200 */
.L_x_13130:
        /* <DEDUP_REMOVED lines=84> */
.L_x_13133:
[----:B------:R-:W-:Y:S02]  /*45160*/  FSEL R2, RZ, 3.37028055040000000000e+12, P0 ;  /* 0x54442d18ff027808 */ /* 0x000fe40000000000 */
[----:B------:R-:W-:-:S07]  /*45170*/  FSEL R3, RZ, 2.1426990032196044922, P0 ;  /* 0x400921fbff037808 */ /* 0x000fce0000000000 */
.L_x_13134:
[----:B------:R-:W-:Y:S05]  /*45180*/  BSYNC.RECONVERGENT B0 ;  /* 0x0000000000007941 */ /* 0x000fea0003800200 */
.L_x_13132:
[----:B------:R-:W-:Y:S01]  /*45190*/  DADD R58, |R60|, R58 ;  /* 0x000000003c3a7229 */ /* 0x000fe2000000023a */
[----:B------:R-:W-:-:S07]  /*451a0*/  LOP3.LUT R61, R3, 0x80000000, R61, 0xb8, !PT ;  /* 0x80000000033d7812 */ /* 0x000fce00078eb83d */
[----:B------:R-:W-:-:S06]  /*451b0*/  DSETP.NAN.AND P0, PT, R58, R58, PT ;  /* 0x0000003a3a00722a */ /* 0x000fcc0003f08000 */
[----:B------:R-:W-:Y:S02]  /*451c0*/  FSEL R2, R58, R2, P0 ;  /* 0x000000023a027208 */ /* 0x000fe40000000000 */
[----:B------:R-:W-:Y:S01]  /*451d0*/  FSEL R3, R59, R61, P0 ;  /* 0x0000003d3b037208 */ /* 0x000fe20000000000 */
[----:B------:R-:W-:Y:S06]  /*451e0*/  BRA `(.L_x_13100) ;  /* 0x0000000400d87947 */ /* 0x000fec0003800000 */
.L_x_13129:
        /* <DEDUP_REMOVED lines=25> */
.L_x_13136:
[----:B------:R-:W-:Y:S05]  /*45380*/  BSYNC.RECONVERGENT B3 ;  /* 0x0000000000037941 */ /* 0x000fea0003800200 */
.L_x_13135:
        /* <DEDUP_REMOVED lines=84> */
.L_x_13138:
[----:B------:R-:W-:Y:S02]  /*458d0*/  FSEL R2, RZ, 3.37028055040000000000e+12, P0 ;  /* 0x54442d18ff027808 */ /* 0x000fe40000000000 */
[----:B------:R-:W-:-:S07]  /*458e0*/  FSEL R3, RZ, 2.1426990032196044922, P0 ;  /* 0x400921fbff037808 */ /* 0x000fce0000000000 */
.L_x_13139:
[----:B------:R-:W-:Y:S05]  /*458f0*/  BSYNC.RECONVERGENT B0 ;  /* 0x0000000000007941 */ /* 0x000fea0003800200 */
.L_x_13137:
[----:B------:R-:W-:Y:S01]  /*45900*/  DADD R58, |R60|, R58 ;  /* 0x000000003c3a7229 */ /* 0x000fe2000000023a */
[----:B------:R-:W-:-:S07]  /*45910*/  LOP3.LUT R61, R3, 0x80000000, R61, 0xb8, !PT ;  /* 0x80000000033d7812 */ /* 0x000fce00078eb83d */
[----:B------:R-:W-:-:S06]  /*45920*/  DSETP.NAN.AND P0, PT, R58, R58, PT ;  /* 0x0000003a3a00722a */ /* 0x000fcc0003f08000 */
[----:B------:R-:W-:Y:S02]  /*45930*/  FSEL R2, R58, R2, P0 ;  /* 0x000000023a027208 */ /* 0x000fe40000000000 */
[----:B------:R-:W-:-:S07]  /*45940*/  FSEL R3, R59, R61, P0 ;  /* 0x0000003d3b037208 */ /* 0x000fce0000000000 */
.L_x_13100:
[----:B------:R-:W-:Y:S05]  /*45950*/  BSYNC.RECONVERGENT B4 ;  /* 0x0000000000047941 */ /* 0x000fea0003800200 */
.L_x_13092:
[----:B------:R-:W-:Y:S01]  /*45960*/  DADD R16, -RZ, -R18 ;  /* 0x00000000ff107229 */ /* 0x000fe20000000912 */
[----:B------:R-:W-:-:S09]  /*45970*/  ISETP.GE.AND P0, PT, R23, RZ, PT ;  /* 0x000000ff1700720c */ /* 0x000fd20003f06270 */
[----:B------:R-:W-:Y:S02]  /*45980*/  FSEL R18, R18, R16, !P0 ;  /* 0x0000001012127208 */ /* 0x000fe40004000000 */
[----:B------:R-:W-:Y:S01]  /*45990*/  FSEL R19, R19, R17, !P0 ;  /* 0x0000001113137208 */ /* 0x000fe20004000000 */
[----:B------:R-:W-:Y:S06]  /*459a0*/  BRA `(.L_x_13056) ;  /* 0x0000002c00f87947 */ /* 0x000fec0003800000 */
.L_x_13059:
[----:B------:R-:W2:Y:S01]  /*459b0*/  LDL.64 R2, [R1+0x8] ;  /* 0x0000080001027983 */ /* 0x000ea20000100a00 */
[----:B------:R-:W-:Y:S01]  /*459c0*/  UMOV UR6, 0x54442d18 ;  /* 0x54442d1800067882 */ /* 0x000fe20000000000 */
[----:B------:R-:W-:Y:S01]  /*459d0*/  UMOV UR7, 0x3ff921fb ;  /* 0x3ff921fb00077882 */ /* 0x000fe20000000000 */
[----:B------:R-:W-:Y:S02]  /*459e0*/  DADD R18, -RZ, -R22 ;  /* 0x00000000ff127229 */ /* 0x000fe40000000916 */
[----:B--2---:R-:W-:-:S08]  /*459f0*/  DADD R2, R2, -R20 ;  /* 0x0000000002027229 */ /* 0x004fd00000000814 */
[----:B------:R-:W-:Y:S01]  /*45a00*/  DADD R2, R2, UR6 ;  /* 0x0000000602027e29 */ /* 0x000fe20008000000 */
[----:B------:R-:W-:Y:S10]  /*45a10*/  BRA `(.L_x_13056) ;  /* 0x0000002c00dc7947 */ /* 0x000ff40003800000 */
.L_x_13058:
[----:B------:R-:W-:Y:S01]  /*45a20*/  DADD R18, -RZ, -R22 ;  /* 0x00000000ff127229 */ /* 0x000fe20000000916 */
[----:B------:R-:W-:Y:S01]  /*45a30*/  CS2R R2, SRZ ;  /* 0x0000000000027805 */ /* 0x000fe2000001ff00 */
[----:B------:R-:W-:Y:S09]  /*45a40*/  BRA `(.L_x_13056) ;  /* 0x0000002c00d07947 */ /* 0x000ff20003800000 */
.L_x_13057:
        /* <DEDUP_REMOVED lines=110> */
.L_x_13144:
[----:B------:R-:W-:Y:S05]  /*46130*/  BSYNC.RECONVERGENT B0 ;  /* 0x0000000000007941 */ /* 0x000fea0003800200 */
.L_x_13143:
        /* <DEDUP_REMOVED lines=8> */
.L_x_13146:
[----:B------:R-:W-:Y:S05]  /*461c0*/  BSYNC.RECONVERGENT B4 ;  /* 0x0000000000047941 */ /* 0x000fea0003800200 */
.L_x_13145:
        /* <DEDUP_REMOVED lines=84> */
.L_x_13148:
[----:B------:R-:W-:Y:S02]  /*46710*/  FSEL R2, RZ, 3.37028055040000000000e+12, P0 ;  /* 0x54442d18ff027808 */ /* 0x000fe40000000000 */
[----:B------:R-:W-:-:S07]  /*46720*/  FSEL R3, RZ, 2.1426990032196044922, P0 ;  /* 0x400921fbff037808 */ /* 0x000fce0000000000 */
.L_x_13149:
[----:B------:R-:W-:Y:S05]  /*46730*/  BSYNC.RECONVERGENT B0 ;  /* 0x0000000000007941 */ /* 0x000fea0003800200 */
.L_x_13147:
[----:B------:R-:W-:Y:S01]  /*46740*/  DADD R58, R58, R68 ;  /* 0x000000003a3a7229 */ /* 0x000fe20000000044 */
[----:B------:R-:W-:Y:S01]  /*46750*/  LOP3.LUT R3, R3, 0x80000000, R23, 0xb8, !PT ;  /* 0x8000000003037812 */ /* 0x000fe200078eb817 */
[----:B------:R-:W-:-:S06]  /*46760*/  DMUL R60, R60, 0.5 ;  /* 0x3fe000003c3c7828 */ /* 0x000fcc0000000000 */
[----:B------:R-:W-:-:S06]  /*46770*/  DSETP.NAN.AND P0, PT, R58, R58, PT ;  /* 0x0000003a3a00722a */ /* 0x000fcc0003f08000 */
[----:B------:R-:W-:Y:S02]  /*46780*/  FSEL R2, R58, R2, P0 ;  /* 0x000000023a027208 */ /* 0x000fe40000000000 */
[----:B------:R-:W-:Y:S01]  /*46790*/  FSEL R3, R59, R3, P0 ;  /* 0x000000033b037208 */ /* 0x000fe20000000000 */
[----:B------:R-:W-:Y:S06]  /*467a0*/  BRA `(.L_x_13150) ;  /* 0x0000002000547947 */ /* 0x000fec0003800000 */
.L_x_13142:
        /* <DEDUP_REMOVED lines=62> */
[----:B------:R-:W-:Y:S01]  /*46b90*/  @P2 MOV R44, 0x0 ;  /* 0x00000000002c2802 */ /* 0x000fe20000000f00 */
[----:B------:R-:W-:Y:S01]  /*46ba0*/  @P2 IMAD.MOV.U32 R45, RZ, RZ, 0x7ff00000 ;  /* 0x7ff00000ff2d2424 */ /* 0x000fe200078e00ff */
[----:B------:R-:W-:-:S04]  /*46bb0*/  @P2 LOP3.LUT P3, RZ, R35, 0x7fffffff, RZ, 0xc0, !PT ;  /* 0x7fffffff23ff2812 */ /* 0x000fc8000786c0ff */
        /* <DEDUP_REMOVED lines=72> */
.L_x_13152:
[----:B------:R-:W-:Y:S05]  /*47040*/  BSYNC.RECONVERGENT B0 ;  /* 0x0000000000007941 */ /* 0x000fea0003800200 */
.L_x_13151:
        /* <DEDUP_REMOVED lines=8> */
.L_x_13154:
[----:B------:R-:W-:Y:S05]  /*470d0*/  BSYNC.RECONVERGENT B4 ;  /* 0x0000000000047941 */ /* 0x000fea0003800200 */
.L_x_13153:
        /* <DEDUP_REMOVED lines=84> */
.L_x_13156:
[----:B------:R-:W-:Y:S02]  /*47620*/  FSEL R2, RZ, 3.37028055040000000000e+12, P0 ;  /* 0x54442d18ff027808 */ /* 0x000fe40000000000 */
[----:B------:R-:W-:-:S07]  /*47630*/  FSEL R3, RZ, 2.1426990032196044922, P0 ;  /* 0x400921fbff037808 */ /* 0x000fce0000000000 */
.L_x_13157:
[----:B------:R-:W-:Y:S05]  /*47640*/  BSYNC.RECONVERGENT B0 ;  /* 0x0000000000007941 */ /* 0x000fea0003800200 */
.L_x_13155:
[----:B------:R-:W-:Y:S01]  /*47650*/  DADD R58, R58, R68 ;  /* 0x000000003a3a7229 */ /* 0x000fe20000000044 */
[----:B------:R-:W-:-:S07]  /*47660*/  LOP3.LUT R3, R3, 0x80000000, R23, 0xb8, !PT ;  /* 0x8000000003037812 */ /* 0x000fce00078eb817 */
[----:B------:R-:W-:-:S06]  /*47670*/  DSETP.NAN.AND P0, PT, R58, R58, PT ;  /* 0x0000003a3a00722a */ /* 0x000fcc0003f08000 */
[----:B------:R-:W-:Y:S02]  /*47680*/  FSEL R2, R58, R2, P0 ;  /* 0x000000023a027208 */ /* 0x000fe40000000000 */
[----:B------:R-:W-:Y:S01]  /*47690*/  FSEL R3, R59, R3, P0 ;  /* 0x000000033b037208 */ /* 0x000fe20000000000 */
[----:B------:R-:W-:Y:S06]  /*476a0*/  BRA `(.L_x_13150) ;  /* 0x0000001000947947 */ /* 0x000fec0003800000 */
.L_x_13141:
        /* <DEDUP_REMOVED lines=22> */
[----:B------:R-:W-:Y:S05]  /*47810*/  CALL.REL.NOINC `($__internal_29_$__cuda_sm20_div_rn_f64_full) ;  /* 0x0000049800e87944 */ /* 0x000fea0003c00000 */
[----:B------:R-:W-:Y:S02]  /*47820*/  IMAD.MOV.U32 R60, RZ, RZ, R32 ;  /* 0x000000ffff3c7224 */ /* 0x000fe400078e0020 */
[----:B------:R-:W-:-:S07]  /*47830*/  IMAD.MOV.U32 R61, RZ, RZ, R33 ;  /* 0x000000ffff3d7224 */ /* 0x000fce00078e0021 */
.L_x_13159:
[----:B------:R-:W-:Y:S05]  /*47840*/  BSYNC.RECONVERGENT B4 ;  /* 0x0000000000047941 */ /* 0x000fea0003800200 */
.L_x_13158:
        /* <DEDUP_REMOVED lines=23> */
.L_x_13161:
[----:B------:R-:W-:Y:S05]  /*479c0*/  BSYNC.RECONVERGENT B4 ;  /* 0x0000000000047941 */ /* 0x000fea0003800200 */
.L_x_13160:
        /* <DEDUP_REMOVED lines=140> */
.L_x_13163:
[----:B------:R-:W-:Y:S05]  /*48290*/  BSYNC.RECONVERGENT B0 ;  /* 0x0000000000007941 */ /* 0x000fea0003800200 */
.L_x_13162:
        /* <DEDUP_REMOVED lines=8> */
.L_x_13165:
[----:B------:R-:W-:Y:S05]  /*48320*/  BSYNC.RECONVERGENT B4 ;  /* 0x0000000000047941 */ /* 0x000fea0003800200 */
.L_x_13164:
        /* <DEDUP_REMOVED lines=84> */
.L_x_13167:
[----:B------:R-:W-:Y:S02]  /*48870*/  FSEL R2, RZ, 3.37028055040000000000e+12, P0 ;  /* 0x54442d18ff027808 */ /* 0x000fe40000000000 */
[----:B------:R-:W-:-:S07]  /*48880*/  FSEL R3, RZ, 2.1426990032196044922, P0 ;  /* 0x400921fbff037808 */ /* 0x000fce0000000000 */
.L_x_13168:
[----:B------:R-:W-:Y:S05]  /*48890*/  BSYNC.RECONVERGENT B0 ;  /* 0x0000000000007941 */ /* 0x000fea0003800200 */
.L_x_13166:
[----:B------:R-:W-:Y:S01]  /*488a0*/  DADD R58, R58, R68 ;  /* 0x000000003a3a7229 */ /* 0x000fe20000000044 */
[----:B------:R-:W-:Y:S01]  /*488b0*/  LOP3.LUT R3, R3, 0x80000000, R23, 0xb8, !PT ;  /* 0x8000000003037812 */ /* 0x000fe200078eb817 */
[----:B------:R-:W-:-:S06]  /*488c0*/  DADD R60, R60, 1 ;  /* 0x3ff000003c3c7429 */ /* 0x000fcc0000000000 */
[----:B------:R-:W-:-:S06]  /*488d0*/  DSETP.NAN.AND P0, PT, R58, R58, PT ;  /* 0x0000003a3a00722a */ /* 0x000fcc0003f08000 */
[----:B------:R-:W-:Y:S02]  /*488e0*/  FSEL R2, R58, R2, P0 ;  /* 0x000000023a027208 */ /* 0x000fe40000000000 */
[----:B------:R-:W-:-:S07]  /*488f0*/  FSEL R3, R59, R3, P0 ;  /* 0x000000033b037208 */ /* 0x000fce0000000000 */
.L_x_13150:
[----:B------:R-:W-:Y:S05]  /*48900*/  BSYNC.RECONVERGENT B3 ;  /* 0x0000000000037941 */ /* 0x000fea0003800200 */
.L_x_13140:
        /* <DEDUP_REMOVED lines=8> */
.L_x_13056:
[----:B------:R-:W-:Y:S05]  /*48990*/  BSYNC.RECONVERGENT B1 ;  /* 0x0000000000017941 */ /* 0x000fea0003800200 */
.L_x_13054:
        /* <DEDUP_REMOVED lines=15> */
.L_x_13053:
[----:B------:R-:W-:Y:S05]  /*48a90*/  BSYNC.RECONVERGENT B2 ;  /* 0x0000000000027941 */ /* 0x000fea0003800200 */
.L_x_13052:
[----:B------:R-:W-:Y:S05]  /*48aa0*/  WARPSYNC.ALL ;  /* 0x0000000000007948 */ /* 0x000fea0003800000 */
[----:B------:R-:W-:Y:S01]  /*48ab0*/  ISETP.GE.U32.AND P0, PT, R47, UR5, PT ;  /* 0x000000052f007c0c */ /* 0x000fe2000bf06070 */
[----:B------:R-:W-:Y:S04]  /*48ac0*/  BSSY.RECONVERGENT B0, `(.L_x_13169) ;  /* 0x0000033000007945 */ /* 0x000fe80003800200 */
[----:B------:R-:W-:Y:S08]  /*48ad0*/  BSSY.RELIABLE B1, `(.L_x_13170) ;  /* 0x000002b000017945 */ /* 0x000ff00003800100 */
[----:B------:R-:W-:Y:S05]  /*48ae0*/  @P0 BRA `(.L_x_13171) ;  /* 0x0000000000300947 */ /* 0x000fea0003800000 */
[----:B------:R-:W0:Y:S01]  /*48af0*/  LDC.64 R2, c[0x0][0x388] ;  /* 0x0000e200ff027b82 */ /* 0x000e220000000a00 */
[C---:B------:R-:W-:Y:S02]  /*48b00*/  VIADD R21, R47.reuse, UR4 ;  /* 0x000000042f157c36 */ /* 0x040fe40008000000 */
[----:B------:R-:W-:-:S05]  /*48b10*/  VIADD R47, R47, 0x80 ;  /* 0x000000802f2f7836 */ /* 0x000fca0000000000 */
[----:B------:R-:W-:Y:S01]  /*48b20*/  ISETP.GE.AND P0, PT, R47, UR5, PT ;  /* 0x000000052f007c0c */ /* 0x000fe2000bf06270 */
[----:B0-----:R-:W-:-:S05]  /*48b30*/  IMAD.WIDE.U32 R2, R21, 0x10, R2 ;  /* 0x0000001015027825 */ /* 0x001fca00078e0002 */
[----:B------:R0:W-:Y:S07]  /*48b40*/  STG.E.128 desc[UR8][R2.64], R24 ;  /* 0x0000001802007986 */ /* 0x0001ee000c101d08 */
[----:B------:R-:W-:Y:S05]  /*48b50*/  @P0 BRA `(.L_x_13172) ;  /* 0x0000000000300947 */ /* 0x000fea0003800000 */
[----:B0-----:R-:W0:Y:S01]  /*48b60*/  LDC.64 R2, c[0x0][0x388] ;  /* 0x0000e200ff027b82 */ /* 0x001e220000000a00 */
[C---:B------:R-:W-:Y:S02]  /*48b70*/  VIADD R21, R47.reuse, UR4 ;  /* 0x000000042f157c36 */ /* 0x040fe40008000000 */
[----:B------:R-:W-:Y:S02]  /*48b80*/  VIADD R47, R47, 0x80 ;  /* 0x000000802f2f7836 */ /* 0x000fe40000000000 */
[----:B0-----:R-:W-:-:S05]  /*48b90*/  IMAD.WIDE.U32 R2, R21, 0x10, R2 ;  /* 0x0000001015027825 */ /* 0x001fca00078e0002 */
[----:B------:R0:W-:Y:S02]  /*48ba0*/  STG.E.128 desc[UR8][R2.64], R28 ;  /* 0x0000001c02007986 */ /* 0x0001e4000c101d08 */
.L_x_13171:
[----:B------:R-:W-:-:S13]  /*48bb0*/  ISETP.GE.AND P0, PT, R47, UR5, PT ;  /* 0x000000052f007c0c */ /* 0x000fda000bf06270 */
[----:B------:R-:W-:Y:S05]  /*48bc0*/  @P0 BRA `(.L_x_13173) ;  /* 0x0000000000300947 */ /* 0x000fea0003800000 */
[----:B0-----:R-:W0:Y:S01]  /*48bd0*/  LDC.64 R2, c[0x0][0x388] ;  /* 0x0000e200ff027b82 */ /* 0x001e220000000a00 */
[C---:B------:R-:W-:Y:S02]  /*48be0*/  VIADD R21, R47.reuse, UR4 ;  /* 0x000000042f157c36 */ /* 0x040fe40008000000 */
[----:B------:R-:W-:Y:S02]  /*48bf0*/  VIADD R47, R47, 0x80 ;  /* 0x000000802f2f7836 */ /* 0x000fe40000000000 */
[----:B0-----:R-:W-:-:S05]  /*48c00*/  IMAD.WIDE.U32 R2, R21, 0x10, R2 ;  /* 0x0000001015027825 */ /* 0x001fca00078e0002 */
[----:B------:R1:W-:Y:S02]  /*48c10*/  STG.E.128 desc[UR8][R2.64], R36 ;  /* 0x0000002402007986 */ /* 0x0003e4000c101d08 */
.L_x_13172:
[----:B------:R-:W-:-:S13]  /*48c20*/  ISETP.GE.AND P0, PT, R47, UR5, PT ;  /* 0x000000052f007c0c */ /* 0x000fda000bf06270 */
[----:B------:R-:W-:Y:S05]  /*48c30*/  @P0 BRA `(.L_x_13174) ;  /* 0x0000000000300947 */ /* 0x000fea0003800000 */
[----:B01----:R-:W0:Y:S01]  /*48c40*/  LDC.64 R2, c[0x0][0x388] ;  /* 0x0000e200ff027b82 */ /* 0x003e220000000a00 */
[C---:B------:R-:W-:Y:S01]  /*48c50*/  IADD3 R21, PT, PT, R47.reuse, UR4, RZ ;  /* 0x000000042f157c10 */ /* 0x040fe2000fffe0ff */
[----:B------:R-:W-:-:S04]  /*48c60*/  VIADD R47, R47, 0x80 ;  /* 0x000000802f2f7836 */ /* 0x000fc80000000000 */
[----:B0-----:R-:W-:-:S05]  /*48c70*/  IMAD.WIDE.U32 R2, R21, 0x10, R2 ;  /* 0x0000001015027825 */ /* 0x001fca00078e0002 */
[----:B------:R1:W-:Y:S02]  /*48c80*/  STG.E.128 desc[UR8][R2.64], R40 ;  /* 0x0000002802007986 */ /* 0x0003e4000c101d08 */
.L_x_13173:
[----:B------:R-:W-:-:S13]  /*48c90*/  ISETP.GE.AND P0, PT, R47, UR5, PT ;  /* 0x000000052f007c0c */ /* 0x000fda000bf06270 */
[----:B------:R-:W-:Y:S05]  /*48ca0*/  @P0 BRA `(.L_x_13175) ;  /* 0x0000000000340947 */ /* 0x000fea0003800000 */
[----:B01----:R-:W0:Y:S01]  /*48cb0*/  LDC.64 R2, c[0x0][0x388] ;  /* 0x0000e200ff027b82 */ /* 0x003e220000000a00 */
[C---:B------:R-:W-:Y:S02]  /*48cc0*/  VIADD R21, R47.reuse, UR4 ;  /* 0x000000042f157c36 */ /* 0x040fe40008000000 */
[----:B------:R-:W-:Y:S02]  /*48cd0*/  VIADD R47, R47, 0x80 ;  /* 0x000000802f2f7836 */ /* 0x000fe40000000000 */
[----:B0-----:R-:W-:-:S05]  /*48ce0*/  IMAD.WIDE.U32 R2, R21, 0x10, R2 ;  /* 0x0000001015027825 */ /* 0x001fca00078e0002 */
[----:B------:R2:W-:Y:S02]  /*48cf0*/  STG.E.128 desc[UR8][R2.64], R4 ;  /* 0x0000000402007986 */ /* 0x0005e4000c101d08 */
.L_x_13174:
[----:B------:R-:W-:-:S13]  /*48d00*/  ISETP.GE.AND P0, PT, R47, UR5, PT ;  /* 0x000000052f007c0c */ /* 0x000fda000bf06270 */
[----:B------:R-:W-:Y:S05]  /*48d10*/  @P0 BREAK.RELIABLE B1 ;  /* 0x0000000000010942 */ /* 0x000fea0003800100 */
[----:B------:R-:W-:Y:S05]  /*48d20*/  @P0 BRA `(.L_x_13176) ;  /* 0x0000000000300947 */ /* 0x000fea0003800000 */
[----:B012---:R-:W0:Y:S01]  /*48d30*/  LDC.64 R2, c[0x0][0x388] ;  /* 0x0000e200ff027b82 */ /* 0x007e220000000a00 */
[C---:B------:R-:W-:Y:S02]  /*48d40*/  VIADD R5, R47.reuse, UR4 ;  /* 0x000000042f057c36 */ /* 0x040fe40008000000 */
[----:B------:R-:W-:Y:S02]  /*48d50*/  VIADD R47, R47, 0x80 ;  /* 0x000000802f2f7836 */ /* 0x000fe40000000000 */
[----:B0-----:R-:W-:-:S05]  /*48d60*/  IMAD.WIDE.U32 R2, R5, 0x10, R2 ;  /* 0x0000001005027825 */ /* 0x001fca00078e0002 */
[----:B------:R2:W-:Y:S02]  /*48d70*/  STG.E.128 desc[UR8][R2.64], R8 ;  /* 0x0000000802007986 */ /* 0x0005e4000c101d08 */
.L_x_13175:
[----:B------:R-:W-:Y:S05]  /*48d80*/  BSYNC.RELIABLE B1 ;  /* 0x0000000000017941 */ /* 0x000fea0003800100 */
.L_x_13170:
[----:B------:R-:W-:-:S13]  /*48d90*/  ISETP.GE.AND P0, PT, R47, UR5, PT ;  /* 0x000000052f007c0c */ /* 0x000fda000bf06270 */
[----:B012---:R-:W0:Y:S01]  /*48da0*/  @!P0 LDC.64 R2, c[0x0][0x388] ;  /* 0x0000e200ff028b82 */ /* 0x007e220000000a00 */
[C---:B------:R-:W-:Y:S01]  /*48db0*/  @!P0 VIADD R5, R47.reuse, UR4 ;  /* 0x000000042f058c36 */ /* 0x040fe20008000000 */
[----:B------:R-:W-:-:S03]  /*48dc0*/  @!P0 IADD3 R47, PT, PT, R47, 0x80, RZ ;  /* 0x000000802f2f8810 */ /* 0x000fc60007ffe0ff */
[----:B0-----:R-:W-:-:S05]  /*48dd0*/  @!P0 IMAD.WIDE.U32 R2, R5, 0x10, R2 ;  /* 0x0000001005028825 */ /* 0x001fca00078e0002 */
[----:B------:R3:W-:Y:S02]  /*48de0*/  @!P0 STG.E.128 desc[UR8][R2.64], R12 ;  /* 0x0000000c02008986 */ /* 0x0007e4000c101d08 */
.L_x_13176:
[----:B------:R-:W-:Y:S05]  /*48df0*/  BSYNC.RECONVERGENT B0 ;  /* 0x0000000000007941 */ /* 0x000fea0003800200 */
.L_x_13169:
[----:B------:R-:W-:Y:S05]  /*48e00*/  WARPSYNC.ALL ;  /* 0x0000000000007948 */ /* 0x000fea0003800000 */
[----:B------:R-:W-:-:S13]  /*48e10*/  ISETP.GE.AND P0, PT, R47, UR5, PT ;  /* 0x000000052f007c0c */ /* 0x000fda000bf06270 */
[----:B------:R-:W-:Y:S05]  /*48e20*/  @P0 EXIT ;  /* 0x000000000000094d */ /* 0x000fea0003800000 */
[----:B0123--:R-:W0:Y:S01]  /*48e30*/  LDC.64 R2, c[0x0][0x388] ;  /* 0x0000e200ff027b82 */ /* 0x00fe220000000a00 */
[----:B------:R-:W-:-:S04]  /*48e40*/  VIADD R47, R47, UR4 ;  /* 0x000000042f2f7c36 */ /* 0x000fc80008000000 */
[----:B0-----:R-:W-:-:S05]  /*48e50*/  IMAD.WIDE.U32 R2, R47, 0x10, R2 ;  /* 0x000000102f027825 */ /* 0x001fca00078e0002 */
[----:B------:R-:W-:Y:S01]  /*48e60*/  STG.E.128 desc[UR8][R2.64], R16 ;  /* 0x0000001002007986 */ /* 0x000fe2000c101d08 */
[----:B------:R-:W-:Y:S05]  /*48e70*/  EXIT ;  /* 0x000000000000794d */ /* 0x000fea0003800000 */
.L_x_12246:
[----:B------:R-:W0:Y:S01]  /*48e80*/  S2R R47, SR_TID.X ;  /* 0x00000000002f7919 */ /* 0x000e220000002100 */
[----:B------:R-:W1:Y:S02]  /*48e90*/  LDCU.64 UR6, c[0x0][0x390] ;  /* 0x00007200ff0677ac */ /* 0x000e640008000a00 */
[----:B-1----:R-:W-:-:S06]  /*48ea0*/  UIMAD.WIDE.U32 UR6, UR4, 0x10, UR6 ;  /* 0x00000010040678a5 */ /* 0x002fcc000f8e0006 */
[----:B------:R-:W-:Y:S02]  /*48eb0*/  IMAD.U32 R4, RZ, RZ, UR6 ;  /* 0x00000006ff047e24 */ /* 0x000fe4000f8e00ff */
[----:B------:R-:W-:Y:S02]  /*48ec0*/  IMAD.U32 R5, RZ, RZ, UR7 ;  /* 0x00000007ff057e24 */ /* 0x000fe4000f8e00ff */
[----:B0-----:R-:W-:-:S05]  /*48ed0*/  IMAD.WIDE.U32 R4, R47, 0x20, R4 ;  /* 0x000000202f047825 */ /* 0x001fca00078e0004 */
[----:B------:R-:W2:Y:S04]  /*48ee0*/  LDG.E.ENL2.256 R12, R8, desc[UR8][R4.64] ;  /* 0xfe0000080408797e */ /* 0x000ea8000812190c */
[----:B------:R0:W5:Y:S04]  /*48ef0*/  LDG.E.ENL2.256 R20, R16, desc[UR8][R4.64+0x1000] ;  /* 0xfe0080080410797e */ /* 0x0001680008121914 */
[----:B------:R0:W5:Y:S04]  /*48f00*/  LDG.E.ENL2.256 R28, R24, desc[UR8][R4.64+0x2000] ;  /* 0xfe0100080418797e */ /* 0x000168000812191c */
[----:B------:R0:W5:Y:S01]  /*48f10*/  LDG.E.ENL2.256 R40, R36, desc[UR8][R4.64+0x3000] ;  /* 0xfe0180080424797e */ /* 0x0001620008121928 */
[----:B------:R-:W-:Y:S01]  /*48f20*/  IMAD.MOV.U32 R2, RZ, RZ, 0x33145c07 ;  /* 0x33145c07ff027424 */ /* 0x000fe200078e00ff */
[----:B------:R-:W-:Y:S01]  /*48f30*/  UMOV UR10, 0x33145c07 ;  /* 0x33145c07000a7882 */ /* 0x000fe20000000000 */
[----:B------:R-:W-:Y:S01]  /*48f40*/  IMAD.MOV.U32 R3, RZ, RZ, 0x3c91a626 ;  /* 0x3c91a626ff037424 */ /* 0x000fe200078e00ff */
[----:B------:R-:W-:Y:S01]  /*48f50*/  UMOV UR11, 0x3c91a626 ;  /* 0x3c91a626000b7882 */ /* 0x000fe20000000000 */
[----:B------:R-:W-:Y:S03]  /*48f60*/  BSSY.RECONVERGENT B1, `(.L_x_13177) ;  /* 0x00008eb000017945 */ /* 0x000fe60003800200 */
[----:B------:R0:W-:Y:S01]  /*48f70*/  STL.64 [R1+0x8], R2 ;  /* 0x0000080201007387 */ /* 0x0001e20000100a00 */
[----:B--2---:R-:W-:-:S02]  /*48f80*/  DSETP.NAN.AND P0, PT, R10, R10, PT ;  /* 0x0000000a0a00722a */ /* 0x004fc40003f08000 */
[--C-:B------:R-:W-:Y:S02]  /*48f90*/  DSETP.NUM.AND P1, PT, R8, R8.reuse, PT ;  /* 0x000000080800722a */ /* 0x100fe40003f27000 */
[----:B------:R-:W-:Y:S02]  /*48fa0*/  DADD R6, -RZ, |R8| ;  /* 0x00000000ff067229 */ /* 0x000fe40000000508 */
[----:B------:R-:W-:-:S10]  /*48fb0*/  DADD R60, -RZ, |R10| ;  /* 0x00000000ff3c7229 */ /* 0x000fd4000000050a */
[----:B0-----:R-:W-:Y:S05]  /*48fc0*/  @!P0 BRA P1, `(.L_x_13178) ;  /* 0x0000000000508947 */ /* 0x001fea0000800000 */
[----:B------:R-:W-:-:S14]  /*48fd0*/  DSETP.NEU.AND P0, PT, R6, +INF , PT ;  /* 0x7ff000000600742a */ /* 0x000fdc0003f0d000 */
[----:B------:R-:W-:Y:S01]  /*48fe0*/  @!P0 DADD R2, R10, R10 ;  /* 0x000000000a028229 */ /* 0x000fe2000000000a */
        /* <DEDUP_REMOVED lines=13> */
[----:B------:R-:W-:Y:S02]  /*490c0*/  @!P0 DADD R2, R2, UR10 ;  /* 0x0000000a02028e29 */ /* 0x000fe40008000000 */
[----:B------:R-:W-:-:S10]  /*490d0*/  @P0 DADD R2, R8, R6 ;  /* 0x0000000008020229 */ /* 0x000fd40000000006 */
[----:B------:R-:W-:Y:S02]  /*490e0*/  @P0 IMAD.MOV.U32 R4, RZ, RZ, R2 ;  /* 0x000000ffff040224 */ /* 0x000fe400078e0002 */
[----:B------:R-:W-:Y:S01]  /*490f0*/  @P0 IMAD.MOV.U32 R5, RZ, RZ, R3 ;  /* 0x000000ffff050224 */ /* 0x000fe200078e0003 */
[----:B------:R-:W-:Y:S06]  /*49100*/  BRA `(.L_x_13179) ;  /* 0x0000008c00407947 */ /* 0x000fec0003800000 */
.L_x_13178:
[----:B------:R-:W-:Y:S01]  /*49110*/  DSETP.MAX.AND P0, P1, R6, R60, PT ;  /* 0x0000003c0600722a */ /* 0x000fe2000390f000 */
[----:B------:R-:W-:Y:S02]  /*49120*/  IMAD.MOV.U32 R0, RZ, RZ, R7 ;  /* 0x000000ffff007224 */ /* 0x000fe400078e0007 */
[----:B------:R-:W-:Y:S02]  /*49130*/  IMAD.MOV.U32 R5, RZ, RZ, R61 ;  /* 0x000000ffff057224 */ /* 0x000fe400078e003d */
[----:B------:R-:W-:-:S03]  /*49140*/  IMAD.MOV.U32 R3, RZ, RZ, R60 ;  /* 0x000000ffff037224 */ /* 0x000fc600078e003c */
[----:B------:R-:W-:Y:S02]  /*49150*/  FSEL R33, R0, R5, P0 ;  /* 0x0000000500217208 */ /* 0x000fe40000000000 */
[----:B------:R-:W-:-:S04]  /*49160*/  MOV R0, R6 ;  /* 0x0000000600007202 */ /* 0x000fc80000000f00 */
        /* <DEDUP_REMOVED lines=37> */
[----:B-----5:R-:W-:Y:S05]  /*493c0*/  CALL.REL.NOINC `($__internal_29_$__cuda_sm20_div_rn_f64_full) ;  /* 0x0000047c00fc7944 */ /* 0x020fea0003c00000 */
[----:B------:R-:W-:Y:S02]  /*493d0*/  IMAD.MOV.U32 R62, RZ, RZ, R32 ;  /* 0x000000ffff3e7224 */ /* 0x000fe400078e0020 */
[----:B------:R-:W-:-:S07]  /*493e0*/  IMAD.MOV.U32 R63, RZ, RZ, R33 ;  /* 0x000000ffff3f7224 */ /* 0x000fce00078e0021 */
.L_x_13184:
[----:B------:R-:W-:Y:S05]  /*493f0*/  BSYNC.RECONVERGENT B3 ;  /* 0x0000000000037941 */ /* 0x000fea0003800200 */
.L_x_13183:
        /* <DEDUP_REMOVED lines=22> */
[----:B-----5:R-:W-:Y:S05]  /*49560*/  CALL.REL.NOINC `($__internal_29_$__cuda_sm20_div_rn_f64_full) ;  /* 0x0000047c00947944 */ /* 0x020fea0003c00000 */
.L_x_13186:
[----:B------:R-:W-:Y:S05]  /*49570*/  BSYNC.RECONVERGENT B3 ;  /* 0x0000000000037941 */ /* 0x000fea0003800200 */
.L_x_13185:
        /* <DEDUP_REMOVED lines=45> */
[----:B------:R-:W-:Y:S02]  /*49850*/  ISETP.GT.AND P2, PT, R3, 0xfffff, PT ;  /* 0x000fffff0300780c */ /* 0x000fe40003f44270 */
        /* <DEDUP_REMOVED lines=75> */
.L_x_13188:
[----:B------:R-:W-:Y:S01]  /*49d10*/  MOV R2, 0x0 ;  /* 0x0000000000027802 */ /* 0x000fe20000000f00 */
[----:B------:R-:W-:Y:S01]  /*49d20*/  IMAD.MOV.U32 R3, RZ, RZ, 0x7ff00000 ;  /* 0x7ff00000ff037424 */ /* 0x000fe200078e00ff */
[----:B------:R-:W-:-:S05]  /*49d30*/  LOP3.LUT P0, RZ, R33, 0x7fffffff, RZ, 0xc0, !PT ;  /* 0x7fffffff21ff7812 */ /* 0x000fca000780c0ff */
[----:B------:R-:W-:-:S10]  /*49d40*/  DFMA R2, R32, R2, +INF ;  /* 0x7ff000002002742b */ /* 0x000fd40000000002 */
[----:B------:R-:W-:Y:S02]  /*49d50*/  FSEL R62, R2, RZ, P0 ;  /* 0x000000ff023e7208 */ /* 0x000fe40000000000 */
[----:B------:R-:W-:-:S07]  /*49d60*/  FSEL R63, R3, -QNAN , P0 ;  /* 0xfff00000033f7808 */ /* 0x000fce0000000000 */
.L_x_13189:
[----:B------:R-:W-:Y:S05]  /*49d70*/  BSYNC.RECONVERGENT B0 ;  /* 0x0000000000007941 */ /* 0x000fea0003800200 */
.L_x_13187:
        /* <DEDUP_REMOVED lines=21> */
[----:B-----5:R-:W-:Y:S05]  /*49ed0*/  CALL.REL.NOINC `($__internal_29_$__cuda_sm20_div_rn_f64_full) ;  /* 0x0000047400387944 */ /* 0x020fea0003c00000 */
.L_x_13191:
[----:B------:R-:W-:Y:S05]  /*49ee0*/  BSYNC.RECONVERGENT B3 ;  /* 0x0000000000037941 */ /* 0x000fea0003800200 */
.L_x_13190:
        /* <DEDUP_REMOVED lines=73> */
[----:B------:R-:W-:Y:S02]  /*4a380*/  @!P1 DADD R2, R2, R8 ;  /* 0x0000000002029229 */ /* 0x000fe40000000008 */
[----:B------:R-:W-:-:S04]  /*4a390*/  DADD R8, R6, R60 ;  /* 0x0000000006087229 */ /* 0x000fc8000000003c */
[----:B------:R-:W-:Y:S02]  /*4a3a0*/  @P1 FSEL R3, R5, R33, !P0 ;  /* 0x0000002105031208 */ /* 0x000fe40004000000 */
[----:B------:R-:W-:Y:S02]  /*4a3b0*/  @P3 MOV R33, 0x4002d97c ;  /* 0x4002d97c00213802 */ /* 0x000fe40000000f00 */
[----:B------:R-:W-:Y:S01]  /*4a3c0*/  @P1 FSEL R2, R4, R32, !P0 ;  /* 0x0000002004021208 */ /* 0x000fe20004000000 */
[----:B------:R-:W-:Y:S01]  /*4a3d0*/  @P3 DSETP.NEU.AND P1, PT, R6, R60, PT ;  /* 0x0000003c0600322a */ /* 0x000fe20003f2d000 */
[----:B------:R-:W-:Y:S02]  /*4a3e0*/  @P3 FSEL R33, R33, 1.8213495016098022461, !P0 ;  /* 0x3fe921fb21213808 */ /* 0x000fe40004000000 */
        /* <DEDUP_REMOVED lines=12> */
.L_x_13182:
        /* <DEDUP_REMOVED lines=21> */
[----:B------:R-:W-:Y:S02]  /*4a600*/  MOV R48, RZ ;  /* 0x000000ff00307202 */ /* 0x000fe40000000f00 */
        /* <DEDUP_REMOVED lines=29> */
[----:B------:R-:W-:-:S03]  /*4a7e0*/  @!P3 IMAD.MOV.U32 R2, RZ, RZ, R32 ;  /* 0x000000ffff02b224 */ /* 0x000fc600078e0020 */
[----:B------:R-:W-:-:S04]  /*4a7f0*/  IADD3 R0, PT, PT, R3, -0x1, RZ ;  /* 0xffffffff03007810 */ /* 0x000fc80007ffe0ff */
        /* <DEDUP_REMOVED lines=69> */
.L_x_13195:
[----:B------:R-:W-:Y:S01]  /*4ac50*/  IMAD.MOV.U32 R2, RZ, RZ, 0x0 ;  /* 0x00000000ff027424 */ /* 0x000fe200078e00ff */
[----:B------:R-:W-:Y:S01]  /*4ac60*/  LOP3.LUT P0, RZ, R33, 0x7fffffff, RZ, 0xc0, !PT ;  /* 0x7fffffff21ff7812 */ /* 0x000fe2000780c0ff */
[----:B------:R-:W-:-:S06]  /*4ac70*/  IMAD.MOV.U32 R3, RZ, RZ, 0x7ff00000 ;  /* 0x7ff00000ff037424 */ /* 0x000fcc00078e00ff */
[----:B------:R-:W-:-:S10]  /*4ac80*/  DFMA R2, R32, R2, +INF ;  /* 0x7ff000002002742b */ /* 0x000fd40000000002 */
[----:B------:R-:W-:Y:S02]  /*4ac90*/  FSEL R62, R2, RZ, P0 ;  /* 0x000000ff023e7208 */ /* 0x000fe40000000000 */
[----:B------:R-:W-:-:S07]  /*4aca0*/  FSEL R63, R3, -QNAN , P0 ;  /* 0xfff00000033f7808 */ /* 0x000fce0000000000 */
.L_x_13196:
[----:B------:R-:W-:Y:S05]  /*4acb0*/  BSYNC.RECONVERGENT B0 ;  /* 0x0000000000007941 */ /* 0x000fea0003800200 */
.L_x_13194:
        /* <DEDUP_REMOVED lines=21> */
.L_x_13198:
[----:B------:R-:W-:Y:S05]  /*4ae10*/  BSYNC.RECONVERGENT B3 ;  /* 0x0000000000037941 */ /* 0x000fea0003800200 */
.L_x_13197:
        /* <DEDUP_REMOVED lines=68> */
[----:B------:R-:W-:-:S08]  /*4b260*/  @P1 DADD R4, -R32, R4 ;  /* 0x0000000020041229 */ /* 0x000fd00000000104 */
[----:B------:R-:W-:Y:S02]  /*4b270*/  @!P1 FSEL R2, R32, R2, !P0 ;  /* 0x0000000220029208 */ /* 0x000fe40004000000 */
[----:B------:R-:W-:Y:S02]  /*4b280*/  @!P1 FSEL R3, R33, R3, !P0 ;  /* 0x0000000321039208 */ /* 0x000fe40004000000 */
[----:B------:R-:W-:-:S04]  /*4b290*/  @P1 PLOP3.LUT P0, PT, P2, PT, PT, 0x80, 0x8 ;  /* 0x000000000008181c */ /* 0x000fc8000170f070 */
[----:B------:R-:W-:Y:S02]  /*4b2a0*/  @!P1 DADD R2, R2, R8 ;  /* 0x0000000002029229 */ /* 0x000fe40000000008 */
[----:B------:R-:W-:-:S04]  /*4b2b0*/  DADD R8, R6, R60 ;  /* 0x0000000006087229 */ /* 0x000fc8000000003c */
[----:B------:R-:W-:Y:S01]  /*4b2c0*/  @P1 FSEL R2, R4, R32, !P0 ;  /* 0x0000002004021208 */ /* 0x000fe20004000000 */
[----:B------:R-:W-:Y:S01]  /*4b2d0*/  @P3 IMAD.MOV.U32 R4, RZ, RZ, 0x4002d97c ;  /* 0x4002d97cff043424 */ /* 0x000fe200078e00ff */
[----:B------:R-:W-:Y:S01]  /*4b2e0*/  @P1 FSEL R3, R5, R33, !P0 ;  /* 0x0000002105031208 */ /* 0x000fe20004000000 */
[----:B------:R-:W-:Y:S01]  /*4b2f0*/  @P3 DSETP.NEU.AND P1, PT, R6, R60, PT ;  /* 0x0000003c0600322a */ /* 0x000fe20003f2d000 */
[----:B------:R-:W-:Y:S02]  /*4b300*/  @!P3 FSEL R5, RZ, 2.1426990032196044922, P0 ;  /* 0x400921fbff05b808 */ /* 0x000fe40000000000 */
[----:B------:R-:W-:Y:S02]  /*4b310*/  @P3 FSEL R33, R4, 1.8213495016098022461, !P0 ;  /* 0x3fe921fb04213808 */ /* 0x000fe40004000000 */
[----:B------:R-:W-:Y:S02]  /*4b320*/  @P3 FSEL R7, R0, 3.37028055040000000000e+12, !P0 ;  /* 0x54442d1800073808 */ /* 0x000fe40004000000 */
        /* <DEDUP_REMOVED lines=10> */
.L_x_13193:
[----:B------:R-:W-:Y:S01]  /*4b3d0*/  DMUL R2, R4, R4 ;  /* 0x0000000404027228 */ /* 0x000fe20000000000 */
[----:B------:R-:W-:Y:S07]  /*4b3e0*/  BSSY.RECONVERGENT B0, `(.L_x_13199) ;  /* 0x0000054000007945 */ /* 0x000fee0003800200 */
[----:B------:R-:W-:-:S10]  /*4b3f0*/  DFMA R2, R58, R58, R2 ;  /* 0x0000003a3a02722b */ /* 0x000fd40000000002 */
[----:B------:R-:W-:Y:S01]  /*4b400*/  ISETP.GT.AND P0, PT, R3, 0xfffff, PT ;  /* 0x000fffff0300780c */ /* 0x000fe20003f04270 */
[----:B------:R-:W-:Y:S02]  /*4b410*/  IMAD.MOV.U32 R32, RZ, RZ, R2 ;  /* 0x000000ffff207224 */ /* 0x000fe400078e0002 */
[----:B------:R-:W-:-:S10]  /*4b420*/  IMAD.MOV.U32 R33, RZ, RZ, R3 ;  /* 0x000000ffff217224 */ /* 0x000fd400078e0003 */
        /* <DEDUP_REMOVED lines=73> */
.L_x_13200:
[----:B------:R-:W-:Y:S01]  /*4b8c0*/  IMAD.MOV.U32 R2, RZ, RZ, 0x0 ;  /* 0x00000000ff027424 */ /* 0x000fe200078e00ff */
[----:B------:R-:W-:Y:S01]  /*4b8d0*/  LOP3.LUT P0, RZ, R33, 0x7fffffff, RZ, 0xc0, !PT ;  /* 0x7fffffff21ff7812 */ /* 0x000fe2000780c0ff */
[----:B------:R-:W-:-:S06]  /*4b8e0*/  IMAD.MOV.U32 R3, RZ, RZ, 0x7ff00000 ;  /* 0x7ff00000ff037424 */ /* 0x000fcc00078e00ff */
[----:B------:R-:W-:-:S10]  /*4b8f0*/  DFMA R2, R32, R2, +INF ;  /* 0x7ff000002002742b */ /* 0x000fd40000000002 */
[----:B------:R-:W-:Y:S02]  /*4b900*/  FSEL R62, R2, RZ, P0 ;  /* 0x000000ff023e7208 */ /* 0x000fe40000000000 */
[----:B------:R-:W-:-:S07]  /*4b910*/  FSEL R63, R3, -QNAN , P0 ;  /* 0xfff00000033f7808 */ /* 0x000fce0000000000 */
.L_x_13201:
[----:B------:R-:W-:Y:S05]  /*4b920*/  BSYNC.RECONVERGENT B0 ;  /* 0x0000000000007941 */ /* 0x000fea0003800200 */
.L_x_13199:
        /* <DEDUP_REMOVED lines=20> */
[----:B-----5:R-:W-:Y:S05]  /*4ba70*/  CALL.REL.NOINC `($__internal_29_$__cuda_sm20_div_rn_f64_full) ;  /* 0x0000045800507944 */ /* 0x020fea0003c00000 */
.L_x_13203:
[----:B------:R-:W-:Y:S05]  /*4ba80*/  BSYNC.RECONVERGENT B3 ;  /* 0x0000000000037941 */ /* 0x000fea0003800200 */
.L_x_13202:
        /* <DEDUP_REMOVED lines=90> */
[----:B------:R-:W-:-:S07]  /*4c030*/  FSEL R3, R9, R3, P0 ;  /* 0x0000000309037208 */ /* 0x000fce0000000000 */
.L_x_13192:
[----:B------:R-:W-:Y:S05]  /*4c040*/  BSYNC.RECONVERGENT B2 ;  /* 0x0000000000027941 */ /* 0x000fea0003800200 */
.L_x_13181:
        /* <DEDUP_REMOVED lines=9> */
.L_x_13180:
        /* <DEDUP_REMOVED lines=21> */
.L_x_13204:
        /* <DEDUP_REMOVED lines=9> */
[----:B------:R-:W-:Y:S01]  /*4c2c0*/  ISETP.LT.U32.AND P0, PT, R68, R60, PT ;  /* 0x0000003c4400720c */ /* 0x000fe20003f01070 */
        /* <DEDUP_REMOVED lines=34> */
[----:B------:R-:W-:Y:S01]  /*4c4f0*/  MOV R2, 0x0 ;  /* 0x0000000000027802 */ /* 0x000fe20000000f00 */
[----:B------:R-:W-:Y:S01]  /*4c500*/  IMAD.MOV.U32 R3, RZ, RZ, 0x3fd80000 ;  /* 0x3fd80000ff037424 */ /* 0x000fe200078e00ff */
[----:B------:R-:W-:Y:S01]  /*4c510*/  SEL R5, R61, R33, P1 ;  /* 0x000000213d057207 */ /* 0x000fe20000800000 */
[----:B------:R-:W-:Y:S01]  /*4c520*/  IMAD.MOV.U32 R33, RZ, RZ, R63 ;  /* 0x000000ffff217224 */ /* 0x000fe200078e003f */
[----:B------:R-:W-:Y:S01]  /*4c530*/  SEL R4, R60, R32, P1 ;  /* 0x000000203c047207 */ /* 0x000fe20000800000 */
[----:B------:R-:W-:Y:S02]  /*4c540*/  IMAD.MOV.U32 R32, RZ, RZ, R62 ;  /* 0x000000ffff207224 */ /* 0x000fe400078e003e */
[----:B------:R-:W-:Y:S01]  /*4c550*/  DMUL R54, R48, R52 ;  /* 0x0000003430367228 */ /* 0x000fe20000000000 */
[----:B------:R-:W-:Y:S01]  /*4c560*/  LOP3.LUT R0, R5, 0xffc00000, RZ, 0xc0, !PT ;  /* 0xffc0000005007812 */ /* 0x000fe200078ec0ff */
[----:B------:R-:W-:-:S02]  /*4c570*/  DFMA R52, R52, R2, 0.5 ;  /* 0x3fe000003434742b */ /* 0x000fc40000000002 */
[----:B------:R-:W-:-:S06]  /*4c580*/  DSETP.NEU.AND P2, PT, R32, RZ, PT ;  /* 0x000000ff2000722a */ /* 0x000fcc0003f4d000 */
        /* <DEDUP_REMOVED lines=12> */
[----:B------:R-:W-:Y:S02]  /*4c650*/  @P1 LOP3.LUT R51, R48, 0x80000, RZ, 0xfc, !PT ;  /* 0x0008000030331812 */ /* 0x000fe400078efcff */
[----:B------:R-:W-:Y:S02]  /*4c660*/  MOV R48, R54 ;  /* 0x0000003600307202 */ /* 0x000fe40000000f00 */
[----:B------:R-:W0:Y:S01]  /*4c670*/  MUFU.RSQ64H R49, R51 ;  /* 0x0000003300317308 */ /* 0x000e220000001c00 */
[----:B------:R-:W-:Y:S02]  /*4c680*/  ISETP.GE.U32.AND P1, PT, R67, 0x7ff00000, PT ;  /* 0x7ff000004300780c */ /* 0x000fe40003f26070 */
[----:B------:R-:W-:Y:S01]  /*4c690*/  SEL R50, R48, UR6, P0 ;  /* 0x0000000630327c07 */ /* 0x000fe20008000000 */
[----:B------:R-:W-:Y:S01]  /*4c6a0*/  DSETP.NEU.AND P0, PT, R44, RZ, PT ;  /* 0x000000ff2c00722a */ /* 0x000fe20003f0d000 */
[----:B------:R-:W-:Y:S01]  /*4c6b0*/  IMAD.MOV.U32 R48, RZ, RZ, RZ ;  /* 0x000000ffff307224 */ /* 0x000fe200078e00ff */
[----:B------:R-:W-:Y:S01]  /*4c6c0*/  LOP3.LUT R45, R46, 0x100000, RZ, 0xfc, !PT ;  /* 0x001000002e2d7812 */ /* 0x000fe200078efcff */
[----:B------:R-:W-:-:S06]  /*4c6d0*/  IMAD.MOV.U32 R44, RZ, RZ, RZ ;  /* 0x000000ffff2c7224 */ /* 0x000fcc00078e00ff */
        /* <DEDUP_REMOVED lines=44> */
[----:B-----5:R-:W-:Y:S05]  /*4c9a0*/  CALL.REL.NOINC `($__internal_30_$__cuda_sm20_dsqrt_rn_f64_mediumpath_v1) ;  /* 0x00000450001c7944 */ /* 0x020fea0003c00000 */
[----:B------:R-:W-:Y:S02]  /*4c9b0*/  IMAD.MOV.U32 R58, RZ, RZ, R2 ;  /* 0x000000ffff3a7224 */ /* 0x000fe400078e0002 */
[----:B------:R-:W-:-:S07]  /*4c9c0*/  IMAD.MOV.U32 R59, RZ, RZ, R3 ;  /* 0x000000ffff3b7224 */ /* 0x000fce00078e0003 */
.L_x_13209:
[----:B------:R-:W-:Y:S05]  /*4c9d0*/  BSYNC.RECONVERGENT B3 ;  /* 0x0000000000037941 */ /* 0x000fea0003800200 */
.L_x_13208:
[----:B------:R-:W-:Y:S05]  /*4c9e0*/  BRA `(.L_x_13210) ;  /* 0x0000002000bc7947 */ /* 0x000fea0003800000 */
.L_x_13207:
        /* <DEDUP_REMOVED lines=27> */
[----:B-----5:R-:W-:Y:S05]  /*4cba0*/  CALL.REL.NOINC `($__internal_29_$__cuda_sm20_div_rn_f64_full) ;  /* 0x0000044800047944 */ /* 0x020fea0003c00000 */
.L_x_13215:
[----:B------:R-:W-:Y:S05]  /*4cbb0*/  BSYNC.RECONVERGENT B4 ;  /* 0x0000000000047941 */ /* 0x000fea0003800200 */
.L_x_13214:
[----:B------:R-:W-:Y:S02]  /*4cbc0*/  IMAD.MOV.U32 R58, RZ, RZ, R32 ;  /* 0x000000ffff3a7224 */ /* 0x000fe400078e0020 */
[----:B------:R-:W-:-:S07]  /*4cbd0*/  IMAD.MOV.U32 R59, RZ, RZ, R33 ;  /* 0x000000ffff3b7224 */ /* 0x000fce00078e0021 */
.L_x_13213:
[----:B------:R-:W-:Y:S05]  /*4cbe0*/  BSYNC.RECONVERGENT B3 ;  /* 0x0000000000037941 */ /* 0x000fea0003800200 */
.L_x_13212:
        /* <DEDUP_REMOVED lines=29> */
.L_x_13218:
[----:B------:R-:W-:Y:S05]  /*4cdc0*/  BSYNC.RECONVERGENT B4 ;  /* 0x0000000000047941 */ /* 0x000fea0003800200 */
.L_x_13217:
[----:B------:R-:W-:Y:S05]  /*4cdd0*/  BSYNC.RECONVERGENT B3 ;  /* 0x0000000000037941 */ /* 0x000fea0003800200 */
.L_x_13216:
        /* <DEDUP_REMOVED lines=30> */
.L_x_13220:
[----:B------:R-:W-:Y:S05]  /*4cfc0*/  BSYNC.RECONVERGENT B3 ;  /* 0x0000000000037941 */ /* 0x000fea0003800200 */
.L_x_13219:
        /* <DEDUP_REMOVED lines=25> */
[----:B-----5:R-:W-:Y:S05]  /*4d160*/  CALL.REL.NOINC `($__internal_29_$__cuda_sm20_div_rn_f64_full) ;  /* 0x0000044000947944 */ /* 0x020fea0003c00000 */
.L_x_13223:
[----:B------:R-:W-:Y:S05]  /*4d170*/  BSYNC.RECONVERGENT B3 ;  /* 0x0000000000037941 */ /* 0x000fea0003800200 */
.L_x_13222:
        /* <DEDUP_REMOVED lines=30> */
.L_x_13221:
        /* <DEDUP_REMOVED lines=75> */
.L_x_13224:
[----:B------:R-:W-:Y:S01]  /*4d810*/  MOV R2, 0x0 ;  /* 0x0000000000027802 */ /* 0x000fe20000000f00 */
[----:B------:R-:W-:Y:S01]  /*4d820*/  IMAD.MOV.U32 R3, RZ, RZ, 0x7ff00000 ;  /* 0x7ff00000ff037424 */ /* 0x000fe200078e00ff */
[----:B------:R-:W-:-:S05]  /*4d830*/  LOP3.LUT P0, RZ, R33, 0x7fffffff, RZ, 0xc0, !PT ;  /* 0x7fffffff21ff7812 */ /* 0x000fca000780c0ff */
[----:B------:R-:W-:-:S10]  /*4d840*/  DFMA R2, R32, R2, +INF ;  /* 0x7ff000002002742b */ /* 0x000fd40000000002 */
[----:B------:R-:W-:Y:S02]  /*4d850*/  FSEL R58, R2, RZ, P0 ;  /* 0x000000ff023a7208 */ /* 0x000fe40000000000 */
[----:B------:R-:W-:Y:S01]  /*4d860*/  FSEL R59, R3, -QNAN , P0 ;  /* 0xfff00000033b7808 */ /* 0x000fe20000000000 */
[----:B------:R-:W-:Y:S06]  /*4d870*/  BRA `(.L_x_13210) ;  /* 0x0000001400187947 */ /* 0x000fec0003800000 */
.L_x_13211:
        /* <DEDUP_REMOVED lines=28> */
.L_x_13227:
[----:B------:R-:W-:Y:S05]  /*4da40*/  BSYNC.RECONVERGENT B3 ;  /* 0x0000000000037941 */ /* 0x000fea0003800200 */
.L_x_13226:
        /* <DEDUP_REMOVED lines=21> */
.L_x_13229:
[----:B------:R-:W-:Y:S05]  /*4dba0*/  BSYNC.RECONVERGENT B3 ;  /* 0x0000000000037941 */ /* 0x000fea0003800200 */
.L_x_13228:
[----:B------:R-:W-:Y:S02]  /*4dbb0*/  IMAD.MOV.U32 R58, RZ, RZ, R32 ;  /* 0x000000ffff3a7224 */ /* 0x000fe400078e0020 */
[----:B------:R-:W-:Y:S01]  /*4dbc0*/  IMAD.MOV.U32 R59, RZ, RZ, R33 ;  /* 0x000000ffff3b7224 */ /* 0x000fe200078e0021 */
[----:B------:R-:W-:Y:S06]  /*4dbd0*/  BRA `(.L_x_13210) ;  /* 0x0000001000407947 */ /* 0x000fec0003800000 */
.L_x_13225:
        /* <DEDUP_REMOVED lines=22> */
[----:B-----5:R-:W-:Y:S05]  /*4dd40*/  CALL.REL.NOINC `($__internal_30_$__cuda_sm20_dsqrt_rn_f64_mediumpath_v1) ;  /* 0x0000043c00347944 */ /* 0x020fea0003c00000 */
[----:B------:R-:W-:Y:S01]  /*4dd50*/  IMAD.MOV.U32 R58, RZ, RZ, R2 ;  /* 0x000000ffff3a7224 */ /* 0x000fe200078e0002 */
[----:B------:R-:W-:-:S07]  /*4dd60*/  MOV R59, R3 ;  /* 0x00000003003b7202 */ /* 0x000fce0000000f00 */
.L_x_13231:
[----:B------:R-:W-:Y:S05]  /*4dd70*/  BSYNC.RECONVERGENT B3 ;  /* 0x0000000000037941 */ /* 0x000fea0003800200 */
.L_x_13230:
        /* <DEDUP_REMOVED lines=26> */
.L_x_13234:
[----:B------:R-:W-:Y:S05]  /*4df20*/  BSYNC.RECONVERGENT B3 ;  /* 0x0000000000037941 */ /* 0x000fea0003800200 */
.L_x_13233:
        /* <DEDUP_REMOVED lines=30> */
.L_x_13232:
[----:B------:R-:W-:-:S10]  /*4e110*/  DADD R2, R58, 1 ;  /* 0x3ff000003a027429 */ /* 0x000fd40000000000 */
        /* <DEDUP_REMOVED lines=74> */
.L_x_13235:
[----:B------:R-:W-:Y:S01]  /*4e5c0*/  IMAD.MOV.U32 R2, RZ, RZ, 0x0 ;  /* 0x00000000ff027424 */ /* 0x000fe200078e00ff */
[----:B------:R-:W-:Y:S01]  /*4e5d0*/  LOP3.LUT P0, RZ, R33, 0x7fffffff, RZ, 0xc0, !PT ;  /* 0x7fffffff21ff7812 */ /* 0x000fe2000780c0ff */
[----:B------:R-:W-:-:S06]  /*4e5e0*/  IMAD.MOV.U32 R3, RZ, RZ, 0x7ff00000 ;  /* 0x7ff00000ff037424 */ /* 0x000fcc00078e00ff */
[----:B------:R-:W-:-:S10]  /*4e5f0*/  DFMA R2, R32, R2, +INF ;  /* 0x7ff000002002742b */ /* 0x000fd40000000002 */
[----:B------:R-:W-:Y:S02]  /*4e600*/  FSEL R58, R2, RZ, P0 ;  /* 0x000000ff023a7208 */ /* 0x000fe40000000000 */
[----:B------:R-:W-:Y:S01]  /*4e610*/  FSEL R59, R3, -QNAN , P0 ;  /* 0xfff00000033b7808 */ /* 0x000fe20000000000 */
[----:B------:R-:W-:Y:S06]  /*4e620*/  BRA `(.L_x_13210) ;  /* 0x0000000400ac7947 */ /* 0x000fec0003800000 */
.L_x_13206:
        /* <DEDUP_REMOVED lines=22> */
[----:B-----5:R-:W-:Y:S05]  /*4e790*/  CALL.REL.NOINC `($__internal_30_$__cuda_sm20_dsqrt_rn_f64_mediumpath_v1) ;  /* 0x0000043000a07944 */ /* 0x020fea0003c00000 */
[----:B------:R-:W-:Y:S02]  /*4e7a0*/  IMAD.MOV.U32 R50, RZ, RZ, R2 ;  /* 0x000000ffff327224 */ /* 0x000fe400078e0002 */
[----:B------:R-:W-:-:S07]  /*4e7b0*/  IMAD.MOV.U32 R51, RZ, RZ, R3 ;  /* 0x000000ffff337224 */ /* 0x000fce00078e0003 */
.L_x_13237:
[----:B------:R-:W-:Y:S05]  /*4e7c0*/  BSYNC.RECONVERGENT B3 ;  /* 0x0000000000037941 */ /* 0x000fea0003800200 */
.L_x_13236:
[----:B------:R-:W-:-:S10]  /*4e7d0*/  DADD R2, R4, R50 ;  /* 0x0000000004027229 */ /* 0x000fd40000000032 */
        /* <DEDUP_REMOVED lines=74> */
.L_x_13238:
[----:B------:R-:W-:Y:S01]  /*4ec80*/  MOV R2, 0x0 ;  /* 0x0000000000027802 */ /* 0x000fe20000000f00 */
[----:B------:R-:W-:Y:S01]  /*4ec90*/  IMAD.MOV.U32 R3, RZ, RZ, 0x7ff00000 ;  /* 0x7ff00000ff037424 */ /* 0x000fe200078e00ff */
[----:B------:R-:W-:-:S05]  /*4eca0*/  LOP3.LUT P0, RZ, R33, 0x7fffffff, RZ, 0xc0, !PT ;  /* 0x7fffffff21ff7812 */ /* 0x000fca000780c0ff */
[----:B------:R-:W-:-:S10]  /*4ecb0*/  DFMA R2, R32, R2, +INF ;  /* 0x7ff000002002742b */ /* 0x000fd40000000002 */
[----:B------:R-:W-:Y:S02]  /*4ecc0*/  FSEL R58, R2, RZ, P0 ;  /* 0x000000ff023a7208 */ /* 0x000fe40000000000 */
[----:B------:R-:W-:-:S07]  /*4ecd0*/  FSEL R59, R3, -QNAN , P0 ;  /* 0xfff00000033b7808 */ /* 0x000fce0000000000 */
.L_x_13210:
[----:B------:R-:W-:Y:S05]  /*4ece0*/  BSYNC.RECONVERGENT B2 ;  /* 0x0000000000027941 */ /* 0x000fea0003800200 */
.L_x_13205:
        /* <DEDUP_REMOVED lines=27> */
.L_x_13243:
[----:B------:R-:W-:Y:S05]  /*4eea0*/  BSYNC.RECONVERGENT B4 ;  /* 0x0000000000047941 */ /* 0x000fea0003800200 */
.L_x_13242:
        /* <DEDUP_REMOVED lines=30> */
[----:B-----5:R-:W-:Y:S05]  /*4f090*/  CALL.REL.NOINC `($__internal_30_$__cuda_sm20_dsqrt_rn_f64_mediumpath_v1) ;  /* 0x0000042800607944 */ /* 0x020fea0003c00000 */
[----:B------:R-:W-:Y:S02]  /*4f0a0*/  IMAD.MOV.U32 R70, RZ, RZ, R2 ;  /* 0x000000ffff467224 */ /* 0x000fe400078e0002 */
[----:B------:R-:W-:-:S07]  /*4f0b0*/  IMAD.MOV.U32 R71, RZ, RZ, R3 ;  /* 0x000000ffff477224 */ /* 0x000fce00078e0003 */
.L_x_13247:
[----:B------:R-:W-:Y:S05]  /*4f0c0*/  BSYNC.RECONVERGENT B5 ;  /* 0x0000000000057941 */ /* 0x000fea0003800200 */
.L_x_13246:
        /* <DEDUP_REMOVED lines=26> */
[----:B-----5:R-:W-:Y:S05]  /*4f270*/  CALL.REL.NOINC `($__internal_30_$__cuda_sm20_dsqrt_rn_f64_mediumpath_v1) ;  /* 0x0000042400e87944 */ /* 0x020fea0003c00000 */
.L_x_13249:
[----:B------:R-:W-:Y:S05]  /*4f280*/  BSYNC.RECONVERGENT B5 ;  /* 0x0000000000057941 */ /* 0x000fea0003800200 */
.L_x_13248:
[----:B------:R-:W-:Y:S01]  /*4f290*/  DMUL R70, R2, R70 ;  /* 0x0000004602467228 */ /* 0x000fe20000000000 */
[----:B------:R-:W-:Y:S01]  /*4f2a0*/  MOV R6, 0x0 ;  /* 0x0000000000067802 */ /* 0x000fe20000000f00 */
[----:B------:R-:W-:Y:S01]  /*4f2b0*/  IMAD.MOV.U32 R7, RZ, RZ, 0x3ff00000 ;  /* 0x3ff00000ff077424 */ /* 0x000fe200078e00ff */
[----:B------:R-:W-:Y:S08]  /*4f2c0*/  BRA `(.L_x_13250) ;  /* 0x0000000800ec7947 */ /* 0x000ff00003800000 */
.L_x_13245:
        /* <DEDUP_REMOVED lines=29> */
[----:B-----5:R-:W-:Y:S05]  /*4f4a0*/  CALL.REL.NOINC `($__internal_29_$__cuda_sm20_div_rn_f64_full) ;  /* 0x0000041c00c47944 */ /* 0x020fea0003c00000 */
.L_x_13255:
[----:B------:R-:W-:Y:S05]  /*4f4b0*/  BSYNC.RECONVERGENT B6 ;  /* 0x0000000000067941 */ /* 0x000fea0003800200 */
.L_x_13254:
[----:B------:R-:W-:Y:S02]  /*4f4c0*/  IMAD.MOV.U32 R70, RZ, RZ, R32 ;  /* 0x000000ffff467224 */ /* 0x000fe400078e0020 */
[----:B------:R-:W-:-:S07]  /*4f4d0*/  IMAD.MOV.U32 R71, RZ, RZ, R33 ;  /* 0x000000ffff477224 */ /* 0x000fce00078e0021 */
.L_x_13253:
[----:B------:R-:W-:Y:S05]  /*4f4e0*/  BSYNC.RECONVERGENT B5 ;  /* 0x0000000000057941 */ /* 0x000fea0003800200 */
.L_x_13252:
        /* <DEDUP_REMOVED lines=28> */
.L_x_13259:
[----:B------:R-:W-:Y:S05]  /*4f6b0*/  BSYNC.RECONVERGENT B6 ;  /* 0x0000000000067941 */ /* 0x000fea0003800200 */
.L_x_13258:
[----:B------:R-:W-:Y:S01]  /*4f6c0*/  MOV R60, R32 ;  /* 0x00000020003c7202 */ /* 0x000fe20000000f00 */
[----:B------:R-:W-:-:S07]  /*4f6d0*/  IMAD.MOV.U32 R61, RZ, RZ, R33 ;  /* 0x000000ffff3d7224 */ /* 0x000fce00078e0021 */
.L_x_13257:
[----:B------:R-:W-:Y:S05]  /*4f6e0*/  BSYNC.RECONVERGENT B5 ;  /* 0x0000000000057941 */ /* 0x000fea0003800200 */
.L_x_13256:
        /* <DEDUP_REMOVED lines=30> */
[----:B-----5:R-:W-:Y:S05]  /*4f8d0*/  CALL.REL.NOINC `($__internal_30_$__cuda_sm20_dsqrt_rn_f64_mediumpath_v1) ;  /* 0x0000042000507944 */ /* 0x020fea0003c00000 */
.L_x_13261:
[----:B------:R-:W-:Y:S05]  /*4f8e0*/  BSYNC.RECONVERGENT B5 ;  /* 0x0000000000057941 */ /* 0x000fea0003800200 */
.L_x_13260:
[----:B------:R-:W-:Y:S02]  /*4f8f0*/  IMAD.MOV.U32 R70, RZ, RZ, R2 ;  /* 0x000000ffff467224 */ /* 0x000fe400078e0002 */
[----:B------:R-:W-:Y:S01]  /*4f900*/  IMAD.MOV.U32 R71, RZ, RZ, R3 ;  /* 0x000000ffff477224 */ /* 0x000fe200078e0003 */
[----:B------:R-:W-:Y:S06]  /*4f910*/  BRA `(.L_x_13250) ;  /* 0x0000000400587947 */ /* 0x000fec0003800000 */
.L_x_13251:
[----:B------:R-:W-:-:S14]  /*4f920*/  DSETP.GT.AND P0, PT, R6, 1, PT ;  /* 0x3ff000000600742a */ /* 0x000fdc0003f04000 */
[----:B------:R-:W-:Y:S05]  /*4f930*/  @!P0 BRA `(.L_x_13262) ;  /* 0x0000000000d88947 */ /* 0x000fea0003800000 */
        /* <DEDUP_REMOVED lines=15> */
[----:B------:R-:W-:Y:S01]  /*4fa30*/  MOV R48, R32 ;  /* 0x0000002000307202 */ /* 0x000fe20000000f00 */
[----:B------:R-:W-:-:S04]  /*4fa40*/  DMUL R4, R6, R4 ;  /* 0x0000000406047228 */ /* 0x000fc80000000000 */
        /* <DEDUP_REMOVED lines=11> */
.L_x_13264:
[----:B------:R-:W-:Y:S05]  /*4fb00*/  BSYNC.RECONVERGENT B5 ;  /* 0x0000000000057941 */ /* 0x000fea0003800200 */
.L_x_13263:
        /* <DEDUP_REMOVED lines=20> */
.L_x_13266:
[----:B------:R-:W-:Y:S05]  /*4fc50*/  BSYNC.RECONVERGENT B5 ;  /* 0x0000000000057941 */ /* 0x000fea0003800200 */
.L_x_13265:
[----:B------:R-:W-:Y:S01]  /*4fc60*/  DMUL R6, R6, 8.11296384146066816958e+31 ;  /* 0x4690000006067828 */ /* 0x000fe20000000000 */
[----:B------:R-:W-:Y:S02]  /*4fc70*/  IMAD.MOV.U32 R70, RZ, RZ, R32 ;  /* 0x000000ffff467224 */ /* 0x000fe400078e0020 */
[----:B------:R-:W-:Y:S01]  /*4fc80*/  IMAD.MOV.U32 R71, RZ, RZ, R33 ;  /* 0x000000ffff477224 */ /* 0x000fe200078e0021 */
[----:B------:R-:W-:Y:S07]  /*4fc90*/  BRA `(.L_x_13250) ;  /* 0x0000000000787947 */ /* 0x000fee0003800000 */
.L_x_13262:
        /* <DEDUP_REMOVED lines=26> */
[----:B-----5:R-:W-:Y:S05]  /*4fe40*/  CALL.REL.NOINC `($__internal_30_$__cuda_sm20_dsqrt_rn_f64_mediumpath_v1) ;  /* 0x0000041800f47944 */ /* 0x020fea0003c00000 */
.L_x_13268:
[----:B------:R-:W-:Y:S05]  /*4fe50*/  BSYNC.RECONVERGENT B5 ;  /* 0x0000000000057941 */ /* 0x000fea0003800200 */
.L_x_13267:
[----:B------:R-:W-:Y:S02]  /*4fe60*/  IMAD.MOV.U32 R70, RZ, RZ, R2 ;  /* 0x000000ffff467224 */ /* 0x000fe400078e0002 */
[----:B------:R-:W-:-:S07]  /*4fe70*/  IMAD.MOV.U32 R71, RZ, RZ, R3 ;  /* 0x000000ffff477224 */ /* 0x000fce00078e0003 */
.L_x_13250:
[----:B------:R-:W-:Y:S05]  /*4fe80*/  BSYNC.RECONVERGENT B4 ;  /* 0x0000000000047941 */ /* 0x000fea0003800200 */
.L_x_13241:
[----:B------:R-:W-:Y:S05]  /*4fe90*/  BSYNC.RELIABLE B2 ;  /* 0x0000000000027941 */ /* 0x000fea0003800100 */
.L_x_13240:
        /* <DEDUP_REMOVED lines=26> */
[----:B-----5:R-:W-:Y:S05]  /*50040*/  CALL.REL.NOINC `($__internal_29_$__cuda_sm20_div_rn_f64_full) ;  /* 0x0000041000dc7944 */ /* 0x020fea0003c00000 */
.L_x_13271:
[----:B------:R-:W-:Y:S05]  /*50050*/  BSYNC.RECONVERGENT B2 ;  /* 0x0000000000027941 */ /* 0x000fea0003800200 */
.L_x_13270:
        /* <DEDUP_REMOVED lines=76> */
[----:B------:R-:W-:Y:S01]  /*50520*/  @P3 MOV R9, 0x7f3321d2 ;  /* 0x7f3321d200093802 */ /* 0x000fe20000000f00 */
[----:B------:R-:W-:Y:S01]  /*50530*/  DADD R6, |R70|, R6 ;  /* 0x0000000046067229 */ /* 0x000fe20000000206 */
        /* <DEDUP_REMOVED lines=13> */
.L_x_13269:
        /* <DEDUP_REMOVED lines=26> */
[----:B-----5:R-:W-:Y:S05]  /*507b0*/  CALL.REL.NOINC `($__internal_29_$__cuda_sm20_div_rn_f64_full) ;  /* 0x0000040c00007944 */ /* 0x020fea0003c00000 */
.L_x_13274:
[----:B------:R-:W-:Y:S05]  /*507c0*/  BSYNC.RECONVERGENT B2 ;  /* 0x0000000000027941 */ /* 0x000fea0003800200 */
.L_x_13273:
        /* <DEDUP_REMOVED lines=12> */
[----:B------:R-:W-:Y:S01]  /*50890*/  @P1 PLOP3.LUT P0, PT, P2, PT, PT, 0x80, 0x8 ;  /* 0x000000000008181c */ /* 0x000fe2000170f070 */
[----:B------:R-:W-:-:S02]  /*508a0*/  @P1 IMAD.MOV.U32 R8, RZ, RZ, 0x54442d18 ;  /* 0x54442d18ff081424 */ /* 0x000fc400078e00ff */
[----:B------:R-:W-:Y:S02]  /*508b0*/  @P1 IMAD.MOV.U32 R9, RZ, RZ, 0x3ff921fb ;  /* 0x3ff921fbff091424 */ /* 0x000fe400078e00ff */
        /* <DEDUP_REMOVED lines=76> */
.L_x_13244:
        /* <DEDUP_REMOVED lines=50> */
[----:B------:R-:W-:Y:S01]  /*510a0*/  @!P0 IMAD.MOV.U32 R2, RZ, RZ, 0x33145c07 ;  /* 0x33145c07ff028424 */ /* 0x000fe200078e00ff */
[----:B------:R-:W-:-:S06]  /*510b0*/  @!P0 MOV R3, 0x3c91a626 ;  /* 0x3c91a62600038802 */ /* 0x000fcc0000000f00 */
[----:B------:R-:W-:-:S08]  /*510c0*/  DFMA R4, R4, |R32|, |R32| ;  /* 0x400000200404722b */ /* 0x000fd00000000420 */
[C---:B------:R-:W-:Y:S02]  /*510d0*/  @!P0 DADD R2, R4.reuse, R2 ;  /* 0x0000000004028229 */ /* 0x040fe40000000002 */
[----:B------:R-:W-:-:S06]  /*510e0*/  @P0 DADD R4, R4, -R6 ;  /* 0x0000000004040229 */ /* 0x000fcc0000000806 */
[----:B------:R-:W-:Y:S02]  /*510f0*/  @!P0 DADD R2, R2, UR6 ;  /* 0x0000000602028e29 */ /* 0x000fe40008000000 */
[----:B------:R-:W-:Y:S01]  /*51100*/  @P0 DADD R2, -R4, UR6 ;  /* 0x0000000604020e29 */ /* 0x000fe20008000100 */
[----:B------:R-:W-:Y:S10]  /*51110*/  BRA `(.L_x_13272) ;  /* 0x0000000c00287947 */ /* 0x000ff40003800000 */
.L_x_13276:
        /* <DEDUP_REMOVED lines=73> */
.L_x_13275:
        /* <DEDUP_REMOVED lines=57> */
.L_x_13277:
        /* <DEDUP_REMOVED lines=72> */
.L_x_13272:
[----:B------:R-:W-:Y:S05]  /*51dc0*/  BSYNC.RECONVERGENT B3 ;  /* 0x0000000000037941 */ /* 0x000fea0003800200 */
.L_x_13239:
[----:B------:R-:W-:Y:S01]  /*51dd0*/  DADD R4, -RZ, -R58 ;  /* 0x00000000ff047229 */ /* 0x000fe2000000093a */
[----:B------:R-:W-:-:S09]  /*51de0*/  ISETP.GE.AND P0, PT, R11, RZ, PT ;  /* 0x000000ff0b00720c */ /* 0x000fd20003f06270 */
[----:B------:R-:W-:Y:S02]  /*51df0*/  FSEL R4, R58, R4, !P0 ;  /* 0x000000043a047208 */ /* 0x000fe40004000000 */
[----:B------:R-:W-:-:S07]  /*51e00*/  FSEL R5, R59, R5, !P0 ;  /* 0x000000053b057208 */ /* 0x000fce0004000000 */
.L_x_13179:
[----:B------:R-:W-:Y:S05]  /*51e10*/  BSYNC.RECONVERGENT B1 ;  /* 0x0000000000017941 */ /* 0x000fea0003800200 */
.L_x_13177:
[----:B------:R-:W-:Y:S05]  /*51e20*/  WARPSYNC.ALL ;  /* 0x0000000000007948 */ /* 0x000fea0003800000 */
[----:B------:R-:W-:Y:S01]  /*51e30*/  DSETP.NAN.AND P0, PT, R2, R2, PT ;  /* 0x000000020200722a */ /* 0x000fe20003f08000 */
[----:B------:R-:W-:Y:S01]  /*51e40*/  IMAD.MOV.U32 R8, RZ, RZ, 0x33145c07 ;  /* 0x33145c07ff087424 */ /* 0x000fe200078e00ff */
[----:B------:R-:W-:Y:S01]  /*51e50*/  BSSY.RECONVERGENT B0, `(.L_x_13278) ;  /* 0x0000017000007945 */ /* 0x000fe20003800200 */
[----:B------:R-:W-:Y:S01]  /*51e60*/  IMAD.MOV.U32 R9, RZ, RZ, 0x3c91a626 ;  /* 0x3c91a626ff097424 */ /* 0x000fe200078e00ff */
[----:B------:R-:W-:Y:S02]  /*51e70*/  DSETP.NAN.AND P2, PT, R14, R14, PT ;  /* 0x0000000e0e00722a */ /* 0x000fe40003f48000 */
[----:B------:R-:W-:-:S02]  /*51e80*/  DSETP.NUM.AND P3, PT, R12, R12, PT ;  /* 0x0000000c0c00722a */ /* 0x000fc40003f67000 */
[----:B------:R0:W-:Y:S01]  /*51e90*/  STL.64 [R1+0x8], R8 ;  /* 0x0000080801007387 */ /* 0x0001e20000100a00 */
[----:B------:R-:W-:Y:S02]  /*51ea0*/  DADD R60, -RZ, |R12| ;  /* 0x00000000ff3c7229 */ /* 0x000fe4000000050c */
[----:B------:R-:W-:-:S03]  /*51eb0*/  DADD R58, -RZ, |R14| ;  /* 0x00000000ff3a7229 */ /* 0x000fc6000000050e */
[--C-:B------:R-:W-:Y:S02]  /*51ec0*/  @P0 DADD R6, -RZ, |R4|.reuse ;  /* 0x00000000ff060229 */ /* 0x100fe40000000504 */
[----:B------:R-:W-:-:S08]  /*51ed0*/  @P0 DSETP.NAN.AND P1, PT, R4, R4, PT ;  /* 0x000000040400022a */ /* 0x000fd00003f28000 */
[----:B------:R-:W-:Y:S01]  /*51ee0*/  @P0 FSEL R0, R6, R4, !P1 ;  /* 0x0000000406000208 */ /* 0x000fe20004800000 */
[----:B------:R-:W-:Y:S01]  /*51ef0*/  @P0 IMAD.MOV.U32 R6, RZ, RZ, R2 ;  /* 0x000000ffff060224 */ /* 0x000fe200078e0002 */
[----:B------:R-:W-:-:S03]  /*51f00*/  @P0 FSEL R7, R7, R5, !P1 ;  /* 0x0000000507070208 */ /* 0x000fc60004800000 */
[----:B------:R-:W-:Y:S01]  /*51f10*/  @P0 IMAD.MOV.U32 R4, RZ, RZ, R0 ;  /* 0x000000ffff040224 */ /* 0x000fe200078e0000 */
[----:B------:R-:W-:Y:S01]  /*51f20*/  @P0 MOV R5, R7 ;  /* 0x0000000700050202 */ /* 0x000fe20000000f00 */
[----:B------:R-:W-:Y:S01]  /*51f30*/  @P0 IMAD.MOV.U32 R7, RZ, RZ, R3 ;  /* 0x000000ffff070224 */ /* 0x000fe200078e0003 */
[----:B0-----:R-:W-:Y:S06]  /*51f40*/  @P0 BRA `(.L_x_13279) ;  /* 0x00000000001c0947 */ /* 0x001fec0003800000 */
[----:B------:R-:W-:Y:S01]  /*51f50*/  DSETP.NAN.AND P0, PT, R4, R4, PT ;  /* 0x000000040400722a */ /* 0x000fe20003f08000 */
[----:B------:R-:W-:Y:S02]  /*51f60*/  IMAD.MOV.U32 R6, RZ, RZ, R4 ;  /* 0x000000ffff067224 */ /* 0x000fe400078e0004 */
[----:B------:R-:W-:-:S11]  /*51f70*/  IMAD.MOV.U32 R7, RZ, RZ, R5 ;  /* 0x000000ffff077224 */ /* 0x000fd600078e0005 */
[----:B------:R-:W-:Y:S01]  /*51f80*/  @!P0 LOP3.LUT R11, R3, 0x80000000, R11, 0xb8, !PT ;  /* 0x80000000030b8812 */ /* 0x000fe200078eb80b */
[----:B------:R-:W-:Y:S01]  /*51f90*/  @!P0 DADD R4, -RZ, |R4| ;  /* 0x00000000ff048229 */ /* 0x000fe20000000504 */
[----:B------:R-:W-:-:S03]  /*51fa0*/  @!P0 IMAD.MOV.U32 R6, RZ, RZ, R2 ;  /* 0x000000ffff068224 */ /* 0x000fc600078e0002 */
[----:B------:R-:W-:-:S07]  /*51fb0*/  @!P0 IMAD.MOV.U32 R7, RZ, RZ, R11 ;  /* 0x000000ffff078224 */ /* 0x000fce00078e000b */
.L_x_13279:
[----:B------:R-:W-:Y:S05]  /*51fc0*/  BSYNC.RECONVERGENT B0 ;  /* 0x0000000000007941 */ /* 0x000fea0003800200 */
.L_x_13278:
[----:B------:R-:W-:Y:S01]  /*51fd0*/  UMOV UR10, 0x33145c07 ;  /* 0x33145c07000a7882 */ /* 0x000fe20000000000 */
[----:B------:R-:W-:Y:S01]  /*51fe0*/  UMOV UR11, 0x3c91a626 ;  /* 0x3c91a626000b7882 */ /* 0x000fe20000000000 */
[----:B------:R-:W-:Y:S04]  /*51ff0*/  BSSY.RECONVERGENT B1, `(.L_x_13280) ;  /* 0x00008e9000017945 */ /* 0x000fe80003800200 */
        /* <DEDUP_REMOVED lines=21> */
.L_x_13281:
        /* <DEDUP_REMOVED lines=141> */
.L_x_13289:
[----:B------:R-:W-:Y:S05]  /*52a20*/  BSYNC.RECONVERGENT B3 ;  /* 0x0000000000037941 */ /* 0x000fea0003800200 */
.L_x_13288:
        /* <DEDUP_REMOVED lines=81> */
.L_x_13287:
        /* <DEDUP_REMOVED lines=31> */
.L_x_13296:
[----:B------:R-:W-:Y:S05]  /*53130*/  BSYNC.RECONVERGENT B4 ;  /* 0x0000000000047941 */ /* 0x000fea0003800200 */
.L_x_13295:
[----:B------:R-:W-:Y:S02]  /*53140*/  IMAD.MOV.U32 R10, RZ, RZ, R32 ;  /* 0x000000ffff0a7224 */ /* 0x000fe400078e0020 */
[----:B------:R-:W-:-:S07]  /*53150*/  IMAD.MOV.U32 R11, RZ, RZ, R33 ;  /* 0x000000ffff0b7224 */ /* 0x000fce00078e0021 */
.L_x_13294:
[----:B------:R-:W-:Y:S05]  /*53160*/  BSYNC.RECONVERGENT B3 ;  /* 0x0000000000037941 */ /* 0x000fea0003800200 */
.L_x_13293:
        /* <DEDUP_REMOVED lines=28> */
.L_x_13301:
[----:B------:R-:W-:Y:S05]  /*53330*/  BSYNC.RECONVERGENT B4 ;  /* 0x0000000000047941 */ /* 0x000fea0003800200 */
.L_x_13300:
[----:B------:R-:W-:Y:S05]  /*53340*/  BRA `(.L_x_13299) ;  /* 0x0000000000047947 */ /* 0x000fea0003800000 */
.L_x_13298:
[----:B------:R-:W-:-:S11]  /*53350*/  DADD R32, R62, -R2 ;  /* 0x000000003e207229 */ /* 0x000fd60000000802 */
.L_x_13299:
[----:B------:R-:W-:Y:S05]  /*53360*/  BSYNC.RECONVERGENT B3 ;  /* 0x0000000000037941 */ /* 0x000fea0003800200 */
.L_x_13297:
        /* <DEDUP_REMOVED lines=30> */
.L_x_13303:
[----:B------:R-:W-:Y:S05]  /*53550*/  BSYNC.RECONVERGENT B3 ;  /* 0x0000000000037941 */ /* 0x000fea0003800200 */
.L_x_13302:
        /* <DEDUP_REMOVED lines=85> */
.L_x_13304:
        /* <DEDUP_REMOVED lines=21> */
.L_x_13306:
[----:B------:R-:W-:Y:S05]  /*53c00*/  BSYNC.RECONVERGENT B3 ;  /* 0x0000000000037941 */ /* 0x000fea0003800200 */
.L_x_13305:
        /* <DEDUP_REMOVED lines=30> */
.L_x_13292:
        /* <DEDUP_REMOVED lines=25> */
.L_x_13309:
[----:B------:R-:W-:Y:S05]  /*53f80*/  BSYNC.RECONVERGENT B3 ;  /* 0x0000000000037941 */ /* 0x000fea0003800200 */
.L_x_13308:
        /* <DEDUP_REMOVED lines=85> */
.L_x_13310:
        /* <DEDUP_REMOVED lines=21> */
.L_x_13312:
[----:B------:R-:W-:Y:S05]  /*54630*/  BSYNC.RECONVERGENT B3 ;  /* 0x0000000000037941 */ /* 0x000fea0003800200 */
.L_x_13311:
        /* <DEDUP_REMOVED lines=30> */
.L_x_13307:
        /* <DEDUP_REMOVED lines=21> */
[----:B-----5:R-:W-:Y:S05]  /*54970*/  CALL.REL.NOINC `($__internal_30_$__cuda_sm20_dsqrt_rn_f64_mediumpath_v1) ;  /* 0x000003d000287944 */ /* 0x020fea0003c00000 */
[----:B------:R-:W-:Y:S02]  /*54980*/  IMAD.MOV.U32 R48, RZ, RZ, R2 ;  /* 0x000000ffff307224 */ /* 0x000fe400078e0002 */
[----:B------:R-:W-:-:S07]  /*54990*/  IMAD.MOV.U32 R49, RZ, RZ, R3 ;  /* 0x000000ffff317224 */ /* 0x000fce00078e0003 */
.L_x_13314:
[----:B------:R-:W-:Y:S05]  /*549a0*/  BSYNC.RECONVERGENT B3 ;  /* 0x0000000000037941 */ /* 0x000fea0003800200 */
.L_x_13313:
        /* <DEDUP_REMOVED lines=20> */
[----:B-----5:R-:W-:Y:S05]  /*54af0*/  CALL.REL.NOINC `($__internal_29_$__cuda_sm20_div_rn_f64_full) ;  /* 0x000003c800307944 */ /* 0x020fea0003c00000 */
.L_x_13316:
[----:B------:R-:W-:Y:S05]  /*54b00*/  BSYNC.RECONVERGENT B3 ;  /* 0x0000000000037941 */ /* 0x000fea0003800200 */
.L_x_13315:
[----:B------:R-:W-:Y:S02]  /*54b10*/  IMAD.MOV.U32 R10, RZ, RZ, R32 ;  /* 0x000000ffff0a7224 */ /* 0x000fe400078e0020 */
[----:B------:R-:W-:Y:S01]  /*54b20*/  IMAD.MOV.U32 R11, RZ, RZ, R33 ;  /* 0x000000ffff0b7224 */ /* 0x000fe200078e0021 */
[----:B------:R-:W-:Y:S06]  /*54b30*/  BRA `(.L_x_13290) ;  /* 0x0000000000647947 */ /* 0x000fec0003800000 */
.L_x_13291:
        /* <DEDUP_REMOVED lines=22> */
[----:B------:R-:W-:Y:S01]  /*54ca0*/  MOV R10, R2 ;  /* 0x00000002000a7202 */ /* 0x000fe20000000f00 */
[----:B------:R-:W-:-:S07]  /*54cb0*/  IMAD.MOV.U32 R11, RZ, RZ, R3 ;  /* 0x000000ffff0b7224 */ /* 0x000fce00078e0003 */
.L_x_13317:
[----:B------:R-:W-:Y:S05]  /*54cc0*/  BSYNC.RECONVERGENT B3 ;  /* 0x0000000000037941 */ /* 0x000fea0003800200 */
.L_x_13290:
[----:B------:R-:W-:Y:S05]  /*54cd0*/  BSYNC.RECONVERGENT B2 ;  /* 0x0000000000027941 */ /* 0x000fea0003800200 */
.L_x_13286:
        /* <DEDUP_REMOVED lines=25> */
.L_x_13322:
[----:B------:R-:W-:Y:S05]  /*54e70*/  BSYNC.RECONVERGENT B4 ;  /* 0x0000000000047941 */ /* 0x000fea0003800200 */
.L_x_13321:
        /* <DEDUP_REMOVED lines=84> */
.L_x_13325:
        /* <DEDUP_REMOVED lines=53> */
.L_x_13324:
        /* <DEDUP_REMOVED lines=76> */
.L_x_13327:
        /* <DEDUP_REMOVED lines=53> */
.L_x_13323:
        /* <DEDUP_REMOVED lines=34> */
.L_x_13334:
[----:B------:R-:W-:Y:S05]  /*56140*/  BSYNC.RECONVERGENT B6 ;  /* 0x0000000000067941 */ /* 0x000fea0003800200 */
.L_x_13333:
[----:B------:R-:W-:Y:S01]  /*56150*/  IMAD.MOV.U32 R70, RZ, RZ, R32 ;  /* 0x000000ffff467224 */ /* 0x000fe200078e0020 */
[----:B------:R-:W-:-:S07]  /*56160*/  MOV R71, R33 ;  /* 0x0000002100477202 */ /* 0x000fce0000000f00 */
.L_x_13332:
[----:B------:R-:W-:Y:S05]  /*56170*/  BSYNC.RECONVERGENT B5 ;  /* 0x0000000000057941 */ /* 0x000fea0003800200 */
.L_x_13331:
        /* <DEDUP_REMOVED lines=27> */
.L_x_13339:
[----:B------:R-:W-:Y:S05]  /*56330*/  BSYNC.RECONVERGENT B6 ;  /* 0x0000000000067941 */ /* 0x000fea0003800200 */
.L_x_13338:
[----:B------:R-:W-:Y:S02]  /*56340*/  IMAD.MOV.U32 R58, RZ, RZ, R32 ;  /* 0x000000ffff3a7224 */ /* 0x000fe400078e0020 */
[----:B------:R-:W-:Y:S01]  /*56350*/  IMAD.MOV.U32 R59, RZ, RZ, R33 ;  /* 0x000000ffff3b7224 */ /* 0x000fe200078e0021 */
[----:B------:R-:W-:Y:S06]  /*56360*/  BRA `(.L_x_13337) ;  /* 0x0000000000047947 */ /* 0x000fec0003800000 */
.L_x_13336:
[----:B------:R-:W-:-:S11]  /*56370*/  DADD R58, -R64, R62 ;  /* 0x00000000403a7229 */ /* 0x000fd6000000013e */
.L_x_13337:
[----:B------:R-:W-:Y:S05]  /*56380*/  BSYNC.RECONVERGENT B5 ;  /* 0x0000000000057941 */ /* 0x000fea0003800200 */
.L_x_13335:
        /* <DEDUP_REMOVED lines=30> */
[----:B-----5:R-:W-:Y:S05]  /*56570*/  CALL.REL.NOINC `($__internal_30_$__cuda_sm20_dsqrt_rn_f64_mediumpath_v1) ;  /* 0x000003b400287944 */ /* 0x020fea0003c00000 */
.L_x_13341:
[----:B------:R-:W-:Y:S05]  /*56580*/  BSYNC.RECONVERGENT B5 ;  /* 0x0000000000057941 */ /* 0x000fea0003800200 */
.L_x_13340:
[----:B------:R-:W-:Y:S01]  /*56590*/  IMAD.MOV.U32 R58, RZ, RZ, R2 ;  /* 0x000000ffff3a7224 */ /* 0x000fe200078e0002 */
[----:B------:R-:W-:Y:S01]  /*565a0*/  MOV R59, R3 ;  /* 0x00000003003b7202 */ /* 0x000fe20000000f00 */
[----:B------:R-:W-:Y:S06]  /*565b0*/  BRA `(.L_x_13342) ;  /* 0x00000008004c7947 */ /* 0x000fec0003800000 */
.L_x_13330:
        /* <DEDUP_REMOVED lines=29> */
.L_x_13345:
[----:B------:R-:W-:Y:S05]  /*56790*/  BSYNC.RECONVERGENT B5 ;  /* 0x0000000000057941 */ /* 0x000fea0003800200 */
.L_x_13344:
[----:B------:R-:W-:Y:S02]  /*567a0*/  IMAD.MOV.U32 R58, RZ, RZ, R2 ;  /* 0x000000ffff3a7224 */ /* 0x000fe400078e0002 */
[----:B------:R-:W-:Y:S01]  /*567b0*/  IMAD.MOV.U32 R59, RZ, RZ, R3 ;  /* 0x000000ffff3b7224 */ /* 0x000fe200078e0003 */
[----:B------:R-:W-:Y:S06]  /*567c0*/  BRA `(.L_x_13342) ;  /* 0x0000000400c87947 */ /* 0x000fec0003800000 */
.L_x_13343:
[----:B------:R-:W-:Y:S01]  /*567d0*/  DMUL R64, R68, R64 ;  /* 0x0000004044407228 */ /* 0x000fe20000000000 */
[----:B------:R-:W-:Y:S01]  /*567e0*/  IMAD.MOV.U32 R8, RZ, RZ, 0x0 ;  /* 0x00000000ff087424 */ /* 0x000fe200078e00ff */
[----:B------:R-:W-:Y:S01]  /*567f0*/  BSSY.RECONVERGENT B5, `(.L_x_13346) ;  /* 0x000001a000057945 */ /* 0x000fe20003800200 */
        /* <DEDUP_REMOVED lines=25> */
.L_x_13347:
[----:B------:R-:W-:Y:S05]  /*56990*/  BSYNC.RECONVERGENT B5 ;  /* 0x0000000000057941 */ /* 0x000fea0003800200 */
.L_x_13346:
        /* <DEDUP_REMOVED lines=20> */
.L_x_13349:
[----:B------:R-:W-:Y:S05]  /*56ae0*/  BSYNC.RECONVERGENT B5 ;  /* 0x0000000000057941 */ /* 0x000fea0003800200 */
.L_x_13348:
[----:B------:R-:W-:Y:S01]  /*56af0*/  DMUL R60, R60, 8.11296384146066816958e+31 ;  /* 0x469000003c3c7828 */ /* 0x000fe20000000000 */
[----:B------:R-:W-:Y:S02]  /*56b00*/  IMAD.MOV.U32 R58, RZ, RZ, R32 ;  /* 0x000000ffff3a7224 */ /* 0x000fe400078e0020 */
[----:B------:R-:W-:Y:S01]  /*56b10*/  IMAD.MOV.U32 R59, RZ, RZ, R33 ;  /* 0x000000ffff3b7224 */ /* 0x000fe200078e0021 */
[----:B------:R-:W-:Y:S07]  /*56b20*/  BRA `(.L_x_13342) ;  /* 0x0000000000f07947 */ /* 0x000fee0003800000 */
.L_x_13329:
        /* <DEDUP_REMOVED lines=26> */
.L_x_13351:
[----:B------:R-:W-:Y:S05]  /*56cd0*/  BSYNC.RECONVERGENT B5 ;  /* 0x0000000000057941 */ /* 0x000fea0003800200 */
.L_x_13350:
        /* <DEDUP_REMOVED lines=29> */
.L_x_13353:
[----:B------:R-:W-:Y:S05]  /*56eb0*/  BSYNC.RECONVERGENT B5 ;  /* 0x0000000000057941 */ /* 0x000fea0003800200 */
.L_x_13352:
[----:B------:R-:W-:Y:S01]  /*56ec0*/  DMUL R58, R2, R48 ;  /* 0x00000030023a7228 */ /* 0x000fe20000000000 */
[----:B------:R-:W-:Y:S01]  /*56ed0*/  MOV R60, 0x0 ;  /* 0x00000000003c7802 */ /* 0x000fe20000000f00 */
[----:B------:R-:W-:-:S09]  /*56ee0*/  IMAD.MOV.U32 R61, RZ, RZ, 0x3ff00000 ;  /* 0x3ff00000ff3d7424 */ /* 0x000fd200078e00ff */
.L_x_13342:
[----:B------:R-:W-:Y:S05]  /*56ef0*/  BSYNC.RECONVERGENT B4 ;  /* 0x0000000000047941 */ /* 0x000fea0003800200 */
.L_x_13328:
[----:B------:R-:W-:Y:S05]  /*56f00*/  BRA `(.L_x_13354) ;  /* 0x0000000000087947 */ /* 0x000fea0003800000 */
.L_x_13320:
[----:B------:R-:W-:Y:S02]  /*56f10*/  DMUL R58, R8, 9.00719925474099200000e+15 ;  /* 0x43400000083a7828 */ /* 0x000fe40000000000 */
[----:B------:R-:W-:-:S11]  /*56f20*/  DMUL R60, R60, 9.00719925474099200000e+15 ;  /* 0x434000003c3c7828 */ /* 0x000fd60000000000 */
.L_x_13354:
[----:B------:R-:W-:Y:S05]  /*56f30*/  BSYNC.RELIABLE B2 ;  /* 0x0000000000027941 */ /* 0x000fea0003800100 */
.L_x_13319:
        /* <DEDUP_REMOVED lines=28> */
[----:B-----5:R-:W-:Y:S05]  /*57100*/  CALL.REL.NOINC `($__internal_29_$__cuda_sm20_div_rn_f64_full) ;  /* 0x000003a000ac7944 */ /* 0x020fea0003c00000 */
.L_x_13357:
[----:B------:R-:W-:Y:S05]  /*57110*/  BSYNC.RECONVERGENT B2 ;  /* 0x0000000000027941 */ /* 0x000fea0003800200 */
.L_x_13356:
        /* <DEDUP_REMOVED lines=84> */
.L_x_13359:
[----:B------:R-:W-:Y:S02]  /*57660*/  FSEL R2, RZ, 3.37028055040000000000e+12, P0 ;  /* 0x54442d18ff027808 */ /* 0x000fe40000000000 */
[----:B------:R-:W-:-:S07]  /*57670*/  FSEL R3, RZ, 2.1426990032196044922, P0 ;  /* 0x400921fbff037808 */ /* 0x000fce0000000000 */
.L_x_13360:
[----:B------:R-:W-:Y:S05]  /*57680*/  BSYNC.RECONVERGENT B0 ;  /* 0x0000000000007941 */ /* 0x000fea0003800200 */
.L_x_13358:
[----:B------:R-:W-:Y:S01]  /*57690*/  DADD R60, |R58|, R60 ;  /* 0x000000003a3c7229 */ /* 0x000fe2000000023c */
[----:B------:R-:W-:-:S07]  /*576a0*/  LOP3.LUT R59, R3, 0x80000000, R59, 0xb8, !PT ;  /* 0x80000000033b7812 */ /* 0x000fce00078eb83b */
[----:B------:R-:W-:-:S06]  /*576b0*/  DSETP.NAN.AND P0, PT, R60, R60, PT ;  /* 0x0000003c3c00722a */ /* 0x000fcc0003f08000 */
[----:B------:R-:W-:Y:S02]  /*576c0*/  FSEL R2, R60, R2, P0 ;  /* 0x000000023c027208 */ /* 0x000fe40000000000 */
[----:B------:R-:W-:Y:S01]  /*576d0*/  FSEL R3, R61, R59, P0 ;  /* 0x0000003b3d037208 */ /* 0x000fe20000000000 */
[----:B------:R-:W-:Y:S06]  /*576e0*/  BRA `(.L_x_13326) ;  /* 0x0000000400d87947 */ /* 0x000fec0003800000 */
.L_x_13355:
        /* <DEDUP_REMOVED lines=24> */
[----:B-----5:R-:W-:Y:S05]  /*57870*/  CALL.REL.NOINC `($__internal_29_$__cuda_sm20_div_rn_f64_full) ;  /* 0x0000039800d07944 */ /* 0x020fea0003c00000 */
.L_x_13362:
[----:B------:R-:W-:Y:S05]  /*57880*/  BSYNC.RECONVERGENT B2 ;  /* 0x0000000000027941 */ /* 0x000fea0003800200 */
.L_x_13361:
        /* <DEDUP_REMOVED lines=84> */
.L_x_13364:
[----:B------:R-:W-:Y:S02]  /*57dd0*/  FSEL R2, RZ, 3.37028055040000000000e+12, P0 ;  /* 0x54442d18ff027808 */ /* 0x000fe40000000000 */
[----:B------:R-:W-:-:S07]  /*57de0*/  FSEL R3, RZ, 2.1426990032196044922, P0 ;  /* 0x400921fbff037808 */ /* 0x000fce0000000000 */
.L_x_13365:
[----:B------:R-:W-:Y:S05]  /*57df0*/  BSYNC.RECONVERGENT B0 ;  /* 0x0000000000007941 */ /* 0x000fea0003800200 */
.L_x_13363:
[----:B------:R-:W-:Y:S01]  /*57e00*/  DADD R60, |R58|, R60 ;  /* 0x000000003a3c7229 */ /* 0x000fe2000000023c */
[----:B------:R-:W-:-:S07]  /*57e10*/  LOP3.LUT R59, R3, 0x80000000, R59, 0xb8, !PT ;  /* 0x80000000033b7812 */ /* 0x000fce00078eb83b */
[----:B------:R-:W-:-:S06]  /*57e20*/  DSETP.NAN.AND P0, PT, R60, R60, PT ;  /* 0x0000003c3c00722a */ /* 0x000fcc0003f08000 */
[----:B------:R-:W-:Y:S02]  /*57e30*/  FSEL R2, R60, R2, P0 ;  /* 0x000000023c027208 */ /* 0x000fe40000000000 */
[----:B------:R-:W-:-:S07]  /*57e40*/  FSEL R3, R61, R59, P0 ;  /* 0x0000003b3d037208 */ /* 0x000fce0000000000 */
.L_x_13326:
[----:B------:R-:W-:Y:S05]  /*57e50*/  BSYNC.RECONVERGENT B3 ;  /* 0x0000000000037941 */ /* 0x000fea0003800200 */
.L_x_13318:
[----:B------:R-:W-:Y:S01]  /*57e60*/  DADD R8, -RZ, -R10 ;  /* 0x00000000ff087229 */ /* 0x000fe2000000090a */
[----:B------:R-:W-:-:S09]  /*57e70*/  ISETP.GE.AND P0, PT, R15, RZ, PT ;  /* 0x000000ff0f00720c */ /* 0x000fd20003f06270 */
[----:B------:R-:W-:Y:S02]  /*57e80*/  FSEL R8, R10, R8, !P0 ;  /* 0x000000080a087208 */ /* 0x000fe40004000000 */
[----:B------:R-:W-:Y:S01]  /*57e90*/  FSEL R9, R11, R9, !P0 ;  /* 0x000000090b097208 */ /* 0x000fe20004000000 */
[----:B------:R-:W-:Y:S06]  /*57ea0*/  BRA `(.L_x_13282) ;  /* 0x0000002c00f47947 */ /* 0x000fec0003800000 */
.L_x_13285:
[----:B------:R-:W2:Y:S01]  /*57eb0*/  LDL.64 R2, [R1+0x8] ;  /* 0x0000080001027983 */ /* 0x000ea20000100a00 */
[----:B------:R-:W-:Y:S01]  /*57ec0*/  UMOV UR6, 0x54442d18 ;  /* 0x54442d1800067882 */ /* 0x000fe20000000000 */
[----:B------:R-:W-:Y:S01]  /*57ed0*/  UMOV UR7, 0x3ff921fb ;  /* 0x3ff921fb00077882 */ /* 0x000fe20000000000 */
[----:B------:R-:W-:Y:S02]  /*57ee0*/  DADD R8, -RZ, -R14 ;  /* 0x00000000ff087229 */ /* 0x000fe4000000090e */
[----:B--2---:R-:W-:-:S08]  /*57ef0*/  DADD R2, -R12, R2 ;  /* 0x000000000c027229 */ /* 0x004fd00000000102 */
[----:B------:R-:W-:Y:S01]  /*57f00*/  DADD R2, R2, UR6 ;  /* 0x0000000602027e29 */ /* 0x000fe20008000000 */
[----:B------:R-:W-:Y:S10]  /*57f10*/  BRA `(.L_x_13282) ;  /* 0x0000002c00d87947 */ /* 0x000ff40003800000 */
.L_x_13284:
[----:B------:R-:W-:Y:S01]  /*57f20*/  DADD R8, -RZ, -R14 ;  /* 0x00000000ff087229 */ /* 0x000fe2000000090e */
[----:B------:R-:W-:Y:S01]  /*57f30*/  CS2R R2, SRZ ;  /* 0x0000000000027805 */ /* 0x000fe2000001ff00 */
[----:B------:R-:W-:Y:S09]  /*57f40*/  BRA `(.L_x_13282) ;  /* 0x0000002c00cc7947 */ /* 0x000ff20003800000 */
.L_x_13283:
        /* <DEDUP_REMOVED lines=28> */
[----:B------:R-:W-:Y:S01]  /*58110*/  @!P0 MOV R3, R35 ;  /* 0x0000002300038202 */ /* 0x000fe20000000f00 */
[----:B------:R-:W-:-:S03]  /*58120*/  @!P0 IMAD.MOV.U32 R2, RZ, RZ, R34 ;  /* 0x000000ffff028224 */ /* 0x000fc600078e0022 */
[----:B------:R-:W-:Y:S01]  /*58130*/  DMUL R44, R8, R32 ;  /* 0x00000020082c7228 */ /* 0x000fe20000000000 */
[----:B------:R-:W-:-:S05]  /*58140*/  VIADD R0, R3, 0xffffffff ;  /* 0xffffffff03007836 */ /* 0x000fca0000000000 */
[----:B------:R-:W-:Y:S02]  /*58150*/  ISETP.GE.U32.AND P2, PT, R0, 0x7fefffff, PT ;  /* 0x7fefffff0000780c */ /* 0x000fe40003f46070 */
[----:B------:R-:W-:-:S08]  /*58160*/  DFMA R48, -R10, R44, R8 ;  /* 0x0000002c0a30722b */ /* 0x000fd00000000108 */
[----:B------:R-:W-:-:S03]  /*58170*/  DFMA R32, R32, R48, R44 ;  /* 0x000000302020722b */ /* 0x000fc6000000002c */
[----:B------:R-:W-:Y:S01]  /*58180*/  @P2 IMAD.MOV.U32 R44, RZ, RZ, 0x0 ;  /* 0x00000000ff2c2424 */ /* 0x000fe200078e00ff */
[----:B------:R-:W-:Y:S01]  /*58190*/  @P2 LOP3.LUT P3, RZ, R35, 0x7fffffff, RZ, 0xc0, !PT ;  /* 0x7fffffff23ff2812 */ /* 0x000fe2000786c0ff */
[----:B------:R-:W-:-:S05]  /*581a0*/  @P2 IMAD.MOV.U32 R45, RZ, RZ, 0x7ff00000 ;  /* 0x7ff00000ff2d2424 */ /* 0x000fca00078e00ff */
        /* <DEDUP_REMOVED lines=72> */
.L_x_13370:
[----:B------:R-:W-:Y:S05]  /*58630*/  BSYNC.RECONVERGENT B0 ;  /* 0x0000000000007941 */ /* 0x000fea0003800200 */
.L_x_13369:
[----:B------:R-:W-:Y:S04]  /*58640*/  BSSY.RECONVERGENT B3, `(.L_x_13371) ;  /* 0x0000008000037945 */ /* 0x000fe80003800200 */
[----:B------:R-:W-:Y:S05]  /*58650*/  @P4 BRA P5, `(.L_x_13372) ;  /* 0x0000000000184947 */ /* 0x000fea0002800000 */
[----:B------:R-:W-:Y:S01]  /*58660*/  IMAD.MOV.U32 R34, RZ, RZ, R8 ;  /* 0x000000ffff227224 */ /* 0x000fe200078e0008 */
[----:B------:R-:W-:Y:S01]  /*58670*/  MOV R3, 0x586c0 ;  /* 0x000586c000037802 */ /* 0x000fe20000000f00 */
[----:B------:R-:W-:Y:S02]  /*58680*/  IMAD.MOV.U32 R35, RZ, RZ, R9 ;  /* 0x000000ffff237224 */ /* 0x000fe400078e0009 */
[----:B------:R-:W-:Y:S02]  /*58690*/  IMAD.MOV.U32 R2, RZ, RZ, R10 ;  /* 0x000000ffff027224 */ /* 0x000fe400078e000a */
[----:B------:R-:W-:-:S07]  /*586a0*/  IMAD.MOV.U32 R33, RZ, RZ, R11 ;  /* 0x000000ffff217224 */ /* 0x000fce00078e000b */
[----:B-----5:R-:W-:Y:S05]  /*586b0*/  CALL.REL.NOINC `($__internal_29_$__cuda_sm20_div_rn_f64_full) ;  /* 0x0000038c00407944 */ /* 0x020fea0003c00000 */
.L_x_13372:
[----:B------:R-:W-:Y:S05]  /*586c0*/  BSYNC.RECONVERGENT B3 ;  /* 0x0000000000037941 */ /* 0x000fea0003800200 */
.L_x_13371:
        /* <DEDUP_REMOVED lines=84> */
.L_x_13374:
[----:B------:R-:W-:Y:S02]  /*58c10*/  FSEL R2, RZ, 3.37028055040000000000e+12, P0 ;  /* 0x54442d18ff027808 */ /* 0x000fe40000000000 */
[----:B------:R-:W-:-:S07]  /*58c20*/  FSEL R3, RZ, 2.1426990032196044922, P0 ;  /* 0x400921fbff037808 */ /* 0x000fce0000000000 */
.L_x_13375:
[----:B------:R-:W-:Y:S05]  /*58c30*/  BSYNC.RECONVERGENT B0 ;  /* 0x0000000000007941 */ /* 0x000fea0003800200 */
.L_x_13373:
[----:B------:R-:W-:Y:S01]  /*58c40*/  DADD R58, R60, R58 ;  /* 0x000000003c3a7229 */ /* 0x000fe2000000003a */
[----:B------:R-:W-:Y:S01]  /*58c50*/  LOP3.LUT R3, R3, 0x80000000, R15, 0xb8, !PT ;  /* 0x8000000003037812 */ /* 0x000fe200078eb80f */
[----:B------:R-:W-:-:S06]  /*58c60*/  DMUL R62, R62, 0.5 ;  /* 0x3fe000003e3e7828 */ /* 0x000fcc0000000000 */
[----:B------:R-:W-:-:S06]  /*58c70*/  DSETP.NAN.AND P0, PT, R58, R58, PT ;  /* 0x0000003a3a00722a */ /* 0x000fcc0003f08000 */
[----:B------:R-:W-:Y:S02]  /*58c80*/  FSEL R2, R58, R2, P0 ;  /* 0x000000023a027208 */ /* 0x000fe40000000000 */
[----:B------:R-:W-:Y:S01]  /*58c90*/  FSEL R3, R59, R3, P0 ;  /* 0x000000033b037208 */ /* 0x000fe20000000000 */
[----:B------:R-:W-:Y:S06]  /*58ca0*/  BRA `(.L_x_13376) ;  /* 0x0000002000507947 */ /* 0x000fec0003800000 */
.L_x_13368:
        /* <DEDUP_REMOVED lines=137> */
.L_x_13378:
[----:B------:R-:W-:Y:S05]  /*59540*/  BSYNC.RECONVERGENT B0 ;  /* 0x0000000000007941 */ /* 0x000fea0003800200 */
.L_x_13377:
[----:B------:R-:W-:Y:S04]  /*59550*/  BSSY.RECONVERGENT B3, `(.L_x_13379) ;  /* 0x0000008000037945 */ /* 0x000fe80003800200 */
[----:B------:R-:W-:Y:S05]  /*59560*/  @P4 BRA P5, `(.L_x_13380) ;  /* 0x0000000000184947 */ /* 0x000fea0002800000 */
[----:B------:R-:W-:Y:S01]  /*59570*/  IMAD.MOV.U32 R34, RZ, RZ, R8 ;  /* 0x000000ffff227224 */ /* 0x000fe200078e0008 */
[----:B------:R-:W-:Y:S01]  /*59580*/  MOV R33, R11 ;  /* 0x0000000b00217202 */ /* 0x000fe20000000f00 */
[----:B------:R-:W-:Y:S01]  /*59590*/  IMAD.MOV.U32 R35, RZ, RZ, R9 ;  /* 0x000000ffff237224 */ /* 0x000fe200078e0009 */
[----:B------:R-:W-:Y:S01]  /*595a0*/  MOV R3, 0x595d0 ;  /* 0x000595d000037802 */ /* 0x000fe20000000f00 */
[----:B------:R-:W-:-:S07]  /*595b0*/  IMAD.MOV.U32 R2, RZ, RZ, R10 ;  /* 0x000000ffff027224 */ /* 0x000fce00078e000a */
[----:B-----5:R-:W-:Y:S05]  /*595c0*/  CALL.REL.NOINC `($__internal_29_$__cuda_sm20_div_rn_f64_full) ;  /* 0x0000037c007c7944 */ /* 0x020fea0003c00000 */
.L_x_13380:
[----:B------:R-:W-:Y:S05]  /*595d0*/  BSYNC.RECONVERGENT B3 ;  /* 0x0000000000037941 */ /* 0x000fea0003800200 */
.L_x_13379:
        /* <DEDUP_REMOVED lines=84> */
.L_x_13382:
[----:B------:R-:W-:Y:S02]  /*59b20*/  FSEL R2, RZ, 3.37028055040000000000e+12, P0 ;  /* 0x54442d18ff027808 */ /* 0x000fe40000000000 */
[----:B------:R-:W-:-:S07]  /*59b30*/  FSEL R3, RZ, 2.1426990032196044922, P0 ;  /* 0x400921fbff037808 */ /* 0x000fce0000000000 */
.L_x_13383:
[----:B------:R-:W-:Y:S05]  /*59b40*/  BSYNC.RECONVERGENT B0 ;  /* 0x0000000000007941 */ /* 0x000fea0003800200 */
.L_x_13381:
[----:B------:R-:W-:Y:S01]  /*59b50*/  DADD R58, R60, R58 ;  /* 0x000000003c3a7229 */ /* 0x000fe2000000003a */
[----:B------:R-:W-:-:S07]  /*59b60*/  LOP3.LUT R3, R3, 0x80000000, R15, 0xb8, !PT ;  /* 0x8000000003037812 */ /* 0x000fce00078eb80f */
[----:B------:R-:W-:-:S06]  /*59b70*/  DSETP.NAN.AND P0, PT, R58, R58, PT ;  /* 0x0000003a3a00722a */ /* 0x000fcc0003f08000 */
[----:B------:R-:W-:Y:S02]  /*59b80*/  FSEL R2, R58, R2, P0 ;  /* 0x000000023a027208 */ /* 0x000fe40000000000 */
[----:B------:R-:W-:Y:S01]  /*59b90*/  FSEL R3, R59, R3, P0 ;  /* 0x000000033b037208 */ /* 0x000fe20000000000 */
[----:B------:R-:W-:Y:S06]  /*59ba0*/  BRA `(.L_x_13376) ;  /* 0x0000001000907947 */ /* 0x000fec0003800000 */
.L_x_13367:
        /* <DEDUP_REMOVED lines=22> */
[----:B-----5:R-:W-:Y:S05]  /*59d10*/  CALL.REL.NOINC `($__internal_29_$__cuda_sm20_div_rn_f64_full) ;  /* 0x0000037400a87944 */ /* 0x020fea0003c00000 */
[----:B------:R-:W-:Y:S02]  /*59d20*/  IMAD.MOV.U32 R62, RZ, RZ, R32 ;  /* 0x000000ffff3e7224 */ /* 0x000fe400078e0020 */
[----:B------:R-:W-:-:S07]  /*59d30*/  IMAD.MOV.U32 R63, RZ, RZ, R33 ;  /* 0x000000ffff3f7224 */ /* 0x000fce00078e0021 */
.L_x_13385:
[----:B------:R-:W-:Y:S05]  /*59d40*/  BSYNC.RECONVERGENT B3 ;  /* 0x0000000000037941 */ /* 0x000fea0003800200 */
.L_x_13384:
        /* <DEDUP_REMOVED lines=22> */
[----:B-----5:R-:W-:Y:S05]  /*59eb0*/  CALL.REL.NOINC `($__internal_29_$__cuda_sm20_div_rn_f64_full) ;  /* 0x0000037400407944 */ /* 0x020fea0003c00000 */
.L_x_13387:
[----:B------:R-:W-:Y:S05]  /*59ec0*/  BSYNC.RECONVERGENT B3 ;  /* 0x0000000000037941 */ /* 0x000fea0003800200 */
.L_x_13386:
        /* <DEDUP_REMOVED lines=29> */
[----:B------:R-:W-:Y:S02]  /*5a0a0*/  FSEL R51, R44, UR5, P0 ;  /* 0x000000052c337c08 */ /* 0x000fe40008000000 */
[----:B------:R-:W-:-:S04]  /*5a0b0*/  MOV R44, R34 ;  /* 0x00000022002c7202 */ /* 0x000fc80000000f00 */
        /* <DEDUP_REMOVED lines=108> */
.L_x_13389:
[----:B------:R-:W-:Y:S05]  /*5a780*/  BSYNC.RECONVERGENT B0 ;  /* 0x0000000000007941 */ /* 0x000fea0003800200 */
.L_x_13388:
        /* <DEDUP_REMOVED lines=8> */
.L_x_13391:
[----:B------:R-:W-:Y:S05]  /*5a810*/  BSYNC.RECONVERGENT B3 ;  /* 0x0000000000037941 */ /* 0x000fea0003800200 */
.L_x_13390:
        /* <DEDUP_REMOVED lines=84> */
.L_x_13393:
[----:B------:R-:W-:Y:S02]  /*5ad60*/  FSEL R2, RZ, 3.37028055040000000000e+12, P0 ;  /* 0x54442d18ff027808 */ /* 0x000fe40000000000 */
[----:B------:R-:W-:-:S07]  /*5ad70*/  FSEL R3, RZ, 2.1426990032196044922, P0 ;  /* 0x400921fbff037808 */ /* 0x000fce0000000000 */
.L_x_13394:
[----:B------:R-:W-:Y:S05]  /*5ad80*/  BSYNC.RECONVERGENT B0 ;  /* 0x0000000000007941 */ /* 0x000fea0003800200 */
.L_x_13392:
[----:B------:R-:W-:Y:S01]  /*5ad90*/  DADD R58, R60, R58 ;  /* 0x000000003c3a7229 */ /* 0x000fe2000000003a */
[----:B------:R-:W-:Y:S01]  /*5ada0*/  LOP3.LUT R3, R3, 0x80000000, R15, 0xb8, !PT ;  /* 0x8000000003037812 */ /* 0x000fe200078eb80f */
[----:B------:R-:W-:-:S06]  /*5adb0*/  DADD R62, R62, 1 ;  /* 0x3ff000003e3e7429 */ /* 0x000fcc0000000000 */
[----:B------:R-:W-:-:S06]  /*5adc0*/  DSETP.NAN.AND P0, PT, R58, R58, PT ;  /* 0x0000003a3a00722a */ /* 0x000fcc0003f08000 */
[----:B------:R-:W-:Y:S02]  /*5add0*/  FSEL R2, R58, R2, P0 ;  /* 0x000000023a027208 */ /* 0x000fe40000000000 */
[----:B------:R-:W-:-:S07]  /*5ade0*/  FSEL R3, R59, R3, P0 ;  /* 0x000000033b037208 */ /* 0x000fce0000000000 */
.L_x_13376:
[----:B------:R-:W-:Y:S05]  /*5adf0*/  BSYNC.RECONVERGENT B2 ;  /* 0x0000000000027941 */ /* 0x000fea0003800200 */
.L_x_13366:
        /* <DEDUP_REMOVED lines=8> */
.L_x_13282:
[----:B------:R-:W-:Y:S05]  /*5ae80*/  BSYNC.RECONVERGENT B1 ;  /* 0x0000000000017941 */ /* 0x000fea0003800200 */
.L_x_13280:
[----:B------:R-:W-:Y:S05]  /*5ae90*/  WARPSYNC.ALL ;  /* 0x0000000000007948 */ /* 0x000fea0003800000 */
[----:B------:R-:W-:Y:S01]  /*5aea0*/  DSETP.NAN.AND P0, PT, R2, R2, PT ;  /* 0x000000020200722a */ /* 0x000fe20003f08000 */
[----:B------:R-:W-:Y:S01]  /*5aeb0*/  MOV R12, 0x33145c07 ;  /* 0x33145c07000c7802 */ /* 0x000fe20000000f00 */
[----:B------:R-:W-:Y:S01]  /*5aec0*/  IMAD.MOV.U32 R13, RZ, RZ, 0x3c91a626 ;  /* 0x3c91a626ff0d7424 */ /* 0x000fe200078e00ff */
[----:B------:R-:W-:Y:S01]  /*5aed0*/  BSSY.RECONVERGENT B0, `(.L_x_13395) ;  /* 0x0000016000007945 */ /* 0x000fe20003800200 */
[----:B-----5:R-:W-:Y:S02]  /*5aee0*/  DSETP.NAN.AND P2, PT, R18, R18, PT ;  /* 0x000000121200722a */ /* 0x020fe40003f48000 */
[--C-:B------:R-:W-:Y:S01]  /*5aef0*/  DSETP.NUM.AND P3, PT, R16, R16.reuse, PT ;  /* 0x000000101000722a */ /* 0x100fe20003f67000 */
[----:B------:R0:W-:Y:S01]  /*5af00*/  STL.64 [R1+0x8], R12 ;  /* 0x0000080c01007387 */ /* 0x0001e20000100a00 */
[----:B------:R-:W-:-:S02]  /*5af10*/  DADD R60, -RZ, |R16| ;  /* 0x00000000ff3c7229 */ /* 0x000fc40000000510 */
[----:B------:R-:W-:-:S04]  /*5af20*/  DADD R58, -RZ, |R18| ;  /* 0x00000000ff3a7229 */ /* 0x000fc80000000512 */
[--C-:B------:R-:W-:Y:S02]  /*5af30*/  @P0 DADD R10, -RZ, |R8|.reuse ;  /* 0x00000000ff0a0229 */ /* 0x100fe40000000508 */
[----:B------:R-:W-:-:S08]  /*5af40*/  @P0 DSETP.NAN.AND P1, PT, R8, R8, PT ;  /* 0x000000080800022a */ /* 0x000fd00003f28000 */
[----:B------:R-:W-:Y:S02]  /*5af50*/  @P0 FSEL R11, R11, R9, !P1 ;  /* 0x000000090b0b0208 */ /* 0x000fe40004800000 */
[----:B------:R-:W-:Y:S01]  /*5af60*/  @P0 FSEL R0, R10, R8, !P1 ;  /* 0x000000080a000208 */ /* 0x000fe20004800000 */
[----:B------:R-:W-:Y:S02]  /*5af70*/  @P0 IMAD.MOV.U32 R10, RZ, RZ, R2 ;  /* 0x000000ffff0a0224 */ /* 0x000fe400078e0002 */
[----:B------:R-:W-:Y:S02]  /*5af80*/  @P0 IMAD.MOV.U32 R9, RZ, RZ, R11 ;  /* 0x000000ffff090224 */ /* 0x000fe400078e000b */
[----:B------:R-:W-:Y:S02]  /*5af90*/  @P0 IMAD.MOV.U32 R8, RZ, RZ, R0 ;  /* 0x000000ffff080224 */ /* 0x000fe400078e0000 */
[----:B------:R-:W-:Y:S01]  /*5afa0*/  @P0 IMAD.MOV.U32 R11, RZ, RZ, R3 ;  /* 0x000000ffff0b0224 */ /* 0x000fe200078e0003 */
[----:B0-----:R-:W-:Y:S06]  /*5afb0*/  @P0 BRA `(.L_x_13396) ;  /* 0x00000000001c0947 */ /* 0x001fec0003800000 */
[----:B------:R-:W-:Y:S01]  /*5afc0*/  DSETP.NAN.AND P0, PT, R8, R8, PT ;  /* 0x000000080800722a */ /* 0x000fe20003f08000 */
[----:B------:R-:W-:Y:S01]  /*5afd0*/  IMAD.MOV.U32 R10, RZ, RZ, R8 ;  /* 0x000000ffff0a7224 */ /* 0x000fe200078e0008 */
[----:B------:R-:W-:-:S12]  /*5afe0*/  MOV R11, R9 ;  /* 0x00000009000b7202 */ /* 0x000fd80000000f00 */
[----:B------:R-:W-:Y:S01]  /*5aff0*/  @!P0 LOP3.LUT R15, R3, 0x80000000, R15, 0xb8, !PT ;  /* 0x80000000030f8812 */ /* 0x000fe200078eb80f */
[----:B------:R-:W-:Y:S01]  /*5b000*/  @!P0 DADD R8, -RZ, |R8| ;  /* 0x00000000ff088229 */ /* 0x000fe20000000508 */
[----:B------:R-:W-:-:S03]  /*5b010*/  @!P0 IMAD.MOV.U32 R10, RZ, RZ, R2 ;  /* 0x000000ffff0a8224 */ /* 0x000fc600078e0002 */
[----:B------:R-:W-:-:S07]  /*5b020*/  @!P0 IMAD.MOV.U32 R11, RZ, RZ, R15 ;  /* 0x000000ffff0b8224 */ /* 0x000fce00078e000f */
.L_x_13396:
[----:B------:R-:W-:Y:S05]  /*5b030*/  BSYNC.RECONVERGENT B0 ;  /* 0x0000000000007941 */ /* 0x000fea0003800200 */
.L_x_13395:
[----:B------:R-:W-:Y:S01]  /*5b040*/  UMOV UR10, 0x33145c07 ;  /* 0x33145c07000a7882 */ /* 0x000fe20000000000 */
[----:B------:R-:W-:Y:S01]  /*5b050*/  UMOV UR11, 0x3c91a626 ;  /* 0x3c91a626000b7882 */ /* 0x000fe20000000000 */
[----:B------:R-:W-:Y:S04]  /*5b060*/  BSSY.RECONVERGENT B1, `(.L_x_13397) ;  /* 0x00008e9000017945 */ /* 0x000fe80003800200 */
        /* <DEDUP_REMOVED lines=18> */
[----:B------:R-:W-:Y:S02]  /*5b190*/  @!P0 DADD R2, R14, UR10 ;  /* 0x0000000a0e028e29 */ /* 0x000fe40008000000 */
[----:B------:R-:W-:Y:S01]  /*5b1a0*/  @!P0 DADD R12, R18, R18 ;  /* 0x00000000120c8229 */ /* 0x000fe20000000012 */
[----:B------:R-:W-:Y:S10]  /*5b1b0*/  BRA `(.L_x_13399) ;  /* 0x0000008c004c7947 */ /* 0x000ff40003800000 */
.L_x_13398:
        /* <DEDUP_REMOVED lines=141> */
.L_x_13406:
[----:B------:R-:W-:Y:S05]  /*5ba90*/  BSYNC.RECONVERGENT B3 ;  /* 0x0000000000037941 */ /* 0x000fea0003800200 */
.L_x_13405:
        /* <DEDUP_REMOVED lines=81> */
.L_x_13404:
        /* <DEDUP_REMOVED lines=31> */
.L_x_13413:
[----:B------:R-:W-:Y:S05]  /*5c1a0*/  BSYNC.RECONVERGENT B4 ;  /* 0x0000000000047941 */ /* 0x000fea0003800200 */
.L_x_13412:
[----:B------:R-:W-:Y:S01]  /*5c1b0*/  IMAD.MOV.U32 R14, RZ, RZ, R32 ;  /* 0x000000ffff0e7224 */ /* 0x000fe200078e0020 */
[----:B------:R-:W-:-:S07]  /*5c1c0*/  MOV R15, R33 ;  /* 0x00000021000f7202 */ /* 0x000fce0000000f00 */
.L_x_13411:
[----:B------:R-:W-:Y:S05]  /*5c1d0*/  BSYNC.RECONVERGENT B3 ;  /* 0x0000000000037941 */ /* 0x000fea0003800200 */
.L_x_13410:
        /* <DEDUP_REMOVED lines=28> */
.L_x_13418:
[----:B------:R-:W-:Y:S05]  /*5c3a0*/  BSYNC.RECONVERGENT B4 ;  /* 0x0000000000047941 */ /* 0x000fea0003800200 */
.L_x_13417:
[----:B------:R-:W-:Y:S05]  /*5c3b0*/  BRA `(.L_x_13416) ;  /* 0x0000000000047947 */ /* 0x000fea0003800000 */
.L_x_13415:
[----:B------:R-:W-:-:S11]  /*5c3c0*/  DADD R32, R62, -R2 ;  /* 0x000000003e207229 */ /* 0x000fd60000000802 */
.L_x_13416:
[----:B------:R-:W-:Y:S05]  /*5c3d0*/  BSYNC.RECONVERGENT B3 ;  /* 0x0000000000037941 */ /* 0x000fea0003800200 */
.L_x_13414:
        /* <DEDUP_REMOVED lines=30> */
.L_x_13420:
[----:B------:R-:W-:Y:S05]  /*5c5c0*/  BSYNC.RECONVERGENT B3 ;  /* 0x0000000000037941 */ /* 0x000fea0003800200 */
.L_x_13419:
        /* <DEDUP_REMOVED lines=85> */
.L_x_13421:
        /* <DEDUP_REMOVED lines=21> */
.L_x_13423:
[----:B------:R-:W-:Y:S05]  /*5cc70*/  BSYNC.RECONVERGENT B3 ;  /* 0x0000000000037941 */ /* 0x000fea0003800200 */
.L_x_13422:
        /* <DEDUP_REMOVED lines=30> */
.L_x_13409:
        /* <DEDUP_REMOVED lines=25> */
.L_x_13426:
[----:B------:R-:W-:Y:S05]  /*5cff0*/  BSYNC.RECONVERGENT B3 ;  /* 0x0000000000037941 */ /* 0x000fea0003800200 */
.L_x_13425:
        /* <DEDUP_REMOVED lines=85> */
.L_x_13427:
        /* <DEDUP_REMOVED lines=21> */
.L_x_13429:
[----:B------:R-:W-:Y:S05]  /*5d6a0*/  BSYNC.RECONVERGENT B3 ;  /* 0x0000000000037941 */ /* 0x000fea0003800200 */
.L_x_13428:
        /* <DEDUP_REMOVED lines=30> */
.L_x_13424:
        /* <DEDUP_REMOVED lines=22> */
[----:B------:R-:W-:Y:S01]  /*5d9f0*/  MOV R48, R2 ;  /* 0x0000000200307202 */ /* 0x000fe20000000f00 */
[----:B------:R-:W-:-:S07]  /*5da00*/  IMAD.MOV.U32 R49, RZ, RZ, R3 ;  /* 0x000000ffff317224 */ /* 0x000fce00078e0003 */
.L_x_13431:
[----:B------:R-:W-:Y:S05]  /*5da10*/  BSYNC.RECONVERGENT B3 ;  /* 0x0000000000037941 */ /* 0x000fea0003800200 */
.L_x_13430:
        /* <DEDUP_REMOVED lines=21> */
.L_x_13433:
[----:B------:R-:W-:Y:S05]  /*5db70*/  BSYNC.RECONVERGENT B3 ;  /* 0x0000000000037941 */ /* 0x000fea0003800200 */
.L_x_13432:
[----:B------:R-:W-:Y:S01]  /*5db80*/  MOV R14, R32 ;  /* 0x00000020000e7202 */ /* 0x000fe20000000f00 */
[----:B------:R-:W-:Y:S01]  /*5db90*/  IMAD.MOV.U32 R15, RZ, RZ, R33 ;  /* 0x000000ffff0f7224 */ /* 0x000fe200078e0021 */
[----:B------:R-:W-:Y:S06]  /*5dba0*/  BRA `(.L_x_13407) ;  /* 0x0000000000647947 */ /* 0x000fec0003800000 */
.L_x_13408:
        /* <DEDUP_REMOVED lines=24> */
.L_x_13434:
[----:B------:R-:W-:Y:S05]  /*5dd30*/  BSYNC.RECONVERGENT B3 ;  /* 0x0000000000037941 */ /* 0x000fea0003800200 */
.L_x_13407:
[----:B------:R-:W-:Y:S05]  /*5dd40*/  BSYNC.RECONVERGENT B2 ;  /* 0x0000000000027941 */ /* 0x000fea0003800200 */
.L_x_13403:
        /* <DEDUP_REMOVED lines=25> */
.L_x_13439:
[----:B------:R-:W-:Y:S05]  /*5dee0*/  BSYNC.RECONVERGENT B4 ;  /* 0x0000000000047941 */ /* 0x000fea0003800200 */
.L_x_13438:
        /* <DEDUP_REMOVED lines=84> */
.L_x_13442:
        /* <DEDUP_REMOVED lines=53> */
.L_x_13441:
        /* <DEDUP_REMOVED lines=76> */
.L_x_13444:
        /* <DEDUP_REMOVED lines=53> */
.L_x_13440:
        /* <DEDUP_REMOVED lines=34> */
.L_x_13451:
[----:B------:R-:W-:Y:S05]  /*5f1b0*/  BSYNC.RECONVERGENT B6 ;  /* 0x0000000000067941 */ /* 0x000fea0003800200 */
.L_x_13450:
[----:B------:R-:W-:Y:S02]  /*5f1c0*/  IMAD.MOV.U32 R70, RZ, RZ, R32 ;  /* 0x000000ffff467224 */ /* 0x000fe400078e0020 */
[----:B------:R-:W-:-:S07]  /*5f1d0*/  IMAD.MOV.U32 R71, RZ, RZ, R33 ;  /* 0x000000ffff477224 */ /* 0x000fce00078e0021 */
.L_x_13449:
[----:B------:R-:W-:Y:S05]  /*5f1e0*/  BSYNC.RECONVERGENT B5 ;  /* 0x0000000000057941 */ /* 0x000fea0003800200 */
.L_x_13448:
        /* <DEDUP_REMOVED lines=27> */
.L_x_13456:
[----:B------:R-:W-:Y:S05]  /*5f3a0*/  BSYNC.RECONVERGENT B6 ;  /* 0x0000000000067941 */ /* 0x000fea0003800200 */
.L_x_13455:
[----:B------:R-:W-:Y:S02]  /*5f3b0*/  IMAD.MOV.U32 R58, RZ, RZ, R32 ;  /* 0x000000ffff3a7224 */ /* 0x000fe400078e0020 */
[----:B------:R-:W-:Y:S01]  /*5f3c0*/  IMAD.MOV.U32 R59, RZ, RZ, R33 ;  /* 0x000000ffff3b7224 */ /* 0x000fe200078e0021 */
[----:B------:R-:W-:Y:S06]  /*5f3d0*/  BRA `(.L_x_13454) ;  /* 0x0000000000047947 */ /* 0x000fec0003800000 */
.L_x_13453:
[----:B------:R-:W-:-:S11]  /*5f3e0*/  DADD R58, -R64, R62 ;  /* 0x00000000403a7229 */ /* 0x000fd6000000013e */
.L_x_13454:
[----:B------:R-:W-:Y:S05]  /*5f3f0*/  BSYNC.RECONVERGENT B5 ;  /* 0x0000000000057941 */ /* 0x000fea0003800200 */
.L_x_13452:
        /* <DEDUP_REMOVED lines=31> */
.L_x_13458:
[----:B------:R-:W-:Y:S05]  /*5f5f0*/  BSYNC.RECONVERGENT B5 ;  /* 0x0000000000057941 */ /* 0x000fea0003800200 */
.L_x_13457:
[----:B------:R-:W-:Y:S02]  /*5f600*/  IMAD.MOV.U32 R58, RZ, RZ, R2 ;  /* 0x000000ffff3a7224 */ /* 0x000fe400078e0002 */
[----:B------:R-:W-:Y:S01]  /*5f610*/  IMAD.MOV.U32 R59, RZ, RZ, R3 ;  /* 0x000000ffff3b7224 */ /* 0x000fe200078e0003 */
[----:B------:R-:W-:Y:S06]  /*5f620*/  BRA `(.L_x_13459) ;  /* 0x00000008004c7947 */ /* 0x000fec0003800000 */
.L_x_13447:
        /* <DEDUP_REMOVED lines=29> */
.L_x_13462:
[----:B------:R-:W-:Y:S05]  /*5f800*/  BSYNC.RECONVERGENT B5 ;  /* 0x0000000000057941 */ /* 0x000fea0003800200 */
.L_x_13461:
[----:B------:R-:W-:Y:S02]  /*5f810*/  IMAD.MOV.U32 R58, RZ, RZ, R2 ;  /* 0x000000ffff3a7224 */ /* 0x000fe400078e0002 */
[----:B------:R-:W-:Y:S01]  /*5f820*/  IMAD.MOV.U32 R59, RZ, RZ, R3 ;  /* 0x000000ffff3b7224 */ /* 0x000fe200078e0003 */
[----:B------:R-:W-:Y:S06]  /*5f830*/  BRA `(.L_x_13459) ;  /* 0x0000000400c87947 */ /* 0x000fec0003800000 */
.L_x_13460:
        /* <DEDUP_REMOVED lines=28> */
.L_x_13464:
[----:B------:R-:W-:Y:S05]  /*5fa00*/  BSYNC.RECONVERGENT B5 ;  /* 0x0000000000057941 */ /* 0x000fea0003800200 */
.L_x_13463:
        /* <DEDUP_REMOVED lines=20> */
.L_x_13466:
[----:B------:R-:W-:Y:S05]  /*5fb50*/  BSYNC.RECONVERGENT B5 ;  /* 0x0000000000057941 */ /* 0x000fea0003800200 */
.L_x_13465:
[----:B------:R-:W-:Y:S01]  /*5fb60*/  DMUL R60, R60, 8.11296384146066816958e+31 ;  /* 0x469000003c3c7828 */ /* 0x000fe20000000000 */
[----:B------:R-:W-:Y:S02]  /*5fb70*/  IMAD.MOV.U32 R58, RZ, RZ, R32 ;  /* 0x000000ffff3a7224 */ /* 0x000fe400078e0020 */
[----:B------:R-:W-:Y:S01]  /*5fb80*/  IMAD.MOV.U32 R59, RZ, RZ, R33 ;  /* 0x000000ffff3b7224 */ /* 0x000fe200078e0021 */
[----:B------:R-:W-:Y:S07]  /*5fb90*/  BRA `(.L_x_13459) ;  /* 0x0000000000f07947 */ /* 0x000fee0003800000 */
.L_x_13446:
        /* <DEDUP_REMOVED lines=26> */
.L_x_13468:
[----:B------:R-:W-:Y:S05]  /*5fd40*/  BSYNC.RECONVERGENT B5 ;  /* 0x0000000000057941 */ /* 0x000fea0003800200 */
.L_x_13467:
        /* <DEDUP_REMOVED lines=29> */
.L_x_13470:
[----:B------:R-:W-:Y:S05]  /*5ff20*/  BSYNC.RECONVERGENT B5 ;  /* 0x0000000000057941 */ /* 0x000fea0003800200 */
.L_x_13469:
[----:B------:R-:W-:Y:S01]  /*5ff30*/  DMUL R58, R2, R48 ;  /* 0x00000030023a7228 */ /* 0x000fe20000000000 */
[----:B------:R-:W-:Y:S02]  /*5ff40*/  IMAD.MOV.U32 R60, RZ, RZ, 0x0 ;  /* 0x00000000ff3c7424 */ /* 0x000fe400078e00ff */
[----:B------:R-:W-:-:S08]  /*5ff50*/  IMAD.MOV.U32 R61, RZ, RZ, 0x3ff00000 ;  /* 0x3ff00000ff3d7424 */ /* 0x000fd000078e00ff */
.L_x_13459:
[----:B------:R-:W-:Y:S05]  /*5ff60*/  BSYNC.RECONVERGENT B4 ;  /* 0x0000000000047941 */ /* 0x000fea0003800200 */
.L_x_13445:
[----:B------:R-:W-:Y:S05]  /*5ff70*/  BRA `(.L_x_13471) ;  /* 0x0000000000087947 */ /* 0x000fea0003800000 */
.L_x_13437:
[----:B------:R-:W-:Y:S02]  /*5ff80*/  DMUL R58, R12, 9.00719925474099200000e+15 ;  /* 0x434000000c3a7828 */ /* 0x000fe40000000000 */
[----:B------:R-:W-:-:S11]  /*5ff90*/  DMUL R60, R60, 9.00719925474099200000e+15 ;  /* 0x434000003c3c7828 */ /* 0x000fd60000000000 */
.L_x_13471:
[----:B------:R-:W-:Y:S05]  /*5ffa0*/  BSYNC.RELIABLE B2 ;  /* 0x0000000000027941 */ /* 0x000fea0003800100 */
.L_x_13436:
        /* <DEDUP_REMOVED lines=29> */
.L_x_13474:
[----:B------:R-:W-:Y:S05]  /*60180*/  BSYNC.RECONVERGENT B2 ;  /* 0x0000000000027941 */ /* 0x000fea0003800200 */
.L_x_13473:
        /* <DEDUP_REMOVED lines=84> */
.L_x_13476:
[----:B------:R-:W-:Y:S02]  /*606d0*/  FSEL R2, RZ, 3.37028055040000000000e+12, P0 ;  /* 0x54442d18ff027808 */ /* 0x000fe40000000000 */
[----:B------:R-:W-:-:S07]  /*606e0*/  FSEL R3, RZ, 2.1426990032196044922, P0 ;  /* 0x400921fbff037808 */ /* 0x000fce0000000000 */
.L_x_13477:
[----:B------:R-:W-:Y:S05]  /*606f0*/  BSYNC.RECONVERGENT B0 ;  /* 0x0000000000007941 */ /* 0x000fea0003800200 */
.L_x_13475:
[----:B------:R-:W-:Y:S01]  /*60700*/  DADD R60, |R58|, R60 ;  /* 0x000000003a3c7229 */ /* 0x000fe2000000023c */
[----:B------:R-:W-:-:S07]  /*60710*/  LOP3.LUT R59, R3, 0x80000000, R59, 0xb8, !PT ;  /* 0x80000000033b7812 */ /* 0x000fce00078eb83b */
[----:B------:R-:W-:-:S06]  /*60720*/  DSETP.NAN.AND P0, PT, R60, R60, PT ;  /* 0x0000003c3c00722a */ /* 0x000fcc0003f08000 */
[----:B------:R-:W-:Y:S02]  /*60730*/  FSEL R2, R60, R2, P0 ;  /* 0x000000023c027208 */ /* 0x000fe40000000000 */
[----:B------:R-:W-:Y:S01]  /*60740*/  FSEL R3, R61, R59, P0 ;  /* 0x0000003b3d037208 */ /* 0x000fe20000000000 */
[----:B------:R-:W-:Y:S06]  /*60750*/  BRA `(.L_x_13443) ;  /* 0x0000000400d87947 */ /* 0x000fec0003800000 */
.L_x_13472:
        /* <DEDUP_REMOVED lines=25> */
.L_x_13479:
[----:B------:R-:W-:Y:S05]  /*608f0*/  BSYNC.RECONVERGENT B2 ;  /* 0x0000000000027941 */ /* 0x000fea0003800200 */
.L_x_13478:
        /* <DEDUP_REMOVED lines=84> */
.L_x_13481:
[----:B------:R-:W-:Y:S02]  /*60e40*/  FSEL R2, RZ, 3.37028055040000000000e+12, P0 ;  /* 0x54442d18ff027808 */ /* 0x000fe40000000000 */
[----:B------:R-:W-:-:S07]  /*60e50*/  FSEL R3, RZ, 2.1426990032196044922, P0 ;  /* 0x400921fbff037808 */ /* 0x000fce0000000000 */
.L_x_13482:
[----:B------:R-:W-:Y:S05]  /*60e60*/  BSYNC.RECONVERGENT B0 ;  /* 0x0000000000007941 */ /* 0x000fea0003800200 */
.L_x_13480:
[----:B------:R-:W-:Y:S01]  /*60e70*/  DADD R60, |R58|, R60 ;  /* 0x000000003a3c7229 */ /* 0x000fe2000000023c */
[----:B------:R-:W-:-:S07]  /*60e80*/  LOP3.LUT R59, R3, 0x80000000, R59, 0xb8, !PT ;  /* 0x80000000033b7812 */ /* 0x000fce00078eb83b */
[----:B------:R-:W-:-:S06]  /*60e90*/  DSETP.NAN.AND P0, PT, R60, R60, PT ;  /* 0x0000003c3c00722a */ /* 0x000fcc0003f08000 */
[----:B------:R-:W-:Y:S02]  /*60ea0*/  FSEL R2, R60, R2, P0 ;  /* 0x000000023c027208 */ /* 0x000fe40000000000 */
[----:B------:R-:W-:-:S07]  /*60eb0*/  FSEL R3, R61, R59, P0 ;  /* 0x0000003b3d037208 */ /* 0x000fce0000000000 */
.L_x_13443:
[----:B------:R-:W-:Y:S05]  /*60ec0*/  BSYNC.RECONVERGENT B3 ;  /* 0x0000000000037941 */ /* 0x000fea0003800200 */
.L_x_13435:
[----:B------:R-:W-:Y:S01]  /*60ed0*/  DADD R12, -RZ, -R14 ;  /* 0x00000000ff0c7229 */ /* 0x000fe2000000090e */
[----:B------:R-:W-:-:S09]  /*60ee0*/  ISETP.GE.AND P0, PT, R19, RZ, PT ;  /* 0x000000ff1300720c */ /* 0x000fd20003f06270 */
[----:B------:R-:W-:Y:S02]  /*60ef0*/  FSEL R12, R14, R12, !P0 ;  /* 0x0000000c0e0c7208 */ /* 0x000fe40004000000 */
[----:B------:R-:W-:Y:S01]  /*60f00*/  FSEL R13, R15, R13, !P0 ;  /* 0x0000000d0f0d7208 */ /* 0x000fe20004000000 */
[----:B------:R-:W-:Y:S06]  /*60f10*/  BRA `(.L_x_13399) ;  /* 0x0000002c00f47947 */ /* 0x000fec0003800000 */
.L_x_13402:
[----:B------:R-:W2:Y:S01]  /*60f20*/  LDL.64 R2, [R1+0x8] ;  /* 0x0000080001027983 */ /* 0x000ea20000100a00 */
[----:B------:R-:W-:Y:S01]  /*60f30*/  UMOV UR6, 0x54442d18 ;  /* 0x54442d1800067882 */ /* 0x000fe20000000000 */
[----:B------:R-:W-:Y:S01]  /*60f40*/  UMOV UR7, 0x3ff921fb ;  /* 0x3ff921fb00077882 */ /* 0x000fe20000000000 */
[----:B------:R-:W-:Y:S02]  /*60f50*/  DADD R12, -RZ, -R18 ;  /* 0x00000000ff0c7229 */ /* 0x000fe40000000912 */
[----:B--2---:R-:W-:-:S08]  /*60f60*/  DADD R2, -R16, R2 ;  /* 0x0000000010027229 */ /* 0x004fd00000000102 */
[----:B------:R-:W-:Y:S01]  /*60f70*/  DADD R2, R2, UR6 ;  /* 0x0000000602027e29 */ /* 0x000fe20008000000 */
[----:B------:R-:W-:Y:S10]  /*60f80*/  BRA `(.L_x_13399) ;  /* 0x0000002c00d87947 */ /* 0x000ff40003800000 */
.L_x_13401:
[----:B------:R-:W-:Y:S01]  /*60f90*/  DADD R12, -RZ, -R18 ;  /* 0x00000000ff0c7229 */ /* 0x000fe20000000912 */
[----:B------:R-:W-:Y:S01]  /*60fa0*/  CS2R R2, SRZ ;  /* 0x0000000000027805 */ /* 0x000fe2000001ff00 */
[----:B------:R-:W-:Y:S09]  /*60fb0*/  BRA `(.L_x_13399) ;  /* 0x0000002c00cc7947 */ /* 0x000ff20003800000 */
.L_x_13400:
        /* <DEDUP_REMOVED lines=110> */
.L_x_13487:
[----:B------:R-:W-:Y:S05]  /*616a0*/  BSYNC.RECONVERGENT B0 ;  /* 0x0000000000007941 */ /* 0x000fea0003800200 */
.L_x_13486:
        /* <DEDUP_REMOVED lines=8> */
.L_x_13489:
[----:B------:R-:W-:Y:S05]  /*61730*/  BSYNC.RECONVERGENT B3 ;  /* 0x0000000000037941 */ /* 0x000fea0003800200 */
.L_x_13488:
        /* <DEDUP_REMOVED lines=84> */
.L_x_13491:
[----:B------:R-:W-:Y:S02]  /*61c80*/  FSEL R2, RZ, 3.37028055040000000000e+12, P0 ;  /* 0x54442d18ff027808 */ /* 0x000fe40000000000 */
[----:B------:R-:W-:-:S07]  /*61c90*/  FSEL R3, RZ, 2.1426990032196044922, P0 ;  /* 0x400921fbff037808 */ /* 0x000fce0000000000 */
.L_x_13492:
[----:B------:R-:W-:Y:S05]  /*61ca0*/  BSYNC.RECONVERGENT B0 ;  /* 0x0000000000007941 */ /* 0x000fea0003800200 */
.L_x_13490:
[----:B------:R-:W-:Y:S01]  /*61cb0*/  DADD R58, R60, R58 ;  /* 0x000000003c3a7229 */ /* 0x000fe2000000003a */
[----:B------:R-:W-:Y:S01]  /*61cc0*/  LOP3.LUT R3, R3, 0x80000000, R19, 0xb8, !PT ;  /* 0x8000000003037812 */ /* 0x000fe200078eb813 */
[----:B------:R-:W-:-:S06]  /*61cd0*/  DMUL R62, R62, 0.5 ;  /* 0x3fe000003e3e7828 */ /* 0x000fcc0000000000 */
[----:B------:R-:W-:-:S06]  /*61ce0*/  DSETP.NAN.AND P0, PT, R58, R58, PT ;  /* 0x0000003a3a00722a */ /* 0x000fcc0003f08000 */
[----:B------:R-:W-:Y:S02]  /*61cf0*/  FSEL R2, R58, R2, P0 ;  /* 0x000000023a027208 */ /* 0x000fe40000000000 */
[----:B------:R-:W-:Y:S01]  /*61d00*/  FSEL R3, R59, R3, P0 ;  /* 0x000000033b037208 */ /* 0x000fe20000000000 */
[----:B------:R-:W-:Y:S06]  /*61d10*/  BRA `(.L_x_13493) ;  /* 0x0000002000507947 */ /* 0x000fec0003800000 */
.L_x_13485:
        /* <DEDUP_REMOVED lines=137> */
.L_x_13495:
[----:B------:R-:W-:Y:S05]  /*625b0*/  BSYNC.RECONVERGENT B0 ;  /* 0x0000000000007941 */ /* 0x000fea0003800200 */
.L_x_13494:
        /* <DEDUP_REMOVED lines=8> */
.L_x_13497:
[----:B------:R-:W-:Y:S05]  /*62640*/  BSYNC.RECONVERGENT B3 ;  /* 0x0000000000037941 */ /* 0x000fea0003800200 */
.L_x_13496:
        /* <DEDUP_REMOVED lines=84> */
.L_x_13499:
[----:B------:R-:W-:Y:S02]  /*62b90*/  FSEL R2, RZ, 3.37028055040000000000e+12, P0 ;  /* 0x54442d18ff027808 */ /* 0x000fe40000000000 */
[----:B------:R-:W-:-:S07]  /*62ba0*/  FSEL R3, RZ, 2.1426990032196044922, P0 ;  /* 0x400921fbff037808 */ /* 0x000fce0000000000 */
.L_x_13500:
[----:B------:R-:W-:Y:S05]  /*62bb0*/  BSYNC.RECONVERGENT B0 ;  /* 0x0000000000007941 */ /* 0x000fea0003800200 */
.L_x_13498:
[----:B------:R-:W-:Y:S01]  /*62bc0*/  DADD R58, R60, R58 ;  /* 0x000000003c3a7229 */ /* 0x000fe2000000003a */
[----:B------:R-:W-:-:S07]  /*62bd0*/  LOP3.LUT R3, R3, 0x80000000, R19, 0xb8, !PT ;  /* 0x8000000003037812 */ /* 0x000fce00078eb813 */
[----:B------:R-:W-:-:S06]  /*62be0*/  DSETP.NAN.AND P0, PT, R58, R58, PT ;  /* 0x0000003a3a00722a */ /* 0x000fcc0003f08000 */
[----:B------:R-:W-:Y:S02]  /*62bf0*/  FSEL R2, R58, R2, P0 ;  /* 0x000000023a027208 */ /* 0x000fe40000000000 */
[----:B------:R-:W-:Y:S01]  /*62c00*/  FSEL R3, R59, R3, P0 ;  /* 0x000000033b037208 */ /* 0x000fe20000000000 */
[----:B------:R-:W-:Y:S06]  /*62c10*/  BRA `(.L_x_13493) ;  /* 0x0000001000907947 */ /* 0x000fec0003800000 */
.L_x_13484:
        /* <DEDUP_REMOVED lines=25> */
.L_x_13502:
[----:B------:R-:W-:Y:S05]  /*62db0*/  BSYNC.RECONVERGENT B3 ;  /* 0x0000000000037941 */ /* 0x000fea0003800200 */
.L_x_13501:
        /* <DEDUP_REMOVED lines=23> */
.L_x_13504:
[----:B------:R-:W-:Y:S05]  /*62f30*/  BSYNC.RECONVERGENT B3 ;  /* 0x0000000000037941 */ /* 0x000fea0003800200 */
.L_x_13503:
        /* <DEDUP_REMOVED lines=139> */
.L_x_13506:
[----:B------:R-:W-:Y:S05]  /*637f0*/  BSYNC.RECONVERGENT B0 ;  /* 0x0000000000007941 */ /* 0x000fea0003800200 */
.L_x_13505:
        /* <DEDUP_REMOVED lines=8> */
.L_x_13508:
[----:B------:R-:W-:Y:S05]  /*63880*/  BSYNC.RECONVERGENT B3 ;  /* 0x0000000000037941 */ /* 0x000fea0003800200 */
.L_x_13507:
        /* <DEDUP_REMOVED lines=84> */
.L_x_13510:
[----:B------:R-:W-:Y:S02]  /*63dd0*/  FSEL R2, RZ, 3.37028055040000000000e+12, P0 ;  /* 0x54442d18ff027808 */ /* 0x000fe40000000000 */
[----:B------:R-:W-:-:S07]  /*63de0*/  FSEL R3, RZ, 2.1426990032196044922, P0 ;  /* 0x400921fbff037808 */ /* 0x000fce0000000000 */
.L_x_13511:
[----:B------:R-:W-:Y:S05]  /*63df0*/  BSYNC.RECONVERGENT B0 ;  /* 0x0000000000007941 */ /* 0x000fea0003800200 */
.L_x_13509:
[----:B------:R-:W-:Y:S01]  /*63e00*/  DADD R58, R60, R58 ;  /* 0x000000003c3a7229 */ /* 0x000fe2000000003a */
[----:B------:R-:W-:Y:S01]  /*63e10*/  LOP3.LUT R3, R3, 0x80000000, R19, 0xb8, !PT ;  /* 0x8000000003037812 */ /* 0x000fe200078eb813 */
[----:B------:R-:W-:-:S06]  /*63e20*/  DADD R62, R62, 1 ;  /* 0x3ff000003e3e7429 */ /* 0x000fcc0000000000 */
[----:B------:R-:W-:-:S06]  /*63e30*/  DSETP.NAN.AND P0, PT, R58, R58, PT ;  /* 0x0000003a3a00722a */ /* 0x000fcc0003f08000 */
[----:B------:R-:W-:Y:S02]  /*63e40*/  FSEL R2, R58, R2, P0 ;  /* 0x000000023a027208 */ /* 0x000fe40000000000 */
[----:B------:R-:W-:-:S07]  /*63e50*/  FSEL R3, R59, R3, P0 ;  /* 0x000000033b037208 */ /* 0x000fce0000000000 */
.L_x_13493:
[----:B------:R-:W-:Y:S05]  /*63e60*/  BSYNC.RECONVERGENT B2 ;  /* 0x0000000000027941 */ /* 0x000fea0003800200 */
.L_x_13483:
        /* <DEDUP_REMOVED lines=8> */
.L_x_13399:
[----:B------:R-:W-:Y:S05]  /*63ef0*/  BSYNC.RECONVERGENT B1 ;  /* 0x0000000000017941 */ /* 0x000fea0003800200 */
.L_x_13397:
        /* <DEDUP_REMOVED lines=12> */
[----:B------:R-:W-:Y:S02]  /*63fc0*/  @P0 FSEL R15, R15, R13, !P1 ;  /* 0x0000000d0f0f0208 */ /* 0x000fe40004800000 */
[----:B------:R-:W-:Y:S02]  /*63fd0*/  @P0 FSEL R0, R14, R12, !P1 ;  /* 0x0000000c0e000208 */ /* 0x000fe40004800000 */
[----:B------:R-:W-:Y:S01]  /*63fe0*/  @P0 MOV R14, R2 ;  /* 0x00000002000e0202 */ /* 0x000fe20000000f00 */
[----:B------:R-:W-:Y:S02]  /*63ff0*/  @P0 IMAD.MOV.U32 R13, RZ, RZ, R15 ;  /* 0x000000ffff0d0224 */ /* 0x000fe400078e000f */
[----:B------:R-:W-:Y:S02]  /*64000*/  @P0 IMAD.MOV.U32 R12, RZ, RZ, R0 ;  /* 0x000000ffff0c0224 */ /* 0x000fe400078e0000 */
        /* <DEDUP_REMOVED lines=9> */
.L_x_13513:
[----:B------:R-:W-:Y:S05]  /*640a0*/  BSYNC.RECONVERGENT B0 ;  /* 0x0000000000007941 */ /* 0x000fea0003800200 */
.L_x_13512:
[----:B------:R-:W-:Y:S01]  /*640b0*/  UMOV UR10, 0x33145c07 ;  /* 0x33145c07000a7882 */ /* 0x000fe20000000000 */
[----:B------:R-:W-:Y:S01]  /*640c0*/  UMOV UR11, 0x3c91a626 ;  /* 0x3c91a626000b7882 */ /* 0x000fe20000000000 */
[----:B------:R-:W-:Y:S04]  /*640d0*/  BSSY.RECONVERGENT B1, `(.L_x_13514) ;  /* 0x00008e9000017945 */ /* 0x000fe80003800200 */
[----:B------:R-:W-:Y:S05]  /*640e0*/  @!P2 BRA P3, `(.L_x_13515) ;  /* 0x000000000050a947 */ /* 0x000fea0001800000 */
        /* <DEDUP_REMOVED lines=20> */
.L_x_13515:
        /* <DEDUP_REMOVED lines=78> */
[----:B------:R-:W-:Y:S02]  /*64710*/  LOP3.LUT R53, R0, 0x7fd00000, RZ, 0x3c, !PT ;  /* 0x7fd0000000357812 */ /* 0x000fe400078e3cff */
[----:B------:R-:W-:-:S06]  /*64720*/  MOV R52, RZ ;  /* 0x000000ff00347202 */ /* 0x000fcc0000000f00 */
        /* <DEDUP_REMOVED lines=15> */
[----:B------:R-:W-:Y:S01]  /*64820*/  MOV R44, RZ ;  /* 0x000000ff002c7202 */ /* 0x000fe20000000f00 */
[----:B------:R-:W-:Y:S01]  /*64830*/  IMAD.MOV.U32 R34, RZ, RZ, RZ ;  /* 0x000000ffff227224 */ /* 0x000fe200078e00ff */
[----:B------:R-:W-:-:S06]  /*64840*/  LOP3.LUT R35, R46, 0x100000, RZ, 0xfc, !PT ;  /* 0x001000002e237812 */ /* 0x000fcc00078efcff */
        /* <DEDUP_REMOVED lines=43> */
.L_x_13523:
[----:B------:R-:W-:Y:S05]  /*64b00*/  BSYNC.RECONVERGENT B3 ;  /* 0x0000000000037941 */ /* 0x000fea0003800200 */
.L_x_13522:
        /* <DEDUP_REMOVED lines=81> */
.L_x_13521:
        /* <DEDUP_REMOVED lines=31> */
.L_x_13530:
[----:B------:R-:W-:Y:S05]  /*65210*/  BSYNC.RECONVERGENT B4 ;  /* 0x0000000000047941 */ /* 0x000fea0003800200 */
.L_x_13529:
[----:B------:R-:W-:Y:S02]  /*65220*/  IMAD.MOV.U32 R18, RZ, RZ, R32 ;  /* 0x000000ffff127224 */ /* 0x000fe400078e0020 */
[----:B------:R-:W-:-:S07]  /*65230*/  IMAD.MOV.U32 R19, RZ, RZ, R33 ;  /* 0x000000ffff137224 */ /* 0x000fce00078e0021 */
.L_x_13528:
[----:B------:R-:W-:Y:S05]  /*65240*/  BSYNC.RECONVERGENT B3 ;  /* 0x0000000000037941 */ /* 0x000fea0003800200 */
.L_x_13527:
        /* <DEDUP_REMOVED lines=25> */
[----:B------:R-:W-:Y:S02]  /*653e0*/  MOV R33, R3 ;  /* 0x0000000300217202 */ /* 0x000fe40000000f00 */
[----:B------:R-:W-:-:S07]  /*653f0*/  MOV R3, 0x65410 ;  /* 0x0006541000037802 */ /* 0x000fce0000000f00 */
[----:B------:R-:W-:Y:S05]  /*65400*/  CALL.REL.NOINC `($__internal_29_$__cuda_sm20_div_rn_f64_full) ;  /* 0x000002bc00ec7944 */ /* 0x000fea0003c00000 */
.L_x_13535:
[----:B------:R-:W-:Y:S05]  /*65410*/  BSYNC.RECONVERGENT B4 ;  /* 0x0000000000047941 */ /* 0x000fea0003800200 */
.L_x_13534:
[----:B------:R-:W-:Y:S05]  /*65420*/  BRA `(.L_x_13533) ;  /* 0x0000000000047947 */ /* 0x000fea0003800000 */
.L_x_13532:
[----:B------:R-:W-:-:S11]  /*65430*/  DADD R32, R62, -R2 ;  /* 0x000000003e207229 */ /* 0x000fd60000000802 */
.L_x_13533:
[----:B------:R-:W-:Y:S05]  /*65440*/  BSYNC.RECONVERGENT B3 ;  /* 0x0000000000037941 */ /* 0x000fea0003800200 */
.L_x_13531:
        /* <DEDUP_REMOVED lines=30> */
.L_x_13537:
[----:B------:R-:W-:Y:S05]  /*65630*/  BSYNC.RECONVERGENT B3 ;  /* 0x0000000000037941 */ /* 0x000fea0003800200 */
.L_x_13536:
        /* <DEDUP_REMOVED lines=85> */
.L_x_13538:
        /* <DEDUP_REMOVED lines=21> */
.L_x_13540:
[----:B------:R-:W-:Y:S05]  /*65ce0*/  BSYNC.RECONVERGENT B3 ;  /* 0x0000000000037941 */ /* 0x000fea0003800200 */
.L_x_13539:
        /* <DEDUP_REMOVED lines=30> */
.L_x_13526:
        /* <DEDUP_REMOVED lines=25> */
.L_x_13543:
[----:B------:R-:W-:Y:S05]  /*66060*/  BSYNC.RECONVERGENT B3 ;  /* 0x0000000000037941 */ /* 0x000fea0003800200 */
.L_x_13542:
        /* <DEDUP_REMOVED lines=85> */
.L_x_13544:
        /* <DEDUP_REMOVED lines=21> */
.L_x_13546:
[----:B------:R-:W-:Y:S05]  /*66710*/  BSYNC.RECONVERGENT B3 ;  /* 0x0000000000037941 */ /* 0x000fea0003800200 */
.L_x_13545:
        /* <DEDUP_REMOVED lines=30> */
.L_x_13541:
        /* <DEDUP_REMOVED lines=24> */
.L_x_13548:
[----:B------:R-:W-:Y:S05]  /*66a80*/  BSYNC.RECONVERGENT B3 ;  /* 0x0000000000037941 */ /* 0x000fea0003800200 */
.L_x_13547:
        /* <DEDUP_REMOVED lines=21> */
.L_x_13550:
[----:B------:R-:W-:Y:S05]  /*66be0*/  BSYNC.RECONVERGENT B3 ;  /* 0x0000000000037941 */ /* 0x000fea0003800200 */
.L_x_13549:
[----:B------:R-:W-:Y:S02]  /*66bf0*/  IMAD.MOV.U32 R18, RZ, RZ, R32 ;  /* 0x000000ffff127224 */ /* 0x000fe400078e0020 */
[----:B------:R-:W-:Y:S01]  /*66c00*/  IMAD.MOV.U32 R19, RZ, RZ, R33 ;  /* 0x000000ffff137224 */ /* 0x000fe200078e0021 */
[----:B------:R-:W-:Y:S06]  /*66c10*/  BRA `(.L_x_13524) ;  /* 0x0000000000647947 */ /* 0x000fec0003800000 */
.L_x_13525:
        /* <DEDUP_REMOVED lines=24> */
.L_x_13551:
[----:B------:R-:W-:Y:S05]  /*66da0*/  BSYNC.RECONVERGENT B3 ;  /* 0x0000000000037941 */ /* 0x000fea0003800200 */
.L_x_13524:
[----:B------:R-:W-:Y:S05]  /*66db0*/  BSYNC.RECONVERGENT B2 ;  /* 0x0000000000027941 */ /* 0x000fea0003800200 */
.L_x_13520:
        /* <DEDUP_REMOVED lines=25> */
.L_x_13556:
[----:B------:R-:W-:Y:S05]  /*66f50*/  BSYNC.RECONVERGENT B4 ;  /* 0x0000000000047941 */ /* 0x000fea0003800200 */
.L_x_13555:
        /* <DEDUP_REMOVED lines=84> */
.L_x_13559:
        /* <DEDUP_REMOVED lines=53> */
.L_x_13558:
        /* <DEDUP_REMOVED lines=76> */
.L_x_13561:
        /* <DEDUP_REMOVED lines=53> */
.L_x_13557:
        /* <DEDUP_REMOVED lines=34> */
.L_x_13568:
[----:B------:R-:W-:Y:S05]  /*68220*/  BSYNC.RECONVERGENT B6 ;  /* 0x0000000000067941 */ /* 0x000fea0003800200 */
.L_x_13567:
[----:B------:R-:W-:Y:S02]  /*68230*/  IMAD.MOV.U32 R70, RZ, RZ, R32 ;  /* 0x000000ffff467224 */ /* 0x000fe400078e0020 */
[----:B------:R-:W-:-:S07]  /*68240*/  IMAD.MOV.U32 R71, RZ, RZ, R33 ;  /* 0x000000ffff477224 */ /* 0x000fce00078e0021 */
.L_x_13566:
[----:B------:R-:W-:Y:S05]  /*68250*/  BSYNC.RECONVERGENT B5 ;  /* 0x0000000000057941 */ /* 0x000fea0003800200 */
.L_x_13565:
        /* <DEDUP_REMOVED lines=27> */
.L_x_13573:
[----:B------:R-:W-:Y:S05]  /*68410*/  BSYNC.RECONVERGENT B6 ;  /* 0x0000000000067941 */ /* 0x000fea0003800200 */
.L_x_13572:
[----:B------:R-:W-:Y:S02]  /*68420*/  IMAD.MOV.U32 R58, RZ, RZ, R32 ;  /* 0x000000ffff3a7224 */ /* 0x000fe400078e0020 */
[----:B------:R-:W-:Y:S01]  /*68430*/  IMAD.MOV.U32 R59, RZ, RZ, R33 ;  /* 0x000000ffff3b7224 */ /* 0x000fe200078e0021 */
[----:B------:R-:W-:Y:S06]  /*68440*/  BRA `(.L_x_13571) ;  /* 0x0000000000047947 */ /* 0x000fec0003800000 */
.L_x_13570:
[----:B------:R-:W-:-:S11]  /*68450*/  DADD R58, -R64, R62 ;  /* 0x00000000403a7229 */ /* 0x000fd6000000013e */
.L_x_13571:
[----:B------:R-:W-:Y:S05]  /*68460*/  BSYNC.RECONVERGENT B5 ;  /* 0x0000000000057941 */ /* 0x000fea0003800200 */
.L_x_13569:
[----:B------:R-:W-:Y:S01]  /*68470*/  DMUL R2, R58, 0.5 ;  /* 0x3fe000003a027828 */ /* 0x000fe20000000000 */
[----:B------:R-:W-:Y:S01]  /*68480*/  BSSY.RECONVERGENT B5, `(.L_x_13574) ;  /* 0x000001e000057945 */ /* 0x000fe20003800200 */
[----:B------:R-:W-:-:S06]  /*68490*/  DADD R16, R60, R16 ;  /* 0x000000003c107229 */ /* 0x000fcc0000000010 */
[----:B------:R-:W-:-:S08]  /*684a0*/  DFMA R2, R70, 0.5, R2 ;  /* 0x3fe000004602782b */ /* 0x000fd00000000002 */
[----:B------:R-:W-:Y:S01]  /*684b0*/  DMUL R32, R2, R16 ;  /* 0x0000001002207228 */ /* 0x000fe20000000000 */
[----:B------:R-:W-:Y:S01]  /*684c0*/  MOV R16, 0x0 ;  /* 0x0000000000107802 */ /* 0x000fe20000000f00 */
[----:B------:R-:W-:-:S04]  /*684d0*/  IMAD.MOV.U32 R17, RZ, RZ, 0x3fd80000 ;  /* 0x3fd80000ff117424 */ /* 0x000fc800078e00ff */
        /* <DEDUP_REMOVED lines=22> */
[----:B------:R-:W-:-:S07]  /*68640*/  IMAD.MOV.U32 R3, RZ, RZ, R17 ;  /* 0x000000ffff037224 */ /* 0x000fce00078e0011 */
[----:B------:R-:W-:Y:S05]  /*68650*/  CALL.REL.NOINC `($__internal_30_$__cuda_sm20_dsqrt_rn_f64_mediumpath_v1) ;  /* 0x0000029000f07944 */ /* 0x000fea0003c00000 */
.L_x_13575:
[----:B------:R-:W-:Y:S05]  /*68660*/  BSYNC.RECONVERGENT B5 ;  /* 0x0000000000057941 */ /* 0x000fea0003800200 */
.L_x_13574:
[----:B------:R-:W-:Y:S02]  /*68670*/  IMAD.MOV.U32 R58, RZ, RZ, R2 ;  /* 0x000000ffff3a7224 */ /* 0x000fe400078e0002 */
[----:B------:R-:W-:Y:S01]  /*68680*/  IMAD.MOV.U32 R59, RZ, RZ, R3 ;  /* 0x000000ffff3b7224 */ /* 0x000fe200078e0003 */
[----:B------:R-:W-:Y:S06]  /*68690*/  BRA `(.L_x_13576) ;  /* 0x00000008004c7947 */ /* 0x000fec0003800000 */
.L_x_13564:
        /* <DEDUP_REMOVED lines=29> */
.L_x_13579:
[----:B------:R-:W-:Y:S05]  /*68870*/  BSYNC.RECONVERGENT B5 ;  /* 0x0000000000057941 */ /* 0x000fea0003800200 */
.L_x_13578:
[----:B------:R-:W-:Y:S02]  /*68880*/  IMAD.MOV.U32 R58, RZ, RZ, R2 ;  /* 0x000000ffff3a7224 */ /* 0x000fe400078e0002 */
[----:B------:R-:W-:Y:S01]  /*68890*/  IMAD.MOV.U32 R59, RZ, RZ, R3 ;  /* 0x000000ffff3b7224 */ /* 0x000fe200078e0003 */
[----:B------:R-:W-:Y:S06]  /*688a0*/  BRA `(.L_x_13576) ;  /* 0x0000000400c87947 */ /* 0x000fec0003800000 */
.L_x_13577:
[----:B------:R-:W-:Y:S01]  /*688b0*/  DMUL R64, R68, R64 ;  /* 0x0000004044407228 */ /* 0x000fe20000000000 */
[----:B------:R-:W-:Y:S01]  /*688c0*/  MOV R16, 0x0 ;  /* 0x0000000000107802 */ /* 0x000fe20000000f00 */
[----:B------:R-:W-:Y:S01]  /*688d0*/  IMAD.MOV.U32 R17, RZ, RZ, 0x3fd80000 ;  /* 0x3fd80000ff117424 */ /* 0x000fe200078e00ff */
[----:B------:R-:W-:Y:S03]  /*688e0*/  BSSY.RECONVERGENT B5, `(.L_x_13580) ;  /* 0x0000019000057945 */ /* 0x000fe60003800200 */
        /* <DEDUP_REMOVED lines=24> */
.L_x_13581:
[----:B------:R-:W-:Y:S05]  /*68a70*/  BSYNC.RECONVERGENT B5 ;  /* 0x0000000000057941 */ /* 0x000fea0003800200 */
.L_x_13580:
        /* <DEDUP_REMOVED lines=20> */
.L_x_13583:
[----:B------:R-:W-:Y:S05]  /*68bc0*/  BSYNC.RECONVERGENT B5 ;  /* 0x0000000000057941 */ /* 0x000fea0003800200 */
.L_x_13582:
[----:B------:R-:W-:Y:S01]  /*68bd0*/  DMUL R60, R60, 8.11296384146066816958e+31 ;  /* 0x469000003c3c7828 */ /* 0x000fe20000000000 */
[----:B------:R-:W-:Y:S01]  /*68be0*/  MOV R58, R32 ;  /* 0x00000020003a7202 */ /* 0x000fe20000000f00 */
[----:B------:R-:W-:Y:S01]  /*68bf0*/  IMAD.MOV.U32 R59, RZ, RZ, R33 ;  /* 0x000000ffff3b7224 */ /* 0x000fe200078e0021 */
[----:B------:R-:W-:Y:S08]  /*68c00*/  BRA `(.L_x_13576) ;  /* 0x0000000000f07947 */ /* 0x000ff00003800000 */
.L_x_13563:
        /* <DEDUP_REMOVED lines=26> */
.L_x_13585:
[----:B------:R-:W-:Y:S05]  /*68db0*/  BSYNC.RECONVERGENT B5 ;  /* 0x0000000000057941 */ /* 0x000fea0003800200 */
.L_x_13584:
        /* <DEDUP_REMOVED lines=29> */
.L_x_13587:
[----:B------:R-:W-:Y:S05]  /*68f90*/  BSYNC.RECONVERGENT B5 ;  /* 0x0000000000057941 */ /* 0x000fea0003800200 */
.L_x_13586:
[----:B------:R-:W-:Y:S01]  /*68fa0*/  DMUL R58, R2, R48 ;  /* 0x00000030023a7228 */ /* 0x000fe20000000000 */
[----:B------:R-:W-:Y:S01]  /*68fb0*/  IMAD.MOV.U32 R60, RZ, RZ, 0x0 ;  /* 0x00000000ff3c7424 */ /* 0x000fe200078e00ff */
[----:B------:R-:W-:-:S09]  /*68fc0*/  MOV R61, 0x3ff00000 ;  /* 0x3ff00000003d7802 */ /* 0x000fd20000000f00 */
.L_x_13576:
[----:B------:R-:W-:Y:S05]  /*68fd0*/  BSYNC.RECONVERGENT B4 ;  /* 0x0000000000047941 */ /* 0x000fea0003800200 */
.L_x_13562:
[----:B------:R-:W-:Y:S05]  /*68fe0*/  BRA `(.L_x_13588) ;  /* 0x0000000000087947 */ /* 0x000fea0003800000 */
.L_x_13554:
[----:B------:R-:W-:Y:S02]  /*68ff0*/  DMUL R58, R16, 9.00719925474099200000e+15 ;  /* 0x43400000103a7828 */ /* 0x000fe40000000000 */
[----:B------:R-:W-:-:S11]  /*69000*/  DMUL R60, R60, 9.00719925474099200000e+15 ;  /* 0x434000003c3c7828 */ /* 0x000fd60000000000 */
.L_x_13588:
[----:B------:R-:W-:Y:S05]  /*69010*/  BSYNC.RELIABLE B2 ;  /* 0x0000000000027941 */ /* 0x000fea0003800100 */
.L_x_13553:
        /* <DEDUP_REMOVED lines=29> */
.L_x_13591:
[----:B------:R-:W-:Y:S05]  /*691f0*/  BSYNC.RECONVERGENT B2 ;  /* 0x0000000000027941 */ /* 0x000fea0003800200 */
.L_x_13590:
        /* <DEDUP_REMOVED lines=84> */
.L_x_13593:
[----:B------:R-:W-:Y:S02]  /*69740*/  FSEL R2, RZ, 3.37028055040000000000e+12, P0 ;  /* 0x54442d18ff027808 */ /* 0x000fe40000000000 */
[----:B------:R-:W-:-:S07]  /*69750*/  FSEL R3, RZ, 2.1426990032196044922, P0 ;  /* 0x400921fbff037808 */ /* 0x000fce0000000000 */
.L_x_13594:
[----:B------:R-:W-:Y:S05]  /*69760*/  BSYNC.RECONVERGENT B0 ;  /* 0x0000000000007941 */ /* 0x000fea0003800200 */
.L_x_13592:
[----:B------:R-:W-:Y:S01]  /*69770*/  DADD R60, |R58|, R60 ;  /* 0x000000003a3c7229 */ /* 0x000fe2000000023c */
[----:B------:R-:W-:-:S07]  /*69780*/  LOP3.LUT R59, R3, 0x80000000, R59, 0xb8, !PT ;  /* 0x80000000033b7812 */ /* 0x000fce00078eb83b */
[----:B------:R-:W-:-:S06]  /*69790*/  DSETP.NAN.AND P0, PT, R60, R60, PT ;  /* 0x0000003c3c00722a */ /* 0x000fcc0003f08000 */
[----:B------:R-:W-:Y:S02]  /*697a0*/  FSEL R2, R60, R2, P0 ;  /* 0x000000023c027208 */ /* 0x000fe40000000000 */
[----:B------:R-:W-:Y:S01]  /*697b0*/  FSEL R3, R61, R59, P0 ;  /* 0x0000003b3d037208 */ /* 0x000fe20000000000 */
[----:B------:R-:W-:Y:S06]  /*697c0*/  BRA `(.L_x_13560) ;  /* 0x0000000400d87947 */ /* 0x000fec0003800000 */
.L_x_13589:
        /* <DEDUP_REMOVED lines=25> */
.L_x_13596:
[----:B------:R-:W-:Y:S05]  /*69960*/  BSYNC.RECONVERGENT B2 ;  /* 0x0000000000027941 */ /* 0x000fea0003800200 */
.L_x_13595:
        /* <DEDUP_REMOVED lines=84> */
.L_x_13598:
[----:B------:R-:W-:Y:S02]  /*69eb0*/  FSEL R2, RZ, 3.37028055040000000000e+12, P0 ;  /* 0x54442d18ff027808 */ /* 0x000fe40000000000 */
[----:B------:R-:W-:-:S07]  /*69ec0*/  FSEL R3, RZ, 2.1426990032196044922, P0 ;  /* 0x400921fbff037808 */ /* 0x000fce0000000000 */
.L_x_13599:
[----:B------:R-:W-:Y:S05]  /*69ed0*/  BSYNC.RECONVERGENT B0 ;  /* 0x0000000000007941 */ /* 0x000fea0003800200 */
.L_x_13597:
[----:B------:R-:W-:Y:S01]  /*69ee0*/  DADD R60, |R58|, R60 ;  /* 0x000000003a3c7229 */ /* 0x000fe2000000023c */
[----:B------:R-:W-:-:S07]  /*69ef0*/  LOP3.LUT R59, R3, 0x80000000, R59, 0xb8, !PT ;  /* 0x80000000033b7812 */ /* 0x000fce00078eb83b */
[----:B------:R-:W-:-:S06]  /*69f00*/  DSETP.NAN.AND P0, PT, R60, R60, PT ;  /* 0x0000003c3c00722a */ /* 0x000fcc0003f08000 */
[----:B------:R-:W-:Y:S02]  /*69f10*/  FSEL R2, R60, R2, P0 ;  /* 0x000000023c027208 */ /* 0x000fe40000000000 */
[----:B------:R-:W-:-:S07]  /*69f20*/  FSEL R3, R61, R59, P0 ;  /* 0x0000003b3d037208 */ /* 0x000fce0000000000 */
.L_x_13560:
[----:B------:R-:W-:Y:S05]  /*69f30*/  BSYNC.RECONVERGENT B3 ;  /* 0x0000000000037941 */ /* 0x000fea0003800200 */
.L_x_13552:
[----:B------:R-:W-:Y:S01]  /*69f40*/  DADD R16, -RZ, -R18 ;  /* 0x00000000ff107229 */ /* 0x000fe20000000912 */
[----:B------:R-:W-:-:S09]  /*69f50*/  ISETP.GE.AND P0, PT, R23, RZ, PT ;  /* 0x000000ff1700720c */ /* 0x000fd20003f06270 */
[----:B------:R-:W-:Y:S02]  /*69f60*/  FSEL R16, R18, R16, !P0 ;  /* 0x0000001012107208 */ /* 0x000fe40004000000 */
[----:B------:R-:W-:Y:S01]  /*69f70*/  FSEL R17, R19, R17, !P0 ;  /* 0x0000001113117208 */ /* 0x000fe20004000000 */
[----:B------:R-:W-:Y:S06]  /*69f80*/  BRA `(.L_x_13516) ;  /* 0x0000002c00f47947 */ /* 0x000fec0003800000 */
.L_x_13519:
[----:B------:R-:W2:Y:S01]  /*69f90*/  LDL.64 R2, [R1+0x8] ;  /* 0x0000080001027983 */ /* 0x000ea20000100a00 */
[----:B------:R-:W-:Y:S01]  /*69fa0*/  UMOV UR6, 0x54442d18 ;  /* 0x54442d1800067882 */ /* 0x000fe20000000000 */
[----:B------:R-:W-:Y:S01]  /*69fb0*/  UMOV UR7, 0x3ff921fb ;  /* 0x3ff921fb00077882 */ /* 0x000fe20000000000 */
[----:B------:R-:W-:Y:S02]  /*69fc0*/  DADD R16, -RZ, -R22 ;  /* 0x00000000ff107229 */ /* 0x000fe40000000916 */
[----:B--2---:R-:W-:-:S08]  /*69fd0*/  DADD R2, -R20, R2 ;  /* 0x0000000014027229 */ /* 0x004fd00000000102 */
[----:B------:R-:W-:Y:S01]  /*69fe0*/  DADD R2, R2, UR6 ;  /* 0x0000000602027e29 */ /* 0x000fe20008000000 */
[----:B------:R-:W-:Y:S10]  /*69ff0*/  BRA `(.L_x_13516) ;  /* 0x0000002c00d87947 */ /* 0x000ff40003800000 */
.L_x_13518:
[----:B------:R-:W-:Y:S01]  /*6a000*/  DADD R16, -RZ, -R22 ;  /* 0x00000000ff107229 */ /* 0x000fe20000000916 */
[----:B------:R-:W-:Y:S01]  /*6a010*/  CS2R R2, SRZ ;  /* 0x0000000000027805 */ /* 0x000fe2000001ff00 */
[----:B------:R-:W-:Y:S09]  /*6a020*/  BRA `(.L_x_13516) ;  /* 0x0000002c00cc7947 */ /* 0x000ff20003800000 */
.L_x_13517:
        /* <DEDUP_REMOVED lines=110> */
.L_x_13604:
[----:B------:R-:W-:Y:S05]  /*6a710*/  BSYNC.RECONVERGENT B0 ;  /* 0x0000000000007941 */ /* 0x000fea0003800200 */
.L_x_13603:
        /* <DEDUP_REMOVED lines=8> */
.L_x_13606:
[----:B------:R-:W-:Y:S05]  /*6a7a0*/  BSYNC.RECONVERGENT B3 ;  /* 0x0000000000037941 */ /* 0x000fea0003800200 */
.L_x_13605:
        /* <DEDUP_REMOVED lines=84> */
.L_x_13608:
[----:B------:R-:W-:Y:S02]  /*6acf0*/  FSEL R2, RZ, 3.37028055040000000000e+12, P0 ;  /* 0x54442d18ff027808 */ /* 0x000fe40000000000 */
[----:B------:R-:W-:-:S07]  /*6ad00*/  FSEL R3, RZ, 2.1426990032196044922, P0 ;  /* 0x400921fbff037808 */ /* 0x000fce0000000000 */
.L_x_13609:
[----:B------:R-:W-:Y:S05]  /*6ad10*/  BSYNC.RECONVERGENT B0 ;  /* 0x0000000000007941 */ /* 0x000fea0003800200 */
.L_x_13607:
[----:B------:R-:W-:Y:S01]  /*6ad20*/  DADD R58, R60, R58 ;  /* 0x000000003c3a7229 */ /* 0x000fe2000000003a */
[----:B------:R-:W-:Y:S01]  /*6ad30*/  LOP3.LUT R3, R3, 0x80000000, R23, 0xb8, !PT ;  /* 0x8000000003037812 */ /* 0x000fe200078eb817 */
[----:B------:R-:W-:-:S06]  /*6ad40*/  DMUL R62, R62, 0.5 ;  /* 0x3fe000003e3e7828 */ /* 0x000fcc0000000000 */
[----:B------:R-:W-:-:S06]  /*6ad50*/  DSETP.NAN.AND P0, PT, R58, R58, PT ;  /* 0x0000003a3a00722a */ /* 0x000fcc0003f08000 */
[----:B------:R-:W-:Y:S02]  /*6ad60*/  FSEL R2, R58, R2, P0 ;  /* 0x000000023a027208 */ /* 0x000fe40000000000 */
[----:B------:R-:W-:Y:S01]  /*6ad70*/  FSEL R3, R59, R3, P0 ;  /* 0x000000033b037208 */ /* 0x000fe20000000000 */
[----:B------:R-:W-:Y:S06]  /*6ad80*/  BRA `(.L_x_13610) ;  /* 0x0000002000507947 */ /* 0x000fec0003800000 */
.L_x_13602:
        /* <DEDUP_REMOVED lines=137> */
.L_x_13612:
[----:B------:R-:W-:Y:S05]  /*6b620*/  BSYNC.RECONVERGENT B0 ;  /* 0x0000000000007941 */ /* 0x000fea0003800200 */
.L_x_13611:
        /* <DEDUP_REMOVED lines=8> */
.L_x_13614:
[----:B------:R-:W-:Y:S05]  /*6b6b0*/  BSYNC.RECONVERGENT B3 ;  /* 0x0000000000037941 */ /* 0x000fea0003800200 */
.L_x_13613:
        /* <DEDUP_REMOVED lines=84> */
.L_x_13616:
[----:B------:R-:W-:Y:S02]  /*6bc00*/  FSEL R2, RZ, 3.37028055040000000000e+12, P0 ;  /* 0x54442d18ff027808 */ /* 0x000fe40000000000 */
[----:B------:R-:W-:-:S07]  /*6bc10*/  FSEL R3, RZ, 2.1426990032196044922, P0 ;  /* 0x400921fbff037808 */ /* 0x000fce0000000000 */
.L_x_13617:
[----:B------:R-:W-:Y:S05]  /*6bc20*/  BSYNC.RECONVERGENT B0 ;  /* 0x0000000000007941 */ /* 0x000fea0003800200 */
.L_x_13615:
[----:B------:R-:W-:Y:S01]  /*6bc30*/  DADD R58, R60, R58 ;  /* 0x000000003c3a7229 */ /* 0x000fe2000000003a */
[----:B------:R-:W-:-:S07]  /*6bc40*/  LOP3.LUT R3, R3, 0x80000000, R23, 0xb8, !PT ;  /* 0x8000000003037812 */ /* 0x000fce00078eb817 */
[----:B------:R-:W-:-:S06]  /*6bc50*/  DSETP.NAN.AND P0, PT, R58, R58, PT ;  /* 0x0000003a3a00722a */ /* 0x000fcc0003f08000 */
[----:B------:R-:W-:Y:S02]  /*6bc60*/  FSEL R2, R58, R2, P0 ;  /* 0x000000023a027208 */ /* 0x000fe40000000000 */
[----:B------:R-:W-:Y:S01]  /*6bc70*/  FSEL R3, R59, R3, P0 ;  /* 0x000000033b037208 */ /* 0x000fe20000000000 */
[----:B------:R-:W-:Y:S06]  /*6bc80*/  BRA `(.L_x_13610) ;  /* 0x0000001000907947 */ /* 0x000fec0003800000 */
.L_x_13601:
        /* <DEDUP_REMOVED lines=25> */
.L_x_13619:
[----:B------:R-:W-:Y:S05]  /*6be20*/  BSYNC.RECONVERGENT B3 ;  /* 0x0000000000037941 */ /* 0x000fea0003800200 */
.L_x_13618:
        /* <DEDUP_REMOVED lines=23> */
.L_x_13621:
[----:B------:R-:W-:Y:S05]  /*6bfa0*/  BSYNC.RECONVERGENT B3 ;  /* 0x0000000000037941 */ /* 0x000fea0003800200 */
.L_x_13620:
        /* <DEDUP_REMOVED lines=139> */
.L_x_13623:
[----:B------:R-:W-:Y:S05]  /*6c860*/  BSYNC.RECONVERGENT B0 ;  /* 0x0000000000007941 */ /* 0x000fea0003800200 */
.L_x_13622:
        /* <DEDUP_REMOVED lines=8> */
.L_x_13625:
[----:B------:R-:W-:Y:S05]  /*6c8f0*/  BSYNC.RECONVERGENT B3 ;  /* 0x0000000000037941 */ /* 0x000fea0003800200 */
.L_x_13624:
        /* <DEDUP_REMOVED lines=84> */
.L_x_13627:
[----:B------:R-:W-:Y:S02]  /*6ce40*/  FSEL R2, RZ, 3.37028055040000000000e+12, P0 ;  /* 0x54442d18ff027808 */ /* 0x000fe40000000000 */
[----:B------:R-:W-:-:S07]  /*6ce50*/  FSEL R3, RZ, 2.1426990032196044922, P0 ;  /* 0x400921fbff037808 */ /* 0x000fce0000000000 */
.L_x_13628:
[----:B------:R-:W-:Y:S05]  /*6ce60*/  BSYNC.RECONVERGENT B0 ;  /* 0x0000000000007941 */ /* 0x000fea0003800200 */
.L_x_13626:
[----:B------:R-:W-:Y:S01]  /*6ce70*/  DADD R58, R60, R58 ;  /* 0x000000003c3a7229 */ /* 0x000fe2000000003a */
[----:B------:R-:W-:Y:S01]  /*6ce80*/  LOP3.LUT R3, R3, 0x80000000, R23, 0xb8, !PT ;  /* 0x8000000003037812 */ /* 0x000fe200078eb817 */
[----:B------:R-:W-:-:S06]  /*6ce90*/  DADD R62, R62, 1 ;  /* 0x3ff000003e3e7429 */ /* 0x000fcc0000000000 */
[----:B------:R-:W-:-:S06]  /*6cea0*/  DSETP.NAN.AND P0, PT, R58, R58, PT ;  /* 0x0000003a3a00722a */ /* 0x000fcc0003f08000 */
[----:B------:R-:W-:Y:S02]  /*6ceb0*/  FSEL R2, R58, R2, P0 ;  /* 0x000000023a027208 */ /* 0x000fe40000000000 */
[----:B------:R-:W-:-:S07]  /*6cec0*/  FSEL R3, R59, R3, P0 ;  /* 0x000000033b037208 */ /* 0x000fce0000000000 */
.L_x_13610:
[----:B------:R-:W-:Y:S05]  /*6ced0*/  BSYNC.RECONVERGENT B2 ;  /* 0x0000000000027941 */ /* 0x000fea0003800200 */
.L_x_13600:
        /* <DEDUP_REMOVED lines=8> */
.L_x_13516:
[----:B------:R-:W-:Y:S05]  /*6cf60*/  BSYNC.RECONVERGENT B1 ;  /* 0x0000000000017941 */ /* 0x000fea0003800200 */
.L_x_13514:
[----:B------:R-:W-:Y:S05]  /*6cf70*/  WARPSYNC.ALL ;  /* 0x0000000000007948 */ /* 0x000fea0003800000 */
[----:B------:R-:W-:Y:S01]  /*6cf80*/  DSETP.NAN.AND P0, PT, R2, R2, PT ;  /* 0x000000020200722a */ /* 0x000fe20003f08000 */
[----:B------:R-:W-:Y:S01]  /*6cf90*/  IMAD.MOV.U32 R20, RZ, RZ, 0x33145c07 ;  /* 0x33145c07ff147424 */ /* 0x000fe200078e00ff */
[----:B------:R-:W-:Y:S01]  /*6cfa0*/  MOV R21, 0x3c91a626 ;  /* 0x3c91a62600157802 */ /* 0x000fe20000000f00 */
[----:B------:R-:W-:Y:S01]  /*6cfb0*/  BSSY.RECONVERGENT B0, `(.L_x_13629) ;  /* 0x0000016000007945 */ /* 0x000fe20003800200 */
[----:B------:R-:W-:Y:S02]  /*6cfc0*/  DSETP.NAN.AND P2, PT, R26, R26, PT ;  /* 0x0000001a1a00722a */ /* 0x000fe40003f48000 */
        /* <DEDUP_REMOVED lines=18> */
[----:B------:R-:W-:-:S03]  /*6d0f0*/  @!P0 MOV R18, R2 ;  /* 0x0000000200128202 */ /* 0x000fc60000000f00 */
[----:B------:R-:W-:-:S07]  /*6d100*/  @!P0 IMAD.MOV.U32 R19, RZ, RZ, R23 ;  /* 0x000000ffff138224 */ /* 0x000fce00078e0017 */
.L_x_13630:
[----:B------:R-:W-:Y:S05]  /*6d110*/  BSYNC.RECONVERGENT B0 ;  /* 0x0000000000007941 */ /* 0x000fea0003800200 */
.L_x_13629:
        /* <DEDUP_REMOVED lines=21> */
[----:B------:R-:W-:Y:S02]  /*6d270*/  @!P0 DADD R2, R22, UR10 ;  /* 0x0000000a16028e29 */ /* 0x000fe40008000000 */
[----:B------:R-:W-:Y:S01]  /*6d280*/  @!P0 DADD R20, R26, R26 ;  /* 0x000000001a148229 */ /* 0x000fe2000000001a */
[----:B------:R-:W-:Y:S10]  /*6d290*/  BRA `(.L_x_13633) ;  /* 0x0000008c004c7947 */ /* 0x000ff40003800000 */
.L_x_13632:
        /* <DEDUP_REMOVED lines=29> */
[----:B------:R-:W-:Y:S01]  /*6d470*/  MOV R44, RZ ;  /* 0x000000ff002c7202 */ /* 0x000fe20000000f00 */
        /* <DEDUP_REMOVED lines=111> */
.L_x_13640:
[----:B------:R-:W-:Y:S05]  /*6db70*/  BSYNC.RECONVERGENT B3 ;  /* 0x0000000000037941 */ /* 0x000fea0003800200 */
.L_x_13639:
        /* <DEDUP_REMOVED lines=81> */
.L_x_13638:
        /* <DEDUP_REMOVED lines=31> */
.L_x_13647:
[----:B------:R-:W-:Y:S05]  /*6e280*/  BSYNC.RECONVERGENT B4 ;  /* 0x0000000000047941 */ /* 0x000fea0003800200 */
.L_x_13646:
[----:B------:R-:W-:Y:S02]  /*6e290*/  IMAD.MOV.U32 R22, RZ, RZ, R32 ;  /* 0x000000ffff167224 */ /* 0x000fe400078e0020 */
[----:B------:R-:W-:-:S07]  /*6e2a0*/  IMAD.MOV.U32 R23, RZ, RZ, R33 ;  /* 0x000000ffff177224 */ /* 0x000fce00078e0021 */
.L_x_13645:
[----:B------:R-:W-:Y:S05]  /*6e2b0*/  BSYNC.RECONVERGENT B3 ;  /* 0x0000000000037941 */ /* 0x000fea0003800200 */
.L_x_13644:
        /* <DEDUP_REMOVED lines=28> */
.L_x_13652:
[----:B------:R-:W-:Y:S05]  /*6e480*/  BSYNC.RECONVERGENT B4 ;  /* 0x0000000000047941 */ /* 0x000fea0003800200 */
.L_x_13651:
[----:B------:R-:W-:Y:S05]  /*6e490*/  BRA `(.L_x_13650) ;  /* 0x0000000000047947 */ /* 0x000fea0003800000 */
.L_x_13649:
[----:B------:R-:W-:-:S11]  /*6e4a0*/  DADD R32, R62, -R2 ;  /* 0x000000003e207229 */ /* 0x000fd60000000802 */
.L_x_13650:
[----:B------:R-:W-:Y:S05]  /*6e4b0*/  BSYNC.RECONVERGENT B3 ;  /* 0x0000000000037941 */ /* 0x000fea0003800200 */
.L_x_13648:
        /* <DEDUP_REMOVED lines=30> */
.L_x_13654:
[----:B------:R-:W-:Y:S05]  /*6e6a0*/  BSYNC.RECONVERGENT B3 ;  /* 0x0000000000037941 */ /* 0x000fea0003800200 */
.L_x_13653:
        /* <DEDUP_REMOVED lines=85> */
.L_x_13655:
        /* <DEDUP_REMOVED lines=21> */
.L_x_13657:
[----:B------:R-:W-:Y:S05]  /*6ed50*/  BSYNC.RECONVERGENT B3 ;  /* 0x0000000000037941 */ /* 0x000fea0003800200 */
.L_x_13656:
        /* <DEDUP_REMOVED lines=30> */
.L_x_13643:
        /* <DEDUP_REMOVED lines=25> */
.L_x_13660:
[----:B------:R-:W-:Y:S05]  /*6f0d0*/  BSYNC.RECONVERGENT B3 ;  /* 0x0000000000037941 */ /* 0x000fea0003800200 */
.L_x_13659:
        /* <DEDUP_REMOVED lines=85> */
.L_x_13661:
        /* <DEDUP_REMOVED lines=21> */
.L_x_13663:
[----:B------:R-:W-:Y:S05]  /*6f780*/  BSYNC.RECONVERGENT B3 ;  /* 0x0000000000037941 */ /* 0x000fea0003800200 */
.L_x_13662:
        /* <DEDUP_REMOVED lines=30> */
.L_x_13658:
        /* <DEDUP_REMOVED lines=24> */
.L_x_13665:
[----:B------:R-:W-:Y:S05]  /*6faf0*/  BSYNC.RECONVERGENT B3 ;  /* 0x0000000000037941 */ /* 0x000fea0003800200 */
.L_x_13664:
        /* <DEDUP_REMOVED lines=21> */
.L_x_13667:
[----:B------:R-:W-:Y:S05]  /*6fc50*/  BSYNC.RECONVERGENT B3 ;  /* 0x0000000000037941 */ /* 0x000fea0003800200 */
.L_x_13666:
[----:B------:R-:W-:Y:S01]  /*6fc60*/  IMAD.MOV.U32 R22, RZ, RZ, R32 ;  /* 0x000000ffff167224 */ /* 0x000fe200078e0020 */
[----:B------:R-:W-:Y:S01]  /*6fc70*/  MOV R23, R33 ;  /* 0x0000002100177202 */ /* 0x000fe20000000f00 */
[----:B------:R-:W-:Y:S06]  /*6fc80*/  BRA `(.L_x_13641) ;  /* 0x0000000000647947 */ /* 0x000fec0003800000 */
.L_x_13642:
        /* <DEDUP_REMOVED lines=24> */
.L_x_13668:
[----:B------:R-:W-:Y:S05]  /*6fe10*/  BSYNC.RECONVERGENT B3 ;  /* 0x0000000000037941 */ /* 0x000fea0003800200 */
.L_x_13641:
[----:B------:R-:W-:Y:S05]  /*6fe20*/  BSYNC.RECONVERGENT B2 ;  /* 0x0000000000027941 */ /* 0x000fea0003800200 */
.L_x_13637:
        /* <DEDUP_REMOVED lines=25> */
.L_x_13673:
[----:B------:R-:W-:Y:S05]  /*6ffc0*/  BSYNC.RECONVERGENT B4 ;  /* 0x0000000000047941 */ /* 0x000fea0003800200 */
.L_x_13672:
        /* <DEDUP_REMOVED lines=84> */
.L_x_13676:
        /* <DEDUP_REMOVED lines=53> */
.L_x_13675:
        /* <DEDUP_REMOVED lines=76> */
.L_x_13678:
        /* <DEDUP_REMOVED lines=53> */
.L_x_13674:
        /* <DEDUP_REMOVED lines=34> */
.L_x_13685:
[----:B------:R-:W-:Y:S05]  /*71290*/  BSYNC.RECONVERGENT B6 ;  /* 0x0000000000067941 */ /* 0x000fea0003800200 */
.L_x_13684:
[----:B------:R-:W-:Y:S02]  /*712a0*/  IMAD.MOV.U32 R70, RZ, RZ, R32 ;  /* 0x000000ffff467224 */ /* 0x000fe400078e0020 */
[----:B------:R-:W-:-:S07]  /*712b0*/  IMAD.MOV.U32 R71, RZ, RZ, R33 ;  /* 0x000000ffff477224 */ /* 0x000fce00078e0021 */
.L_x_13683:
[----:B------:R-:W-:Y:S05]  /*712c0*/  BSYNC.RECONVERGENT B5 ;  /* 0x0000000000057941 */ /* 0x000fea0003800200 */
.L_x_13682:
        /* <DEDUP_REMOVED lines=27> */
.L_x_13690:
[----:B------:R-:W-:Y:S05]  /*71480*/  BSYNC.RECONVERGENT B6 ;  /* 0x0000000000067941 */ /* 0x000fea0003800200 */
.L_x_13689:
[----:B------:R-:W-:Y:S01]  /*71490*/  MOV R58, R32 ;  /* 0x00000020003a7202 */ /* 0x000fe20000000f00 */
[----:B------:R-:W-:Y:S01]  /*714a0*/  IMAD.MOV.U32 R59, RZ, RZ, R33 ;  /* 0x000000ffff3b7224 */ /* 0x000fe200078e0021 */
[----:B------:R-:W-:Y:S06]  /*714b0*/  BRA `(.L_x_13688) ;  /* 0x0000000000047947 */ /* 0x000fec0003800000 */
.L_x_13687:
[----:B------:R-:W-:-:S11]  /*714c0*/  DADD R58, -R64, R62 ;  /* 0x00000000403a7229 */ /* 0x000fd6000000013e */
.L_x_13688:
[----:B------:R-:W-:Y:S05]  /*714d0*/  BSYNC.RECONVERGENT B5 ;  /* 0x0000000000057941 */ /* 0x000fea0003800200 */
.L_x_13686:
        /* <DEDUP_REMOVED lines=31> */
.L_x_13692:
[----:B------:R-:W-:Y:S05]  /*716d0*/  BSYNC.RECONVERGENT B5 ;  /* 0x0000000000057941 */ /* 0x000fea0003800200 */
.L_x_13691:
[----:B------:R-:W-:Y:S02]  /*716e0*/  IMAD.MOV.U32 R58, RZ, RZ, R2 ;  /* 0x000000ffff3a7224 */ /* 0x000fe400078e0002 */
[----:B------:R-:W-:Y:S01]  /*716f0*/  IMAD.MOV.U32 R59, RZ, RZ, R3 ;  /* 0x000000ffff3b7224 */ /* 0x000fe200078e0003 */
[----:B------:R-:W-:Y:S06]  /*71700*/  BRA `(.L_x_13693) ;  /* 0x00000008004c7947 */ /* 0x000fec0003800000 */
.L_x_13681:
        /* <DEDUP_REMOVED lines=29> */
.L_x_13696:
[----:B------:R-:W-:Y:S05]  /*718e0*/  BSYNC.RECONVERGENT B5 ;  /* 0x0000000000057941 */ /* 0x000fea0003800200 */
.L_x_13695:
[----:B------:R-:W-:Y:S01]  /*718f0*/  MOV R58, R2 ;  /* 0x00000002003a7202 */ /* 0x000fe20000000f00 */
[----:B------:R-:W-:Y:S01]  /*71900*/  IMAD.MOV.U32 R59, RZ, RZ, R3 ;  /* 0x000000ffff3b7224 */ /* 0x000fe200078e0003 */
[----:B------:R-:W-:Y:S06]  /*71910*/  BRA `(.L_x_13693) ;  /* 0x0000000400c87947 */ /* 0x000fec0003800000 */
.L_x_13694:
        /* <DEDUP_REMOVED lines=28> */
.L_x_13698:
[----:B------:R-:W-:Y:S05]  /*71ae0*/  BSYNC.RECONVERGENT B5 ;  /* 0x0000000000057941 */ /* 0x000fea0003800200 */
.L_x_13697:
        /* <DEDUP_REMOVED lines=20> */
.L_x_13700:
[----:B------:R-:W-:Y:S05]  /*71c30*/  BSYNC.RECONVERGENT B5 ;  /* 0x0000000000057941 */ /* 0x000fea0003800200 */
.L_x_13699:
[----:B------:R-:W-:Y:S01]  /*71c40*/  DMUL R60, R60, 8.11296384146066816958e+31 ;  /* 0x469000003c3c7828 */ /* 0x000fe20000000000 */
[----:B------:R-:W-:Y:S02]  /*71c50*/  IMAD.MOV.U32 R58, RZ, RZ, R32 ;  /* 0x000000ffff3a7224 */ /* 0x000fe400078e0020 */
[----:B------:R-:W-:Y:S01]  /*71c60*/  IMAD.MOV.U32 R59, RZ, RZ, R33 ;  /* 0x000000ffff3b7224 */ /* 0x000fe200078e0021 */
[----:B------:R-:W-:Y:S07]  /*71c70*/  BRA `(.L_x_13693) ;  /* 0x0000000000f07947 */ /* 0x000fee0003800000 */
.L_x_13680:
        /* <DEDUP_REMOVED lines=26> */
.L_x_13702:
[----:B------:R-:W-:Y:S05]  /*71e20*/  BSYNC.RECONVERGENT B5 ;  /* 0x0000000000057941 */ /* 0x000fea0003800200 */
.L_x_13701:
        /* <DEDUP_REMOVED lines=29> */
.L_x_13704:
[----:B------:R-:W-:Y:S05]  /*72000*/  BSYNC.RECONVERGENT B5 ;  /* 0x0000000000057941 */ /* 0x000fea0003800200 */
.L_x_13703:
[----:B------:R-:W-:Y:S01]  /*72010*/  DMUL R58, R2, R48 ;  /* 0x00000030023a7228 */ /* 0x000fe20000000000 */
[----:B------:R-:W-:Y:S02]  /*72020*/  IMAD.MOV.U32 R60, RZ, RZ, 0x0 ;  /* 0x00000000ff3c7424 */ /* 0x000fe400078e00ff */
[----:B------:R-:W-:-:S08]  /*72030*/  IMAD.MOV.U32 R61, RZ, RZ, 0x3ff00000 ;  /* 0x3ff00000ff3d7424 */ /* 0x000fd000078e00ff */
.L_x_13693:
[----:B------:R-:W-:Y:S05]  /*72040*/  BSYNC.RECONVERGENT B4 ;  /* 0x0000000000047941 */ /* 0x000fea0003800200 */
.L_x_13679:
[----:B------:R-:W-:Y:S05]  /*72050*/  BRA `(.L_x_13705) ;  /* 0x0000000000087947 */ /* 0x000fea0003800000 */
.L_x_13671:
[----:B------:R-:W-:Y:S02]  /*72060*/  DMUL R58, R20, 9.00719925474099200000e+15 ;  /* 0x43400000143a7828 */ /* 0x000fe40000000000 */
[----:B------:R-:W-:-:S11]  /*72070*/  DMUL R60, R60, 9.00719925474099200000e+15 ;  /* 0x434000003c3c7828 */ /* 0x000fd60000000000 */
.L_x_13705:
[----:B------:R-:W-:Y:S05]  /*72080*/  BSYNC.RELIABLE B2 ;  /* 0x0000000000027941 */ /* 0x000fea0003800100 */
.L_x_13670:
        /* <DEDUP_REMOVED lines=29> */
.L_x_13708:
[----:B------:R-:W-:Y:S05]  /*72260*/  BSYNC.RECONVERGENT B2 ;  /* 0x0000000000027941 */ /* 0x000fea0003800200 */
.L_x_13707:
        /* <DEDUP_REMOVED lines=84> */
.L_x_13710:
[----:B------:R-:W-:Y:S02]  /*727b0*/  FSEL R2, RZ, 3.37028055040000000000e+12, P0 ;  /* 0x54442d18ff027808 */ /* 0x000fe40000000000 */
[----:B------:R-:W-:-:S07]  /*727c0*/  FSEL R3, RZ, 2.1426990032196044922, P0 ;  /* 0x400921fbff037808 */ /* 0x000fce0000000000 */
.L_x_13711:
[----:B------:R-:W-:Y:S05]  /*727d0*/  BSYNC.RECONVERGENT B0 ;  /* 0x0000000000007941 */ /* 0x000fea0003800200 */
.L_x_13709:
[----:B------:R-:W-:Y:S01]  /*727e0*/  DADD R60, |R58|, R60 ;  /* 0x000000003a3c7229 */ /* 0x000fe2000000023c */
[----:B------:R-:W-:-:S07]  /*727f0*/  LOP3.LUT R59, R3, 0x80000000, R59, 0xb8, !PT ;  /* 0x80000000033b7812 */ /* 0x000fce00078eb83b */
[----:B------:R-:W-:-:S06]  /*72800*/  DSETP.NAN.AND P0, PT, R60, R60, PT ;  /* 0x0000003c3c00722a */ /* 0x000fcc0003f08000 */
[----:B------:R-:W-:Y:S02]  /*72810*/  FSEL R2, R60, R2, P0 ;  /* 0x000000023c027208 */ /* 0x000fe40000000000 */
[----:B------:R-:W-:Y:S01]  /*72820*/  FSEL R3, R61, R59, P0 ;  /* 0x0000003b3d037208 */ /* 0x000fe20000000000 */
[----:B------:R-:W-:Y:S06]  /*72830*/  BRA `(.L_x_13677) ;  /* 0x0000000400d87947 */ /* 0x000fec0003800000 */
.L_x_13706:
        /* <DEDUP_REMOVED lines=25> */
.L_x_13713:
[----:B------:R-:W-:Y:S05]  /*729d0*/  BSYNC.RECONVERGENT B2 ;  /* 0x0000000000027941 */ /* 0x000fea0003800200 */
.L_x_13712:
        /* <DEDUP_REMOVED lines=84> */
.L_x_13715:
[----:B------:R-:W-:Y:S02]  /*72f20*/  FSEL R2, RZ, 3.37028055040000000000e+12, P0 ;  /* 0x54442d18ff027808 */ /* 0x000fe40000000000 */
[----:B------:R-:W-:-:S07]  /*72f30*/  FSEL R3, RZ, 2.1426990032196044922, P0 ;  /* 0x400921fbff037808 */ /* 0x000fce0000000000 */
.L_x_13716:
[----:B------:R-:W-:Y:S05]  /*72f40*/  BSYNC.RECONVERGENT B0 ;  /* 0x0000000000007941 */ /* 0x000fea0003800200 */
.L_x_13714:
[----:B------:R-:W-:Y:S01]  /*72f50*/  DADD R60, |R58|, R60 ;  /* 0x000000003a3c7229 */ /* 0x000fe2000000023c */
[----:B------:R-:W-:-:S07]  /*72f60*/  LOP3.LUT R59, R3, 0x80000000, R59, 0xb8, !PT ;  /* 0x80000000033b7812 */ /* 0x000fce00078eb83b */
[----:B------:R-:W-:-:S06]  /*72f70*/  DSETP.NAN.AND P0, PT, R60, R60, PT ;  /* 0x0000003c3c00722a */ /* 0x000fcc0003f08000 */
[----:B------:R-:W-:Y:S02]  /*72f80*/  FSEL R2, R60, R2, P0 ;  /* 0x000000023c027208 */ /* 0x000fe40000000000 */
[----:B------:R-:W-:-:S07]  /*72f90*/  FSEL R3, R61, R59, P0 ;  /* 0x0000003b3d037208 */ /* 0x000fce0000000000 */
.L_x_13677:
[----:B------:R-:W-:Y:S05]  /*72fa0*/  BSYNC.RECONVERGENT B3 ;  /* 0x0000000000037941 */ /* 0x000fea0003800200 */
.L_x_13669:
[----:B------:R-:W-:Y:S01]  /*72fb0*/  DADD R20, -RZ, -R22 ;  /* 0x00000000ff147229 */ /* 0x000fe20000000916 */
[----:B------:R-:W-:-:S09]  /*72fc0*/  ISETP.GE.AND P0, PT, R27, RZ, PT ;  /* 0x000000ff1b00720c */ /* 0x000fd20003f06270 */
[----:B------:R-:W-:Y:S02]  /*72fd0*/  FSEL R20, R22, R20, !P0 ;  /* 0x0000001416147208 */ /* 0x000fe40004000000 */
[----:B------:R-:W-:Y:S01]  /*72fe0*/  FSEL R21, R23, R21, !P0 ;  /* 0x0000001517157208 */ /* 0x000fe20004000000 */
[----:B------:R-:W-:Y:S06]  /*72ff0*/  BRA `(.L_x_13633) ;  /* 0x0000002c00f47947 */ /* 0x000fec0003800000 */
.L_x_13636:
[----:B------:R-:W2:Y:S01]  /*73000*/  LDL.64 R2, [R1+0x8] ;  /* 0x0000080001027983 */ /* 0x000ea20000100a00 */
[----:B------:R-:W-:Y:S01]  /*73010*/  UMOV UR6, 0x54442d18 ;  /* 0x54442d1800067882 */ /* 0x000fe20000000000 */
[----:B------:R-:W-:Y:S01]  /*73020*/  UMOV UR7, 0x3ff921fb ;  /* 0x3ff921fb00077882 */ /* 0x000fe20000000000 */
[----:B------:R-:W-:Y:S02]  /*73030*/  DADD R20, -RZ, -R26 ;  /* 0x00000000ff147229 */ /* 0x000fe4000000091a */
[----:B--2---:R-:W-:-:S08]  /*73040*/  DADD R2, -R24, R2 ;  /* 0x0000000018027229 */ /* 0x004fd00000000102 */
[----:B------:R-:W-:Y:S01]  /*73050*/  DADD R2, R2, UR6 ;  /* 0x0000000602027e29 */ /* 0x000fe20008000000 */
[----:B------:R-:W-:Y:S10]  /*73060*/  BRA `(.L_x_13633) ;  /* 0x0000002c00d87947 */ /* 0x000ff40003800000 */
.L_x_13635:
[----:B------:R-:W-:Y:S01]  /*73070*/  DADD R20, -RZ, -R26 ;  /* 0x00000000ff147229 */ /* 0x000fe2000000091a */
[----:B------:R-:W-:Y:S01]  /*73080*/  CS2R R2, SRZ ;  /* 0x0000000000027805 */ /* 0x000fe2000001ff00 */
[----:B------:R-:W-:Y:S09]  /*73090*/  BRA `(.L_x_13633) ;  /* 0x0000002c00cc7947 */ /* 0x000ff20003800000 */
.L_x_13634:
        /* <DEDUP_REMOVED lines=110> */
.L_x_13721:
[----:B------:R-:W-:Y:S05]  /*73780*/  BSYNC.RECONVERGENT B0 ;  /* 0x0000000000007941 */ /* 0x000fea0003800200 */
.L_x_13720:
        /* <DEDUP_REMOVED lines=8> */
.L_x_13723:
[----:B------:R-:W-:Y:S05]  /*73810*/  BSYNC.RECONVERGENT B3 ;  /* 0x0000000000037941 */ /* 0x000fea0003800200 */
.L_x_13722:
        /* <DEDUP_REMOVED lines=84> */
.L_x_13725:
[----:B------:R-:W-:Y:S02]  /*73d60*/  FSEL R2, RZ, 3.37028055040000000000e+12, P0 ;  /* 0x54442d18ff027808 */ /* 0x000fe40000000000 */
[----:B------:R-:W-:-:S07]  /*73d70*/  FSEL R3, RZ, 2.1426990032196044922, P0 ;  /* 0x400921fbff037808 */ /* 0x000fce0000000000 */
.L_x_13726:
[----:B------:R-:W-:Y:S05]  /*73d80*/  BSYNC.RECONVERGENT B0 ;  /* 0x0000000000007941 */ /* 0x000fea0003800200 */
.L_x_13724:
[----:B------:R-:W-:Y:S01]  /*73d90*/  DADD R58, R60, R58 ;  /* 0x000000003c3a7229 */ /* 0x000fe2000000003a */
[----:B------:R-:W-:Y:S01]  /*73da0*/  LOP3.LUT R3, R3, 0x80000000, R27, 0xb8, !PT ;  /* 0x8000000003037812 */ /* 0x000fe200078eb81b */
[----:B------:R-:W-:-:S06]  /*73db0*/  DMUL R62, R62, 0.5 ;  /* 0x3fe000003e3e7828 */ /* 0x000fcc0000000000 */
[----:B------:R-:W-:-:S06]  /*73dc0*/  DSETP.NAN.AND P0, PT, R58, R58, PT ;  /* 0x0000003a3a00722a */ /* 0x000fcc0003f08000 */
[----:B------:R-:W-:Y:S02]  /*73dd0*/  FSEL R2, R58, R2, P0 ;  /* 0x000000023a027208 */ /* 0x000fe40000000000 */
[----:B------:R-:W-:Y:S01]  /*73de0*/  FSEL R3, R59, R3, P0 ;  /* 0x000000033b037208 */ /* 0x000fe20000000000 */
[----:B------:R-:W-:Y:S06]  /*73df0*/  BRA `(.L_x_13727) ;  /* 0x0000002000507947 */ /* 0x000fec0003800000 */
.L_x_13719:
        /* <DEDUP_REMOVED lines=137> */
.L_x_13729:
[----:B------:R-:W-:Y:S05]  /*74690*/  BSYNC.RECONVERGENT B0 ;  /* 0x0000000000007941 */ /* 0x000fea0003800200 */
.L_x_13728:
        /* <DEDUP_REMOVED lines=8> */
.L_x_13731:
[----:B------:R-:W-:Y:S05]  /*74720*/  BSYNC.RECONVERGENT B3 ;  /* 0x0000000000037941 */ /* 0x000fea0003800200 */
.L_x_13730:
        /* <DEDUP_REMOVED lines=84> */
.L_x_13733:
[----:B------:R-:W-:Y:S02]  /*74c70*/  FSEL R2, RZ, 3.37028055040000000000e+12, P0 ;  /* 0x54442d18ff027808 */ /* 0x000fe40000000000 */
[----:B------:R-:W-:-:S07]  /*74c80*/  FSEL R3, RZ, 2.1426990032196044922, P0 ;  /* 0x400921fbff037808 */ /* 0x000fce0000000000 */
.L_x_13734:
[----:B------:R-:W-:Y:S05]  /*74c90*/  BSYNC.RECONVERGENT B0 ;  /* 0x0000000000007941 */ /* 0x000fea0003800200 */
.L_x_13732:
[----:B------:R-:W-:Y:S01]  /*74ca0*/  DADD R58, R60, R58 ;  /* 0x000000003c3a7229 */ /* 0x000fe2000000003a */
[----:B------:R-:W-:-:S07]  /*74cb0*/  LOP3.LUT R3, R3, 0x80000000, R27, 0xb8, !PT ;  /* 0x8000000003037812 */ /* 0x000fce00078eb81b */
[----:B------:R-:W-:-:S06]  /*74cc0*/  DSETP.NAN.AND P0, PT, R58, R58, PT ;  /* 0x0000003a3a00722a */ /* 0x000fcc0003f08000 */
[----:B------:R-:W-:Y:S02]  /*74cd0*/  FSEL R2, R58, R2, P0 ;  /* 0x000000023a027208 */ /* 0x000fe40000000000 */
[----:B------:R-:W-:Y:S01]  /*74ce0*/  FSEL R3, R59, R3, P0 ;  /* 0x000000033b037208 */ /* 0x000fe20000000000 */
[----:B------:R-:W-:Y:S06]  /*74cf0*/  BRA `(.L_x_13727) ;  /* 0x0000001000907947 */ /* 0x000fec0003800000 */
.L_x_13718:
        /* <DEDUP_REMOVED lines=25> */
.L_x_13736:
[----:B------:R-:W-:Y:S05]  /*74e90*/  BSYNC.RECONVERGENT B3 ;  /* 0x0000000000037941 */ /* 0x000fea0003800200 */
.L_x_13735:
        /* <DEDUP_REMOVED lines=23> */
.L_x_13738:
[----:B------:R-:W-:Y:S05]  /*75010*/  BSYNC.RECONVERGENT B3 ;  /* 0x0000000000037941 */ /* 0x000fea0003800200 */
.L_x_13737:
        /* <DEDUP_REMOVED lines=139> */
.L_x_13740:
[----:B------:R-:W-:Y:S05]  /*758d0*/  BSYNC.RECONVERGENT B0 ;  /* 0x0000000000007941 */ /* 0x000fea0003800200 */
.L_x_13739:
        /* <DEDUP_REMOVED lines=8> */
.L_x_13742:
[----:B------:R-:W-:Y:S05]  /*75960*/  BSYNC.RECONVERGENT B3 ;  /* 0x0000000000037941 */ /* 0x000fea0003800200 */
.L_x_13741:
        /* <DEDUP_REMOVED lines=84> */
.L_x_13744:
[----:B------:R-:W-:Y:S02]  /*75eb0*/  FSEL R2, RZ, 3.37028055040000000000e+12, P0 ;  /* 0x54442d18ff027808 */ /* 0x000fe40000000000 */
[----:B------:R-:W-:-:S07]  /*75ec0*/  FSEL R3, RZ, 2.1426990032196044922, P0 ;  /* 0x400921fbff037808 */ /* 0x000fce0000000000 */
.L_x_13745:
[----:B------:R-:W-:Y:S05]  /*75ed0*/  BSYNC.RECONVERGENT B0 ;  /* 0x0000000000007941 */ /* 0x000fea0003800200 */
.L_x_13743:
[----:B------:R-:W-:Y:S01]  /*75ee0*/  DADD R58, R60, R58 ;  /* 0x000000003c3a7229 */ /* 0x000fe2000000003a */
[----:B------:R-:W-:Y:S01]  /*75ef0*/  LOP3.LUT R3, R3, 0x80000000, R27, 0xb8, !PT ;  /* 0x8000000003037812 */ /* 0x000fe200078eb81b */
[----:B------:R-:W-:-:S06]  /*75f00*/  DADD R62, R62, 1 ;  /* 0x3ff000003e3e7429 */ /* 0x000fcc0000000000 */
[----:B------:R-:W-:-:S06]  /*75f10*/  DSETP.NAN.AND P0, PT, R58, R58, PT ;  /* 0x0000003a3a00722a */ /* 0x000fcc0003f08000 */
[----:B------:R-:W-:Y:S02]  /*75f20*/  FSEL R2, R58, R2, P0 ;  /* 0x000000023a027208 */ /* 0x000fe40000000000 */
[----:B------:R-:W-:-:S07]  /*75f30*/  FSEL R3, R59, R3, P0 ;  /* 0x000000033b037208 */ /* 0x000fce0000000000 */
.L_x_13727:
[----:B------:R-:W-:Y:S05]  /*75f40*/  BSYNC.RECONVERGENT B2 ;  /* 0x0000000000027941 */ /* 0x000fea0003800200 */
.L_x_13717:
        /* <DEDUP_REMOVED lines=8> */
.L_x_13633:
[----:B------:R-:W-:Y:S05]  /*75fd0*/  BSYNC.RECONVERGENT B1 ;  /* 0x0000000000017941 */ /* 0x000fea0003800200 */
.L_x_13631:
        /* <DEDUP_REMOVED lines=13> */
[----:B------:R-:W-:Y:S01]  /*760b0*/  @P0 FSEL R0, R22, R20, !P1 ;  /* 0x0000001416000208 */ /* 0x000fe20004800000 */
[----:B------:R-:W-:Y:S02]  /*760c0*/  @P0 IMAD.MOV.U32 R22, RZ, RZ, R2 ;  /* 0x000000ffff160224 */ /* 0x000fe400078e0002 */
        /* <DEDUP_REMOVED lines=11> */
.L_x_13747:
[----:B------:R-:W-:Y:S05]  /*76180*/  BSYNC.RECONVERGENT B0 ;  /* 0x0000000000007941 */ /* 0x000fea0003800200 */
.L_x_13746:
        /* <DEDUP_REMOVED lines=24> */
.L_x_13749:
        /* <DEDUP_REMOVED lines=141> */
.L_x_13757:
[----:B------:R-:W-:Y:S05]  /*76be0*/  BSYNC.RECONVERGENT B3 ;  /* 0x0000000000037941 */ /* 0x000fea0003800200 */
.L_x_13756:
        /* <DEDUP_REMOVED lines=81> */
.L_x_13755:
        /* <DEDUP_REMOVED lines=31> */
.L_x_13764:
[----:B------:R-:W-:Y:S05]  /*772f0*/  BSYNC.RECONVERGENT B4 ;  /* 0x0000000000047941 */ /* 0x000fea0003800200 */
.L_x_13763:
[----:B------:R-:W-:Y:S02]  /*77300*/  IMAD.MOV.U32 R26, RZ, RZ, R32 ;  /* 0x000000ffff1a7224 */ /* 0x000fe400078e0020 */
[----:B------:R-:W-:-:S07]  /*77310*/  IMAD.MOV.U32 R27, RZ, RZ, R33 ;  /* 0x000000ffff1b7224 */ /* 0x000fce00078e0021 */
.L_x_13762:
[----:B------:R-:W-:Y:S05]  /*77320*/  BSYNC.RECONVERGENT B3 ;  /* 0x0000000000037941 */ /* 0x000fea0003800200 */
.L_x_13761:
        /* <DEDUP_REMOVED lines=28> */
.L_x_13769:
[----:B------:R-:W-:Y:S05]  /*774f0*/  BSYNC.RECONVERGENT B4 ;  /* 0x0000000000047941 */ /* 0x000fea0003800200 */
.L_x_13768:
[----:B------:R-:W-:Y:S05]  /*77500*/  BRA `(.L_x_13767) ;  /* 0x0000000000047947 */ /* 0x000fea0003800000 */
.L_x_13766:
[----:B------:R-:W-:-:S11]  /*77510*/  DADD R32, R62, -R2 ;  /* 0x000000003e207229 */ /* 0x000fd60000000802 */
.L_x_13767:
[----:B------:R-:W-:Y:S05]  /*77520*/  BSYNC.RECONVERGENT B3 ;  /* 0x0000000000037941 */ /* 0x000fea0003800200 */
.L_x_13765:
        /* <DEDUP_REMOVED lines=30> */
.L_x_13771:
[----:B------:R-:W-:Y:S05]  /*77710*/  BSYNC.RECONVERGENT B3 ;  /* 0x0000000000037941 */ /* 0x000fea0003800200 */
.L_x_13770:
        /* <DEDUP_REMOVED lines=85> */
.L_x_13772:
        /* <DEDUP_REMOVED lines=21> */
.L_x_13774:
[----:B------:R-:W-:Y:S05]  /*77dc0*/  BSYNC.RECONVERGENT B3 ;  /* 0x0000000000037941 */ /* 0x000fea0003800200 */
.L_x_13773:
        /* <DEDUP_REMOVED lines=30> */
.L_x_13760:
        /* <DEDUP_REMOVED lines=25> */
.L_x_13777:
[----:B------:R-:W-:Y:S05]  /*78140*/  BSYNC.RECONVERGENT B3 ;  /* 0x0000000000037941 */ /* 0x000fea0003800200 */
.L_x_13776:
        /* <DEDUP_REMOVED lines=85> */
.L_x_13778:
        /* <DEDUP_REMOVED lines=21> */
.L_x_13780:
[----:B------:R-:W-:Y:S05]  /*787f0*/  BSYNC.RECONVERGENT B3 ;  /* 0x0000000000037941 */ /* 0x000fea0003800200 */
.L_x_13779:
        /* <DEDUP_REMOVED lines=30> */
.L_x_13775:
        /* <DEDUP_REMOVED lines=24> */
.L_x_13782:
[----:B------:R-:W-:Y:S05]  /*78b60*/  BSYNC.RECONVERGENT B3 ;  /* 0x0000000000037941 */ /* 0x000fea0003800200 */
.L_x_13781:
        /* <DEDUP_REMOVED lines=21> */
.L_x_13784:
[----:B------:R-:W-:Y:S05]  /*78cc0*/  BSYNC.RECONVERGENT B3 ;  /* 0x0000000000037941 */ /* 0x000fea0003800200 */
.L_x_13783:
[----:B------:R-:W-:Y:S02]  /*78cd0*/  IMAD.MOV.U32 R26, RZ, RZ, R32 ;  /* 0x000000ffff1a7224 */ /* 0x000fe400078e0020 */
[----:B------:R-:W-:Y:S01]  /*78ce0*/  IMAD.MOV.U32 R27, RZ, RZ, R33 ;  /* 0x000000ffff1b7224 */ /* 0x000fe200078e0021 */
[----:B------:R-:W-:Y:S06]  /*78cf0*/  BRA `(.L_x_13758) ;  /* 0x0000000000647947 */ /* 0x000fec0003800000 */
.L_x_13759:
        /* <DEDUP_REMOVED lines=24> */
.L_x_13785:
[----:B------:R-:W-:Y:S05]  /*78e80*/  BSYNC.RECONVERGENT B3 ;  /* 0x0000000000037941 */ /* 0x000fea0003800200 */
.L_x_13758:
[----:B------:R-:W-:Y:S05]  /*78e90*/  BSYNC.RECONVERGENT B2 ;  /* 0x0000000000027941 */ /* 0x000fea0003800200 */
.L_x_13754:
        /* <DEDUP_REMOVED lines=25> */
.L_x_13790:
[----:B------:R-:W-:Y:S05]  /*79030*/  BSYNC.RECONVERGENT B4 ;  /* 0x0000000000047941 */ /* 0x000fea0003800200 */
.L_x_13789:
        /* <DEDUP_REMOVED lines=84> */
.L_x_13793:
        /* <DEDUP_REMOVED lines=53> */
.L_x_13792:
        /* <DEDUP_REMOVED lines=76> */
.L_x_13795:
        /* <DEDUP_REMOVED lines=53> */
.L_x_13791:
        /* <DEDUP_REMOVED lines=34> */
.L_x_13802:
[----:B------:R-:W-:Y:S05]  /*7a300*/  BSYNC.RECONVERGENT B6 ;  /* 0x0000000000067941 */ /* 0x000fea0003800200 */
.L_x_13801:
[----:B------:R-:W-:Y:S02]  /*7a310*/  IMAD.MOV.U32 R70, RZ, RZ, R32 ;  /* 0x000000ffff467224 */ /* 0x000fe400078e0020 */
[----:B------:R-:W-:-:S07]  /*7a320*/  IMAD.MOV.U32 R71, RZ, RZ, R33 ;  /* 0x000000ffff477224 */ /* 0x000fce00078e0021 */
.L_x_13800:
[----:B------:R-:W-:Y:S05]  /*7a330*/  BSYNC.RECONVERGENT B5 ;  /* 0x0000000000057941 */ /* 0x000fea0003800200 */
.L_x_13799:
        /* <DEDUP_REMOVED lines=27> */
.L_x_13807:
[----:B------:R-:W-:Y:S05]  /*7a4f0*/  BSYNC.RECONVERGENT B6 ;  /* 0x0000000000067941 */ /* 0x000fea0003800200 */
.L_x_13806:
[----:B------:R-:W-:Y:S02]  /*7a500*/  IMAD.MOV.U32 R58, RZ, RZ, R32 ;  /* 0x000000ffff3a7224 */ /* 0x000fe400078e0020 */
[----:B------:R-:W-:Y:S01]  /*7a510*/  IMAD.MOV.U32 R59, RZ, RZ, R33 ;  /* 0x000000ffff3b7224 */ /* 0x000fe200078e0021 */
[----:B------:R-:W-:Y:S06]  /*7a520*/  BRA `(.L_x_13805) ;  /* 0x0000000000047947 */ /* 0x000fec0003800000 */
.L_x_13804:
[----:B------:R-:W-:-:S11]  /*7a530*/  DADD R58, -R64, R62 ;  /* 0x00000000403a7229 */ /* 0x000fd6000000013e */
.L_x_13805:
[----:B------:R-:W-:Y:S05]  /*7a540*/  BSYNC.RECONVERGENT B5 ;  /* 0x0000000000057941 */ /* 0x000fea0003800200 */
.L_x_13803:
[----:B------:R-:W-:Y:S01]  /*7a550*/  DMUL R2, R58, 0.5 ;  /* 0x3fe000003a027828 */ /* 0x000fe20000000000 */
[----:B------:R-:W-:Y:S01]  /*7a560*/  BSSY.RECONVERGENT B5, `(.L_x_13808) ;  /* 0x000001e000057945 */ /* 0x000fe20003800200 */
[----:B------:R-:W-:-:S06]  /*7a570*/  DADD R24, R60, R24 ;  /* 0x000000003c187229 */ /* 0x000fcc0000000018 */
        /* <DEDUP_REMOVED lines=27> */
[----:B------:R-:W-:Y:S05]  /*7a730*/  CALL.REL.NOINC `($__internal_30_$__cuda_sm20_dsqrt_rn_f64_mediumpath_v1) ;  /* 0x0000017000b87944 */ /* 0x000fea0003c00000 */
.L_x_13809:
[----:B------:R-:W-:Y:S05]  /*7a740*/  BSYNC.RECONVERGENT B5 ;  /* 0x0000000000057941 */ /* 0x000fea0003800200 */
.L_x_13808:
[----:B------:R-:W-:Y:S02]  /*7a750*/  IMAD.MOV.U32 R58, RZ, RZ, R2 ;  /* 0x000000ffff3a7224 */ /* 0x000fe400078e0002 */
[----:B------:R-:W-:Y:S01]  /*7a760*/  IMAD.MOV.U32 R59, RZ, RZ, R3 ;  /* 0x000000ffff3b7224 */ /* 0x000fe200078e0003 */
[----:B------:R-:W-:Y:S06]  /*7a770*/  BRA `(.L_x_13810) ;  /* 0x00000008004c7947 */ /* 0x000fec0003800000 */
.L_x_13798:
        /* <DEDUP_REMOVED lines=29> */
.L_x_13813:
[----:B------:R-:W-:Y:S05]  /*7a950*/  BSYNC.RECONVERGENT B5 ;  /* 0x0000000000057941 */ /* 0x000fea0003800200 */
.L_x_13812:
[----:B------:R-:W-:Y:S02]  /*7a960*/  IMAD.MOV.U32 R58, RZ, RZ, R2 ;  /* 0x000000ffff3a7224 */ /* 0x000fe400078e0002 */
[----:B------:R-:W-:Y:S01]  /*7a970*/  IMAD.MOV.U32 R59, RZ, RZ, R3 ;  /* 0x000000ffff3b7224 */ /* 0x000fe200078e0003 */
[----:B------:R-:W-:Y:S06]  /*7a980*/  BRA `(.L_x_13810) ;  /* 0x0000000400c87947 */ /* 0x000fec0003800000 */
.L_x_13811:
[----:B------:R-:W-:Y:S01]  /*7a990*/  DMUL R64, R68, R64 ;  /* 0x0000004044407228 */ /* 0x000fe20000000000 */
[----:B------:R-:W-:Y:S01]  /*7a9a0*/  IMAD.MOV.U32 R24, RZ, RZ, 0x0 ;  /* 0x00000000ff187424 */ /* 0x000fe200078e00ff */
[----:B------:R-:W-:Y:S01]  /*7a9b0*/  MOV R25, 0x3fd80000 ;  /* 0x3fd8000000197802 */ /* 0x000fe20000000f00 */
        /* <DEDUP_REMOVED lines=25> */
.L_x_13815:
[----:B------:R-:W-:Y:S05]  /*7ab50*/  BSYNC.RECONVERGENT B5 ;  /* 0x0000000000057941 */ /* 0x000fea0003800200 */
.L_x_13814:
        /* <DEDUP_REMOVED lines=20> */
.L_x_13817:
[----:B------:R-:W-:Y:S05]  /*7aca0*/  BSYNC.RECONVERGENT B5 ;  /* 0x0000000000057941 */ /* 0x000fea0003800200 */
.L_x_13816:
[----:B------:R-:W-:Y:S01]  /*7acb0*/  DMUL R60, R60, 8.11296384146066816958e+31 ;  /* 0x469000003c3c7828 */ /* 0x000fe20000000000 */
[----:B------:R-:W-:Y:S01]  /*7acc0*/  IMAD.MOV.U32 R58, RZ, RZ, R32 ;  /* 0x000000ffff3a7224 */ /* 0x000fe200078e0020 */
[----:B------:R-:W-:Y:S01]  /*7acd0*/  MOV R59, R33 ;  /* 0x00000021003b7202 */ /* 0x000fe20000000f00 */
[----:B------:R-:W-:Y:S08]  /*7ace0*/  BRA `(.L_x_13810) ;  /* 0x0000000000f07947 */ /* 0x000ff00003800000 */
.L_x_13797:
        /* <DEDUP_REMOVED lines=26> */
.L_x_13819:
[----:B------:R-:W-:Y:S05]  /*7ae90*/  BSYNC.RECONVERGENT B5 ;  /* 0x0000000000057941 */ /* 0x000fea0003800200 */
.L_x_13818:
[----:B------:R-:W-:Y:S01]  /*7aea0*/  DADD R32, R24, 1 ;  /* 0x3ff0000018207429 */ /* 0x000fe20000000000 */
[----:B------:R-:W-:Y:S01]  /*7aeb0*/  BSSY.RECONVERGENT B5, `(.L_x_13820) ;  /* 0x000001c000057945 */ /* 0x000fe20003800200 */
[----:B------:R-:W-:Y:S01]  /*7aec0*/  MOV R24, 0x0 ;  /* 0x0000000000187802 */ /* 0x000fe20000000f00 */
        /* <DEDUP_REMOVED lines=26> */
.L_x_13821:
[----:B------:R-:W-:Y:S05]  /*7b070*/  BSYNC.RECONVERGENT B5 ;  /* 0x0000000000057941 */ /* 0x000fea0003800200 */
.L_x_13820:
[----:B------:R-:W-:Y:S01]  /*7b080*/  DMUL R58, R2, R48 ;  /* 0x00000030023a7228 */ /* 0x000fe20000000000 */
[----:B------:R-:W-:Y:S02]  /*7b090*/  IMAD.MOV.U32 R60, RZ, RZ, 0x0 ;  /* 0x00000000ff3c7424 */ /* 0x000fe400078e00ff */
[----:B------:R-:W-:-:S08]  /*7b0a0*/  IMAD.MOV.U32 R61, RZ, RZ, 0x3ff00000 ;  /* 0x3ff00000ff3d7424 */ /* 0x000fd000078e00ff */
.L_x_13810:
[----:B------:R-:W-:Y:S05]  /*7b0b0*/  BSYNC.RECONVERGENT B4 ;  /* 0x0000000000047941 */ /* 0x000fea0003800200 */
.L_x_13796:
[----:B------:R-:W-:Y:S05]  /*7b0c0*/  BRA `(.L_x_13822) ;  /* 0x0000000000087947 */ /* 0x000fea0003800000 */
.L_x_13788:
[----:B------:R-:W-:Y:S02]  /*7b0d0*/  DMUL R58, R24, 9.00719925474099200000e+15 ;  /* 0x43400000183a7828 */ /* 0x000fe40000000000 */
[----:B------:R-:W-:-:S11]  /*7b0e0*/  DMUL R60, R60, 9.00719925474099200000e+15 ;  /* 0x434000003c3c7828 */ /* 0x000fd60000000000 */
.L_x_13822:
[----:B------:R-:W-:Y:S05]  /*7b0f0*/  BSYNC.RELIABLE B2 ;  /* 0x0000000000027941 */ /* 0x000fea0003800100 */
.L_x_13787:
        /* <DEDUP_REMOVED lines=29> */
.L_x_13825:
[----:B------:R-:W-:Y:S05]  /*7b2d0*/  BSYNC.RECONVERGENT B2 ;  /* 0x0000000000027941 */ /* 0x000fea0003800200 */
.L_x_13824:
        /* <DEDUP_REMOVED lines=84> */
.L_x_13827:
[----:B------:R-:W-:Y:S02]  /*7b820*/  FSEL R2, RZ, 3.37028055040000000000e+12, P0 ;  /* 0x54442d18ff027808 */ /* 0x000fe40000000000 */
[----:B------:R-:W-:-:S07]  /*7b830*/  FSEL R3, RZ, 2.1426990032196044922, P0 ;  /* 0x400921fbff037808 */ /* 0x000fce0000000000 */
.L_x_13828:
[----:B------:R-:W-:Y:S05]  /*7b840*/  BSYNC.RECONVERGENT B0 ;  /* 0x0000000000007941 */ /* 0x000fea0003800200 */
.L_x_13826:
[----:B------:R-:W-:Y:S01]  /*7b850*/  DADD R60, |R58|, R60 ;  /* 0x000000003a3c7229 */ /* 0x000fe2000000023c */
[----:B------:R-:W-:-:S07]  /*7b860*/  LOP3.LUT R59, R3, 0x80000000, R59, 0xb8, !PT ;  /* 0x80000000033b7812 */ /* 0x000fce00078eb83b */
[----:B------:R-:W-:-:S06]  /*7b870*/  DSETP.NAN.AND P0, PT, R60, R60, PT ;  /* 0x0000003c3c00722a */ /* 0x000fcc0003f08000 */
[----:B------:R-:W-:Y:S02]  /*7b880*/  FSEL R2, R60, R2, P0 ;  /* 0x000000023c027208 */ /* 0x000fe40000000000 */
[----:B------:R-:W-:Y:S01]  /*7b890*/  FSEL R3, R61, R59, P0 ;  /* 0x0000003b3d037208 */ /* 0x000fe20000000000 */
[----:B------:R-:W-:Y:S06]  /*7b8a0*/  BRA `(.L_x_13794) ;  /* 0x0000000400d87947 */ /* 0x000fec0003800000 */
.L_x_13823:
        /* <DEDUP_REMOVED lines=25> */
.L_x_13830:
[----:B------:R-:W-:Y:S05]  /*7ba40*/  BSYNC.RECONVERGENT B2 ;  /* 0x0000000000027941 */ /* 0x000fea0003800200 */
.L_x_13829:
        /* <DEDUP_REMOVED lines=84> */
.L_x_13832:
[----:B------:R-:W-:Y:S02]  /*7bf90*/  FSEL R2, RZ, 3.37028055040000000000e+12, P0 ;  /* 0x54442d18ff027808 */ /* 0x000fe40000000000 */
[----:B------:R-:W-:-:S07]  /*7bfa0*/  FSEL R3, RZ, 2.1426990032196044922, P0 ;  /* 0x400921fbff037808 */ /* 0x000fce0000000000 */
.L_x_13833:
[----:B------:R-:W-:Y:S05]  /*7bfb0*/  BSYNC.RECONVERGENT B0 ;  /* 0x0000000000007941 */ /* 0x000fea0003800200 */
.L_x_13831:
[----:B------:R-:W-:Y:S01]  /*7bfc0*/  DADD R60, |R58|, R60 ;  /* 0x000000003a3c7229 */ /* 0x000fe2000000023c */
[----:B------:R-:W-:-:S07]  /*7bfd0*/  LOP3.LUT R59, R3, 0x80000000, R59, 0xb8, !PT ;  /* 0x80000000033b7812 */ /* 0x000fce00078eb83b */
[----:B------:R-:W-:-:S06]  /*7bfe0*/  DSETP.NAN.AND P0, PT, R60, R60, PT ;  /* 0x0000003c3c00722a */ /* 0x000fcc0003f08000 */
[----:B------:R-:W-:Y:S02]  /*7bff0*/  FSEL R2, R60, R2, P0 ;  /* 0x000000023c027208 */ /* 0x000fe40000000000 */
[----:B------:R-:W-:-:S07]  /*7c000*/  FSEL R3, R61, R59, P0 ;  /* 0x0000003b3d037208 */ /* 0x000fce0000000000 */
.L_x_13794:
[----:B------:R-:W-:Y:S05]  /*7c010*/  BSYNC.RECONVERGENT B3 ;  /* 0x0000000000037941 */ /* 0x000fea0003800200 */
.L_x_13786:
[----:B------:R-:W-:Y:S01]  /*7c020*/  DADD R24, -RZ, -R26 ;  /* 0x00000000ff187229 */ /* 0x000fe2000000091a */
[----:B------:R-:W-:-:S09]  /*7c030*/  ISETP.GE.AND P0, PT, R31, RZ, PT ;  /* 0x000000ff1f00720c */ /* 0x000fd20003f06270 */
[----:B------:R-:W-:Y:S02]  /*7c040*/  FSEL R24, R26, R24, !P0 ;  /* 0x000000181a187208 */ /* 0x000fe40004000000 */
[----:B------:R-:W-:Y:S01]  /*7c050*/  FSEL R25, R27, R25, !P0 ;  /* 0x000000191b197208 */ /* 0x000fe20004000000 */
[----:B------:R-:W-:Y:S06]  /*7c060*/  BRA `(.L_x_13750) ;  /* 0x0000002c00f47947 */ /* 0x000fec0003800000 */
.L_x_13753:
[----:B------:R-:W2:Y:S01]  /*7c070*/  LDL.64 R2, [R1+0x8] ;  /* 0x0000080001027983 */ /* 0x000ea20000100a00 */
[----:B------:R-:W-:Y:S01]  /*7c080*/  UMOV UR6, 0x54442d18 ;  /* 0x54442d1800067882 */ /* 0x000fe20000000000 */
[----:B------:R-:W-:Y:S01]  /*7c090*/  UMOV UR7, 0x3ff921fb ;  /* 0x3ff921fb00077882 */ /* 0x000fe20000000000 */
[----:B------:R-:W-:Y:S02]  /*7c0a0*/  DADD R24, -RZ, -R30 ;  /* 0x00000000ff187229 */ /* 0x000fe4000000091e */
[----:B--2---:R-:W-:-:S08]  /*7c0b0*/  DADD R2, -R28, R2 ;  /* 0x000000001c027229 */ /* 0x004fd00000000102 */
[----:B------:R-:W-:Y:S01]  /*7c0c0*/  DADD R2, R2, UR6 ;  /* 0x0000000602027e29 */ /* 0x000fe20008000000 */
[----:B------:R-:W-:Y:S10]  /*7c0d0*/  BRA `(.L_x_13750) ;  /* 0x0000002c00d87947 */ /* 0x000ff40003800000 */
.L_x_13752:
[----:B------:R-:W-:Y:S01]  /*7c0e0*/  DADD R24, -RZ, -R30 ;  /* 0x00000000ff187229 */ /* 0x000fe2000000091e */
[----:B------:R-:W-:Y:S01]  /*7c0f0*/  CS2R R2, SRZ ;  /* 0x0000000000027805 */ /* 0x000fe2000001ff00 */
[----:B------:R-:W-:Y:S09]  /*7c100*/  BRA `(.L_x_13750) ;  /* 0x0000002c00cc7947 */ /* 0x000ff20003800000 */
.L_x_13751:
        /* <DEDUP_REMOVED lines=110> */
.L_x_13838:
[----:B------:R-:W-:Y:S05]  /*7c7f0*/  BSYNC.RECONVERGENT B0 ;  /* 0x0000000000007941 */ /* 0x000fea0003800200 */
.L_x_13837:
        /* <DEDUP_REMOVED lines=8> */
.L_x_13840:
[----:B------:R-:W-:Y:S05]  /*7c880*/  BSYNC.RECONVERGENT B3 ;  /* 0x0000000000037941 */ /* 0x000fea0003800200 */
.L_x_13839:
        /* <DEDUP_REMOVED lines=84> */
.L_x_13842:
[----:B------:R-:W-:Y:S02]  /*7cdd0*/  FSEL R2, RZ, 3.37028055040000000000e+12, P0 ;  /* 0x54442d18ff027808 */ /* 0x000fe40000000000 */
[----:B------:R-:W-:-:S07]  /*7cde0*/  FSEL R3, RZ, 2.1426990032196044922, P0 ;  /* 0x400921fbff037808 */ /* 0x000fce0000000000 */
.L_x_13843:
[----:B------:R-:W-:Y:S05]  /*7cdf0*/  BSYNC.RECONVERGENT B0 ;  /* 0x0000000000007941 */ /* 0x000fea0003800200 */
.L_x_13841:
[----:B------:R-:W-:Y:S01]  /*7ce00*/  DADD R58, R60, R58 ;  /* 0x000000003c3a7229 */ /* 0x000fe2000000003a */
[----:B------:R-:W-:Y:S01]  /*7ce10*/  LOP3.LUT R3, R3, 0x80000000, R31, 0xb8, !PT ;  /* 0x8000000003037812 */ /* 0x000fe200078eb81f */
[----:B------:R-:W-:-:S06]  /*7ce20*/  DMUL R62, R62, 0.5 ;  /* 0x3fe000003e3e7828 */ /* 0x000fcc0000000000 */
[----:B------:R-:W-:-:S06]  /*7ce30*/  DSETP.NAN.AND P0, PT, R58, R58, PT ;  /* 0x0000003a3a00722a */ /* 0x000fcc0003f08000 */
[----:B------:R-:W-:Y:S02]  /*7ce40*/  FSEL R2, R58, R2, P0 ;  /* 0x000000023a027208 */ /* 0x000fe40000000000 */
[----:B------:R-:W-:Y:S01]  /*7ce50*/  FSEL R3, R59, R3, P0 ;  /* 0x000000033b037208 */ /* 0x000fe20000000000 */
[----:B------:R-:W-:Y:S06]  /*7ce60*/  BRA `(.L_x_13844) ;  /* 0x0000002000507947 */ /* 0x000fec0003800000 */
.L_x_13836:
        /* <DEDUP_REMOVED lines=137> */
.L_x_13846:
[----:B------:R-:W-:Y:S05]  /*7d700*/  BSYNC.RECONVERGENT B0 ;  /* 0x0000000000007941 */ /* 0x000fea0003800200 */
.L_x_13845:
        /* <DEDUP_REMOVED lines=8> */
.L_x_13848:
[----:B------:R-:W-:Y:S05]  /*7d790*/  BSYNC.RECONVERGENT B3 ;  /* 0x0000000000037941 */ /* 0x000fea0003800200 */
.L_x_13847:
        /* <DEDUP_REMOVED lines=84> */
.L_x_13850:
[----:B------:R-:W-:Y:S02]  /*7dce0*/  FSEL R2, RZ, 3.37028055040000000000e+12, P0 ;  /* 0x54442d18ff027808 */ /* 0x000fe40000000000 */
[----:B------:R-:W-:-:S07]  /*7dcf0*/  FSEL R3, RZ, 2.1426990032196044922, P0 ;  /* 0x400921fbff037808 */ /* 0x000fce0000000000 */
.L_x_13851:
[----:B------:R-:W-:Y:S05]  /*7dd00*/  BSYNC.RECONVERGENT B0 ;  /* 0x0000000000007941 */ /* 0x000fea0003800200 */
.L_x_13849:
[----:B------:R-:W-:Y:S01]  /*7dd10*/  DADD R58, R60, R58 ;  /* 0x000000003c3a7229 */ /* 0x000fe2000000003a */
[----:B------:R-:W-:-:S07]  /*7dd20*/  LOP3.LUT R3, R3, 0x80000000, R31, 0xb8, !PT ;  /* 0x8000000003037812 */ /* 0x000fce00078eb81f */
[----:B------:R-:W-:-:S06]  /*7dd30*/  DSETP.NAN.AND P0, PT, R58, R58, PT ;  /* 0x0000003a3a00722a */ /* 0x000fcc0003f08000 */
[----:B------:R-:W-:Y:S02]  /*7dd40*/  FSEL R2, R58, R2, P0 ;  /* 0x000000023a027208 */ /* 0x000fe40000000000 */
[----:B------:R-:W-:Y:S01]  /*7dd50*/  FSEL R3, R59, R3, P0 ;  /* 0x000000033b037208 */ /* 0x000fe20000000000 */
[----:B------:R-:W-:Y:S06]  /*7dd60*/  BRA `(.L_x_13844) ;  /* 0x0000001000907947 */ /* 0x000fec0003800000 */
.L_x_13835:
        /* <DEDUP_REMOVED lines=25> */
.L_x_13853:
[----:B------:R-:W-:Y:S05]  /*7df00*/  BSYNC.RECONVERGENT B3 ;  /* 0x0000000000037941 */ /* 0x000fea0003800200 */
.L_x_13852:
        /* <DEDUP_REMOVED lines=22> */
[----:B------:R-:W-:Y:S05]  /*7e070*/  CALL.REL.NOINC `($__internal_29_$__cuda_sm20_div_rn_f64_full) ;  /* 0x0000013000d07944 */ /* 0x000fea0003c00000 */
.L_x_13855:
[----:B------:R-:W-:Y:S05]  /*7e080*/  BSYNC.RECONVERGENT B3 ;  /* 0x0000000000037941 */ /* 0x000fea0003800200 */
.L_x_13854:
        /* <DEDUP_REMOVED lines=139> */
.L_x_13857:
[----:B------:R-:W-:Y:S05]  /*7e940*/  BSYNC.RECONVERGENT B0 ;  /* 0x0000000000007941 */ /* 0x000fea0003800200 */
.L_x_13856:
        /* <DEDUP_REMOVED lines=8> */
.L_x_13859:
[----:B------:R-:W-:Y:S05]  /*7e9d0*/  BSYNC.RECONVERGENT B3 ;  /* 0x0000000000037941 */ /* 0x000fea0003800200 */
.L_x_13858:
        /* <DEDUP_REMOVED lines=84> */
.L_x_13861:
[----:B------:R-:W-:Y:S02]  /*7ef20*/  FSEL R2, RZ, 3.37028055040000000000e+12, P0 ;  /* 0x54442d18ff027808 */ /* 0x000fe40000000000 */
[----:B------:R-:W-:-:S07]  /*7ef30*/  FSEL R3, RZ, 2.1426990032196044922, P0 ;  /* 0x400921fbff037808 */ /* 0x000fce0000000000 */
.L_x_13862:
[----:B------:R-:W-:Y:S05]  /*7ef40*/  BSYNC.RECONVERGENT B0 ;  /* 0x0000000000007941 */ /* 0x000fea0003800200 */
.L_x_13860:
[----:B------:R-:W-:Y:S01]  /*7ef50*/  DADD R58, R60, R58 ;  /* 0x000000003c3a7229 */ /* 0x000fe2000000003a */
[----:B------:R-:W-:Y:S01]  /*7ef60*/  LOP3.LUT R3, R3, 0x80000000, R31, 0xb8, !PT ;  /* 0x8000000003037812 */ /* 0x000fe200078eb81f */
[----:B------:R-:W-:-:S06]  /*7ef70*/  DADD R62, R62, 1 ;  /* 0x3ff000003e3e7429 */ /* 0x000fcc0000000000 */
[----:B------:R-:W-:-:S06]  /*7ef80*/  DSETP.NAN.AND P0, PT, R58, R58, PT ;  /* 0x0000003a3a00722a */ /* 0x000fcc0003f08000 */
[----:B------:R-:W-:Y:S02]  /*7ef90*/  FSEL R2, R58, R2, P0 ;  /* 0x000000023a027208 */ /* 0x000fe40000000000 */
[----:B------:R-:W-:-:S07]  /*7efa0*/  FSEL R3, R59, R3, P0 ;  /* 0x000000033b037208 */ /* 0x000fce0000000000 */
.L_x_13844:
[----:B------:R-:W-:Y:S05]  /*7efb0*/  BSYNC.RECONVERGENT B2 ;  /* 0x0000000000027941 */ /* 0x000fea0003800200 */
.L_x_13834:
        /* <DEDUP_REMOVED lines=8> */
.L_x_13750:
[----:B------:R-:W-:Y:S05]  /*7f040*/  BSYNC.RECONVERGENT B1 ;  /* 0x0000000000017941 */ /* 0x000fea0003800200 */
.L_x_13748:
        /* <DEDUP_REMOVED lines=24> */
[----:B------:R-:W-:Y:S02]  /*7f1d0*/  @!P0 IMAD.MOV.U32 R26, RZ, RZ, R2 ;  /* 0x000000ffff1a8224 */ /* 0x000fe400078e0002 */
[----:B------:R-:W-:-:S08]  /*7f1e0*/  @!P0 MOV R27, R31 ;  /* 0x0000001f001b8202 */ /* 0x000fd00000000f00 */
.L_x_13864:
[----:B------:R-:W-:Y:S05]  /*7f1f0*/  BSYNC.RECONVERGENT B0 ;  /* 0x0000000000007941 */ /* 0x000fea0003800200 */
.L_x_13863:
        /* <DEDUP_REMOVED lines=24> */
.L_x_13866:
        /* <DEDUP_REMOVED lines=141> */
.L_x_13874:
[----:B------:R-:W-:Y:S05]  /*7fc50*/  BSYNC.RECONVERGENT B3 ;  /* 0x0000000000037941 */ /* 0x000fea0003800200 */
.L_x_13873:
        /* <DEDUP_REMOVED lines=81> */
.L_x_13872:
        /* <DEDUP_REMOVED lines=31> */
.L_x_13881:
[----:B------:R-:W-:Y:S05]  /*80360*/  BSYNC.RECONVERGENT B4 ;  /* 0x0000000000047941 */ /* 0x000fea0003800200 */
.L_x_13880:
[----:B------:R-:W-:Y:S02]  /*80370*/  IMAD.MOV.U32 R30, RZ, RZ, R32 ;  /* 0x000000ffff1e7224 */ /* 0x000fe400078e0020 */
[----:B------:R-:W-:-:S07]  /*80380*/  IMAD.MOV.U32 R31, RZ, RZ, R33 ;  /* 0x000000ffff1f7224 */ /* 0x000fce00078e0021 */
.L_x_13879:
[----:B------:R-:W-:Y:S05]  /*80390*/  BSYNC.RECONVERGENT B3 ;  /* 0x0000000000037941 */ /* 0x000fea0003800200 */
.L_x_13878:
        /* <DEDUP_REMOVED lines=28> */
.L_x_13886:
[----:B------:R-:W-:Y:S05]  /*80560*/  BSYNC.RECONVERGENT B4 ;  /* 0x0000000000047941 */ /* 0x000fea0003800200 */
.L_x_13885:
[----:B------:R-:W-:Y:S05]  /*80570*/  BRA `(.L_x_13884) ;  /* 0x0000000000047947 */ /* 0x000fea0003800000 */
.L_x_13883:
[----:B------:R-:W-:-:S11]  /*80580*/  DADD R32, R62, -R2 ;  /* 0x000000003e207229 */ /* 0x000fd60000000802 */
.L_x_13884:
[----:B------:R-:W-:Y:S05]  /*80590*/  BSYNC.RECONVERGENT B3 ;  /* 0x0000000000037941 */ /* 0x000fea0003800200 */
.L_x_13882:
        /* <DEDUP_REMOVED lines=30> */
.L_x_13888:
[----:B------:R-:W-:Y:S05]  /*80780*/  BSYNC.RECONVERGENT B3 ;  /* 0x0000000000037941 */ /* 0x000fea0003800200 */
.L_x_13887:
        /* <DEDUP_REMOVED lines=85> */
.L_x_13889:
        /* <DEDUP_REMOVED lines=21> */
.L_x_13891:
[----:B------:R-:W-:Y:S05]  /*80e30*/  BSYNC.RECONVERGENT B3 ;  /* 0x0000000000037941 */ /* 0x000fea0003800200 */
.L_x_13890:
        /* <DEDUP_REMOVED lines=30> */
.L_x_13877:
        /* <DEDUP_REMOVED lines=25> */
.L_x_13894:
[----:B------:R-:W-:Y:S05]  /*811b0*/  BSYNC.RECONVERGENT B3 ;  /* 0x0000000000037941 */ /* 0x000fea0003800200 */
.L_x_13893:
        /* <DEDUP_REMOVED lines=85> */
.L_x_13895:
        /* <DEDUP_REMOVED lines=21> */
.L_x_13897:
[----:B------:R-:W-:Y:S05]  /*81860*/  BSYNC.RECONVERGENT B3 ;  /* 0x0000000000037941 */ /* 0x000fea0003800200 */
.L_x_13896:
        /* <DEDUP_REMOVED lines=30> */
.L_x_13892:
        /* <DEDUP_REMOVED lines=24> */
.L_x_13899:
[----:B------:R-:W-:Y:S05]  /*81bd0*/  BSYNC.RECONVERGENT B3 ;  /* 0x0000000000037941 */ /* 0x000fea0003800200 */
.L_x_13898:
        /* <DEDUP_REMOVED lines=21> */
.L_x_13901:
[----:B------:R-:W-:Y:S05]  /*81d30*/  BSYNC.RECONVERGENT B3 ;  /* 0x0000000000037941 */ /* 0x000fea0003800200 */
.L_x_13900:
[----:B------:R-:W-:Y:S02]  /*81d40*/  IMAD.MOV.U32 R30, RZ, RZ, R32 ;  /* 0x000000ffff1e7224 */ /* 0x000fe400078e0020 */
[----:B------:R-:W-:Y:S01]  /*81d50*/  IMAD.MOV.U32 R31, RZ, RZ, R33 ;  /* 0x000000ffff1f7224 */ /* 0x000fe200078e0021 */
[----:B------:R-:W-:Y:S06]  /*81d60*/  BRA `(.L_x_13875) ;  /* 0x0000000000647947 */ /* 0x000fec0003800000 */
.L_x_13876:
        /* <DEDUP_REMOVED lines=24> */
.L_x_13902:
[----:B------:R-:W-:Y:S05]  /*81ef0*/  BSYNC.RECONVERGENT B3 ;  /* 0x0000000000037941 */ /* 0x000fea0003800200 */
.L_x_13875:
[----:B------:R-:W-:Y:S05]  /*81f00*/  BSYNC.RECONVERGENT B2 ;  /* 0x0000000000027941 */ /* 0x000fea0003800200 */
.L_x_13871:
        /* <DEDUP_REMOVED lines=25> */
.L_x_13907:
[----:B------:R-:W-:Y:S05]  /*820a0*/  BSYNC.RECONVERGENT B4 ;  /* 0x0000000000047941 */ /* 0x000fea0003800200 */
.L_x_13906:
        /* <DEDUP_REMOVED lines=84> */
.L_x_13910:
        /* <DEDUP_REMOVED lines=53> */
.L_x_13909:
        /* <DEDUP_REMOVED lines=76> */
.L_x_13912:
        /* <DEDUP_REMOVED lines=46> */
[----:B------:R-:W-:Y:S01]  /*830e0*/  @!P0 IMAD.MOV.U32 R32, RZ, RZ, 0x33145c07 ;  /* 0x33145c07ff208424 */ /* 0x000fe200078e00ff */
[----:B------:R-:W-:-:S06]  /*830f0*/  @!P0 MOV R33, 0x3c91a626 ;  /* 0x3c91a62600218802 */ /* 0x000fcc0000000f00 */
[C---:B------:R-:W-:Y:S02]  /*83100*/  @P0 DADD R2, R28.reuse, -R2 ;  /* 0x000000001c020229 */ /* 0x040fe40000000802 */
[----:B------:R-:W-:-:S06]  /*83110*/  @!P0 DADD R28, R28, R32 ;  /* 0x000000001c1c8229 */ /* 0x000fcc0000000020 */
[----:B------:R-:W-:Y:S02]  /*83120*/  @P0 DADD R2, -R2, UR6 ;  /* 0x0000000602020e29 */ /* 0x000fe40008000100 */
[----:B------:R-:W-:Y:S01]  /*83130*/  @!P0 DADD R2, R28, UR6 ;  /* 0x000000061c028e29 */ /* 0x000fe20008000000 */
[----:B------:R-:W-:Y:S10]  /*83140*/  BRA `(.L_x_13911) ;  /* 0x0000001c00d47947 */ /* 0x000ff40003800000 */
.L_x_13908:
        /* <DEDUP_REMOVED lines=34> */
.L_x_13919:
[----:B------:R-:W-:Y:S05]  /*83370*/  BSYNC.RECONVERGENT B6 ;  /* 0x0000000000067941 */ /* 0x000fea0003800200 */
.L_x_13918:
[----:B------:R-:W-:Y:S01]  /*83380*/  MOV R70, R32 ;  /* 0x0000002000467202 */ /* 0x000fe20000000f00 */
[----:B------:R-:W-:-:S07]  /*83390*/  IMAD.MOV.U32 R71, RZ, RZ, R33 ;  /* 0x000000ffff477224 */ /* 0x000fce00078e0021 */
.L_x_13917:
[----:B------:R-:W-:Y:S05]  /*833a0*/  BSYNC.RECONVERGENT B5 ;  /* 0x0000000000057941 */ /* 0x000fea0003800200 */
.L_x_13916:
        /* <DEDUP_REMOVED lines=27> */
.L_x_13924:
[----:B------:R-:W-:Y:S05]  /*83560*/  BSYNC.RECONVERGENT B6 ;  /* 0x0000000000067941 */ /* 0x000fea0003800200 */
.L_x_13923:
[----:B------:R-:W-:Y:S01]  /*83570*/  IMAD.MOV.U32 R58, RZ, RZ, R32 ;  /* 0x000000ffff3a7224 */ /* 0x000fe200078e0020 */
[----:B------:R-:W-:Y:S01]  /*83580*/  MOV R59, R33 ;  /* 0x00000021003b7202 */ /* 0x000fe20000000f00 */
[----:B------:R-:W-:Y:S06]  /*83590*/  BRA `(.L_x_13922) ;  /* 0x0000000000047947 */ /* 0x000fec0003800000 */
.L_x_13921:
[----:B------:R-:W-:-:S11]  /*835a0*/  DADD R58, -R64, R62 ;  /* 0x00000000403a7229 */ /* 0x000fd6000000013e */
.L_x_13922:
[----:B------:R-:W-:Y:S05]  /*835b0*/  BSYNC.RECONVERGENT B5 ;  /* 0x0000000000057941 */ /* 0x000fea0003800200 */
.L_x_13920:
        /* <DEDUP_REMOVED lines=31> */
.L_x_13926:
[----:B------:R-:W-:Y:S05]  /*837b0*/  BSYNC.RECONVERGENT B5 ;  /* 0x0000000000057941 */ /* 0x000fea0003800200 */
.L_x_13925:
[----:B------:R-:W-:Y:S01]  /*837c0*/  MOV R58, R2 ;  /* 0x00000002003a7202 */ /* 0x000fe20000000f00 */
[----:B------:R-:W-:Y:S01]  /*837d0*/  IMAD.MOV.U32 R59, RZ, RZ, R3 ;  /* 0x000000ffff3b7224 */ /* 0x000fe200078e0003 */
[----:B------:R-:W-:Y:S06]  /*837e0*/  BRA `(.L_x_13927) ;  /* 0x00000008004c7947 */ /* 0x000fec0003800000 */
.L_x_13915:
        /* <DEDUP_REMOVED lines=29> */
.L_x_13930:
[----:B------:R-:W-:Y:S05]  /*839c0*/  BSYNC.RECONVERGENT B5 ;  /* 0x0000000000057941 */ /* 0x000fea0003800200 */
.L_x_13929:
[----:B------:R-:W-:Y:S01]  /*839d0*/  IMAD.MOV.U32 R58, RZ, RZ, R2 ;  /* 0x000000ffff3a7224 */ /* 0x000fe200078e0002 */
[----:B------:R-:W-:Y:S01]  /*839e0*/  MOV R59, R3 ;  /* 0x00000003003b7202 */ /* 0x000fe20000000f00 */
[----:B------:R-:W-:Y:S06]  /*839f0*/  BRA `(.L_x_13927) ;  /* 0x0000000400c87947 */ /* 0x000fec0003800000 */
.L_x_13928:
        /* <DEDUP_REMOVED lines=28> */
.L_x_13932:
[----:B------:R-:W-:Y:S05]  /*83bc0*/  BSYNC.RECONVERGENT B5 ;  /* 0x0000000000057941 */ /* 0x000fea0003800200 */
.L_x_13931:
        /* <DEDUP_REMOVED lines=20> */
.L_x_13934:
[----:B------:R-:W-:Y:S05]  /*83d10*/  BSYNC.RECONVERGENT B5 ;  /* 0x0000000000057941 */ /* 0x000fea0003800200 */
.L_x_13933:
[----:B------:R-:W-:Y:S01]  /*83d20*/  DMUL R60, R60, 8.11296384146066816958e+31 ;  /* 0x469000003c3c7828 */ /* 0x000fe20000000000 */
[----:B------:R-:W-:Y:S02]  /*83d30*/  IMAD.MOV.U32 R58, RZ, RZ, R32 ;  /* 0x000000ffff3a7224 */ /* 0x000fe400078e0020 */
[----:B------:R-:W-:Y:S01]  /*83d40*/  IMAD.MOV.U32 R59, RZ, RZ, R33 ;  /* 0x000000ffff3b7224 */ /* 0x000fe200078e0021 */
[----:B------:R-:W-:Y:S07]  /*83d50*/  BRA `(.L_x_13927) ;  /* 0x0000000000f07947 */ /* 0x000fee0003800000 */
.L_x_13914:
        /* <DEDUP_REMOVED lines=26> */
.L_x_13936:
[----:B------:R-:W-:Y:S05]  /*83f00*/  BSYNC.RECONVERGENT B5 ;  /* 0x0000000000057941 */ /* 0x000fea0003800200 */
.L_x_13935:
        /* <DEDUP_REMOVED lines=29> */
.L_x_13938:
[----:B------:R-:W-:Y:S05]  /*840e0*/  BSYNC.RECONVERGENT B5 ;  /* 0x0000000000057941 */ /* 0x000fea0003800200 */
.L_x_13937:
[----:B------:R-:W-:Y:S01]  /*840f0*/  DMUL R58, R2, R48 ;  /* 0x00000030023a7228 */ /* 0x000fe20000000000 */
[----:B------:R-:W-:Y:S02]  /*84100*/  IMAD.MOV.U32 R60, RZ, RZ, 0x0 ;  /* 0x00000000ff3c7424 */ /* 0x000fe400078e00ff */
[----:B------:R-:W-:-:S08]  /*84110*/  IMAD.MOV.U32 R61, RZ, RZ, 0x3ff00000 ;  /* 0x3ff00000ff3d7424 */ /* 0x000fd000078e00ff */
.L_x_13927:
[----:B------:R-:W-:Y:S05]  /*84120*/  BSYNC.RECONVERGENT B4 ;  /* 0x0000000000047941 */ /* 0x000fea0003800200 */
.L_x_13913:
[----:B------:R-:W-:Y:S05]  /*84130*/  BRA `(.L_x_13939) ;  /* 0x0000000000087947 */ /* 0x000fea0003800000 */
.L_x_13905:
[----:B------:R-:W-:Y:S02]  /*84140*/  DMUL R58, R28, 9.00719925474099200000e+15 ;  /* 0x434000001c3a7828 */ /* 0x000fe40000000000 */
[----:B------:R-:W-:-:S11]  /*84150*/  DMUL R60, R60, 9.00719925474099200000e+15 ;  /* 0x434000003c3c7828 */ /* 0x000fd60000000000 */
.L_x_13939:
[----:B------:R-:W-:Y:S05]  /*84160*/  BSYNC.RELIABLE B2 ;  /* 0x0000000000027941 */ /* 0x000fea0003800100 */
.L_x_13904:
        /* <DEDUP_REMOVED lines=29> */
.L_x_13942:
[----:B------:R-:W-:Y:S05]  /*84340*/  BSYNC.RECONVERGENT B2 ;  /* 0x0000000000027941 */ /* 0x000fea0003800200 */
.L_x_13941:
[----:B------:R-:W-:Y:S01]  /*84350*/  DMUL R2, R32, R32 ;  /* 0x0000002020027228 */ /* 0x000fe20000000000 */
[----:B------:R-:W-:Y:S01]  /*84360*/  MOV R34, 0xdbb65b49 ;  /* 0xdbb65b4900227802 */ /* 0x000fe20000000f00 */
[----:B------:R-:W-:Y:S01]  /*84370*/  IMAD.MOV.U32 R35, RZ, RZ, 0x3f2d3b63 ;  /* 0x3f2d3b63ff237424 */ /* 0x000fe200078e00ff */
        /* <DEDUP_REMOVED lines=81> */
.L_x_13944:
[----:B------:R-:W-:Y:S02]  /*84890*/  FSEL R2, RZ, 3.37028055040000000000e+12, P0 ;  /* 0x54442d18ff027808 */ /* 0x000fe40000000000 */
[----:B------:R-:W-:-:S07]  /*848a0*/  FSEL R3, RZ, 2.1426990032196044922, P0 ;  /* 0x400921fbff037808 */ /* 0x000fce0000000000 */
.L_x_13945:
[----:B------:R-:W-:Y:S05]  /*848b0*/  BSYNC.RECONVERGENT B0 ;  /* 0x0000000000007941 */ /* 0x000fea0003800200 */
.L_x_13943:
[----:B------:R-:W-:Y:S01]  /*848c0*/  DADD R60, |R58|, R60 ;  /* 0x000000003a3c7229 */ /* 0x000fe2000000023c */
[----:B------:R-:W-:-:S07]  /*848d0*/  LOP3.LUT R59, R3, 0x80000000, R59, 0xb8, !PT ;  /* 0x80000000033b7812 */ /* 0x000fce00078eb83b */
[----:B------:R-:W-:-:S06]  /*848e0*/  DSETP.NAN.AND P0, PT, R60, R60, PT ;  /* 0x0000003c3c00722a */ /* 0x000fcc0003f08000 */
[----:B------:R-:W-:Y:S02]  /*848f0*/  FSEL R2, R60, R2, P0 ;  /* 0x000000023c027208 */ /* 0x000fe40000000000 */
[----:B------:R-:W-:Y:S01]  /*84900*/  FSEL R3, R61, R59, P0 ;  /* 0x0000003b3d037208 */ /* 0x000fe20000000000 */
[----:B------:R-:W-:Y:S06]  /*84910*/  BRA `(.L_x_13911) ;  /* 0x0000000400e07947 */ /* 0x000fec0003800000 */
.L_x_13940:
        /* <DEDUP_REMOVED lines=27> */
.L_x_13947:
[----:B------:R-:W-:Y:S05]  /*84ad0*/  BSYNC.RECONVERGENT B2 ;  /* 0x0000000000027941 */ /* 0x000fea0003800200 */
.L_x_13946:
        /* <DEDUP_REMOVED lines=84> */
.L_x_13949:
[----:B------:R-:W-:Y:S02]  /*85020*/  FSEL R2, RZ, 3.37028055040000000000e+12, P0 ;  /* 0x54442d18ff027808 */ /* 0x000fe40000000000 */
[----:B------:R-:W-:-:S07]  /*85030*/  FSEL R3, RZ, 2.1426990032196044922, P0 ;  /* 0x400921fbff037808 */ /* 0x000fce0000000000 */
.L_x_13950:
[----:B------:R-:W-:Y:S05]  /*85040*/  BSYNC.RECONVERGENT B0 ;  /* 0x0000000000007941 */ /* 0x000fea0003800200 */
.L_x_13948:
[----:B------:R-:W-:Y:S01]  /*85050*/  DADD R60, |R58|, R60 ;  /* 0x000000003a3c7229 */ /* 0x000fe2000000023c */
[----:B------:R-:W-:-:S07]  /*85060*/  LOP3.LUT R59, R3, 0x80000000, R59, 0xb8, !PT ;  /* 0x80000000033b7812 */ /* 0x000fce00078eb83b */
[----:B------:R-:W-:-:S06]  /*85070*/  DSETP.NAN.AND P0, PT, R60, R60, PT ;  /* 0x0000003c3c00722a */ /* 0x000fcc0003f08000 */
[----:B------:R-:W-:Y:S02]  /*85080*/  FSEL R2, R60, R2, P0 ;  /* 0x000000023c027208 */ /* 0x000fe40000000000 */
[----:B------:R-:W-:-:S07]  /*85090*/  FSEL R3, R61, R59, P0 ;  /* 0x0000003b3d037208 */ /* 0x000fce0000000000 */
.L_x_13911:
[----:B------:R-:W-:Y:S05]  /*850a0*/  BSYNC.RECONVERGENT B3 ;  /* 0x0000000000037941 */ /* 0x000fea0003800200 */
.L_x_13903:
[----:B------:R-:W-:Y:S01]  /*850b0*/  DADD R28, -RZ, -R30 ;  /* 0x00000000ff1c7229 */ /* 0x000fe2000000091e */
[----:B------:R-:W-:-:S09]  /*850c0*/  ISETP.GE.AND P0, PT, R39, RZ, PT ;  /* 0x000000ff2700720c */ /* 0x000fd20003f06270 */
[----:B------:R-:W-:Y:S02]  /*850d0*/  FSEL R28, R30, R28, !P0 ;  /* 0x0000001c1e1c7208 */ /* 0x000fe40004000000 */
[----:B------:R-:W-:Y:S01]  /*850e0*/  FSEL R29, R31, R29, !P0 ;  /* 0x0000001d1f1d7208 */ /* 0x000fe20004000000 */
[----:B------:R-:W-:Y:S06]  /*850f0*/  BRA `(.L_x_13867) ;  /* 0x0000002c00f47947 */ /* 0x000fec0003800000 */
.L_x_13870:
[----:B------:R-:W2:Y:S01]  /*85100*/  LDL.64 R2, [R1+0x8] ;  /* 0x0000080001027983 */ /* 0x000ea20000100a00 */
[----:B------:R-:W-:Y:S01]  /*85110*/  UMOV UR6, 0x54442d18 ;  /* 0x54442d1800067882 */ /* 0x000fe20000000000 */
[----:B------:R-:W-:Y:S01]  /*85120*/  UMOV UR7, 0x3ff921fb ;  /* 0x3ff921fb00077882 */ /* 0x000fe20000000000 */
[----:B------:R-:W-:Y:S02]  /*85130*/  DADD R28, -RZ, -R38 ;  /* 0x00000000ff1c7229 */ /* 0x000fe40000000926 */
[----:B--2---:R-:W-:-:S08]  /*85140*/  DADD R2, -R36, R2 ;  /* 0x0000000024027229 */ /* 0x004fd00000000102 */
[----:B------:R-:W-:Y:S01]  /*85150*/  DADD R2, R2, UR6 ;  /* 0x0000000602027e29 */ /* 0x000fe20008000000 */
[----:B------:R-:W-:Y:S10]  /*85160*/  BRA `(.L_x_13867) ;  /* 0x0000002c00d87947 */ /* 0x000ff40003800000 */
.L_x_13869:
[----:B------:R-:W-:Y:S01]  /*85170*/  DADD R28, -RZ, -R38 ;  /* 0x00000000ff1c7229 */ /* 0x000fe20000000926 */
[----:B------:R-:W-:Y:S01]  /*85180*/  CS2R R2, SRZ ;  /* 0x0000000000027805 */ /* 0x000fe2000001ff00 */
[----:B------:R-:W-:Y:S09]  /*85190*/  BRA `(.L_x_13867) ;  /* 0x0000002c00cc7947 */ /* 0x000ff20003800000 */
.L_x_13868:
        /* <DEDUP_REMOVED lines=110> */
.L_x_13955:
[----:B------:R-:W-:Y:S05]  /*85880*/  BSYNC.RECONVERGENT B0 ;  /* 0x0000000000007941 */ /* 0x000fea0003800200 */
.L_x_13954:
        /* <DEDUP_REMOVED lines=8> */
.L_x_13957:
[----:B------:R-:W-:Y:S05]  /*85910*/  BSYNC.RECONVERGENT B3 ;  /* 0x0000000000037941 */ /* 0x000fea0003800200 */
.L_x_13956:
        /* <DEDUP_REMOVED lines=84> */
.L_x_13959:
[----:B------:R-:W-:Y:S02]  /*85e60*/  FSEL R2, RZ, 3.37028055040000000000e+12, P0 ;  /* 0x54442d18ff027808 */ /* 0x000fe40000000000 */
[----:B------:R-:W-:-:S07]  /*85e70*/  FSEL R3, RZ, 2.1426990032196044922, P0 ;  /* 0x400921fbff037808 */ /* 0x000fce0000000000 */
.L_x_13960:
[----:B------:R-:W-:Y:S05]  /*85e80*/  BSYNC.RECONVERGENT B0 ;  /* 0x0000000000007941 */ /* 0x000fea0003800200 */
.L_x_13958:
[----:B------:R-:W-:Y:S01]  /*85e90*/  DADD R58, R60, R58 ;  /* 0x000000003c3a7229 */ /* 0x000fe2000000003a */
[----:B------:R-:W-:Y:S01]  /*85ea0*/  LOP3.LUT R3, R3, 0x80000000, R39, 0xb8, !PT ;  /* 0x8000000003037812 */ /* 0x000fe200078eb827 */
[----:B------:R-:W-:-:S06]  /*85eb0*/  DMUL R62, R62, 0.5 ;  /* 0x3fe000003e3e7828 */ /* 0x000fcc0000000000 */
[----:B------:R-:W-:-:S06]  /*85ec0*/  DSETP.NAN.AND P0, PT, R58, R58, PT ;  /* 0x0000003a3a00722a */ /* 0x000fcc0003f08000 */
[----:B------:R-:W-:Y:S02]  /*85ed0*/  FSEL R2, R58, R2, P0 ;  /* 0x000000023a027208 */ /* 0x000fe40000000000 */
[----:B------:R-:W-:Y:S01]  /*85ee0*/  FSEL R3, R59, R3, P0 ;  /* 0x000000033b037208 */ /* 0x000fe20000000000 */
[----:B------:R-:W-:Y:S06]  /*85ef0*/  BRA `(.L_x_13961) ;  /* 0x0000002000507947 */ /* 0x000fec0003800000 */
.L_x_13953:
        /* <DEDUP_REMOVED lines=137> */
.L_x_13963:
[----:B------:R-:W-:Y:S05]  /*86790*/  BSYNC.RECONVERGENT B0 ;  /* 0x0000000000007941 */ /* 0x000fea0003800200 */
.L_x_13962:
        /* <DEDUP_REMOVED lines=8> */
.L_x_13965:
[----:B------:R-:W-:Y:S05]  /*86820*/  BSYNC.RECONVERGENT B3 ;  /* 0x0000000000037941 */ /* 0x000fea0003800200 */
.L_x_13964:
        /* <DEDUP_REMOVED lines=84> */
.L_x_13967:
[----:B------:R-:W-:Y:S02]  /*86d70*/  FSEL R2, RZ, 3.37028055040000000000e+12, P0 ;  /* 0x54442d18ff027808 */ /* 0x000fe40000000000 */
[----:B------:R-:W-:-:S07]  /*86d80*/  FSEL R3, RZ, 2.1426990032196044922, P0 ;  /* 0x400921fbff037808 */ /* 0x000fce0000000000 */
.L_x_13968:
[----:B------:R-:W-:Y:S05]  /*86d90*/  BSYNC.RECONVERGENT B0 ;  /* 0x0000000000007941 */ /* 0x000fea0003800200 */
.L_x_13966:
[----:B------:R-:W-:Y:S01]  /*86da0*/  DADD R58, R60, R58 ;  /* 0x000000003c3a7229 */ /* 0x000fe2000000003a */
[----:B------:R-:W-:-:S07]  /*86db0*/  LOP3.LUT R3, R3, 0x80000000, R39, 0xb8, !PT ;  /* 0x8000000003037812 */ /* 0x000fce00078eb827 */
[----:B------:R-:W-:-:S06]  /*86dc0*/  DSETP.NAN.AND P0, PT, R58, R58, PT ;  /* 0x0000003a3a00722a */ /* 0x000fcc0003f08000 */
[----:B------:R-:W-:Y:S02]  /*86dd0*/  FSEL R2, R58, R2, P0 ;  /* 0x000000023a027208 */ /* 0x000fe40000000000 */
[----:B------:R-:W-:Y:S01]  /*86de0*/  FSEL R3, R59, R3, P0 ;  /* 0x000000033b037208 */ /* 0x000fe20000000000 */
[----:B------:R-:W-:Y:S06]  /*86df0*/  BRA `(.L_x_13961) ;  /* 0x0000001000907947 */ /* 0x000fec0003800000 */
.L_x_13952:
        /* <DEDUP_REMOVED lines=25> */
.L_x_13970:
[----:B------:R-:W-:Y:S05]  /*86f90*/  BSYNC.RECONVERGENT B3 ;  /* 0x0000000000037941 */ /* 0x000fea0003800200 */
.L_x_13969:
        /* <DEDUP_REMOVED lines=23> */
.L_x_13972:
[----:B------:R-:W-:Y:S05]  /*87110*/  BSYNC.RECONVERGENT B3 ;  /* 0x0000000000037941 */ /* 0x000fea0003800200 */
.L_x_13971:
        /* <DEDUP_REMOVED lines=139> */
.L_x_13974:
[----:B------:R-:W-:Y:S05]  /*879d0*/  BSYNC.RECONVERGENT B0 ;  /* 0x0000000000007941 */ /* 0x000fea0003800200 */
.L_x_13973:
        /* <DEDUP_REMOVED lines=8> */
.L_x_13976:
[----:B------:R-:W-:Y:S05]  /*87a60*/  BSYNC.RECONVERGENT B3 ;  /* 0x0000000000037941 */ /* 0x000fea0003800200 */
.L_x_13975:
        /* <DEDUP_REMOVED lines=84> */
.L_x_13978:
[----:B------:R-:W-:Y:S02]  /*87fb0*/  FSEL R2, RZ, 3.37028055040000000000e+12, P0 ;  /* 0x54442d18ff027808 */ /* 0x000fe40000000000 */
[----:B------:R-:W-:-:S07]  /*87fc0*/  FSEL R3, RZ, 2.1426990032196044922, P0 ;  /* 0x400921fbff037808 */ /* 0x000fce0000000000 */
.L_x_13979:
[----:B------:R-:W-:Y:S05]  /*87fd0*/  BSYNC.RECONVERGENT B0 ;  /* 0x0000000000007941 */ /* 0x000fea0003800200 */
.L_x_13977:
[----:B------:R-:W-:Y:S01]  /*87fe0*/  DADD R58, R60, R58 ;  /* 0x000000003c3a7229 */ /* 0x000fe2000000003a */
[----:B------:R-:W-:Y:S01]  /*87ff0*/  LOP3.LUT R3, R3, 0x80000000, R39, 0xb8, !PT ;  /* 0x8000000003037812 */ /* 0x000fe200078eb827 */
[----:B------:R-:W-:-:S06]  /*88000*/  DADD R62, R62, 1 ;  /* 0x3ff000003e3e7429 */ /* 0x000fcc0000000000 */
[----:B------:R-:W-:-:S06]  /*88010*/  DSETP.NAN.AND P0, PT, R58, R58, PT ;  /* 0x0000003a3a00722a */ /* 0x000fcc0003f08000 */
[----:B------:R-:W-:Y:S02]  /*88020*/  FSEL R2, R58, R2, P0 ;  /* 0x000000023a027208 */ /* 0x000fe40000000000 */
[----:B------:R-:W-:-:S07]  /*88030*/  FSEL R3, R59, R3, P0 ;  /* 0x000000033b037208 */ /* 0x000fce0000000000 */
.L_x_13961:
[----:B------:R-:W-:Y:S05]  /*88040*/  BSYNC.RECONVERGENT B2 ;  /* 0x0000000000027941 */ /* 0x000fea0003800200 */
.L_x_13951:
        /* <DEDUP_REMOVED lines=8> */
.L_x_13867:
[----:B------:R-:W-:Y:S05]  /*880d0*/  BSYNC.RECONVERGENT B1 ;  /* 0x0000000000017941 */ /* 0x000fea0003800200 */
.L_x_13865:
        /* <DEDUP_REMOVED lines=26> */
.L_x_13981:
[----:B------:R-:W-:Y:S05]  /*88280*/  BSYNC.RECONVERGENT B0 ;  /* 0x0000000000007941 */ /* 0x000fea0003800200 */
.L_x_13980:
        /* <DEDUP_REMOVED lines=24> */
.L_x_13983:
        /* <DEDUP_REMOVED lines=143> */
.L_x_13991:
[----:B------:R-:W-:Y:S05]  /*88d00*/  BSYNC.RECONVERGENT B3 ;  /* 0x0000000000037941 */ /* 0x000fea0003800200 */
.L_x_13990:
        /* <DEDUP_REMOVED lines=81> */
.L_x_13989:
        /* <DEDUP_REMOVED lines=31> */
.L_x_13998:
[----:B------:R-:W-:Y:S05]  /*89410*/  BSYNC.RECONVERGENT B4 ;  /* 0x0000000000047941 */ /* 0x000fea0003800200 */
.L_x_13997:
[----:B------:R-:W-:Y:S02]  /*89420*/  IMAD.MOV.U32 R38, RZ, RZ, R32 ;  /* 0x000000ffff267224 */ /* 0x000fe400078e0020 */
[----:B------:R-:W-:-:S07]  /*89430*/  IMAD.MOV.U32 R39, RZ, RZ, R33 ;  /* 0x000000ffff277224 */ /* 0x000fce00078e0021 */
.L_x_13996:
[----:B------:R-:W-:Y:S05]  /*89440*/  BSYNC.RECONVERGENT B3 ;  /* 0x0000000000037941 */ /* 0x000fea0003800200 */
.L_x_13995:
        /* <DEDUP_REMOVED lines=28> */
.L_x_14003:
[----:B------:R-:W-:Y:S05]  /*89610*/  BSYNC.RECONVERGENT B4 ;  /* 0x0000000000047941 */ /* 0x000fea0003800200 */
.L_x_14002:
[----:B------:R-:W-:Y:S05]  /*89620*/  BRA `(.L_x_14001) ;  /* 0x0000000000047947 */ /* 0x000fea0003800000 */
.L_x_14000:
[----:B------:R-:W-:-:S11]  /*89630*/  DADD R32, R62, -R2 ;  /* 0x000000003e207229 */ /* 0x000fd60000000802 */
.L_x_14001:
[----:B------:R-:W-:Y:S05]  /*89640*/  BSYNC.RECONVERGENT B3 ;  /* 0x0000000000037941 */ /* 0x000fea0003800200 */
.L_x_13999:
        /* <DEDUP_REMOVED lines=30> */
.L_x_14005:
[----:B------:R-:W-:Y:S05]  /*89830*/  BSYNC.RECONVERGENT B3 ;  /* 0x0000000000037941 */ /* 0x000fea0003800200 */
.L_x_14004:
        /* <DEDUP_REMOVED lines=85> */
.L_x_14006:
        /* <DEDUP_REMOVED lines=21> */
.L_x_14008:
[----:B------:R-:W-:Y:S05]  /*89ee0*/  BSYNC.RECONVERGENT B3 ;  /* 0x0000000000037941 */ /* 0x000fea0003800200 */
.L_x_14007:
        /* <DEDUP_REMOVED lines=30> */
.L_x_13994:
        /* <DEDUP_REMOVED lines=27> */
.L_x_14011:
[----:B------:R-:W-:Y:S05]  /*8a280*/  BSYNC.RECONVERGENT B3 ;  /* 0x0000000000037941 */ /* 0x000fea0003800200 */
.L_x_14010:
        /* <DEDUP_REMOVED lines=85> */
.L_x_14012:
        /* <DEDUP_REMOVED lines=21> */
.L_x_14014:
[----:B------:R-:W-:Y:S05]  /*8a930*/  BSYNC.RECONVERGENT B3 ;  /* 0x0000000000037941 */ /* 0x000fea0003800200 */
.L_x_14013:
        /* <DEDUP_REMOVED lines=30> */
.L_x_14009:
        /* <DEDUP_REMOVED lines=26> */
.L_x_14016:
[----:B------:R-:W-:Y:S05]  /*8acc0*/  BSYNC.RECONVERGENT B3 ;  /* 0x0000000000037941 */ /* 0x000fea0003800200 */
.L_x_14015:
        /* <DEDUP_REMOVED lines=21> */
.L_x_14018:
[----:B------:R-:W-:Y:S05]  /*8ae20*/  BSYNC.RECONVERGENT B3 ;  /* 0x0000000000037941 */ /* 0x000fea0003800200 */
.L_x_14017:
[----:B------:R-:W-:Y:S02]  /*8ae30*/  IMAD.MOV.U32 R38, RZ, RZ, R32 ;  /* 0x000000ffff267224 */ /* 0x000fe400078e0020 */
[----:B------:R-:W-:Y:S01]  /*8ae40*/  IMAD.MOV.U32 R39, RZ, RZ, R33 ;  /* 0x000000ffff277224 */ /* 0x000fe200078e0021 */
[----:B------:R-:W-:Y:S06]  /*8ae50*/  BRA `(.L_x_13992) ;  /* 0x0000000000647947 */ /* 0x000fec0003800000 */
.L_x_13993:
        /* <DEDUP_REMOVED lines=24> */
.L_x_14019:
[----:B------:R-:W-:Y:S05]  /*8afe0*/  BSYNC.RECONVERGENT B3 ;  /* 0x0000000000037941 */ /* 0x000fea0003800200 */
.L_x_13992:
[----:B------:R-:W-:Y:S05]  /*8aff0*/  BSYNC.RECONVERGENT B2 ;  /* 0x0000000000027941 */ /* 0x000fea0003800200 */
.L_x_13988:
        /* <DEDUP_REMOVED lines=25> */
.L_x_14024:
[----:B------:R-:W-:Y:S05]  /*8b190*/  BSYNC.RECONVERGENT B4 ;  /* 0x0000000000047941 */ /* 0x000fea0003800200 */
.L_x_14023:
        /* <DEDUP_REMOVED lines=84> */
.L_x_14027:
        /* <DEDUP_REMOVED lines=53> */
.L_x_14026:
        /* <DEDUP_REMOVED lines=76> */
.L_x_14029:
        /* <DEDUP_REMOVED lines=53> */
.L_x_14025:
        /* <DEDUP_REMOVED lines=34> */
.L_x_14036:
[----:B------:R-:W-:Y:S05]  /*8c460*/  BSYNC.RECONVERGENT B6 ;  /* 0x0000000000067941 */ /* 0x000fea0003800200 */
.L_x_14035:
[----:B------:R-:W-:Y:S02]  /*8c470*/  IMAD.MOV.U32 R70, RZ, RZ, R32 ;  /* 0x000000ffff467224 */ /* 0x000fe400078e0020 */
[----:B------:R-:W-:-:S07]  /*8c480*/  IMAD.MOV.U32 R71, RZ, RZ, R33 ;  /* 0x000000ffff477224 */ /* 0x000fce00078e0021 */
.L_x_14034:
[----:B------:R-:W-:Y:S05]  /*8c490*/  BSYNC.RECONVERGENT B5 ;  /* 0x0000000000057941 */ /* 0x000fea0003800200 */
.L_x_14033:
        /* <DEDUP_REMOVED lines=27> */
.L_x_14041:
[----:B------:R-:W-:Y:S05]  /*8c650*/  BSYNC.RECONVERGENT B6 ;  /* 0x0000000000067941 */ /* 0x000fea0003800200 */
.L_x_14040:
[----:B------:R-:W-:Y:S02]  /*8c660*/  IMAD.MOV.U32 R36, RZ, RZ, R32 ;  /* 0x000000ffff247224 */ /* 0x000fe400078e0020 */
[----:B------:R-:W-:Y:S01]  /*8c670*/  IMAD.MOV.U32 R37, RZ, RZ, R33 ;  /* 0x000000ffff257224 */ /* 0x000fe200078e0021 */
[----:B------:R-:W-:Y:S06]  /*8c680*/  BRA `(.L_x_14039) ;  /* 0x0000000000047947 */ /* 0x000fec0003800000 */
.L_x_14038:
[----:B------:R-:W-:-:S11]  /*8c690*/  DADD R36, -R64, R62 ;  /* 0x0000000040247229 */ /* 0x000fd6000000013e */
.L_x_14039:
[----:B------:R-:W-:Y:S05]  /*8c6a0*/  BSYNC.RECONVERGENT B5 ;  /* 0x0000000000057941 */ /* 0x000fea0003800200 */
.L_x_14037:
[----:B------:R-:W-:Y:S01]  /*8c6b0*/  DMUL R2, R36, 0.5 ;  /* 0x3fe0000024027828 */ /* 0x000fe20000000000 */
[----:B------:R-:W-:Y:S01]  /*8c6c0*/  IMAD.MOV.U32 R32, RZ, RZ, 0x0 ;  /* 0x00000000ff207424 */ /* 0x000fe200078e00ff */
[----:B------:R-:W-:Y:S01]  /*8c6d0*/  DADD R60, R58, R60 ;  /* 0x000000003a3c7229 */ /* 0x000fe2000000003c */
        /* <DEDUP_REMOVED lines=26> */
.L_x_14043:
[----:B------:R-:W-:Y:S05]  /*8c880*/  BSYNC.RECONVERGENT B5 ;  /* 0x0000000000057941 */ /* 0x000fea0003800200 */
.L_x_14042:
[----:B------:R-:W-:Y:S02]  /*8c890*/  IMAD.MOV.U32 R60, RZ, RZ, R2 ;  /* 0x000000ffff3c7224 */ /* 0x000fe400078e0002 */
[----:B------:R-:W-:Y:S01]  /*8c8a0*/  IMAD.MOV.U32 R61, RZ, RZ, R3 ;  /* 0x000000ffff3d7224 */ /* 0x000fe200078e0003 */
[----:B------:R-:W-:Y:S06]  /*8c8b0*/  BRA `(.L_x_14044) ;  /* 0x00000008004c7947 */ /* 0x000fec0003800000 */
.L_x_14032:
        /* <DEDUP_REMOVED lines=29> */
.L_x_14047:
[----:B------:R-:W-:Y:S05]  /*8ca90*/  BSYNC.RECONVERGENT B5 ;  /* 0x0000000000057941 */ /* 0x000fea0003800200 */
.L_x_14046:
[----:B------:R-:W-:Y:S02]  /*8caa0*/  IMAD.MOV.U32 R60, RZ, RZ, R2 ;  /* 0x000000ffff3c7224 */ /* 0x000fe400078e0002 */
[----:B------:R-:W-:Y:S01]  /*8cab0*/  IMAD.MOV.U32 R61, RZ, RZ, R3 ;  /* 0x000000ffff3d7224 */ /* 0x000fe200078e0003 */
[----:B------:R-:W-:Y:S06]  /*8cac0*/  BRA `(.L_x_14044) ;  /* 0x0000000400c87947 */ /* 0x000fec0003800000 */
.L_x_14045:
        /* <DEDUP_REMOVED lines=28> */
.L_x_14049:
[----:B------:R-:W-:Y:S05]  /*8cc90*/  BSYNC.RECONVERGENT B5 ;  /* 0x0000000000057941 */ /* 0x000fea0003800200 */
.L_x_14048:
        /* <DEDUP_REMOVED lines=20> */
.L_x_14051:
[----:B------:R-:W-:Y:S05]  /*8cde0*/  BSYNC.RECONVERGENT B5 ;  /* 0x0000000000057941 */ /* 0x000fea0003800200 */
.L_x_14050:
[----:B------:R-:W-:Y:S01]  /*8cdf0*/  DMUL R58, R58, 8.11296384146066816958e+31 ;  /* 0x469000003a3a7828 */ /* 0x000fe20000000000 */
[----:B------:R-:W-:Y:S02]  /*8ce00*/  IMAD.MOV.U32 R60, RZ, RZ, R32 ;  /* 0x000000ffff3c7224 */ /* 0x000fe400078e0020 */
[----:B------:R-:W-:Y:S01]  /*8ce10*/  IMAD.MOV.U32 R61, RZ, RZ, R33 ;  /* 0x000000ffff3d7224 */ /* 0x000fe200078e0021 */
[----:B------:R-:W-:Y:S07]  /*8ce20*/  BRA `(.L_x_14044) ;  /* 0x0000000000f07947 */ /* 0x000fee0003800000 */
.L_x_14031:
        /* <DEDUP_REMOVED lines=26> */
.L_x_14053:
[----:B------:R-:W-:Y:S05]  /*8cfd0*/  BSYNC.RECONVERGENT B5 ;  /* 0x0000000000057941 */ /* 0x000fea0003800200 */
.L_x_14052:
        /* <DEDUP_REMOVED lines=29> */
.L_x_14055:
[----:B------:R-:W-:Y:S05]  /*8d1b0*/  BSYNC.RECONVERGENT B5 ;  /* 0x0000000000057941 */ /* 0x000fea0003800200 */
.L_x_14054:
[----:B------:R-:W-:Y:S01]  /*8d1c0*/  DMUL R60, R2, R48 ;  /* 0x00000030023c7228 */ /* 0x000fe20000000000 */
[----:B------:R-:W-:Y:S02]  /*8d1d0*/  IMAD.MOV.U32 R58, RZ, RZ, 0x0 ;  /* 0x00000000ff3a7424 */ /* 0x000fe400078e00ff */
[----:B------:R-:W-:-:S08]  /*8d1e0*/  IMAD.MOV.U32 R59, RZ, RZ, 0x3ff00000 ;  /* 0x3ff00000ff3b7424 */ /* 0x000fd000078e00ff */
.L_x_14044:
[----:B------:R-:W-:Y:S05]  /*8d1f0*/  BSYNC.RECONVERGENT B4 ;  /* 0x0000000000047941 */ /* 0x000fea0003800200 */
.L_x_14030:
[----:B------:R-:W-:Y:S05]  /*8d200*/  BRA `(.L_x_14056) ;  /* 0x0000000000087947 */ /* 0x000fea0003800000 */
.L_x_14022:
[----:B------:R-:W-:Y:S02]  /*8d210*/  DMUL R60, R60, 9.00719925474099200000e+15 ;  /* 0x434000003c3c7828 */ /* 0x000fe40000000000 */
[----:B------:R-:W-:-:S11]  /*8d220*/  DMUL R58, R58, 9.00719925474099200000e+15 ;  /* 0x434000003a3a7828 */ /* 0x000fd60000000000 */
.L_x_14056:
[----:B------:R-:W-:Y:S05]  /*8d230*/  BSYNC.RELIABLE B2 ;  /* 0x0000000000027941 */ /* 0x000fea0003800100 */
.L_x_14021:
        /* <DEDUP_REMOVED lines=31> */
.L_x_14059:
[----:B------:R-:W-:Y:S05]  /*8d430*/  BSYNC.RECONVERGENT B2 ;  /* 0x0000000000027941 */ /* 0x000fea0003800200 */
.L_x_14058:
        /* <DEDUP_REMOVED lines=84> */
.L_x_14061:
[----:B------:R-:W-:Y:S02]  /*8d980*/  FSEL R2, RZ, 3.37028055040000000000e+12, P0 ;  /* 0x54442d18ff027808 */ /* 0x000fe40000000000 */
[----:B------:R-:W-:-:S07]  /*8d990*/  FSEL R3, RZ, 2.1426990032196044922, P0 ;  /* 0x400921fbff037808 */ /* 0x000fce0000000000 */
.L_x_14062:
[----:B------:R-:W-:Y:S05]  /*8d9a0*/  BSYNC.RECONVERGENT B0 ;  /* 0x0000000000007941 */ /* 0x000fea0003800200 */
.L_x_14060:
[----:B------:R-:W-:Y:S01]  /*8d9b0*/  DADD R58, |R60|, R58 ;  /* 0x000000003c3a7229 */ /* 0x000fe2000000023a */
[----:B------:R-:W-:-:S07]  /*8d9c0*/  LOP3.LUT R61, R3, 0x80000000, R61, 0xb8, !PT ;  /* 0x80000000033d7812 */ /* 0x000fce00078eb83d */
[----:B------:R-:W-:-:S06]  /*8d9d0*/  DSETP.NAN.AND P0, PT, R58, R58, PT ;  /* 0x0000003a3a00722a */ /* 0x000fcc0003f08000 */
[----:B------:R-:W-:Y:S02]  /*8d9e0*/  FSEL R2, R58, R2, P0 ;  /* 0x000000023a027208 */ /* 0x000fe40000000000 */
[----:B------:R-:W-:Y:S01]  /*8d9f0*/  FSEL R3, R59, R61, P0 ;  /* 0x0000003d3b037208 */ /* 0x000fe20000000000 */
[----:B------:R-:W-:Y:S06]  /*8da00*/  BRA `(.L_x_14028) ;  /* 0x0000000400e07947 */ /* 0x000fec0003800000 */
.L_x_14057:
        /* <DEDUP_REMOVED lines=27> */
.L_x_14064:
[----:B------:R-:W-:Y:S05]  /*8dbc0*/  BSYNC.RECONVERGENT B2 ;  /* 0x0000000000027941 */ /* 0x000fea0003800200 */
.L_x_14063:
        /* <DEDUP_REMOVED lines=84> */
.L_x_14066:
[----:B------:R-:W-:Y:S02]  /*8e110*/  FSEL R2, RZ, 3.37028055040000000000e+12, P0 ;  /* 0x54442d18ff027808 */ /* 0x000fe40000000000 */
[----:B------:R-:W-:-:S07]  /*8e120*/  FSEL R3, RZ, 2.1426990032196044922, P0 ;  /* 0x400921fbff037808 */ /* 0x000fce0000000000 */
.L_x_14067:
[----:B------:R-:W-:Y:S05]  /*8e130*/  BSYNC.RECONVERGENT B0 ;  /* 0x0000000000007941 */ /* 0x000fea0003800200 */
.L_x_14065:
[----:B------:R-:W-:Y:S01]  /*8e140*/  DADD R58, |R60|, R58 ;  /* 0x000000003c3a7229 */ /* 0x000fe2000000023a */
[----:B------:R-:W-:-:S07]  /*8e150*/  LOP3.LUT R61, R3, 0x80000000, R61, 0xb8, !PT ;  /* 0x80000000033d7812 */ /* 0x000fce00078eb83d */
[----:B------:R-:W-:-:S06]  /*8e160*/  DSETP.NAN.AND P0, PT, R58, R58, PT ;  /* 0x0000003a3a00722a */ /* 0x000fcc0003f08000 */
[----:B------:R-:W-:Y:S02]  /*8e170*/  FSEL R2, R58, R2, P0 ;  /* 0x000000023a027208 */ /* 0x000fe40000000000 */
[----:B------:R-:W-:-:S07]  /*8e180*/  FSEL R3, R59, R61, P0 ;  /* 0x0000003d3b037208 */ /* 0x000fce0000000000 */
.L_x_14028:
[----:B------:R-:W-:Y:S05]  /*8e190*/  BSYNC.RECONVERGENT B3 ;  /* 0x0000000000037941 */ /* 0x000fea0003800200 */
.L_x_14020:
[----:B------:R-:W-:Y:S01]  /*8e1a0*/  DADD R32, -RZ, -R38 ;  /* 0x00000000ff207229 */ /* 0x000fe20000000926 */
[----:B------:R-:W-:-:S09]  /*8e1b0*/  ISETP.GE.AND P0, PT, R43, RZ, PT ;  /* 0x000000ff2b00720c */ /* 0x000fd20003f06270 */
[----:B------:R-:W-:Y:S02]  /*8e1c0*/  FSEL R32, R38, R32, !P0 ;  /* 0x0000002026207208 */ /* 0x000fe40004000000 */
[----:B------:R-:W-:Y:S01]  /*8e1d0*/  FSEL R33, R39, R33, !P0 ;  /* 0x0000002127217208 */ /* 0x000fe20004000000 */
[----:B------:R-:W-:Y:S06]  /*8e1e0*/  BRA `(.L_x_13984) ;  /* 0x0000002c00f87947 */ /* 0x000fec0003800000 */
.L_x_13987:
[----:B------:R-:W2:Y:S01]  /*8e1f0*/  LDL.64 R2, [R1+0x8] ;  /* 0x0000080001027983 */ /* 0x000ea20000100a00 */
[----:B------:R-:W-:Y:S01]  /*8e200*/  UMOV UR6, 0x54442d18 ;  /* 0x54442d1800067882 */ /* 0x000fe20000000000 */
[----:B------:R-:W-:Y:S01]  /*8e210*/  UMOV UR7, 0x3ff921fb ;  /* 0x3ff921fb00077882 */ /* 0x000fe20000000000 */
[----:B------:R-:W-:Y:S02]  /*8e220*/  DADD R32, -RZ, -R42 ;  /* 0x00000000ff207229 */ /* 0x000fe4000000092a */
[----:B--2---:R-:W-:-:S08]  /*8e230*/  DADD R2, -R40, R2 ;  /* 0x0000000028027229 */ /* 0x004fd00000000102 */
[----:B------:R-:W-:Y:S01]  /*8e240*/  DADD R2, R2, UR6 ;  /* 0x0000000602027e29 */ /* 0x000fe20008000000 */
[----:B------:R-:W-:Y:S10]  /*8e250*/  BRA `(.L_x_13984) ;  /* 0x0000002c00dc7947 */ /* 0x000ff40003800000 */
.L_x_13986:
[----:B------:R-:W-:Y:S01]  /*8e260*/  DADD R32, -RZ, -R42 ;  /* 0x00000000ff207229 */ /* 0x000fe2000000092a */
[----:B------:R-:W-:Y:S01]  /*8e270*/  CS2R R2, SRZ ;  /* 0x0000000000027805 */ /* 0x000fe2000001ff00 */
[----:B------:R-:W-:Y:S09]  /*8e280*/  BRA `(.L_x_13984) ;  /* 0x0000002c00d07947 */ /* 0x000ff20003800000 */
.L_x_13985:
        /* <DEDUP_REMOVED lines=110> */
.L_x_14072:
[----:B------:R-:W-:Y:S05]  /*8e970*/  BSYNC.RECONVERGENT B0 ;  /* 0x0000000000007941 */ /* 0x000fea0003800200 */
.L_x_14071:
        /* <DEDUP_REMOVED lines=8> */
.L_x_14074:
[----:B------:R-:W-:Y:S05]  /*8ea00*/  BSYNC.RECONVERGENT B3 ;  /* 0x0000000000037941 */ /* 0x000fea0003800200 */
.L_x_14073:
        /* <DEDUP_REMOVED lines=84> */
.L_x_14076:
[----:B------:R-:W-:Y:S02]  /*8ef50*/  FSEL R2, RZ, 3.37028055040000000000e+12, P0 ;  /* 0x54442d18ff027808 */ /* 0x000fe40000000000 */
[----:B------:R-:W-:-:S07]  /*8ef60*/  FSEL R3, RZ, 2.1426990032196044922, P0 ;  /* 0x400921fbff037808 */ /* 0x000fce0000000000 */
.L_x_14077:
[----:B------:R-:W-:Y:S05]  /*8ef70*/  BSYNC.RECONVERGENT B0 ;  /* 0x0000000000007941 */ /* 0x000fea0003800200 */
.L_x_14075:
[----:B------:R-:W-:Y:S01]  /*8ef80*/  DADD R36, R58, R36 ;  /* 0x000000003a247229 */ /* 0x000fe20000000024 */
[----:B------:R-:W-:Y:S01]  /*8ef90*/  LOP3.LUT R3, R3, 0x80000000, R43, 0xb8, !PT ;  /* 0x8000000003037812 */ /* 0x000fe200078eb82b */
[----:B------:R-:W-:-:S06]  /*8efa0*/  DMUL R62, R62, 0.5 ;  /* 0x3fe000003e3e7828 */ /* 0x000fcc0000000000 */
[----:B------:R-:W-:-:S06]  /*8efb0*/  DSETP.NAN.AND P0, PT, R36, R36, PT ;  /* 0x000000242400722a */ /* 0x000fcc0003f08000 */
[----:B------:R-:W-:Y:S02]  /*8efc0*/  FSEL R2, R36, R2, P0 ;  /* 0x0000000224027208 */ /* 0x000fe40000000000 */
[----:B------:R-:W-:Y:S01]  /*8efd0*/  FSEL R3, R37, R3, P0 ;  /* 0x0000000325037208 */ /* 0x000fe20000000000 */
[----:B------:R-:W-:Y:S06]  /*8efe0*/  BRA `(.L_x_14078) ;  /* 0x0000002000547947 */ /* 0x000fec0003800000 */
.L_x_14070:
        /* <DEDUP_REMOVED lines=137> */
.L_x_14080:
[----:B------:R-:W-:Y:S05]  /*8f880*/  BSYNC.RECONVERGENT B0 ;  /* 0x0000000000007941 */ /* 0x000fea0003800200 */
.L_x_14079:
        /* <DEDUP_REMOVED lines=8> */
.L_x_14082:
[----:B------:R-:W-:Y:S05]  /*8f910*/  BSYNC.RECONVERGENT B3 ;  /* 0x0000000000037941 */ /* 0x000fea0003800200 */
.L_x_14081:
        /* <DEDUP_REMOVED lines=84> */
.L_x_14084:
[----:B------:R-:W-:Y:S02]  /*8fe60*/  FSEL R2, RZ, 3.37028055040000000000e+12, P0 ;  /* 0x54442d18ff027808 */ /* 0x000fe40000000000 */
[----:B------:R-:W-:-:S07]  /*8fe70*/  FSEL R3, RZ, 2.1426990032196044922, P0 ;  /* 0x400921fbff037808 */ /* 0x000fce0000000000 */
.L_x_14085:
[----:B------:R-:W-:Y:S05]  /*8fe80*/  BSYNC.RECONVERGENT B0 ;  /* 0x0000000000007941 */ /* 0x000fea0003800200 */
.L_x_14083:
[----:B------:R-:W-:Y:S01]  /*8fe90*/  DADD R36, R58, R36 ;  /* 0x000000003a247229 */ /* 0x000fe20000000024 */
[----:B------:R-:W-:-:S07]  /*8fea0*/  LOP3.LUT R3, R3, 0x80000000, R43, 0xb8, !PT ;  /* 0x8000000003037812 */ /* 0x000fce00078eb82b */
[----:B------:R-:W-:-:S06]  /*8feb0*/  DSETP.NAN.AND P0, PT, R36, R36, PT ;  /* 0x000000242400722a */ /* 0x000fcc0003f08000 */
[----:B------:R-:W-:Y:S02]  /*8fec0*/  FSEL R2, R36, R2, P0 ;  /* 0x0000000224027208 */ /* 0x000fe40000000000 */
[----:B------:R-:W-:Y:S01]  /*8fed0*/  FSEL R3, R37, R3, P0 ;  /* 0x0000000325037208 */ /* 0x000fe20000000000 */
[----:B------:R-:W-:Y:S06]  /*8fee0*/  BRA `(.L_x_14078) ;  /* 0x0000001000947947 */ /* 0x000fec0003800000 */
.L_x_14069:
        /* <DEDUP_REMOVED lines=23> */
[----:B------:R-:W-:Y:S02]  /*90060*/  IMAD.MOV.U32 R62, RZ, RZ, R32 ;  /* 0x000000ffff3e7224 */ /* 0x000fe400078e0020 */
[----:B------:R-:W-:-:S07]  /*90070*/  IMAD.MOV.U32 R63, RZ, RZ, R33 ;  /* 0x000000ffff3f7224 */ /* 0x000fce00078e0021 */
.L_x_14087:
[----:B------:R-:W-:Y:S05]  /*90080*/  BSYNC.RECONVERGENT B3 ;  /* 0x0000000000037941 */ /* 0x000fea0003800200 */
.L_x_14086:
        /* <DEDUP_REMOVED lines=23> */
.L_x_14089:
[----:B------:R-:W-:Y:S05]  /*90200*/  BSYNC.RECONVERGENT B3 ;  /* 0x0000000000037941 */ /* 0x000fea0003800200 */
.L_x_14088:
        /* <DEDUP_REMOVED lines=140> */
.L_x_14091:
[----:B------:R-:W-:Y:S05]  /*90ad0*/  BSYNC.RECONVERGENT B0 ;  /* 0x0000000000007941 */ /* 0x000fea0003800200 */
.L_x_14090:
        /* <DEDUP_REMOVED lines=8> */
.L_x_14093:
[----:B------:R-:W-:Y:S05]  /*90b60*/  BSYNC.RECONVERGENT B3 ;  /* 0x0000000000037941 */ /* 0x000fea0003800200 */
.L_x_14092:
        /* <DEDUP_REMOVED lines=84> */
.L_x_14095:
[----:B------:R-:W-:Y:S02]  /*910b0*/  FSEL R2, RZ, 3.37028055040000000000e+12, P0 ;  /* 0x54442d18ff027808 */ /* 0x000fe40000000000 */
[----:B------:R-:W-:-:S07]  /*910c0*/  FSEL R3, RZ, 2.1426990032196044922, P0 ;  /* 0x400921fbff037808 */ /* 0x000fce0000000000 */
.L_x_14096:
[----:B------:R-:W-:Y:S05]  /*910d0*/  BSYNC.RECONVERGENT B0 ;  /* 0x0000000000007941 */ /* 0x000fea0003800200 */
.L_x_14094:
[----:B------:R-:W-:Y:S01]  /*910e0*/  DADD R36, R58, R36 ;  /* 0x000000003a247229 */ /* 0x000fe20000000024 */
[----:B------:R-:W-:Y:S01]  /*910f0*/  LOP3.LUT R3, R3, 0x80000000, R43, 0xb8, !PT ;  /* 0x8000000003037812 */ /* 0x000fe200078eb82b */
[----:B------:R-:W-:-:S06]  /*91100*/  DADD R62, R62, 1 ;  /* 0x3ff000003e3e7429 */ /* 0x000fcc0000000000 */
[----:B------:R-:W-:-:S06]  /*91110*/  DSETP.NAN.AND P0, PT, R36, R36, PT ;  /* 0x000000242400722a */ /* 0x000fcc0003f08000 */
[----:B------:R-:W-:Y:S02]  /*91120*/  FSEL R2, R36, R2, P0 ;  /* 0x0000000224027208 */ /* 0x000fe40000000000 */
[----:B------:R-:W-:-:S07]  /*91130*/  FSEL R3, R37, R3, P0 ;  /* 0x0000000325037208 */ /* 0x000fce0000000000 */
.L_x_14078:
[----:B------:R-:W-:Y:S05]  /*91140*/  BSYNC.RECONVERGENT B2 ;  /* 0x0000000000027941 */ /* 0x000fea0003800200 */
.L_x_14068:
        /* <DEDUP_REMOVED lines=8> */
.L_x_13984:
[----:B------:R-:W-:Y:S05]  /*911d0*/  BSYNC.RECONVERGENT B1 ;  /* 0x0000000000017941 */ /* 0x000fea0003800200 */
.L_x_13982:
[----:B------:R-:W-:Y:S05]  /*911e0*/  WARPSYNC.ALL ;  /* 0x0000000000007948 */ /* 0x000fea0003800000 */
[----:B------:R-:W-:Y:S01]  /*911f0*/  DSETP.NAN.AND P0, PT, R2, R2, PT ;  /* 0x000000020200722a */ /* 0x000fe20003f08000 */
[----:B------:R-:W-:-:S13]  /*91200*/  BSSY.RECONVERGENT B0, `(.L_x_14097) ;  /* 0x0000011000007945 */ /* 0x000fda0003800200 */
[--C-:B------:R-:W-:Y:S02]  /*91210*/  @P0 DADD R34, -RZ, |R32|.reuse ;  /* 0x00000000ff220229 */ /* 0x100fe40000000520 */
[----:B------:R-:W-:-:S08]  /*91220*/  @P0 DSETP.NAN.AND P1, PT, R32, R32, PT ;  /* 0x000000202000022a */ /* 0x000fd00003f28000 */
[----:B------:R-:W-:Y:S02]  /*91230*/  @P0 FSEL R0, R34, R32, !P1 ;  /* 0x0000002022000208 */ /* 0x000fe40004800000 */
[----:B------:R-:W-:Y:S01]  /*91240*/  @P0 FSEL R37, R35, R33, !P1 ;  /* 0x0000002123250208 */ /* 0x000fe20004800000 */
[----:B------:R-:W-:Y:S01]  /*91250*/  @P0 IMAD.MOV.U32 R35, RZ, RZ, R3 ;  /* 0x000000ffff230224 */ /* 0x000fe200078e0003 */
[----:B------:R-:W-:Y:S01]  /*91260*/  @P0 MOV R34, R2 ;  /* 0x0000000200220202 */ /* 0x000fe20000000f00 */
[----:B------:R-:W-:Y:S02]  /*91270*/  @P0 IMAD.MOV.U32 R32, RZ, RZ, R0 ;  /* 0x000000ffff200224 */ /* 0x000fe400078e0000 */
        /* <DEDUP_REMOVED lines=9> */
.L_x_14098:
[----:B------:R-:W-:Y:S05]  /*91310*/  BSYNC.RECONVERGENT B0 ;  /* 0x0000000000007941 */ /* 0x000fea0003800200 */
.L_x_14097:
[----:B------:R-:W0:Y:S02]  /*91320*/  LDCU.64 UR6, c[0x0][0x388] ;  /* 0x00007100ff0677ac */ /* 0x000e240008000a00 */
[----:B0-----:R-:W-:-:S06]  /*91330*/  UIMAD.WIDE.U32 UR6, UR4, 0x10, UR6 ;  /* 0x00000010040678a5 */ /* 0x001fcc000f8e0006 */
[----:B------:R-:W-:Y:S02]  /*91340*/  IMAD.U32 R2, RZ, RZ, UR6 ;  /* 0x00000006ff027e24 */ /* 0x000fe4000f8e00ff */
[----:B------:R-:W-:Y:S02]  /*91350*/  IMAD.U32 R3, RZ, RZ, UR7 ;  /* 0x00000007ff037e24 */ /* 0x000fe4000f8e00ff */
[----:B------:R-:W-:-:S05]  /*91360*/  IMAD.WIDE.U32 R2, R47, 0x20, R2 ;  /* 0x000000202f027825 */ /* 0x000fca00078e0002 */
[----:B------:R-:W-:Y:S04]  /*91370*/  STG.E.ENL2.256 desc[UR8][R2.64], R4, R8 ;  /* 0xf80000040208797f */ /* 0x000fe8000f121808 */
[----:B------:R-:W-:Y:S04]  /*91380*/  STG.E.ENL2.256 desc[UR8][R2.64+0x1000], R12, R16 ;  /* 0xf800800c0210797f */ /* 0x000fe8000f121808 */
[----:B------:R-:W-:Y:S04]  /*91390*/  STG.E.ENL2.256 desc[UR8][R2.64+0x2000], R20, R24 ;  /* 0xf80100140218797f */ /* 0x000fe8000f121808 */
[----:B------:R-:W-:Y:S01]  /*913a0*/  STG.E.ENL2.256 desc[UR8][R2.64+0x3000], R28, R32 ;  /* 0xf801801c0220797f */ /* 0x000fe2000f121808 */
[----:B------:R-:W-:Y:S05]  /*913b0*/  EXIT ;  /* 0x000000000000794d */ /* 0x000fea0003800000 */
        .weak           $__internal_29_$__cuda_sm20_div_rn_f64_full
        .type           $__internal_29_$__cuda_sm20_div_rn_f64_full,@function
        .size           $__internal_29_$__cuda_sm20_div_rn_f64_full,($__internal_30_$__cuda_sm20_dsqrt_rn_f64_mediumpath_v1 - $__internal_29_$__cuda_sm20_div_rn_f64_full)
$__internal_29_$__cuda_sm20_div_rn_f64_full:
[----:B------:R-:W-:Y:S01]  /*913c0*/  IMAD.MOV.U32 R51, RZ, RZ, R35 ;  /* 0x000000ffff337224 */ /* 0x000fe200078e0023 */
[C---:B------:R-:W-:Y:S01]  /*913d0*/  FSETP.GEU.AND P2, PT, |R33|.reuse, 1.469367938527859385e-39, PT ;  /* 0x001000002100780b */ /* 0x040fe20003f4e200 */
[----:B------:R-:W-:Y:S01]  /*913e0*/  IMAD.MOV.U32 R50, RZ, RZ, R34 ;  /* 0x000000ffff327224 */ /* 0x000fe200078e0022 */
[----:B------:R-:W-:Y:S01]  /*913f0*/  LOP3.LUT R34, R33, 0x800fffff, RZ, 0xc0, !PT ;  /* 0x800fffff21227812 */ /* 0x000fe200078ec0ff */
[----:B------:R-:W-:Y:S01]  /*91400*/  IMAD.MOV.U32 R44, RZ, RZ, R2 ;  /* 0x000000ffff2c7224 */ /* 0x000fe200078e0002 */
[C---:B------:R-:W-:Y:S01]  /*91410*/  FSETP.GEU.AND P0, PT, |R51|.reuse, 1.469367938527859385e-39, PT ;  /* 0x001000003300780b */ /* 0x040fe20003f0e200 */
[----:B------:R-:W-:Y:S01]  /*91420*/  IMAD.MOV.U32 R45, RZ, RZ, R33 ;  /* 0x000000ffff2d7224 */ /* 0x000fe200078e0021 */
[----:B------:R-:W-:Y:S01]  /*91430*/  LOP3.LUT R0, R51, 0x7ff00000, RZ, 0xc0, !PT ;  /* 0x7ff0000033007812 */ /* 0x000fe200078ec0ff */
[----:B------:R-:W-:Y:S01]  /*91440*/  IMAD.MOV.U32 R54, RZ, RZ, R50 ;  /* 0x000000ffff367224 */ /* 0x000fe200078e0032 */
[----:B------:R-:W-:Y:S01]  /*91450*/  LOP3.LUT R49, R34, 0x3ff00000, RZ, 0xfc, !PT ;  /* 0x3ff0000022317812 */ /* 0x000fe200078efcff */
[----:B------:R-:W-:Y:S01]  /*91460*/  IMAD.MOV.U32 R52, RZ, RZ, 0x1 ;  /* 0x00000001ff347424 */ /* 0x000fe200078e00ff */
[----:B------:R-:W-:Y:S01]  /*91470*/  MOV R48, R2 ;  /* 0x0000000200307202 */ /* 0x000fe20000000f00 */
[----:B------:R-:W-:Y:S01]  /*91480*/  IMAD.MOV.U32 R2, RZ, RZ, 0x1ca00000 ;  /* 0x1ca00000ff027424 */ /* 0x000fe200078e00ff */
[----:B------:R-:W-:Y:S01]  /*91490*/  LOP3.LUT R34, R33, 0x7ff00000, RZ, 0xc0, !PT ;  /* 0x7ff0000021227812 */ /* 0x000fe200078ec0ff */
[----:B------:R-:W-:Y:S01]  /*914a0*/  @!P2 DMUL R48, R44, 8.98846567431157953865e+307 ;  /* 0x7fe000002c30a828 */ /* 0x000fe20000000000 */
[----:B------:R-:W-:Y:S02]  /*914b0*/  BSSY.RECONVERGENT B0, `(.L_x_14099) ;  /* 0x0000051000007945 */ /* 0x000fe40003800200 */
[----:B------:R-:W-:-:S02]  /*914c0*/  ISETP.GE.U32.AND P4, PT, R0, R34, PT ;  /* 0x000000220000720c */ /* 0x000fc40003f86070 */
[----:B------:R-:W-:Y:S01]  /*914d0*/  @!P0 LOP3.LUT R32, R45, 0x7ff00000, RZ, 0xc0, !PT ;  /* 0x7ff000002d208812 */ /* 0x000fe200078ec0ff */
[----:B------:R-:W0:Y:S01]  /*914e0*/  MUFU.RCP64H R53, R49 ;  /* 0x0000003100357308 */ /* 0x000e220000001800 */
[----:B------:R-:W-:Y:S02]  /*914f0*/  SEL R33, R2, 0x63400000, !P4 ;  /* 0x6340000002217807 */ /* 0x000fe40006000000 */
[----:B------:R-:W-:Y:S02]  /*91500*/  @!P0 ISETP.GE.U32.AND P3, PT, R0, R32, PT ;  /* 0x000000200000820c */ /* 0x000fe40003f66070 */
[----:B------:R-:W-:Y:S02]  /*91510*/  LOP3.LUT R55, R33, 0x800fffff, R51, 0xf8, !PT ;  /* 0x800fffff21377812 */ /* 0x000fe400078ef833 */
[----:B------:R-:W-:Y:S02]  /*91520*/  @!P0 SEL R32, R2, 0x63400000, !P3 ;  /* 0x6340000002208807 */ /* 0x000fe40005800000 */
[----:B------:R-:W-:-:S02]  /*91530*/  @!P2 LOP3.LUT R34, R49, 0x7ff00000, RZ, 0xc0, !PT ;  /* 0x7ff000003122a812 */ /* 0x000fc400078ec0ff */
[----:B------:R-:W-:-:S04]  /*91540*/  @!P0 LOP3.LUT R32, R32, 0x80000000, R51, 0xf8, !PT ;  /* 0x8000000020208812 */ /* 0x000fc800078ef833 */
[----:B------:R-:W-:Y:S01]  /*91550*/  @!P0 LOP3.LUT R33, R32, 0x100000, RZ, 0xfc, !PT ;  /* 0x0010000020218812 */ /* 0x000fe200078efcff */
[----:B------:R-:W-:-:S06]  /*91560*/  @!P0 IMAD.MOV.U32 R32, RZ, RZ, RZ ;  /* 0x000000ffff208224 */ /* 0x000fcc00078e00ff */
[----:B------:R-:W-:Y:S02]  /*91570*/  @!P0 DFMA R54, R54, 2, -R32 ;  /* 0x400000003636882b */ /* 0x000fe40000000820 */
[----:B0-----:R-:W-:-:S08]  /*91580*/  DFMA R32, R52, -R48, 1 ;  /* 0x3ff000003420742b */ /* 0x001fd00000000830 */
[----:B------:R-:W-:-:S08]  /*91590*/  DFMA R32, R32, R32, R32 ;  /* 0x000000202020722b */ /* 0x000fd00000000020 */
[----:B------:R-:W-:-:S08]  /*915a0*/  DFMA R52, R52, R32, R52 ;  /* 0x000000203434722b */ /* 0x000fd00000000034 */
[----:B------:R-:W-:-:S08]  /*915b0*/  DFMA R56, R52, -R48, 1 ;  /* 0x3ff000003438742b */ /* 0x000fd00000000830 */
[----:B------:R-:W-:-:S08]  /*915c0*/  DFMA R56, R52, R56, R52 ;  /* 0x000000383438722b */ /* 0x000fd00000000034 */
[----:B------:R-:W-:-:S08]  /*915d0*/  DMUL R32, R56, R54 ;  /* 0x0000003638207228 */ /* 0x000fd00000000000 */
[----:B------:R-:W-:-:S08]  /*915e0*/  DFMA R52, R32, -R48, R54 ;  /* 0x800000302034722b */ /* 0x000fd00000000036 */
[----:B------:R-:W-:Y:S01]  /*915f0*/  DFMA R52, R56, R52, R32 ;  /* 0x000000343834722b */ /* 0x000fe20000000020 */
[----:B------:R-:W-:Y:S01]  /*91600*/  IMAD.MOV.U32 R33, RZ, RZ, R0 ;  /* 0x000000ffff217224 */ /* 0x000fe200078e0000 */
[----:B------:R-:W-:-:S05]  /*91610*/  @!P0 LOP3.LUT R33, R55, 0x7ff00000, RZ, 0xc0, !PT ;  /* 0x7ff0000037218812 */ /* 0x000fca00078ec0ff */
[----:B------:R-:W-:-:S05]  /*91620*/  VIADD R32, R33, 0xffffffff ;  /* 0xffffffff21207836 */ /* 0x000fca0000000000 */
[----:B------:R-:W-:Y:S02]  /*91630*/  ISETP.GT.U32.AND P0, PT, R32, 0x7feffffe, PT ;  /* 0x7feffffe2000780c */ /* 0x000fe40003f04070 */
[----:B------:R-:W-:-:S04]  /*91640*/  IADD3 R32, PT, PT, R34, -0x1, RZ ;  /* 0xffffffff22207810 */ /* 0x000fc80007ffe0ff */
[----:B------:R-:W-:-:S13]  /*91650*/  ISETP.GT.U32.OR P0, PT, R32, 0x7feffffe, P0 ;  /* 0x7feffffe2000780c */ /* 0x000fda0000704470 */
[----:B------:R-:W-:Y:S05]  /*91660*/  @P0 BRA `(.L_x_14100) ;  /* 0x0000000000740947 */ /* 0x000fea0003800000 */
[----:B------:R-:W-:-:S04]  /*91670*/  LOP3.LUT R32, R45, 0x7ff00000, RZ, 0xc0, !PT ;  /* 0x7ff000002d207812 */ /* 0x000fc800078ec0ff */
[CC--:B------:R-:W-:Y:S02]  /*91680*/  ISETP.GE.U32.AND P0, PT, R0.reuse, R32.reuse, PT ;  /* 0x000000200000720c */ /* 0x0c0fe40003f06070 */
[----:B------:R-:W-:Y:S01]  /*91690*/  VIADDMNMX R0, R0, -R32, 0xb9600000, !PT ;  /* 0xb960000000007446 */ /* 0x000fe20007800920 */
[----:B------:R-:W-:Y:S01]  /*916a0*/  IMAD.MOV.U32 R32, RZ, RZ, RZ ;  /* 0x000000ffff207224 */ /* 0x000fe200078e00ff */
[----:B------:R-:W-:Y:S02]  /*916b0*/  SEL R2, R2, 0x63400000, !P0 ;  /* 0x6340000002027807 */ /* 0x000fe40004000000 */
[----:B------:R-:W-:-:S05]  /*916c0*/  VIMNMX R0, PT, PT, R0, 0x46a00000, PT ;  /* 0x46a0000000007848 */ /* 0x000fca0003fe0100 */
        /* <DEDUP_REMOVED lines=23> */
.L_x_14100:
        /* <DEDUP_REMOVED lines=13> */
[----:B------:R-:W-:Y:S01]  /*91910*/  @!P0 IMAD.MOV.U32 R57, RZ, RZ, R0 ;  /* 0x000000ffff398224 */ /* 0x000fe200078e0000 */
[----:B------:R-:W-:Y:S01]  /*91920*/  @P0 MOV R57, R2 ;  /* 0x0000000200390202 */ /* 0x000fe20000000f00 */
[----:B------:R-:W-:Y:S01]  /*91930*/  @P0 IMAD.MOV.U32 R56, RZ, RZ, RZ ;  /* 0x000000ffff380224 */ /* 0x000fe200078e00ff */
[----:B------:R-:W-:Y:S06]  /*91940*/  BRA `(.L_x_14101) ;  /* 0x00000000001c7947 */ /* 0x000fec0003800000 */
.L_x_14103:
[----:B------:R-:W-:Y:S01]  /*91950*/  LOP3.LUT R0, R45, 0x80000, RZ, 0xfc, !PT ;  /* 0x000800002d007812 */ /* 0x000fe200078efcff */
[----:B------:R-:W-:-:S04]  /*91960*/  IMAD.MOV.U32 R56, RZ, RZ, R44 ;  /* 0x000000ffff387224 */ /* 0x000fc800078e002c */
[----:B------:R-:W-:Y:S01]  /*91970*/  IMAD.MOV.U32 R57, RZ, RZ, R0 ;  /* 0x000000ffff397224 */ /* 0x000fe200078e0000 */
[----:B------:R-:W-:Y:S06]  /*91980*/  BRA `(.L_x_14101) ;  /* 0x00000000000c7947 */ /* 0x000fec0003800000 */
.L_x_14102:
[----:B------:R-:W-:Y:S01]  /*91990*/  LOP3.LUT R0, R51, 0x80000, RZ, 0xfc, !PT ;  /* 0x0008000033007812 */ /* 0x000fe200078efcff */
[----:B------:R-:W-:-:S04]  /*919a0*/  IMAD.MOV.U32 R56, RZ, RZ, R50 ;  /* 0x000000ffff387224 */ /* 0x000fc800078e0032 */
[----:B------:R-:W-:-:S07]  /*919b0*/  IMAD.MOV.U32 R57, RZ, RZ, R0 ;  /* 0x000000ffff397224 */ /* 0x000fce00078e0000 */
.L_x_14101:
[----:B------:R-:W-:Y:S05]  /*919c0*/  BSYNC.RECONVERGENT B0 ;  /* 0x0000000000007941 */ /* 0x000fea0003800200 */
.L_x_14099:
[----:B------:R-:W-:Y:S01]  /*919d0*/  MOV R2, R3 ;  /* 0x0000000300027202 */ /* 0x000fe20000000f00 */
[----:B------:R-:W-:Y:S02]  /*919e0*/  IMAD.MOV.U32 R3, RZ, RZ, 0x0 ;  /* 0x00000000ff037424 */ /* 0x000fe400078e00ff */
[----:B------:R-:W-:Y:S02]  /*919f0*/  IMAD.MOV.U32 R32, RZ, RZ, R56 ;  /* 0x000000ffff207224 */ /* 0x000fe400078e0038 */
[----:B------:R-:W-:Y:S01]  /*91a00*/  IMAD.MOV.U32 R33, RZ, RZ, R57 ;  /* 0x000000ffff217224 */ /* 0x000fe200078e0039 */
[----:B------:R-:W-:Y:S06]  /*91a10*/  RET.REL.NODEC R2 `(_ZN2at6native29vectorized_elementwise_kernelILi2EZZZNS0_17acosh_kernel_cudaERNS_18TensorIteratorBaseEENKUlvE_clEvENKUlvE_clEvEUlN3c107complexIdEEE_St5arrayIPcLm2EEEEviT0_T1_) ;  /* 0xfffff6e402787950 */ /* 0x000fec0003c3ffff */
        .weak           $__internal_30_$__cuda_sm20_dsqrt_rn_f64_mediumpath_v1
        .type           $__internal_30_$__cuda_sm20_dsqrt_rn_f64_mediumpath_v1,@function
        .size           $__internal_30_$__cuda_sm20_dsqrt_rn_f64_mediumpath_v1,(.L_x_17865 - $__internal_30_$__cuda_sm20_dsqrt_rn_f64_mediumpath_v1)
$__internal_30_$__cuda_sm20_dsqrt_rn_f64_mediumpath_v1:
[----:B------:R-:W-:Y:S01]  /*91a20*/  ISETP.GE.U32.AND P0, PT, R44, -0x3400000, PT ;  /* 0xfcc000002c00780c */ /* 0x000fe20003f06070 */
[----:B------:R-:W-:Y:S01]  /*91a30*/  BSSY.RECONVERGENT B0, `(.L_x_14104) ;  /* 0x0000024000007945 */ /* 0x000fe20003800200 */
[----:B------:R-:W-:-:S11]  /*91a40*/  IMAD.MOV.U32 R44, RZ, RZ, R46 ;  /* 0x000000ffff2c7224 */ /* 0x000fd600078e002e */
        /* <DEDUP_REMOVED lines=9> */
.L_x_14105:
        /* <DEDUP_REMOVED lines=24> */
.L_x_14107:
[----:B------:R-:W-:-:S11]  /*91c60*/  DADD R2, R44, R44 ;  /* 0x000000002c027229 */ /* 0x000fd6000000002c */
.L_x_14106:
[----:B------:R-:W-:Y:S05]  /*91c70*/  BSYNC.RECONVERGENT B0 ;  /* 0x0000000000007941 */ /* 0x000fea0003800200 */
.L_x_14104:
[----:B------:R-:W-:Y:S02]  /*91c80*/  IMAD.MOV.U32 R32, RZ, RZ, R0 ;  /* 0x000000ffff207224 */ /* 0x000fe400078e0000 */
[----:B------:R-:W-:-:S04]  /*91c90*/  IMAD.MOV.U32 R33, RZ, RZ, 0x0 ;  /* 0x00000000ff217424 */ /* 0x000fc800078e00ff */
[----:B------:R-:W-:Y:S05]  /*91ca0*/  RET.REL.NODEC R32 `(_ZN2at6native29vectorized_elementwise_kernelILi2EZZZNS0_17acosh_kernel_cudaERNS_18TensorIteratorBaseEENKUlvE_clEvENKUlvE_clEvEUlN3c107complexIdEEE_St5arrayIPcLm2EEEEviT0_T1_) ;  /* 0xfffff6e020d47950 */ /* 0x000fea0003c3ffff */
.L_x_14108:
        /* <DEDUP_REMOVED lines=13> */
.L_x_17865:


//--------------------- .text._ZN2at6native29vectorized_elementwise_kernelILi4EZZZNS0_17acosh_kernel_cudaERNS_18TensorIteratorBaseEENKUlvE_clEvENKUlvE_clEvEUlN3c107complexIdEEE_St5arrayIPcLm2EEEEviT0_T1_ --------------------------
	.section	.text._ZN2at6native29vectorized_elementwise_kernelILi4EZZZNS0_17acosh_kernel_cudaERNS_18TensorIteratorBaseEENKUlvE_clEvENKUlvE_clEvEUlN3c107complexIdEEE_St5arrayIPcLm2EEEEviT0_T1_,"ax",@progbits
	.align	128
        .global         _ZN2at6native29vectorized_elementwise_kernelILi4EZZZNS0_17acosh_kernel_cudaERNS_18TensorIteratorBaseEENKUlvE_clEvENKUlvE_clEvEUlN3c107complexIdEEE_St5arrayIPcLm2EEEEviT0_T1_
        .type           _ZN2at6native29vectorized_elementwise_kernelILi4EZZZNS0_17acosh_kernel_cudaERNS_18TensorIteratorBaseEENKUlvE_clEvENKUlvE_clEvEUlN3c107complexIdEEE_St5arrayIPcLm2EEEEviT0_T1_,@function
        .size           _ZN2at6native29vectorized_elementwise_kernelILi4EZZZNS0_17acosh_kernel_cudaERNS_18TensorIteratorBaseEENKUlvE_clEvENKUlvE_clEvEUlN3c107complexIdEEE_St5arrayIPcLm2EEEEviT0_T1_,(.L_x_17867 - _ZN2at6native29vectorized_elementwise_kernelILi4EZZZNS0_17acosh_kernel_cudaERNS_18TensorIteratorBaseEENKUlvE_clEvENKUlvE_clEvEUlN3c107complexIdEEE_St5arrayIPcLm2EEEEviT0_T1_)
        .other          _ZN2at6native29vectorized_elementwise_kernelILi4EZZZNS0_17acosh_kernel_cudaERNS_18TensorIteratorBaseEENKUlvE_clEvENKUlvE_clEvEUlN3c107complexIdEEE_St5arrayIPcLm2EEEEviT0_T1_,@"STO_CUDA_ENTRY STV_DEFAULT"
_ZN2at6native29vectorized_elementwise_kernelILi4EZZZNS0_17acosh_kernel_cudaERNS_18TensorIteratorBaseEENKUlvE_clEvENKUlvE_clEvEUlN3c107complexIdEEE_St5arrayIPcLm2EEEEviT0_T1_:
.text._ZN2at6native29vectorized_elementwise_kernelILi4EZZZNS0_17acosh_kernel_cudaERNS_18TensorIteratorBaseEENKUlvE_clEvENKUlvE_clEvEUlN3c107complexIdEEE_St5arrayIPcLm2EEEEviT0_T1_:
        /* <DEDUP_REMOVED lines=110> */
.L_x_14113:
        /* <DEDUP_REMOVED lines=43> */
[----:B------:R-:W-:Y:S05]  /*0990*/  CALL.REL.NOINC `($__internal_31_$__cuda_sm20_div_rn_f64_full) ;  /* 0x0000090800887944 */ /* 0x000fea0003c00000 */
[----:B------:R-:W-:Y:S01]  /*09a0*/  MOV R62, R32 ;  /* 0x00000020003e7202 */ /* 0x000fe20000000f00 */
[----:B------:R-:W-:-:S07]  /*09b0*/  IMAD.MOV.U32 R63, RZ, RZ, R33 ;  /* 0x000000ffff3f7224 */ /* 0x000fce00078e0021 */
.L_x_14119:
[----:B------:R-:W-:Y:S05]  /*09c0*/  BSYNC.RECONVERGENT B4 ;  /* 0x0000000000047941 */ /* 0x000fea0003800200 */
.L_x_14118:
        /* <DEDUP_REMOVED lines=22> */
[----:B------:R-:W-:Y:S05]  /*0b30*/  CALL.REL.NOINC `($__internal_31_$__cuda_sm20_div_rn_f64_full) ;  /* 0x0000090800207944 */ /* 0x000fea0003c00000 */
.L_x_14121:
[----:B------:R-:W-:Y:S05]  /*0b40*/  BSYNC.RECONVERGENT B4 ;  /* 0x0000000000047941 */ /* 0x000fea0003800200 */
.L_x_14120:
        /* <DEDUP_REMOVED lines=121> */
.L_x_14123:
[----:B------:R-:W-:Y:S01]  /*12e0*/  MOV R2, 0x0 ;  /* 0x0000000000027802 */ /* 0x000fe20000000f00 */
[----:B------:R-:W-:Y:S01]  /*12f0*/  IMAD.MOV.U32 R3, RZ, RZ, 0x7ff00000 ;  /* 0x7ff00000ff037424 */ /* 0x000fe200078e00ff */
[----:B------:R-:W-:-:S05]  /*1300*/  LOP3.LUT P0, RZ, R33, 0x7fffffff, RZ, 0xc0, !PT ;  /* 0x7fffffff21ff7812 */ /* 0x000fca000780c0ff */
[----:B------:R-:W-:-:S10]  /*1310*/  DFMA R2, R32, R2, +INF ;  /* 0x7ff000002002742b */ /* 0x000fd40000000002 */
[----:B------:R-:W-:Y:S02]  /*1320*/  FSEL R62, R2, RZ, P0 ;  /* 0x000000ff023e7208 */ /* 0x000fe40000000000 */
[----:B------:R-:W-:-:S07]  /*1330*/  FSEL R63, R3, -QNAN , P0 ;  /* 0xfff00000033f7808 */ /* 0x000fce0000000000 */
.L_x_14124:
[----:B------:R-:W-:Y:S05]  /*1340*/  BSYNC.RECONVERGENT B0 ;  /* 0x0000000000007941 */ /* 0x000fea0003800200 */
.L_x_14122:
        /* <DEDUP_REMOVED lines=21> */
[----:B------:R-:W-:Y:S05]  /*14a0*/  CALL.REL.NOINC `($__internal_31_$__cuda_sm20_div_rn_f64_full) ;  /* 0x000008fc00c47944 */ /* 0x000fea0003c00000 */
.L_x_14126:
[----:B------:R-:W-:Y:S05]  /*14b0*/  BSYNC.RECONVERGENT B4 ;  /* 0x0000000000047941 */ /* 0x000fea0003800200 */
.L_x_14125:
        /* <DEDUP_REMOVED lines=92> */
.L_x_14117:
        /* <DEDUP_REMOVED lines=122> */
.L_x_14130:
[----:B------:R-:W-:Y:S01]  /*2220*/  MOV R2, 0x0 ;  /* 0x0000000000027802 */ /* 0x000fe20000000f00 */
[----:B------:R-:W-:Y:S01]  /*2230*/  IMAD.MOV.U32 R3, RZ, RZ, 0x7ff00000 ;  /* 0x7ff00000ff037424 */ /* 0x000fe200078e00ff */
[----:B------:R-:W-:-:S05]  /*2240*/  LOP3.LUT P0, RZ, R33, 0x7fffffff, RZ, 0xc0, !PT ;  /* 0x7fffffff21ff7812 */ /* 0x000fca000780c0ff */
[----:B------:R-:W-:-:S10]  /*2250*/  DFMA R2, R32, R2, +INF ;  /* 0x7ff000002002742b */ /* 0x000fd40000000002 */
[----:B------:R-:W-:Y:S02]  /*2260*/  FSEL R62, R2, RZ, P0 ;  /* 0x000000ff023e7208 */ /* 0x000fe40000000000 */
[----:B------:R-:W-:-:S07]  /*2270*/  FSEL R63, R3, -QNAN , P0 ;  /* 0xfff00000033f7808 */ /* 0x000fce0000000000 */
.L_x_14131:
[----:B------:R-:W-:Y:S05]  /*2280*/  BSYNC.RECONVERGENT B0 ;  /* 0x0000000000007941 */ /* 0x000fea0003800200 */
.L_x_14129:
        /* <DEDUP_REMOVED lines=21> */
.L_x_14133:
[----:B------:R-:W-:Y:S05]  /*23e0*/  BSYNC.RECONVERGENT B4 ;  /* 0x0000000000047941 */ /* 0x000fea0003800200 */
.L_x_14132:
        /* <DEDUP_REMOVED lines=91> */
.L_x_14128:
        /* <DEDUP_REMOVED lines=79> */
.L_x_14135:
[----:B------:R-:W-:Y:S01]  /*2e90*/  MOV R2, 0x0 ;  /* 0x0000000000027802 */ /* 0x000fe20000000f00 */
[----:B------:R-:W-:Y:S01]  /*2ea0*/  IMAD.MOV.U32 R3, RZ, RZ, 0x7ff00000 ;  /* 0x7ff00000ff037424 */ /* 0x000fe200078e00ff */
[----:B------:R-:W-:-:S05]  /*2eb0*/  LOP3.LUT P0, RZ, R33, 0x7fffffff, RZ, 0xc0, !PT ;  /* 0x7fffffff21ff7812 */ /* 0x000fca000780c0ff */
[----:B------:R-:W-:-:S10]  /*2ec0*/  DFMA R2, R32, R2, +INF ;  /* 0x7ff000002002742b */ /* 0x000fd40000000002 */
[----:B------:R-:W-:Y:S02]  /*2ed0*/  FSEL R62, R2, RZ, P0 ;  /* 0x000000ff023e7208 */ /* 0x000fe40000000000 */
[----:B------:R-:W-:-:S07]  /*2ee0*/  FSEL R63, R3, -QNAN , P0 ;  /* 0xfff00000033f7808 */ /* 0x000fce0000000000 */
.L_x_14136:
[----:B------:R-:W-:Y:S05]  /*2ef0*/  BSYNC.RECONVERGENT B0 ;  /* 0x0000000000007941 */ /* 0x000fea0003800200 */
.L_x_14134:
        /* <DEDUP_REMOVED lines=21> */
.L_x_14138:
[----:B------:R-:W-:Y:S05]  /*3050*/  BSYNC.RECONVERGENT B4 ;  /* 0x0000000000047941 */ /* 0x000fea0003800200 */
.L_x_14137:
        /* <DEDUP_REMOVED lines=91> */
.L_x_14127:
[----:B------:R-:W-:Y:S05]  /*3610*/  BSYNC.RECONVERGENT B3 ;  /* 0x0000000000037941 */ /* 0x000fea0003800200 */
.L_x_14116:
        /* <DEDUP_REMOVED lines=9> */
.L_x_14115:
        /* <DEDUP_REMOVED lines=21> */
.L_x_14139:
        /* <DEDUP_REMOVED lines=119> */
[----:B------:R-:W-:Y:S05]  /*3f70*/  CALL.REL.NOINC `($__internal_32_$__cuda_sm20_dsqrt_rn_f64_mediumpath_v1) ;  /* 0x000008d800a87944 */ /* 0x000fea0003c00000 */
[----:B------:R-:W-:Y:S02]  /*3f80*/  IMAD.MOV.U32 R26, RZ, RZ, R2 ;  /* 0x000000ffff1a7224 */ /* 0x000fe400078e0002 */
[----:B------:R-:W-:-:S07]  /*3f90*/  IMAD.MOV.U32 R27, RZ, RZ, R3 ;  /* 0x000000ffff1b7224 */ /* 0x000fce00078e0003 */
.L_x_14144:
[----:B------:R-:W-:Y:S05]  /*3fa0*/  BSYNC.RECONVERGENT B4 ;  /* 0x0000000000047941 */ /* 0x000fea0003800200 */
.L_x_14143:
[----:B------:R-:W-:Y:S05]  /*3fb0*/  BRA `(.L_x_14145) ;  /* 0x0000002000ac7947 */ /* 0x000fea0003800000 */
.L_x_14142:
        /* <DEDUP_REMOVED lines=29> */
[----:B------:R-:W-:Y:S05]  /*4190*/  CALL.REL.NOINC `($__internal_31_$__cuda_sm20_div_rn_f64_full) ;  /* 0x000008d000887944 */ /* 0x000fea0003c00000 */
.L_x_14150:
[----:B------:R-:W-:Y:S05]  /*41a0*/  BSYNC.RECONVERGENT B5 ;  /* 0x0000000000057941 */ /* 0x000fea0003800200 */
.L_x_14149:
[----:B------:R-:W-:Y:S02]  /*41b0*/  IMAD.MOV.U32 R26, RZ, RZ, R32 ;  /* 0x000000ffff1a7224 */ /* 0x000fe400078e0020 */
[----:B------:R-:W-:-:S07]  /*41c0*/  IMAD.MOV.U32 R27, RZ, RZ, R33 ;  /* 0x000000ffff1b7224 */ /* 0x000fce00078e0021 */
.L_x_14148:
[----:B------:R-:W-:Y:S05]  /*41d0*/  BSYNC.RECONVERGENT B4 ;  /* 0x0000000000047941 */ /* 0x000fea0003800200 */
.L_x_14147:
        /* <DEDUP_REMOVED lines=28> */
[----:B------:R-:W-:Y:S05]  /*43a0*/  CALL.REL.NOINC `($__internal_31_$__cuda_sm20_div_rn_f64_full) ;  /* 0x000008d000047944 */ /* 0x000fea0003c00000 */
.L_x_14153:
[----:B------:R-:W-:Y:S05]  /*43b0*/  BSYNC.RECONVERGENT B5 ;  /* 0x0000000000057941 */ /* 0x000fea0003800200 */
.L_x_14152:
[----:B------:R-:W-:Y:S05]  /*43c0*/  BSYNC.RECONVERGENT B4 ;  /* 0x0000000000047941 */ /* 0x000fea0003800200 */
.L_x_14151:
        /* <DEDUP_REMOVED lines=27> */
[----:B------:R-:W-:Y:S05]  /*4580*/  CALL.REL.NOINC `($__internal_32_$__cuda_sm20_dsqrt_rn_f64_mediumpath_v1) ;  /* 0x000008d400247944 */ /* 0x000fea0003c00000 */
[----:B------:R-:W-:Y:S02]  /*4590*/  IMAD.MOV.U32 R50, RZ, RZ, R2 ;  /* 0x000000ffff327224 */ /* 0x000fe400078e0002 */
[----:B------:R-:W-:-:S07]  /*45a0*/  IMAD.MOV.U32 R51, RZ, RZ, R3 ;  /* 0x000000ffff337224 */ /* 0x000fce00078e0003 */
.L_x_14155:
[----:B------:R-:W-:Y:S05]  /*45b0*/  BSYNC.RECONVERGENT B4 ;  /* 0x0000000000047941 */ /* 0x000fea0003800200 */
.L_x_14154:
        /* <DEDUP_REMOVED lines=25> */
[----:B------:R-:W-:Y:S05]  /*4750*/  CALL.REL.NOINC `($__internal_31_$__cuda_sm20_div_rn_f64_full) ;  /* 0x000008cc00187944 */ /* 0x000fea0003c00000 */
.L_x_14158:
[----:B------:R-:W-:Y:S05]  /*4760*/  BSYNC.RECONVERGENT B4 ;  /* 0x0000000000047941 */ /* 0x000fea0003800200 */
.L_x_14157:
        /* <DEDUP_REMOVED lines=30> */
.L_x_14156:
        /* <DEDUP_REMOVED lines=75> */
.L_x_14159:
[----:B------:R-:W-:Y:S01]  /*4e00*/  IMAD.MOV.U32 R2, RZ, RZ, 0x0 ;  /* 0x00000000ff027424 */ /* 0x000fe200078e00ff */
[----:B------:R-:W-:Y:S01]  /*4e10*/  LOP3.LUT P0, RZ, R27, 0x7fffffff, RZ, 0xc0, !PT ;  /* 0x7fffffff1bff7812 */ /* 0x000fe2000780c0ff */
[----:B------:R-:W-:-:S06]  /*4e20*/  IMAD.MOV.U32 R3, RZ, RZ, 0x7ff00000 ;  /* 0x7ff00000ff037424 */ /* 0x000fcc00078e00ff */
[----:B------:R-:W-:-:S10]  /*4e30*/  DFMA R2, R26, R2, +INF ;  /* 0x7ff000001a02742b */ /* 0x000fd40000000002 */
[----:B------:R-:W-:Y:S02]  /*4e40*/  FSEL R26, R2, RZ, P0 ;  /* 0x000000ff021a7208 */ /* 0x000fe40000000000 */
[----:B------:R-:W-:Y:S01]  /*4e50*/  FSEL R27, R3, -QNAN , P0 ;  /* 0xfff00000031b7808 */ /* 0x000fe20000000000 */
[----:B------:R-:W-:Y:S06]  /*4e60*/  BRA `(.L_x_14145) ;  /* 0x0000001400007947 */ /* 0x000fec0003800000 */
.L_x_14146:
        /* <DEDUP_REMOVED lines=23> */
[----:B------:R-:W-:Y:S05]  /*4fe0*/  CALL.REL.NOINC `($__internal_32_$__cuda_sm20_dsqrt_rn_f64_mediumpath_v1) ;  /* 0x000008c8008c7944 */ /* 0x000fea0003c00000 */
[----:B------:R-:W-:Y:S02]  /*4ff0*/  IMAD.MOV.U32 R48, RZ, RZ, R2 ;  /* 0x000000ffff307224 */ /* 0x000fe400078e0002 */
[----:B------:R-:W-:-:S07]  /*5000*/  IMAD.MOV.U32 R49, RZ, RZ, R3 ;  /* 0x000000ffff317224 */ /* 0x000fce00078e0003 */
.L_x_14162:
[----:B------:R-:W-:Y:S05]  /*5010*/  BSYNC.RECONVERGENT B4 ;  /* 0x0000000000047941 */ /* 0x000fea0003800200 */
.L_x_14161:
        /* <DEDUP_REMOVED lines=20> */
[----:B------:R-:W-:Y:S05]  /*5160*/  CALL.REL.NOINC `($__internal_31_$__cuda_sm20_div_rn_f64_full) ;  /* 0x000008c000947944 */ /* 0x000fea0003c00000 */
.L_x_14164:
[----:B------:R-:W-:Y:S05]  /*5170*/  BSYNC.RECONVERGENT B4 ;  /* 0x0000000000047941 */ /* 0x000fea0003800200 */
.L_x_14163:
[----:B------:R-:W-:Y:S02]  /*5180*/  IMAD.MOV.U32 R26, RZ, RZ, R32 ;  /* 0x000000ffff1a7224 */ /* 0x000fe400078e0020 */
[----:B------:R-:W-:Y:S01]  /*5190*/  IMAD.MOV.U32 R27, RZ, RZ, R33 ;  /* 0x000000ffff1b7224 */ /* 0x000fe200078e0021 */
[----:B------:R-:W-:Y:S06]  /*51a0*/  BRA `(.L_x_14145) ;  /* 0x0000001000307947 */ /* 0x000fec0003800000 */
.L_x_14160:
        /* <DEDUP_REMOVED lines=20> */
[----:B------:R-:W-:Y:S05]  /*52f0*/  CALL.REL.NOINC `($__internal_32_$__cuda_sm20_dsqrt_rn_f64_mediumpath_v1) ;  /* 0x000008c400c87944 */ /* 0x000fea0003c00000 */
[----:B------:R-:W-:Y:S02]  /*5300*/  IMAD.MOV.U32 R48, RZ, RZ, R2 ;  /* 0x000000ffff307224 */ /* 0x000fe400078e0002 */
[----:B------:R-:W-:-:S07]  /*5310*/  IMAD.MOV.U32 R49, RZ, RZ, R3 ;  /* 0x000000ffff317224 */ /* 0x000fce00078e0003 */
.L_x_14166:
[----:B------:R-:W-:Y:S05]  /*5320*/  BSYNC.RECONVERGENT B4 ;  /* 0x0000000000047941 */ /* 0x000fea0003800200 */
.L_x_14165:
        /* <DEDUP_REMOVED lines=26> */
.L_x_14169:
[----:B------:R-:W-:Y:S05]  /*54d0*/  BSYNC.RECONVERGENT B4 ;  /* 0x0000000000047941 */ /* 0x000fea0003800200 */
.L_x_14168:
        /* <DEDUP_REMOVED lines=30> */
.L_x_14167:
        /* <DEDUP_REMOVED lines=75> */
.L_x_14170:
[----:B------:R-:W-:Y:S01]  /*5b70*/  IMAD.MOV.U32 R2, RZ, RZ, 0x0 ;  /* 0x00000000ff027424 */ /* 0x000fe200078e00ff */
[----:B------:R-:W-:Y:S01]  /*5b80*/  LOP3.LUT P0, RZ, R27, 0x7fffffff, RZ, 0xc0, !PT ;  /* 0x7fffffff1bff7812 */ /* 0x000fe2000780c0ff */
[----:B------:R-:W-:-:S06]  /*5b90*/  IMAD.MOV.U32 R3, RZ, RZ, 0x7ff00000 ;  /* 0x7ff00000ff037424 */ /* 0x000fcc00078e00ff */
[----:B------:R-:W-:-:S10]  /*5ba0*/  DFMA R2, R26, R2, +INF ;  /* 0x7ff000001a02742b */ /* 0x000fd40000000002 */
[----:B------:R-:W-:Y:S02]  /*5bb0*/  FSEL R26, R2, RZ, P0 ;  /* 0x000000ff021a7208 */ /* 0x000fe40000000000 */
[----:B------:R-:W-:Y:S01]  /*5bc0*/  FSEL R27, R3, -QNAN , P0 ;  /* 0xfff00000031b7808 */ /* 0x000fe20000000000 */
[----:B------:R-:W-:Y:S06]  /*5bd0*/  BRA `(.L_x_14145) ;  /* 0x0000000400a47947 */ /* 0x000fec0003800000 */
.L_x_14141:
        /* <DEDUP_REMOVED lines=23> */
.L_x_14172:
[----:B------:R-:W-:Y:S05]  /*5d50*/  BSYNC.RECONVERGENT B4 ;  /* 0x0000000000047941 */ /* 0x000fea0003800200 */
.L_x_14171:
        /* <DEDUP_REMOVED lines=75> */
.L_x_14173:
[----:B------:R-:W-:Y:S01]  /*6210*/  IMAD.MOV.U32 R2, RZ, RZ, 0x0 ;  /* 0x00000000ff027424 */ /* 0x000fe200078e00ff */
[----:B------:R-:W-:Y:S01]  /*6220*/  LOP3.LUT P0, RZ, R27, 0x7fffffff, RZ, 0xc0, !PT ;  /* 0x7fffffff1bff7812 */ /* 0x000fe2000780c0ff */
[----:B------:R-:W-:-:S06]  /*6230*/  IMAD.MOV.U32 R3, RZ, RZ, 0x7ff00000 ;  /* 0x7ff00000ff037424 */ /* 0x000fcc00078e00ff */
[----:B------:R-:W-:-:S10]  /*6240*/  DFMA R2, R26, R2, +INF ;  /* 0x7ff000001a02742b */ /* 0x000fd40000000002 */
[----:B------:R-:W-:Y:S02]  /*6250*/  FSEL R26, R2, RZ, P0 ;  /* 0x000000ff021a7208 */ /* 0x000fe40000000000 */
[----:B------:R-:W-:-:S07]  /*6260*/  FSEL R27, R3, -QNAN , P0 ;  /* 0xfff00000031b7808 */ /* 0x000fce0000000000 */
.L_x_14145:
[----:B------:R-:W-:Y:S05]  /*6270*/  BSYNC.RECONVERGENT B3 ;  /* 0x0000000000037941 */ /* 0x000fea0003800200 */
.L_x_14140:
        /* <DEDUP_REMOVED lines=27> */
.L_x_14178:
[----:B------:R-:W-:Y:S05]  /*6430*/  BSYNC.RECONVERGENT B5 ;  /* 0x0000000000057941 */ /* 0x000fea0003800200 */
.L_x_14177:
        /* <DEDUP_REMOVED lines=35> */
.L_x_14182:
[----:B------:R-:W-:Y:S05]  /*6670*/  BSYNC.RECONVERGENT B6 ;  /* 0x0000000000067941 */ /* 0x000fea0003800200 */
.L_x_14181:
        /* <DEDUP_REMOVED lines=28> */
[----:B------:R-:W-:Y:S05]  /*6840*/  CALL.REL.NOINC `($__internal_32_$__cuda_sm20_dsqrt_rn_f64_mediumpath_v1) ;  /* 0x000008b000747944 */ /* 0x000fea0003c00000 */
.L_x_14184:
[----:B------:R-:W-:Y:S05]  /*6850*/  BSYNC.RECONVERGENT B6 ;  /* 0x0000000000067941 */ /* 0x000fea0003800200 */
.L_x_14183:
[----:B------:R-:W-:Y:S01]  /*6860*/  DMUL R70, R2, R70 ;  /* 0x0000004602467228 */ /* 0x000fe20000000000 */
[----:B------:R-:W-:Y:S02]  /*6870*/  IMAD.MOV.U32 R58, RZ, RZ, 0x0 ;  /* 0x00000000ff3a7424 */ /* 0x000fe400078e00ff */
[----:B------:R-:W-:Y:S01]  /*6880*/  IMAD.MOV.U32 R59, RZ, RZ, 0x3ff00000 ;  /* 0x3ff00000ff3b7424 */ /* 0x000fe200078e00ff */
[----:B------:R-:W-:Y:S07]  /*6890*/  BRA `(.L_x_14185) ;  /* 0x0000000800e47947 */ /* 0x000fee0003800000 */
.L_x_14180:
        /* <DEDUP_REMOVED lines=30> */
.L_x_14190:
[----:B------:R-:W-:Y:S05]  /*6a80*/  BSYNC.RECONVERGENT B7 ;  /* 0x0000000000077941 */ /* 0x000fea0003800200 */
.L_x_14189:
[----:B------:R-:W-:Y:S02]  /*6a90*/  IMAD.MOV.U32 R70, RZ, RZ, R32 ;  /* 0x000000ffff467224 */ /* 0x000fe400078e0020 */
[----:B------:R-:W-:-:S07]  /*6aa0*/  IMAD.MOV.U32 R71, RZ, RZ, R33 ;  /* 0x000000ffff477224 */ /* 0x000fce00078e0021 */
.L_x_14188:
[----:B------:R-:W-:Y:S05]  /*6ab0*/  BSYNC.RECONVERGENT B6 ;  /* 0x0000000000067941 */ /* 0x000fea0003800200 */
.L_x_14187:
        /* <DEDUP_REMOVED lines=28> */
.L_x_14194:
[----:B------:R-:W-:Y:S05]  /*6c80*/  BSYNC.RECONVERGENT B7 ;  /* 0x0000000000077941 */ /* 0x000fea0003800200 */
.L_x_14193:
[----:B------:R-:W-:Y:S01]  /*6c90*/  MOV R24, R32 ;  /* 0x0000002000187202 */ /* 0x000fe20000000f00 */
[----:B------:R-:W-:-:S07]  /*6ca0*/  IMAD.MOV.U32 R25, RZ, RZ, R33 ;  /* 0x000000ffff197224 */ /* 0x000fce00078e0021 */
.L_x_14192:
[----:B------:R-:W-:Y:S05]  /*6cb0*/  BSYNC.RECONVERGENT B6 ;  /* 0x0000000000067941 */ /* 0x000fea0003800200 */
.L_x_14191:
        /* <DEDUP_REMOVED lines=28> */
[----:B------:R-:W-:Y:S05]  /*6e80*/  CALL.REL.NOINC `($__internal_32_$__cuda_sm20_dsqrt_rn_f64_mediumpath_v1) ;  /* 0x000008a800e47944 */ /* 0x000fea0003c00000 */
.L_x_14196:
[----:B------:R-:W-:Y:S05]  /*6e90*/  BSYNC.RECONVERGENT B6 ;  /* 0x0000000000067941 */ /* 0x000fea0003800200 */
.L_x_14195:
[----:B------:R-:W-:Y:S02]  /*6ea0*/  IMAD.MOV.U32 R70, RZ, RZ, R2 ;  /* 0x000000ffff467224 */ /* 0x000fe400078e0002 */
[----:B------:R-:W-:Y:S01]  /*6eb0*/  IMAD.MOV.U32 R71, RZ, RZ, R3 ;  /* 0x000000ffff477224 */ /* 0x000fe200078e0003 */
[----:B------:R-:W-:Y:S06]  /*6ec0*/  BRA `(.L_x_14185) ;  /* 0x0000000400587947 */ /* 0x000fec0003800000 */
.L_x_14186:
        /* <DEDUP_REMOVED lines=30> */
.L_x_14199:
[----:B------:R-:W-:Y:S05]  /*70b0*/  BSYNC.RECONVERGENT B6 ;  /* 0x0000000000067941 */ /* 0x000fea0003800200 */
.L_x_14198:
        /* <DEDUP_REMOVED lines=20> */
.L_x_14201:
[----:B------:R-:W-:Y:S05]  /*7200*/  BSYNC.RECONVERGENT B6 ;  /* 0x0000000000067941 */ /* 0x000fea0003800200 */
.L_x_14200:
[----:B------:R-:W-:Y:S01]  /*7210*/  DMUL R58, R58, 8.11296384146066816958e+31 ;  /* 0x469000003a3a7828 */ /* 0x000fe20000000000 */
[----:B------:R-:W-:Y:S02]  /*7220*/  IMAD.MOV.U32 R70, RZ, RZ, R32 ;  /* 0x000000ffff467224 */ /* 0x000fe400078e0020 */
[----:B------:R-:W-:Y:S01]  /*7230*/  IMAD.MOV.U32 R71, RZ, RZ, R33 ;  /* 0x000000ffff477224 */ /* 0x000fe200078e0021 */
[----:B------:R-:W-:Y:S07]  /*7240*/  BRA `(.L_x_14185) ;  /* 0x0000000000787947 */ /* 0x000fee0003800000 */
.L_x_14197:
        /* <DEDUP_REMOVED lines=27> */
.L_x_14203:
[----:B------:R-:W-:Y:S05]  /*7400*/  BSYNC.RECONVERGENT B6 ;  /* 0x0000000000067941 */ /* 0x000fea0003800200 */
.L_x_14202:
[----:B------:R-:W-:Y:S02]  /*7410*/  IMAD.MOV.U32 R70, RZ, RZ, R2 ;  /* 0x000000ffff467224 */ /* 0x000fe400078e0002 */
[----:B------:R-:W-:-:S07]  /*7420*/  IMAD.MOV.U32 R71, RZ, RZ, R3 ;  /* 0x000000ffff477224 */ /* 0x000fce00078e0003 */
.L_x_14185:
[----:B------:R-:W-:Y:S05]  /*7430*/  BSYNC.RECONVERGENT B5 ;  /* 0x0000000000057941 */ /* 0x000fea0003800200 */
.L_x_14176:
[----:B------:R-:W-:Y:S05]  /*7440*/  BSYNC.RELIABLE B3 ;  /* 0x0000000000037941 */ /* 0x000fea0003800100 */
.L_x_14175:
        /* <DEDUP_REMOVED lines=26> */
[----:B------:R-:W-:Y:S05]  /*75f0*/  CALL.REL.NOINC `($__internal_31_$__cuda_sm20_div_rn_f64_full) ;  /* 0x0000089c00707944 */ /* 0x000fea0003c00000 */
.L_x_14206:
[----:B------:R-:W-:Y:S05]  /*7600*/  BSYNC.RECONVERGENT B3 ;  /* 0x0000000000037941 */ /* 0x000fea0003800200 */
.L_x_14205:
        /* <DEDUP_REMOVED lines=91> */
.L_x_14204:
        /* <DEDUP_REMOVED lines=26> */
[----:B------:R-:W-:Y:S05]  /*7d60*/  CALL.REL.NOINC `($__internal_31_$__cuda_sm20_div_rn_f64_full) ;  /* 0x0000089400947944 */ /* 0x000fea0003c00000 */
.L_x_14209:
[----:B------:R-:W-:Y:S05]  /*7d70*/  BSYNC.RECONVERGENT B3 ;  /* 0x0000000000037941 */ /* 0x000fea0003800200 */
.L_x_14208:
        /* <DEDUP_REMOVED lines=91> */
.L_x_14179:
        /* <DEDUP_REMOVED lines=58> */
.L_x_14211:
        /* <DEDUP_REMOVED lines=73> */
.L_x_14210:
        /* <DEDUP_REMOVED lines=57> */
.L_x_14212:
        /* <DEDUP_REMOVED lines=72> */
.L_x_14207:
[----:B------:R-:W-:Y:S05]  /*9370*/  BSYNC.RECONVERGENT B4 ;  /* 0x0000000000047941 */ /* 0x000fea0003800200 */
.L_x_14174:
[----:B------:R-:W-:Y:S01]  /*9380*/  DADD R24, -RZ, -R26 ;  /* 0x00000000ff187229 */ /* 0x000fe2000000091a */
[----:B------:R-:W-:-:S09]  /*9390*/  ISETP.GE.AND P0, PT, R31, RZ, PT ;  /* 0x000000ff1f00720c */ /* 0x000fd20003f06270 */
[----:B------:R-:W-:Y:S02]  /*93a0*/  FSEL R26, R26, R24, !P0 ;  /* 0x000000181a1a7208 */ /* 0x000fe40004000000 */
[----:B------:R-:W-:-:S07]  /*93b0*/  FSEL R27, R27, R25, !P0 ;  /* 0x000000191b1b7208 */ /* 0x000fce0004000000 */
.L_x_14114:
[----:B------:R-:W-:Y:S05]  /*93c0*/  BSYNC.RECONVERGENT B1 ;  /* 0x0000000000017941 */ /* 0x000fea0003800200 */
.L_x_14112:
        /* <DEDUP_REMOVED lines=15> */
.L_x_14111:
[----:B------:R-:W-:Y:S05]  /*94c0*/  BSYNC.RECONVERGENT B2 ;  /* 0x0000000000027941 */ /* 0x000fea0003800200 */
.L_x_14110:
        /* <DEDUP_REMOVED lines=38> */
.L_x_14216:
        /* <DEDUP_REMOVED lines=141> */
.L_x_14224:
[----:B------:R-:W-:Y:S05]  /*a000*/  BSYNC.RECONVERGENT B4 ;  /* 0x0000000000047941 */ /* 0x000fea0003800200 */
.L_x_14223:
        /* <DEDUP_REMOVED lines=81> */
.L_x_14222:
        /* <DEDUP_REMOVED lines=33> */
.L_x_14231:
[----:B------:R-:W-:Y:S05]  /*a730*/  BSYNC.RECONVERGENT B5 ;  /* 0x0000000000057941 */ /* 0x000fea0003800200 */
.L_x_14230:
[----:B------:R-:W-:Y:S02]  /*a740*/  IMAD.MOV.U32 R30, RZ, RZ, R32 ;  /* 0x000000ffff1e7224 */ /* 0x000fe400078e0020 */
[----:B------:R-:W-:-:S07]  /*a750*/  IMAD.MOV.U32 R31, RZ, RZ, R33 ;  /* 0x000000ffff1f7224 */ /* 0x000fce00078e0021 */
.L_x_14229:
[----:B------:R-:W-:Y:S05]  /*a760*/  BSYNC.RECONVERGENT B4 ;  /* 0x0000000000047941 */ /* 0x000fea0003800200 */
.L_x_14228:
        /* <DEDUP_REMOVED lines=28> */
.L_x_14236:
[----:B------:R-:W-:Y:S05]  /*a930*/  BSYNC.RECONVERGENT B5 ;  /* 0x0000000000057941 */ /* 0x000fea0003800200 */
.L_x_14235:
[----:B------:R-:W-:Y:S05]  /*a940*/  BRA `(.L_x_14234) ;  /* 0x0000000000047947 */ /* 0x000fea0003800000 */
.L_x_14233:
[----:B------:R-:W-:-:S11]  /*a950*/  DADD R32, R62, -R2 ;  /* 0x000000003e207229 */ /* 0x000fd60000000802 */
.L_x_14234:
[----:B------:R-:W-:Y:S05]  /*a960*/  BSYNC.RECONVERGENT B4 ;  /* 0x0000000000047941 */ /* 0x000fea0003800200 */
.L_x_14232:
        /* <DEDUP_REMOVED lines=30> */
.L_x_14238:
[----:B------:R-:W-:Y:S05]  /*ab50*/  BSYNC.RECONVERGENT B4 ;  /* 0x0000000000047941 */ /* 0x000fea0003800200 */
.L_x_14237:
        /* <DEDUP_REMOVED lines=85> */
.L_x_14239:
        /* <DEDUP_REMOVED lines=20> */
[----:B------:R-:W-:Y:S05]  /*b1f0*/  CALL.REL.NOINC `($__internal_31_$__cuda_sm20_div_rn_f64_full) ;  /* 0x0000086000707944 */ /* 0x000fea0003c00000 */
.L_x_14241:
[----:B------:R-:W-:Y:S05]  /*b200*/  BSYNC.RECONVERGENT B4 ;  /* 0x0000000000047941 */ /* 0x000fea0003800200 */
.L_x_14240:
        /* <DEDUP_REMOVED lines=30> */
.L_x_14227:
        /* <DEDUP_REMOVED lines=25> */
.L_x_14244:
[----:B------:R-:W-:Y:S05]  /*b580*/  BSYNC.RECONVERGENT B4 ;  /* 0x0000000000047941 */ /* 0x000fea0003800200 */
.L_x_14243:
        /* <DEDUP_REMOVED lines=85> */
.L_x_14245:
        /* <DEDUP_REMOVED lines=21> */
.L_x_14247:
[----:B------:R-:W-:Y:S05]  /*bc30*/  BSYNC.RECONVERGENT B4 ;  /* 0x0000000000047941 */ /* 0x000fea0003800200 */
.L_x_14246:
        /* <DEDUP_REMOVED lines=30> */
.L_x_14242:
        /* <DEDUP_REMOVED lines=24> */
.L_x_14249:
[----:B------:R-:W-:Y:S05]  /*bfa0*/  BSYNC.RECONVERGENT B4 ;  /* 0x0000000000047941 */ /* 0x000fea0003800200 */
.L_x_14248:
        /* <DEDUP_REMOVED lines=21> */
.L_x_14251:
[----:B------:R-:W-:Y:S05]  /*c100*/  BSYNC.RECONVERGENT B4 ;  /* 0x0000000000047941 */ /* 0x000fea0003800200 */
.L_x_14250:
[----:B------:R-:W-:Y:S02]  /*c110*/  IMAD.MOV.U32 R30, RZ, RZ, R32 ;  /* 0x000000ffff1e7224 */ /* 0x000fe400078e0020 */
[----:B------:R-:W-:Y:S01]  /*c120*/  IMAD.MOV.U32 R31, RZ, RZ, R33 ;  /* 0x000000ffff1f7224 */ /* 0x000fe200078e0021 */
[----:B------:R-:W-:Y:S06]  /*c130*/  BRA `(.L_x_14225) ;  /* 0x0000000000647947 */ /* 0x000fec0003800000 */
.L_x_14226:
        /* <DEDUP_REMOVED lines=24> */
.L_x_14252:
[----:B------:R-:W-:Y:S05]  /*c2c0*/  BSYNC.RECONVERGENT B4 ;  /* 0x0000000000047941 */ /* 0x000fea0003800200 */
.L_x_14225:
[----:B------:R-:W-:Y:S05]  /*c2d0*/  BSYNC.RECONVERGENT B3 ;  /* 0x0000000000037941 */ /* 0x000fea0003800200 */
.L_x_14221:
        /* <DEDUP_REMOVED lines=25> */
.L_x_14257:
[----:B------:R-:W-:Y:S05]  /*c470*/  BSYNC.RECONVERGENT B5 ;  /* 0x0000000000057941 */ /* 0x000fea0003800200 */
.L_x_14256:
        /* <DEDUP_REMOVED lines=84> */
.L_x_14260:
        /* <DEDUP_REMOVED lines=53> */
.L_x_14259:
        /* <DEDUP_REMOVED lines=76> */
.L_x_14262:
        /* <DEDUP_REMOVED lines=53> */
.L_x_14258:
        /* <DEDUP_REMOVED lines=34> */
.L_x_14269:
[----:B------:R-:W-:Y:S05]  /*d740*/  BSYNC.RECONVERGENT B7 ;  /* 0x0000000000077941 */ /* 0x000fea0003800200 */
.L_x_14268:
[----:B------:R-:W-:Y:S02]  /*d750*/  IMAD.MOV.U32 R70, RZ, RZ, R32 ;  /* 0x000000ffff467224 */ /* 0x000fe400078e0020 */
[----:B------:R-:W-:-:S07]  /*d760*/  IMAD.MOV.U32 R71, RZ, RZ, R33 ;  /* 0x000000ffff477224 */ /* 0x000fce00078e0021 */
.L_x_14267:
[----:B------:R-:W-:Y:S05]  /*d770*/  BSYNC.RECONVERGENT B6 ;  /* 0x0000000000067941 */ /* 0x000fea0003800200 */
.L_x_14266:
        /* <DEDUP_REMOVED lines=27> */
.L_x_14274:
[----:B------:R-:W-:Y:S05]  /*d930*/  BSYNC.RECONVERGENT B7 ;  /* 0x0000000000077941 */ /* 0x000fea0003800200 */
.L_x_14273:
[----:B------:R-:W-:Y:S02]  /*d940*/  IMAD.MOV.U32 R28, RZ, RZ, R32 ;  /* 0x000000ffff1c7224 */ /* 0x000fe400078e0020 */
[----:B------:R-:W-:Y:S01]  /*d950*/  IMAD.MOV.U32 R29, RZ, RZ, R33 ;  /* 0x000000ffff1d7224 */ /* 0x000fe200078e0021 */
[----:B------:R-:W-:Y:S06]  /*d960*/  BRA `(.L_x_14272) ;  /* 0x0000000000047947 */ /* 0x000fec0003800000 */
.L_x_14271:
[----:B------:R-:W-:-:S11]  /*d970*/  DADD R28, -R64, R62 ;  /* 0x00000000401c7229 */ /* 0x000fd6000000013e */
.L_x_14272:
[----:B------:R-:W-:Y:S05]  /*d980*/  BSYNC.RECONVERGENT B6 ;  /* 0x0000000000067941 */ /* 0x000fea0003800200 */
.L_x_14270:
        /* <DEDUP_REMOVED lines=28> */
[----:B------:R-:W-:Y:S05]  /*db50*/  CALL.REL.NOINC `($__internal_32_$__cuda_sm20_dsqrt_rn_f64_mediumpath_v1) ;  /* 0x0000083c00b07944 */ /* 0x000fea0003c00000 */
.L_x_14276:
[----:B------:R-:W-:Y:S05]  /*db60*/  BSYNC.RECONVERGENT B6 ;  /* 0x0000000000067941 */ /* 0x000fea0003800200 */
.L_x_14275:
[----:B------:R-:W-:Y:S01]  /*db70*/  IMAD.MOV.U32 R60, RZ, RZ, R2 ;  /* 0x000000ffff3c7224 */ /* 0x000fe200078e0002 */
[----:B------:R-:W-:Y:S01]  /*db80*/  MOV R61, R3 ;  /* 0x00000003003d7202 */ /* 0x000fe20000000f00 */
[----:B------:R-:W-:Y:S06]  /*db90*/  BRA `(.L_x_14277) ;  /* 0x00000008004c7947 */ /* 0x000fec0003800000 */
.L_x_14265:
        /* <DEDUP_REMOVED lines=29> */
.L_x_14280:
[----:B------:R-:W-:Y:S05]  /*dd70*/  BSYNC.RECONVERGENT B6 ;  /* 0x0000000000067941 */ /* 0x000fea0003800200 */
.L_x_14279:
[----:B------:R-:W-:Y:S02]  /*dd80*/  IMAD.MOV.U32 R60, RZ, RZ, R2 ;  /* 0x000000ffff3c7224 */ /* 0x000fe400078e0002 */
[----:B------:R-:W-:Y:S01]  /*dd90*/  IMAD.MOV.U32 R61, RZ, RZ, R3 ;  /* 0x000000ffff3d7224 */ /* 0x000fe200078e0003 */
[----:B------:R-:W-:Y:S06]  /*dda0*/  BRA `(.L_x_14277) ;  /* 0x0000000400c87947 */ /* 0x000fec0003800000 */
.L_x_14278:
        /* <DEDUP_REMOVED lines=28> */
.L_x_14282:
[----:B------:R-:W-:Y:S05]  /*df70*/  BSYNC.RECONVERGENT B6 ;  /* 0x0000000000067941 */ /* 0x000fea0003800200 */
.L_x_14281:
        /* <DEDUP_REMOVED lines=20> */
.L_x_14284:
[----:B------:R-:W-:Y:S05]  /*e0c0*/  BSYNC.RECONVERGENT B6 ;  /* 0x0000000000067941 */ /* 0x000fea0003800200 */
.L_x_14283:
[----:B------:R-:W-:Y:S01]  /*e0d0*/  DMUL R58, R58, 8.11296384146066816958e+31 ;  /* 0x469000003a3a7828 */ /* 0x000fe20000000000 */
[----:B------:R-:W-:Y:S02]  /*e0e0*/  IMAD.MOV.U32 R60, RZ, RZ, R32 ;  /* 0x000000ffff3c7224 */ /* 0x000fe400078e0020 */
[----:B------:R-:W-:Y:S01]  /*e0f0*/  IMAD.MOV.U32 R61, RZ, RZ, R33 ;  /* 0x000000ffff3d7224 */ /* 0x000fe200078e0021 */
[----:B------:R-:W-:Y:S07]  /*e100*/  BRA `(.L_x_14277) ;  /* 0x0000000000f07947 */ /* 0x000fee0003800000 */
.L_x_14264:
        /* <DEDUP_REMOVED lines=26> */
.L_x_14286:
[----:B------:R-:W-:Y:S05]  /*e2b0*/  BSYNC.RECONVERGENT B6 ;  /* 0x0000000000067941 */ /* 0x000fea0003800200 */
.L_x_14285:
        /* <DEDUP_REMOVED lines=28> */
[----:B------:R-:W-:Y:S05]  /*e480*/  CALL.REL.NOINC `($__internal_32_$__cuda_sm20_dsqrt_rn_f64_mediumpath_v1) ;  /* 0x0000083400647944 */ /* 0x000fea0003c00000 */
.L_x_14288:
[----:B------:R-:W-:Y:S05]  /*e490*/  BSYNC.RECONVERGENT B6 ;  /* 0x0000000000067941 */ /* 0x000fea0003800200 */
.L_x_14287:
[----:B------:R-:W-:Y:S01]  /*e4a0*/  DMUL R60, R2, R48 ;  /* 0x00000030023c7228 */ /* 0x000fe20000000000 */
[----:B------:R-:W-:Y:S01]  /*e4b0*/  MOV R58, 0x0 ;  /* 0x00000000003a7802 */ /* 0x000fe20000000f00 */
[----:B------:R-:W-:-:S09]  /*e4c0*/  IMAD.MOV.U32 R59, RZ, RZ, 0x3ff00000 ;  /* 0x3ff00000ff3b7424 */ /* 0x000fd200078e00ff */
.L_x_14277:
[----:B------:R-:W-:Y:S05]  /*e4d0*/  BSYNC.RECONVERGENT B5 ;  /* 0x0000000000057941 */ /* 0x000fea0003800200 */
.L_x_14263:
[----:B------:R-:W-:Y:S05]  /*e4e0*/  BRA `(.L_x_14289) ;  /* 0x0000000000087947 */ /* 0x000fea0003800000 */
.L_x_14255:
[----:B------:R-:W-:Y:S02]  /*e4f0*/  DMUL R60, R60, 9.00719925474099200000e+15 ;  /* 0x434000003c3c7828 */ /* 0x000fe40000000000 */
[----:B------:R-:W-:-:S11]  /*e500*/  DMUL R58, R58, 9.00719925474099200000e+15 ;  /* 0x434000003a3a7828 */ /* 0x000fd60000000000 */
.L_x_14289:
[----:B------:R-:W-:Y:S05]  /*e510*/  BSYNC.RELIABLE B3 ;  /* 0x0000000000037941 */ /* 0x000fea0003800100 */
.L_x_14254:
        /* <DEDUP_REMOVED lines=29> */
.L_x_14292:
[----:B------:R-:W-:Y:S05]  /*e6f0*/  BSYNC.RECONVERGENT B3 ;  /* 0x0000000000037941 */ /* 0x000fea0003800200 */
.L_x_14291:
        /* <DEDUP_REMOVED lines=84> */
.L_x_14294:
[----:B------:R-:W-:Y:S02]  /*ec40*/  FSEL R2, RZ, 3.37028055040000000000e+12, P0 ;  /* 0x54442d18ff027808 */ /* 0x000fe40000000000 */
[----:B------:R-:W-:-:S07]  /*ec50*/  FSEL R3, RZ, 2.1426990032196044922, P0 ;  /* 0x400921fbff037808 */ /* 0x000fce0000000000 */
.L_x_14295:
[----:B------:R-:W-:Y:S05]  /*ec60*/  BSYNC.RECONVERGENT B0 ;  /* 0x0000000000007941 */ /* 0x000fea0003800200 */
.L_x_14293:
[----:B------:R-:W-:Y:S01]  /*ec70*/  DADD R58, |R60|, R58 ;  /* 0x000000003c3a7229 */ /* 0x000fe2000000023a */
[----:B------:R-:W-:-:S07]  /*ec80*/  LOP3.LUT R61, R3, 0x80000000, R61, 0xb8, !PT ;  /* 0x80000000033d7812 */ /* 0x000fce00078eb83d */
[----:B------:R-:W-:-:S06]  /*ec90*/  DSETP.NAN.AND P0, PT, R58, R58, PT ;  /* 0x0000003a3a00722a */ /* 0x000fcc0003f08000 */
[----:B------:R-:W-:Y:S02]  /*eca0*/  FSEL R2, R58, R2, P0 ;  /* 0x000000023a027208 */ /* 0x000fe40000000000 */
[----:B------:R-:W-:Y:S01]  /*ecb0*/  FSEL R3, R59, R61, P0 ;  /* 0x0000003d3b037208 */ /* 0x000fe20000000000 */
[----:B------:R-:W-:Y:S06]  /*ecc0*/  BRA `(.L_x_14261) ;  /* 0x0000000400e07947 */ /* 0x000fec0003800000 */
.L_x_14290:
        /* <DEDUP_REMOVED lines=27> */
.L_x_14297:
[----:B------:R-:W-:Y:S05]  /*ee80*/  BSYNC.RECONVERGENT B3 ;  /* 0x0000000000037941 */ /* 0x000fea0003800200 */
.L_x_14296:
        /* <DEDUP_REMOVED lines=84> */
.L_x_14299:
[----:B------:R-:W-:Y:S02]  /*f3d0*/  FSEL R2, RZ, 3.37028055040000000000e+12, P0 ;  /* 0x54442d18ff027808 */ /* 0x000fe40000000000 */
[----:B------:R-:W-:-:S07]  /*f3e0*/  FSEL R3, RZ, 2.1426990032196044922, P0 ;  /* 0x400921fbff037808 */ /* 0x000fce0000000000 */
.L_x_14300:
[----:B------:R-:W-:Y:S05]  /*f3f0*/  BSYNC.RECONVERGENT B0 ;  /* 0x0000000000007941 */ /* 0x000fea0003800200 */
.L_x_14298:
[----:B------:R-:W-:Y:S01]  /*f400*/  DADD R58, |R60|, R58 ;  /* 0x000000003c3a7229 */ /* 0x000fe2000000023a */
[----:B------:R-:W-:-:S07]  /*f410*/  LOP3.LUT R61, R3, 0x80000000, R61, 0xb8, !PT ;  /* 0x80000000033d7812 */ /* 0x000fce00078eb83d */
[----:B------:R-:W-:-:S06]  /*f420*/  DSETP.NAN.AND P0, PT, R58, R58, PT ;  /* 0x0000003a3a00722a */ /* 0x000fcc0003f08000 */
[----:B------:R-:W-:Y:S02]  /*f430*/  FSEL R2, R58, R2, P0 ;  /* 0x000000023a027208 */ /* 0x000fe40000000000 */
[----:B------:R-:W-:-:S07]  /*f440*/  FSEL R3, R59, R61, P0 ;  /* 0x0000003d3b037208 */ /* 0x000fce0000000000 */
.L_x_14261:
[----:B------:R-:W-:Y:S05]  /*f450*/  BSYNC.RECONVERGENT B4 ;  /* 0x0000000000047941 */ /* 0x000fea0003800200 */
.L_x_14253:
[----:B------:R-:W-:Y:S01]  /*f460*/  DADD R28, -RZ, -R30 ;  /* 0x00000000ff1c7229 */ /* 0x000fe2000000091e */
[----:B------:R-:W-:-:S09]  /*f470*/  ISETP.GE.AND P0, PT, R39, RZ, PT ;  /* 0x000000ff2700720c */ /* 0x000fd20003f06270 */
[----:B------:R-:W-:Y:S02]  /*f480*/  FSEL R30, R30, R28, !P0 ;  /* 0x0000001c1e1e7208 */ /* 0x000fe40004000000 */
[----:B------:R-:W-:Y:S01]  /*f490*/  FSEL R31, R31, R29, !P0 ;  /* 0x0000001d1f1f7208 */ /* 0x000fe20004000000 */
[----:B------:R-:W-:Y:S06]  /*f4a0*/  BRA `(.L_x_14217) ;  /* 0x0000002c00f47947 */ /* 0x000fec0003800000 */
.L_x_14220:
[----:B------:R-:W2:Y:S01]  /*f4b0*/  LDL.64 R2, [R1+0x8] ;  /* 0x0000080001027983 */ /* 0x000ea20000100a00 */
[----:B------:R-:W-:Y:S01]  /*f4c0*/  UMOV UR6, 0x54442d18 ;  /* 0x54442d1800067882 */ /* 0x000fe20000000000 */
[----:B------:R-:W-:Y:S01]  /*f4d0*/  UMOV UR7, 0x3ff921fb ;  /* 0x3ff921fb00077882 */ /* 0x000fe20000000000 */
[----:B------:R-:W-:Y:S02]  /*f4e0*/  DADD R30, -RZ, -R38 ;  /* 0x00000000ff1e7229 */ /* 0x000fe40000000926 */
[----:B--2---:R-:W-:-:S08]  /*f4f0*/  DADD R2, R2, -R36 ;  /* 0x0000000002027229 */ /* 0x004fd00000000824 */
[----:B------:R-:W-:Y:S01]  /*f500*/  DADD R2, R2, UR6 ;  /* 0x0000000602027e29 */ /* 0x000fe20008000000 */
[----:B------:R-:W-:Y:S10]  /*f510*/  BRA `(.L_x_14217) ;  /* 0x0000002c00d87947 */ /* 0x000ff40003800000 */
.L_x_14219:
[----:B------:R-:W-:Y:S01]  /*f520*/  DADD R30, -RZ, -R38 ;  /* 0x00000000ff1e7229 */ /* 0x000fe20000000926 */
[----:B------:R-:W-:Y:S01]  /*f530*/  CS2R R2, SRZ ;  /* 0x0000000000027805 */ /* 0x000fe2000001ff00 */
[----:B------:R-:W-:Y:S09]  /*f540*/  BRA `(.L_x_14217) ;  /* 0x0000002c00cc7947 */ /* 0x000ff20003800000 */
.L_x_14218:
        /* <DEDUP_REMOVED lines=110> */
.L_x_14305:
[----:B------:R-:W-:Y:S05]  /*fc30*/  BSYNC.RECONVERGENT B0 ;  /* 0x0000000000007941 */ /* 0x000fea0003800200 */
.L_x_14304:
[----:B------:R-:W-:Y:S04]  /*fc40*/  BSSY.RECONVERGENT B4, `(.L_x_14306) ;  /* 0x0000008000047945 */ /* 0x000fe80003800200 */
[----:B------:R-:W-:Y:S05]  /*fc50*/  @P4 BRA P5, `(.L_x_14307) ;  /* 0x0000000000184947 */ /* 0x000fea0002800000 */
[----:B------:R-:W-:Y:S01]  /*fc60*/  IMAD.MOV.U32 R34, RZ, RZ, R30 ;  /* 0x000000ffff227224 */ /* 0x000fe200078e001e */
[----:B------:R-:W-:Y:S01]  /*fc70*/  MOV R33, R61 ;  /* 0x0000003d00217202 */ /* 0x000fe20000000f00 */
[----:B------:R-:W-:Y:S01]  /*fc80*/  IMAD.MOV.U32 R35, RZ, RZ, R31 ;  /* 0x000000ffff237224 */ /* 0x000fe200078e001f */
[----:B------:R-:W-:Y:S01]  /*fc90*/  MOV R3, 0xfcc0 ;  /* 0x0000fcc000037802 */ /* 0x000fe20000000f00 */
[----:B------:R-:W-:-:S07]  /*fca0*/  IMAD.MOV.U32 R2, RZ, RZ, R60 ;  /* 0x000000ffff027224 */ /* 0x000fce00078e003c */
[----:B------:R-:W-:Y:S05]  /*fcb0*/  CALL.REL.NOINC `($__internal_31_$__cuda_sm20_div_rn_f64_full) ;  /* 0x0000081400c07944 */ /* 0x000fea0003c00000 */
.L_x_14307:
[----:B------:R-:W-:Y:S05]  /*fcc0*/  BSYNC.RECONVERGENT B4 ;  /* 0x0000000000047941 */ /* 0x000fea0003800200 */
.L_x_14306:
        /* <DEDUP_REMOVED lines=84> */
.L_x_14309:
[----:B------:R-:W-:Y:S02]  /*10210*/  FSEL R2, RZ, 3.37028055040000000000e+12, P0 ;  /* 0x54442d18ff027808 */ /* 0x000fe40000000000 */
[----:B------:R-:W-:-:S07]  /*10220*/  FSEL R3, RZ, 2.1426990032196044922, P0 ;  /* 0x400921fbff037808 */ /* 0x000fce0000000000 */
.L_x_14310:
[----:B------:R-:W-:Y:S05]  /*10230*/  BSYNC.RECONVERGENT B0 ;  /* 0x0000000000007941 */ /* 0x000fea0003800200 */
.L_x_14308:
[----:B------:R-:W-:Y:S01]  /*10240*/  DADD R28, R58, R28 ;  /* 0x000000003a1c7229 */ /* 0x000fe2000000001c */
[----:B------:R-:W-:Y:S01]  /*10250*/  LOP3.LUT R3, R3, 0x80000000, R39, 0xb8, !PT ;  /* 0x8000000003037812 */ /* 0x000fe200078eb827 */
[----:B------:R-:W-:-:S06]  /*10260*/  DMUL R62, R62, 0.5 ;  /* 0x3fe000003e3e7828 */ /* 0x000fcc0000000000 */
[----:B------:R-:W-:-:S06]  /*10270*/  DSETP.NAN.AND P0, PT, R28, R28, PT ;  /* 0x0000001c1c00722a */ /* 0x000fcc0003f08000 */
[----:B------:R-:W-:Y:S02]  /*10280*/  FSEL R2, R28, R2, P0 ;  /* 0x000000021c027208 */ /* 0x000fe40000000000 */
[----:B------:R-:W-:Y:S01]  /*10290*/  FSEL R3, R29, R3, P0 ;  /* 0x000000031d037208 */ /* 0x000fe20000000000 */
[----:B------:R-:W-:Y:S06]  /*102a0*/  BRA `(.L_x_14311) ;  /* 0x0000002000507947 */ /* 0x000fec0003800000 */
.L_x_14303:
        /* <DEDUP_REMOVED lines=137> */
.L_x_14313:
[----:B------:R-:W-:Y:S05]  /*10b40*/  BSYNC.RECONVERGENT B0 ;  /* 0x0000000000007941 */ /* 0x000fea0003800200 */
.L_x_14312:
[----:B------:R-:W-:Y:S04]  /*10b50*/  BSSY.RECONVERGENT B4, `(.L_x_14314) ;  /* 0x0000008000047945 */ /* 0x000fe80003800200 */
[----:B------:R-:W-:Y:S05]  /*10b60*/  @P4 BRA P5, `(.L_x_14315) ;  /* 0x0000000000184947 */ /* 0x000fea0002800000 */
[----:B------:R-:W-:Y:S01]  /*10b70*/  IMAD.MOV.U32 R34, RZ, RZ, R30 ;  /* 0x000000ffff227224 */ /* 0x000fe200078e001e */
[----:B------:R-:W-:Y:S01]  /*10b80*/  MOV R3, 0x10bd0 ;  /* 0x00010bd000037802 */ /* 0x000fe20000000f00 */
[----:B------:R-:W-:Y:S02]  /*10b90*/  IMAD.MOV.U32 R35, RZ, RZ, R31 ;  /* 0x000000ffff237224 */ /* 0x000fe400078e001f */
[----:B------:R-:W-:Y:S02]  /*10ba0*/  IMAD.MOV.U32 R2, RZ, RZ, R60 ;  /* 0x000000ffff027224 */ /* 0x000fe400078e003c */
[----:B------:R-:W-:-:S07]  /*10bb0*/  IMAD.MOV.U32 R33, RZ, RZ, R61 ;  /* 0x000000ffff217224 */ /* 0x000fce00078e003d */
[----:B------:R-:W-:Y:S05]  /*10bc0*/  CALL.REL.NOINC `($__internal_31_$__cuda_sm20_div_rn_f64_full) ;  /* 0x0000080400fc7944 */ /* 0x000fea0003c00000 */
.L_x_14315:
[----:B------:R-:W-:Y:S05]  /*10bd0*/  BSYNC.RECONVERGENT B4 ;  /* 0x0000000000047941 */ /* 0x000fea0003800200 */
.L_x_14314:
        /* <DEDUP_REMOVED lines=84> */
.L_x_14317:
[----:B------:R-:W-:Y:S02]  /*11120*/  FSEL R2, RZ, 3.37028055040000000000e+12, P0 ;  /* 0x54442d18ff027808 */ /* 0x000fe40000000000 */
[----:B------:R-:W-:-:S07]  /*11130*/  FSEL R3, RZ, 2.1426990032196044922, P0 ;  /* 0x400921fbff037808 */ /* 0x000fce0000000000 */
.L_x_14318:
[----:B------:R-:W-:Y:S05]  /*11140*/  BSYNC.RECONVERGENT B0 ;  /* 0x0000000000007941 */ /* 0x000fea0003800200 */
.L_x_14316:
[----:B------:R-:W-:Y:S01]  /*11150*/  DADD R28, R58, R28 ;  /* 0x000000003a1c7229 */ /* 0x000fe2000000001c */
[----:B------:R-:W-:-:S07]  /*11160*/  LOP3.LUT R3, R3, 0x80000000, R39, 0xb8, !PT ;  /* 0x8000000003037812 */ /* 0x000fce00078eb827 */
[----:B------:R-:W-:-:S06]  /*11170*/  DSETP.NAN.AND P0, PT, R28, R28, PT ;  /* 0x0000001c1c00722a */ /* 0x000fcc0003f08000 */
[----:B------:R-:W-:Y:S02]  /*11180*/  FSEL R2, R28, R2, P0 ;  /* 0x000000021c027208 */ /* 0x000fe40000000000 */
[----:B------:R-:W-:Y:S01]  /*11190*/  FSEL R3, R29, R3, P0 ;  /* 0x000000031d037208 */ /* 0x000fe20000000000 */
[----:B------:R-:W-:Y:S06]  /*111a0*/  BRA `(.L_x_14311) ;  /* 0x0000001000907947 */ /* 0x000fec0003800000 */
.L_x_14302:
        /* <DEDUP_REMOVED lines=23> */
[----:B------:R-:W-:Y:S02]  /*11320*/  IMAD.MOV.U32 R62, RZ, RZ, R32 ;  /* 0x000000ffff3e7224 */ /* 0x000fe400078e0020 */
[----:B------:R-:W-:-:S07]  /*11330*/  IMAD.MOV.U32 R63, RZ, RZ, R33 ;  /* 0x000000ffff3f7224 */ /* 0x000fce00078e0021 */
.L_x_14320:
[----:B------:R-:W-:Y:S05]  /*11340*/  BSYNC.RECONVERGENT B4 ;  /* 0x0000000000047941 */ /* 0x000fea0003800200 */
.L_x_14319:
        /* <DEDUP_REMOVED lines=23> */
.L_x_14322:
[----:B------:R-:W-:Y:S05]  /*114c0*/  BSYNC.RECONVERGENT B4 ;  /* 0x0000000000047941 */ /* 0x000fea0003800200 */
.L_x_14321:
        /* <DEDUP_REMOVED lines=139> */
.L_x_14324:
[----:B------:R-:W-:Y:S05]  /*11d80*/  BSYNC.RECONVERGENT B0 ;  /* 0x0000000000007941 */ /* 0x000fea0003800200 */
.L_x_14323:
        /* <DEDUP_REMOVED lines=8> */
.L_x_14326:
[----:B------:R-:W-:Y:S05]  /*11e10*/  BSYNC.RECONVERGENT B4 ;  /* 0x0000000000047941 */ /* 0x000fea0003800200 */
.L_x_14325:
        /* <DEDUP_REMOVED lines=84> */
.L_x_14328:
[----:B------:R-:W-:Y:S02]  /*12360*/  FSEL R2, RZ, 3.37028055040000000000e+12, P0 ;  /* 0x54442d18ff027808 */ /* 0x000fe40000000000 */
[----:B------:R-:W-:-:S07]  /*12370*/  FSEL R3, RZ, 2.1426990032196044922, P0 ;  /* 0x400921fbff037808 */ /* 0x000fce0000000000 */
.L_x_14329:
[----:B------:R-:W-:Y:S05]  /*12380*/  BSYNC.RECONVERGENT B0 ;  /* 0x0000000000007941 */ /* 0x000fea0003800200 */
.L_x_14327:
[----:B------:R-:W-:Y:S01]  /*12390*/  DADD R28, R58, R28 ;  /* 0x000000003a1c7229 */ /* 0x000fe2000000001c */
[----:B------:R-:W-:Y:S01]  /*123a0*/  LOP3.LUT R3, R3, 0x80000000, R39, 0xb8, !PT ;  /* 0x8000000003037812 */ /* 0x000fe200078eb827 */
[----:B------:R-:W-:-:S06]  /*123b0*/  DADD R62, R62, 1 ;  /* 0x3ff000003e3e7429 */ /* 0x000fcc0000000000 */
[----:B------:R-:W-:-:S06]  /*123c0*/  DSETP.NAN.AND P0, PT, R28, R28, PT ;  /* 0x0000001c1c00722a */ /* 0x000fcc0003f08000 */
[----:B------:R-:W-:Y:S02]  /*123d0*/  FSEL R2, R28, R2, P0 ;  /* 0x000000021c027208 */ /* 0x000fe40000000000 */
[----:B------:R-:W-:-:S07]  /*123e0*/  FSEL R3, R29, R3, P0 ;  /* 0x000000031d037208 */ /* 0x000fce0000000000 */
.L_x_14311:
[----:B------:R-:W-:Y:S05]  /*123f0*/  BSYNC.RECONVERGENT B3 ;  /* 0x0000000000037941 */ /* 0x000fea0003800200 */
.L_x_14301:
        /* <DEDUP_REMOVED lines=8> */
.L_x_14217:
[----:B------:R-:W-:Y:S05]  /*12480*/  BSYNC.RECONVERGENT B1 ;  /* 0x0000000000017941 */ /* 0x000fea0003800200 */
.L_x_14215:
        /* <DEDUP_REMOVED lines=15> */
.L_x_14214:
[----:B------:R-:W-:Y:S05]  /*12580*/  BSYNC.RECONVERGENT B2 ;  /* 0x0000000000027941 */ /* 0x000fea0003800200 */
.L_x_14213:
        /* <DEDUP_REMOVED lines=38> */
.L_x_14333:
        /* <DEDUP_REMOVED lines=140> */
[----:B------:R-:W-:Y:S05]  /*130b0*/  CALL.REL.NOINC `($__internal_32_$__cuda_sm20_dsqrt_rn_f64_mediumpath_v1) ;  /* 0x000007e800587944 */ /* 0x000fea0003c00000 */
[----:B------:R-:W-:Y:S02]  /*130c0*/  IMAD.MOV.U32 R48, RZ, RZ, R2 ;  /* 0x000000ffff307224 */ /* 0x000fe400078e0002 */
[----:B------:R-:W-:-:S07]  /*130d0*/  IMAD.MOV.U32 R49, RZ, RZ, R3 ;  /* 0x000000ffff317224 */ /* 0x000fce00078e0003 */
.L_x_14341:
[----:B------:R-:W-:Y:S05]  /*130e0*/  BSYNC.RECONVERGENT B4 ;  /* 0x0000000000047941 */ /* 0x000fea0003800200 */
.L_x_14340:
        /* <DEDUP_REMOVED lines=81> */
.L_x_14339:
        /* <DEDUP_REMOVED lines=33> */
.L_x_14348:
[----:B------:R-:W-:Y:S05]  /*13810*/  BSYNC.RECONVERGENT B5 ;  /* 0x0000000000057941 */ /* 0x000fea0003800200 */
.L_x_14347:
[----:B------:R-:W-:Y:S01]  /*13820*/  IMAD.MOV.U32 R38, RZ, RZ, R32 ;  /* 0x000000ffff267224 */ /* 0x000fe200078e0020 */
[----:B------:R-:W-:-:S07]  /*13830*/  MOV R39, R33 ;  /* 0x0000002100277202 */ /* 0x000fce0000000f00 */
.L_x_14346:
[----:B------:R-:W-:Y:S05]  /*13840*/  BSYNC.RECONVERGENT B4 ;  /* 0x0000000000047941 */ /* 0x000fea0003800200 */
.L_x_14345:
        /* <DEDUP_REMOVED lines=28> */
.L_x_14353:
[----:B------:R-:W-:Y:S05]  /*13a10*/  BSYNC.RECONVERGENT B5 ;  /* 0x0000000000057941 */ /* 0x000fea0003800200 */
.L_x_14352:
[----:B------:R-:W-:Y:S05]  /*13a20*/  BRA `(.L_x_14351) ;  /* 0x0000000000047947 */ /* 0x000fea0003800000 */
.L_x_14350:
[----:B------:R-:W-:-:S11]  /*13a30*/  DADD R32, R62, -R2 ;  /* 0x000000003e207229 */ /* 0x000fd60000000802 */
.L_x_14351:
[----:B------:R-:W-:Y:S05]  /*13a40*/  BSYNC.RECONVERGENT B4 ;  /* 0x0000000000047941 */ /* 0x000fea0003800200 */
.L_x_14349:
        /* <DEDUP_REMOVED lines=28> */
[----:B------:R-:W-:Y:S01]  /*13c10*/  IMAD.MOV.U32 R50, RZ, RZ, R2 ;  /* 0x000000ffff327224 */ /* 0x000fe200078e0002 */
[----:B------:R-:W-:-:S07]  /*13c20*/  MOV R51, R3 ;  /* 0x0000000300337202 */ /* 0x000fce0000000f00 */
.L_x_14355:
[----:B------:R-:W-:Y:S05]  /*13c30*/  BSYNC.RECONVERGENT B4 ;  /* 0x0000000000047941 */ /* 0x000fea0003800200 */
.L_x_14354:
        /* <DEDUP_REMOVED lines=85> */
.L_x_14356:
        /* <DEDUP_REMOVED lines=21> */
.L_x_14358:
[----:B------:R-:W-:Y:S05]  /*142e0*/  BSYNC.RECONVERGENT B4 ;  /* 0x0000000000047941 */ /* 0x000fea0003800200 */
.L_x_14357:
        /* <DEDUP_REMOVED lines=30> */
.L_x_14344:
        /* <DEDUP_REMOVED lines=25> */
[----:B------:R-:W-:Y:S01]  /*14660*/  MOV R48, R2 ;  /* 0x0000000200307202 */ /* 0x000fe20000000f00 */
[----:B------:R-:W-:-:S07]  /*14670*/  IMAD.MOV.U32 R49, RZ, RZ, R3 ;  /* 0x000000ffff317224 */ /* 0x000fce00078e0003 */
.L_x_14361:
[----:B------:R-:W-:Y:S05]  /*14680*/  BSYNC.RECONVERGENT B4 ;  /* 0x0000000000047941 */ /* 0x000fea0003800200 */
.L_x_14360:
        /* <DEDUP_REMOVED lines=85> */
.L_x_14362:
        /* <DEDUP_REMOVED lines=21> */
.L_x_14364:
[----:B------:R-:W-:Y:S05]  /*14d30*/  BSYNC.RECONVERGENT B4 ;  /* 0x0000000000047941 */ /* 0x000fea0003800200 */
.L_x_14363:
        /* <DEDUP_REMOVED lines=30> */
.L_x_14359:
        /* <DEDUP_REMOVED lines=23> */
[----:B------:R-:W-:Y:S05]  /*15090*/  CALL.REL.NOINC `($__internal_32_$__cuda_sm20_dsqrt_rn_f64_mediumpath_v1) ;  /* 0x000007c800607944 */ /* 0x000fea0003c00000 */
[----:B------:R-:W-:Y:S02]  /*150a0*/  IMAD.MOV.U32 R38, RZ, RZ, R2 ;  /* 0x000000ffff267224 */ /* 0x000fe400078e0002 */
[----:B------:R-:W-:-:S07]  /*150b0*/  IMAD.MOV.U32 R39, RZ, RZ, R3 ;  /* 0x000000ffff277224 */ /* 0x000fce00078e0003 */
.L_x_14366:
[----:B------:R-:W-:Y:S05]  /*150c0*/  BSYNC.RECONVERGENT B4 ;  /* 0x0000000000047941 */ /* 0x000fea0003800200 */
.L_x_14365:
        /* <DEDUP_REMOVED lines=21> */
.L_x_14368:
[----:B------:R-:W-:Y:S05]  /*15220*/  BSYNC.RECONVERGENT B4 ;  /* 0x0000000000047941 */ /* 0x000fea0003800200 */
.L_x_14367:
[----:B------:R-:W-:Y:S01]  /*15230*/  MOV R38, R32 ;  /* 0x0000002000267202 */ /* 0x000fe20000000f00 */
[----:B------:R-:W-:Y:S01]  /*15240*/  IMAD.MOV.U32 R39, RZ, RZ, R33 ;  /* 0x000000ffff277224 */ /* 0x000fe200078e0021 */
[----:B------:R-:W-:Y:S06]  /*15250*/  BRA `(.L_x_14342) ;  /* 0x0000000000647947 */ /* 0x000fec0003800000 */
.L_x_14343:
        /* <DEDUP_REMOVED lines=24> */
.L_x_14369:
[----:B------:R-:W-:Y:S05]  /*153e0*/  BSYNC.RECONVERGENT B4 ;  /* 0x0000000000047941 */ /* 0x000fea0003800200 */
.L_x_14342:
[----:B------:R-:W-:Y:S05]  /*153f0*/  BSYNC.RECONVERGENT B3 ;  /* 0x0000000000037941 */ /* 0x000fea0003800200 */
.L_x_14338:
        /* <DEDUP_REMOVED lines=25> */
.L_x_14374:
[----:B------:R-:W-:Y:S05]  /*15590*/  BSYNC.RECONVERGENT B5 ;  /* 0x0000000000057941 */ /* 0x000fea0003800200 */
.L_x_14373:
        /* <DEDUP_REMOVED lines=84> */
.L_x_14377:
        /* <DEDUP_REMOVED lines=53> */
.L_x_14376:
        /* <DEDUP_REMOVED lines=76> */
.L_x_14379:
        /* <DEDUP_REMOVED lines=53> */
.L_x_14375:
        /* <DEDUP_REMOVED lines=34> */
.L_x_14386:
[----:B------:R-:W-:Y:S05]  /*16860*/  BSYNC.RECONVERGENT B7 ;  /* 0x0000000000077941 */ /* 0x000fea0003800200 */
.L_x_14385:
[----:B------:R-:W-:Y:S02]  /*16870*/  IMAD.MOV.U32 R70, RZ, RZ, R32 ;  /* 0x000000ffff467224 */ /* 0x000fe400078e0020 */
[----:B------:R-:W-:-:S07]  /*16880*/  IMAD.MOV.U32 R71, RZ, RZ, R33 ;  /* 0x000000ffff477224 */ /* 0x000fce00078e0021 */
.L_x_14384:
[----:B------:R-:W-:Y:S05]  /*16890*/  BSYNC.RECONVERGENT B6 ;  /* 0x0000000000067941 */ /* 0x000fea0003800200 */
.L_x_14383:
        /* <DEDUP_REMOVED lines=27> */
.L_x_14391:
[----:B------:R-:W-:Y:S05]  /*16a50*/  BSYNC.RECONVERGENT B7 ;  /* 0x0000000000077941 */ /* 0x000fea0003800200 */
.L_x_14390:
[----:B------:R-:W-:Y:S02]  /*16a60*/  IMAD.MOV.U32 R36, RZ, RZ, R32 ;  /* 0x000000ffff247224 */ /* 0x000fe400078e0020 */
[----:B------:R-:W-:Y:S01]  /*16a70*/  IMAD.MOV.U32 R37, RZ, RZ, R33 ;  /* 0x000000ffff257224 */ /* 0x000fe200078e0021 */
[----:B------:R-:W-:Y:S06]  /*16a80*/  BRA `(.L_x_14389) ;  /* 0x0000000000047947 */ /* 0x000fec0003800000 */
.L_x_14388:
[----:B------:R-:W-:-:S11]  /*16a90*/  DADD R36, -R64, R62 ;  /* 0x0000000040247229 */ /* 0x000fd6000000013e */
.L_x_14389:
[----:B------:R-:W-:Y:S05]  /*16aa0*/  BSYNC.RECONVERGENT B6 ;  /* 0x0000000000067941 */ /* 0x000fea0003800200 */
.L_x_14387:
        /* <DEDUP_REMOVED lines=28> */
[----:B------:R-:W-:Y:S05]  /*16c70*/  CALL.REL.NOINC `($__internal_32_$__cuda_sm20_dsqrt_rn_f64_mediumpath_v1) ;  /* 0x000007ac00687944 */ /* 0x000fea0003c00000 */
.L_x_14393:
[----:B------:R-:W-:Y:S05]  /*16c80*/  BSYNC.RECONVERGENT B6 ;  /* 0x0000000000067941 */ /* 0x000fea0003800200 */
.L_x_14392:
[----:B------:R-:W-:Y:S02]  /*16c90*/  IMAD.MOV.U32 R60, RZ, RZ, R2 ;  /* 0x000000ffff3c7224 */ /* 0x000fe400078e0002 */
[----:B------:R-:W-:Y:S01]  /*16ca0*/  IMAD.MOV.U32 R61, RZ, RZ, R3 ;  /* 0x000000ffff3d7224 */ /* 0x000fe200078e0003 */
[----:B------:R-:W-:Y:S06]  /*16cb0*/  BRA `(.L_x_14394) ;  /* 0x00000008004c7947 */ /* 0x000fec0003800000 */
.L_x_14382:
        /* <DEDUP_REMOVED lines=29> */
.L_x_14397:
[----:B------:R-:W-:Y:S05]  /*16e90*/  BSYNC.RECONVERGENT B6 ;  /* 0x0000000000067941 */ /* 0x000fea0003800200 */
.L_x_14396:
[----:B------:R-:W-:Y:S02]  /*16ea0*/  IMAD.MOV.U32 R60, RZ, RZ, R2 ;  /* 0x000000ffff3c7224 */ /* 0x000fe400078e0002 */
[----:B------:R-:W-:Y:S01]  /*16eb0*/  IMAD.MOV.U32 R61, RZ, RZ, R3 ;  /* 0x000000ffff3d7224 */ /* 0x000fe200078e0003 */
[----:B------:R-:W-:Y:S06]  /*16ec0*/  BRA `(.L_x_14394) ;  /* 0x0000000400c87947 */ /* 0x000fec0003800000 */
.L_x_14395:
        /* <DEDUP_REMOVED lines=28> */
.L_x_14399:
[----:B------:R-:W-:Y:S05]  /*17090*/  BSYNC.RECONVERGENT B6 ;  /* 0x0000000000067941 */ /* 0x000fea0003800200 */
.L_x_14398:
        /* <DEDUP_REMOVED lines=20> */
.L_x_14401:
[----:B------:R-:W-:Y:S05]  /*171e0*/  BSYNC.RECONVERGENT B6 ;  /* 0x0000000000067941 */ /* 0x000fea0003800200 */
.L_x_14400:
[----:B------:R-:W-:Y:S01]  /*171f0*/  DMUL R58, R58, 8.11296384146066816958e+31 ;  /* 0x469000003a3a7828 */ /* 0x000fe20000000000 */
[----:B------:R-:W-:Y:S02]  /*17200*/  IMAD.MOV.U32 R60, RZ, RZ, R32 ;  /* 0x000000ffff3c7224 */ /* 0x000fe400078e0020 */
[----:B------:R-:W-:Y:S01]  /*17210*/  IMAD.MOV.U32 R61, RZ, RZ, R33 ;  /* 0x000000ffff3d7224 */ /* 0x000fe200078e0021 */
[----:B------:R-:W-:Y:S07]  /*17220*/  BRA `(.L_x_14394) ;  /* 0x0000000000f07947 */ /* 0x000fee0003800000 */
.L_x_14381:
        /* <DEDUP_REMOVED lines=26> */
.L_x_14403:
[----:B------:R-:W-:Y:S05]  /*173d0*/  BSYNC.RECONVERGENT B6 ;  /* 0x0000000000067941 */ /* 0x000fea0003800200 */
.L_x_14402:
        /* <DEDUP_REMOVED lines=29> */
.L_x_14405:
[----:B------:R-:W-:Y:S05]  /*175b0*/  BSYNC.RECONVERGENT B6 ;  /* 0x0000000000067941 */ /* 0x000fea0003800200 */
.L_x_14404:
[----:B------:R-:W-:Y:S01]  /*175c0*/  DMUL R60, R2, R48 ;  /* 0x00000030023c7228 */ /* 0x000fe20000000000 */
[----:B------:R-:W-:Y:S01]  /*175d0*/  IMAD.MOV.U32 R58, RZ, RZ, 0x0 ;  /* 0x00000000ff3a7424 */ /* 0x000fe200078e00ff */
[----:B------:R-:W-:-:S09]  /*175e0*/  MOV R59, 0x3ff00000 ;  /* 0x3ff00000003b7802 */ /* 0x000fd20000000f00 */
.L_x_14394:
[----:B------:R-:W-:Y:S05]  /*175f0*/  BSYNC.RECONVERGENT B5 ;  /* 0x0000000000057941 */ /* 0x000fea0003800200 */
.L_x_14380:
[----:B------:R-:W-:Y:S05]  /*17600*/  BRA `(.L_x_14406) ;  /* 0x0000000000087947 */ /* 0x000fea0003800000 */
.L_x_14372:
[----:B------:R-:W-:Y:S02]  /*17610*/  DMUL R60, R60, 9.00719925474099200000e+15 ;  /* 0x434000003c3c7828 */ /* 0x000fe40000000000 */
[----:B------:R-:W-:-:S11]  /*17620*/  DMUL R58, R58, 9.00719925474099200000e+15 ;  /* 0x434000003a3a7828 */ /* 0x000fd60000000000 */
.L_x_14406:
[----:B------:R-:W-:Y:S05]  /*17630*/  BSYNC.RELIABLE B3 ;  /* 0x0000000000037941 */ /* 0x000fea0003800100 */
.L_x_14371:
        /* <DEDUP_REMOVED lines=31> */
.L_x_14409:
[----:B------:R-:W-:Y:S05]  /*17830*/  BSYNC.RECONVERGENT B3 ;  /* 0x0000000000037941 */ /* 0x000fea0003800200 */
.L_x_14408:
        /* <DEDUP_REMOVED lines=84> */
.L_x_14411:
[----:B------:R-:W-:Y:S02]  /*17d80*/  FSEL R2, RZ, 3.37028055040000000000e+12, P0 ;  /* 0x54442d18ff027808 */ /* 0x000fe40000000000 */
[----:B------:R-:W-:-:S07]  /*17d90*/  FSEL R3, RZ, 2.1426990032196044922, P0 ;  /* 0x400921fbff037808 */ /* 0x000fce0000000000 */
.L_x_14412:
[----:B------:R-:W-:Y:S05]  /*17da0*/  BSYNC.RECONVERGENT B0 ;  /* 0x0000000000007941 */ /* 0x000fea0003800200 */
.L_x_14410:
[----:B------:R-:W-:Y:S01]  /*17db0*/  DADD R58, |R60|, R58 ;  /* 0x000000003c3a7229 */ /* 0x000fe2000000023a */
[----:B------:R-:W-:-:S07]  /*17dc0*/  LOP3.LUT R61, R3, 0x80000000, R61, 0xb8, !PT ;  /* 0x80000000033d7812 */ /* 0x000fce00078eb83d */
[----:B------:R-:W-:-:S06]  /*17dd0*/  DSETP.NAN.AND P0, PT, R58, R58, PT ;  /* 0x0000003a3a00722a */ /* 0x000fcc0003f08000 */
[----:B------:R-:W-:Y:S02]  /*17de0*/  FSEL R2, R58, R2, P0 ;  /* 0x000000023a027208 */ /* 0x000fe40000000000 */
[----:B------:R-:W-:Y:S01]  /*17df0*/  FSEL R3, R59, R61, P0 ;  /* 0x0000003d3b037208 */ /* 0x000fe20000000000 */
[----:B------:R-:W-:Y:S06]  /*17e00*/  BRA `(.L_x_14378) ;  /* 0x0000000400e07947 */ /* 0x000fec0003800000 */
.L_x_14407:
        /* <DEDUP_REMOVED lines=26> */
[----:B------:R-:W-:Y:S05]  /*17fb0*/  CALL.REL.NOINC `($__internal_31_$__cuda_sm20_div_rn_f64_full) ;  /* 0x0000079400007944 */ /* 0x000fea0003c00000 */
.L_x_14414:
[----:B------:R-:W-:Y:S05]  /*17fc0*/  BSYNC.RECONVERGENT B3 ;  /* 0x0000000000037941 */ /* 0x000fea0003800200 */
.L_x_14413:
        /* <DEDUP_REMOVED lines=84> */
.L_x_14416:
[----:B------:R-:W-:Y:S02]  /*18510*/  FSEL R2, RZ, 3.37028055040000000000e+12, P0 ;  /* 0x54442d18ff027808 */ /* 0x000fe40000000000 */
[----:B------:R-:W-:-:S07]  /*18520*/  FSEL R3, RZ, 2.1426990032196044922, P0 ;  /* 0x400921fbff037808 */ /* 0x000fce0000000000 */
.L_x_14417:
[----:B------:R-:W-:Y:S05]  /*18530*/  BSYNC.RECONVERGENT B0 ;  /* 0x0000000000007941 */ /* 0x000fea0003800200 */
.L_x_14415:
[----:B------:R-:W-:Y:S01]  /*18540*/  DADD R58, |R60|, R58 ;  /* 0x000000003c3a7229 */ /* 0x000fe2000000023a */
[----:B------:R-:W-:-:S07]  /*18550*/  LOP3.LUT R61, R3, 0x80000000, R61, 0xb8, !PT ;  /* 0x80000000033d7812 */ /* 0x000fce00078eb83d */
[----:B------:R-:W-:-:S06]  /*18560*/  DSETP.NAN.AND P0, PT, R58, R58, PT ;  /* 0x0000003a3a00722a */ /* 0x000fcc0003f08000 */
[----:B------:R-:W-:Y:S02]  /*18570*/  FSEL R2, R58, R2, P0 ;  /* 0x000000023a027208 */ /* 0x000fe40000000000 */
[----:B------:R-:W-:-:S07]  /*18580*/  FSEL R3, R59, R61, P0 ;  /* 0x0000003d3b037208 */ /* 0x000fce0000000000 */
.L_x_14378:
[----:B------:R-:W-:Y:S05]  /*18590*/  BSYNC.RECONVERGENT B4 ;  /* 0x0000000000047941 */ /* 0x000fea0003800200 */
.L_x_14370:
[----:B------:R-:W-:Y:S01]  /*185a0*/  DADD R32, -RZ, -R38 ;  /* 0x00000000ff207229 */ /* 0x000fe20000000926 */
[----:B------:R-:W-:-:S09]  /*185b0*/  ISETP.GE.AND P0, PT, R43, RZ, PT ;  /* 0x000000ff2b00720c */ /* 0x000fd20003f06270 */
[----:B------:R-:W-:Y:S02]  /*185c0*/  FSEL R38, R38, R32, !P0 ;  /* 0x0000002026267208 */ /* 0x000fe40004000000 */
[----:B------:R-:W-:Y:S01]  /*185d0*/  FSEL R39, R39, R33, !P0 ;  /* 0x0000002127277208 */ /* 0x000fe20004000000 */
[----:B------:R-:W-:Y:S06]  /*185e0*/  BRA `(.L_x_14334) ;  /* 0x0000002c00f47947 */ /* 0x000fec0003800000 */
.L_x_14337:
[----:B------:R-:W2:Y:S01]  /*185f0*/  LDL.64 R2, [R1+0x8] ;  /* 0x0000080001027983 */ /* 0x000ea20000100a00 */
[----:B------:R-:W-:Y:S01]  /*18600*/  UMOV UR6, 0x54442d18 ;  /* 0x54442d1800067882 */ /* 0x000fe20000000000 */
[----:B------:R-:W-:Y:S01]  /*18610*/  UMOV UR7, 0x3ff921fb ;  /* 0x3ff921fb00077882 */ /* 0x000fe20000000000 */
[----:B------:R-:W-:Y:S02]  /*18620*/  DADD R38, -RZ, -R42 ;  /* 0x00000000ff267229 */ /* 0x000fe4000000092a */
[----:B--2---:R-:W-:-:S08]  /*18630*/  DADD R2, R2, -R40 ;  /* 0x0000000002027229 */ /* 0x004fd00000000828 */
[----:B------:R-:W-:Y:S01]  /*18640*/  DADD R2, R2, UR6 ;  /* 0x0000000602027e29 */ /* 0x000fe20008000000 */
[----:B------:R-:W-:Y:S10]  /*18650*/  BRA `(.L_x_14334) ;  /* 0x0000002c00d87947 */ /* 0x000ff40003800000 */
.L_x_14336:
[----:B------:R-:W-:Y:S01]  /*18660*/  DADD R38, -RZ, -R42 ;  /* 0x00000000ff267229 */ /* 0x000fe2000000092a */
[----:B------:R-:W-:Y:S01]  /*18670*/  CS2R R2, SRZ ;  /* 0x0000000000027805 */ /* 0x000fe2000001ff00 */
[----:B------:R-:W-:Y:S09]  /*18680*/  BRA `(.L_x_14334) ;  /* 0x0000002c00cc7947 */ /* 0x000ff20003800000 */
.L_x_14335:
        /* <DEDUP_REMOVED lines=110> */
.L_x_14422:
[----:B------:R-:W-:Y:S05]  /*18d70*/  BSYNC.RECONVERGENT B0 ;  /* 0x0000000000007941 */ /* 0x000fea0003800200 */
.L_x_14421:
        /* <DEDUP_REMOVED lines=8> */
.L_x_14424:
[----:B------:R-:W-:Y:S05]  /*18e00*/  BSYNC.RECONVERGENT B4 ;  /* 0x0000000000047941 */ /* 0x000fea0003800200 */
.L_x_14423:
        /* <DEDUP_REMOVED lines=84> */
.L_x_14426:
[----:B------:R-:W-:Y:S02]  /*19350*/  FSEL R2, RZ, 3.37028055040000000000e+12, P0 ;  /* 0x54442d18ff027808 */ /* 0x000fe40000000000 */
[----:B------:R-:W-:-:S07]  /*19360*/  FSEL R3, RZ, 2.1426990032196044922, P0 ;  /* 0x400921fbff037808 */ /* 0x000fce0000000000 */
.L_x_14427:
[----:B------:R-:W-:Y:S05]  /*19370*/  BSYNC.RECONVERGENT B0 ;  /* 0x0000000000007941 */ /* 0x000fea0003800200 */
.L_x_14425:
[----:B------:R-:W-:Y:S01]  /*19380*/  DADD R36, R58, R36 ;  /* 0x000000003a247229 */ /* 0x000fe20000000024 */
[----:B------:R-:W-:Y:S01]  /*19390*/  LOP3.LUT R3, R3, 0x80000000, R43, 0xb8, !PT ;  /* 0x8000000003037812 */ /* 0x000fe200078eb82b */
[----:B------:R-:W-:-:S06]  /*193a0*/  DMUL R62, R62, 0.5 ;  /* 0x3fe000003e3e7828 */ /* 0x000fcc0000000000 */
[----:B------:R-:W-:-:S06]  /*193b0*/  DSETP.NAN.AND P0, PT, R36, R36, PT ;  /* 0x000000242400722a */ /* 0x000fcc0003f08000 */
[----:B------:R-:W-:Y:S02]  /*193c0*/  FSEL R2, R36, R2, P0 ;  /* 0x0000000224027208 */ /* 0x000fe40000000000 */
[----:B------:R-:W-:Y:S01]  /*193d0*/  FSEL R3, R37, R3, P0 ;  /* 0x0000000325037208 */ /* 0x000fe20000000000 */
[----:B------:R-:W-:Y:S06]  /*193e0*/  BRA `(.L_x_14428) ;  /* 0x0000002000507947 */ /* 0x000fec0003800000 */
.L_x_14420:
        /* <DEDUP_REMOVED lines=137> */
.L_x_14430:
[----:B------:R-:W-:Y:S05]  /*19c80*/  BSYNC.RECONVERGENT B0 ;  /* 0x0000000000007941 */ /* 0x000fea0003800200 */
.L_x_14429:
        /* <DEDUP_REMOVED lines=8> */
.L_x_14432:
[----:B------:R-:W-:Y:S05]  /*19d10*/  BSYNC.RECONVERGENT B4 ;  /* 0x0000000000047941 */ /* 0x000fea0003800200 */
.L_x_14431:
        /* <DEDUP_REMOVED lines=84> */
.L_x_14434:
[----:B------:R-:W-:Y:S02]  /*1a260*/  FSEL R2, RZ, 3.37028055040000000000e+12, P0 ;  /* 0x54442d18ff027808 */ /* 0x000fe40000000000 */
[----:B------:R-:W-:-:S07]  /*1a270*/  FSEL R3, RZ, 2.1426990032196044922, P0 ;  /* 0x400921fbff037808 */ /* 0x000fce0000000000 */
.L_x_14435:
[----:B------:R-:W-:Y:S05]  /*1a280*/  BSYNC.RECONVERGENT B0 ;  /* 0x0000000000007941 */ /* 0x000fea0003800200 */
.L_x_14433:
[----:B------:R-:W-:Y:S01]  /*1a290*/  DADD R36, R58, R36 ;  /* 0x000000003a247229 */ /* 0x000fe20000000024 */
[----:B------:R-:W-:-:S07]  /*1a2a0*/  LOP3.LUT R3, R3, 0x80000000, R43, 0xb8, !PT ;  /* 0x8000000003037812 */ /* 0x000fce00078eb82b */
[----:B------:R-:W-:-:S06]  /*1a2b0*/  DSETP.NAN.AND P0, PT, R36, R36, PT ;  /* 0x000000242400722a */ /* 0x000fcc0003f08000 */
[----:B------:R-:W-:Y:S02]  /*1a2c0*/  FSEL R2, R36, R2, P0 ;  /* 0x0000000224027208 */ /* 0x000fe40000000000 */
[----:B------:R-:W-:Y:S01]  /*1a2d0*/  FSEL R3, R37, R3, P0 ;  /* 0x0000000325037208 */ /* 0x000fe20000000000 */
[----:B------:R-:W-:Y:S06]  /*1a2e0*/  BRA `(.L_x_14428) ;  /* 0x0000001000907947 */ /* 0x000fec0003800000 */
.L_x_14419:
        /* <DEDUP_REMOVED lines=23> */
[----:B------:R-:W-:Y:S01]  /*1a460*/  IMAD.MOV.U32 R62, RZ, RZ, R32 ;  /* 0x000000ffff3e7224 */ /* 0x000fe200078e0020 */
[----:B------:R-:W-:-:S07]  /*1a470*/  MOV R63, R33 ;  /* 0x00000021003f7202 */ /* 0x000fce0000000f00 */
.L_x_14437:
[----:B------:R-:W-:Y:S05]  /*1a480*/  BSYNC.RECONVERGENT B4 ;  /* 0x0000000000047941 */ /* 0x000fea0003800200 */
.L_x_14436:
        /* <DEDUP_REMOVED lines=23> */
.L_x_14439:
[----:B------:R-:W-:Y:S05]  /*1a600*/  BSYNC.RECONVERGENT B4 ;  /* 0x0000000000047941 */ /* 0x000fea0003800200 */
.L_x_14438:
        /* <DEDUP_REMOVED lines=139> */
.L_x_14441:
[----:B------:R-:W-:Y:S05]  /*1aec0*/  BSYNC.RECONVERGENT B0 ;  /* 0x0000000000007941 */ /* 0x000fea0003800200 */
.L_x_14440:
        /* <DEDUP_REMOVED lines=8> */
.L_x_14443:
[----:B------:R-:W-:Y:S05]  /*1af50*/  BSYNC.RECONVERGENT B4 ;  /* 0x0000000000047941 */ /* 0x000fea0003800200 */
.L_x_14442:
        /* <DEDUP_REMOVED lines=84> */
.L_x_14445:
[----:B------:R-:W-:Y:S02]  /*1b4a0*/  FSEL R2, RZ, 3.37028055040000000000e+12, P0 ;  /* 0x54442d18ff027808 */ /* 0x000fe40000000000 */
[----:B------:R-:W-:-:S07]  /*1b4b0*/  FSEL R3, RZ, 2.1426990032196044922, P0 ;  /* 0x400921fbff037808 */ /* 0x000fce0000000000 */
.L_x_14446:
[----:B------:R-:W-:Y:S05]  /*1b4c0*/  BSYNC.RECONVERGENT B0 ;  /* 0x0000000000007941 */ /* 0x000fea0003800200 */
.L_x_14444:
[----:B------:R-:W-:Y:S01]  /*1b4d0*/  DADD R36, R58, R36 ;  /* 0x000000003a247229 */ /* 0x000fe20000000024 */
[----:B------:R-:W-:Y:S01]  /*1b4e0*/  LOP3.LUT R3, R3, 0x80000000, R43, 0xb8, !PT ;  /* 0x8000000003037812 */ /* 0x000fe200078eb82b */
[----:B------:R-:W-:-:S06]  /*1b4f0*/  DADD R62, R62, 1 ;  /* 0x3ff000003e3e7429 */ /* 0x000fcc0000000000 */
[----:B------:R-:W-:-:S06]  /*1b500*/  DSETP.NAN.AND P0, PT, R36, R36, PT ;  /* 0x000000242400722a */ /* 0x000fcc0003f08000 */
[----:B------:R-:W-:Y:S02]  /*1b510*/  FSEL R2, R36, R2, P0 ;  /* 0x0000000224027208 */ /* 0x000fe40000000000 */
[----:B------:R-:W-:-:S07]  /*1b520*/  FSEL R3, R37, R3, P0 ;  /* 0x0000000325037208 */ /* 0x000fce0000000000 */
.L_x_14428:
[----:B------:R-:W-:Y:S05]  /*1b530*/  BSYNC.RECONVERGENT B3 ;  /* 0x0000000000037941 */ /* 0x000fea0003800200 */
.L_x_14418:
        /* <DEDUP_REMOVED lines=8> */
.L_x_14334:
[----:B------:R-:W-:Y:S05]  /*1b5c0*/  BSYNC.RECONVERGENT B1 ;  /* 0x0000000000017941 */ /* 0x000fea0003800200 */
.L_x_14332:
        /* <DEDUP_REMOVED lines=15> */
.L_x_14331:
[----:B------:R-:W-:Y:S05]  /*1b6c0*/  BSYNC.RECONVERGENT B2 ;  /* 0x0000000000027941 */ /* 0x000fea0003800200 */
.L_x_14330:
        /* <DEDUP_REMOVED lines=38> */
.L_x_14450:
        /* <DEDUP_REMOVED lines=143> */
.L_x_14458:
[----:B------:R-:W-:Y:S05]  /*1c220*/  BSYNC.RECONVERGENT B4 ;  /* 0x0000000000047941 */ /* 0x000fea0003800200 */
.L_x_14457:
        /* <DEDUP_REMOVED lines=81> */
.L_x_14456:
        /* <DEDUP_REMOVED lines=33> */
.L_x_14465:
[----:B------:R-:W-:Y:S05]  /*1c950*/  BSYNC.RECONVERGENT B5 ;  /* 0x0000000000057941 */ /* 0x000fea0003800200 */
.L_x_14464:
[----:B------:R-:W-:Y:S01]  /*1c960*/  MOV R40, R32 ;  /* 0x0000002000287202 */ /* 0x000fe20000000f00 */
[----:B------:R-:W-:-:S07]  /*1c970*/  IMAD.MOV.U32 R41, RZ, RZ, R33 ;  /* 0x000000ffff297224 */ /* 0x000fce00078e0021 */
.L_x_14463:
[----:B------:R-:W-:Y:S05]  /*1c980*/  BSYNC.RECONVERGENT B4 ;  /* 0x0000000000047941 */ /* 0x000fea0003800200 */
.L_x_14462:
        /* <DEDUP_REMOVED lines=28> */
.L_x_14470:
[----:B------:R-:W-:Y:S05]  /*1cb50*/  BSYNC.RECONVERGENT B5 ;  /* 0x0000000000057941 */ /* 0x000fea0003800200 */
.L_x_14469:
[----:B------:R-:W-:Y:S05]  /*1cb60*/  BRA `(.L_x_14468) ;  /* 0x0000000000047947 */ /* 0x000fea0003800000 */
.L_x_14467:
[----:B------:R-:W-:-:S11]  /*1cb70*/  DADD R32, R62, -R2 ;  /* 0x000000003e207229 */ /* 0x000fd60000000802 */
.L_x_14468:
[----:B------:R-:W-:Y:S05]  /*1cb80*/  BSYNC.RECONVERGENT B4 ;  /* 0x0000000000047941 */ /* 0x000fea0003800200 */
.L_x_14466:
        /* <DEDUP_REMOVED lines=30> */
.L_x_14472:
[----:B------:R-:W-:Y:S05]  /*1cd70*/  BSYNC.RECONVERGENT B4 ;  /* 0x0000000000047941 */ /* 0x000fea0003800200 */
.L_x_14471:
        /* <DEDUP_REMOVED lines=85> */
.L_x_14473:
        /* <DEDUP_REMOVED lines=21> */
.L_x_14475:
[----:B------:R-:W-:Y:S05]  /*1d420*/  BSYNC.RECONVERGENT B4 ;  /* 0x0000000000047941 */ /* 0x000fea0003800200 */
.L_x_14474:
        /* <DEDUP_REMOVED lines=30> */
.L_x_14461:
        /* <DEDUP_REMOVED lines=27> */
.L_x_14478:
[----:B------:R-:W-:Y:S05]  /*1d7c0*/  BSYNC.RECONVERGENT B4 ;  /* 0x0000000000047941 */ /* 0x000fea0003800200 */
.L_x_14477:
        /* <DEDUP_REMOVED lines=85> */
.L_x_14479:
        /* <DEDUP_REMOVED lines=21> */
.L_x_14481:
[----:B------:R-:W-:Y:S05]  /*1de70*/  BSYNC.RECONVERGENT B4 ;  /* 0x0000000000047941 */ /* 0x000fea0003800200 */
.L_x_14480:
        /* <DEDUP_REMOVED lines=30> */
.L_x_14476:
        /* <DEDUP_REMOVED lines=26> */
.L_x_14483:
[----:B------:R-:W-:Y:S05]  /*1e200*/  BSYNC.RECONVERGENT B4 ;  /* 0x0000000000047941 */ /* 0x000fea0003800200 */
.L_x_14482:
        /* <DEDUP_REMOVED lines=21> */
.L_x_14485:
[----:B------:R-:W-:Y:S05]  /*1e360*/  BSYNC.RECONVERGENT B4 ;  /* 0x0000000000047941 */ /* 0x000fea0003800200 */
.L_x_14484:
[----:B------:R-:W-:Y:S02]  /*1e370*/  IMAD.MOV.U32 R40, RZ, RZ, R32 ;  /* 0x000000ffff287224 */ /* 0x000fe400078e0020 */
[----:B------:R-:W-:Y:S01]  /*1e380*/  IMAD.MOV.U32 R41, RZ, RZ, R33 ;  /* 0x000000ffff297224 */ /* 0x000fe200078e0021 */
[----:B------:R-:W-:Y:S06]  /*1e390*/  BRA `(.L_x_14459) ;  /* 0x0000000000647947 */ /* 0x000fec0003800000 */
.L_x_14460:
        /* <DEDUP_REMOVED lines=24> */
.L_x_14486:
[----:B------:R-:W-:Y:S05]  /*1e520*/  BSYNC.RECONVERGENT B4 ;  /* 0x0000000000047941 */ /* 0x000fea0003800200 */
.L_x_14459:
[----:B------:R-:W-:Y:S05]  /*1e530*/  BSYNC.RECONVERGENT B3 ;  /* 0x0000000000037941 */ /* 0x000fea0003800200 */
.L_x_14455:
        /* <DEDUP_REMOVED lines=25> */
.L_x_14491:
[----:B------:R-:W-:Y:S05]  /*1e6d0*/  BSYNC.RECONVERGENT B5 ;  /* 0x0000000000057941 */ /* 0x000fea0003800200 */
.L_x_14490:
        /* <DEDUP_REMOVED lines=84> */
.L_x_14494:
        /* <DEDUP_REMOVED lines=53> */
.L_x_14493:
        /* <DEDUP_REMOVED lines=76> */
.L_x_14496:
        /* <DEDUP_REMOVED lines=53> */
.L_x_14492:
        /* <DEDUP_REMOVED lines=34> */
.L_x_14503:
[----:B------:R-:W-:Y:S05]  /*1f9a0*/  BSYNC.RECONVERGENT B7 ;  /* 0x0000000000077941 */ /* 0x000fea0003800200 */
.L_x_14502:
[----:B------:R-:W-:Y:S02]  /*1f9b0*/  IMAD.MOV.U32 R70, RZ, RZ, R32 ;  /* 0x000000ffff467224 */ /* 0x000fe400078e0020 */
[----:B------:R-:W-:-:S07]  /*1f9c0*/  IMAD.MOV.U32 R71, RZ, RZ, R33 ;  /* 0x000000ffff477224 */ /* 0x000fce00078e0021 */
.L_x_14501:
[----:B------:R-:W-:Y:S05]  /*1f9d0*/  BSYNC.RECONVERGENT B6 ;  /* 0x0000000000067941 */ /* 0x000fea0003800200 */
.L_x_14500:
        /* <DEDUP_REMOVED lines=27> */
.L_x_14508:
[----:B------:R-:W-:Y:S05]  /*1fb90*/  BSYNC.RECONVERGENT B7 ;  /* 0x0000000000077941 */ /* 0x000fea0003800200 */
.L_x_14507:
[----:B------:R-:W-:Y:S02]  /*1fba0*/  IMAD.MOV.U32 R58, RZ, RZ, R32 ;  /* 0x000000ffff3a7224 */ /* 0x000fe400078e0020 */
[----:B------:R-:W-:Y:S01]  /*1fbb0*/  IMAD.MOV.U32 R59, RZ, RZ, R33 ;  /* 0x000000ffff3b7224 */ /* 0x000fe200078e0021 */
[----:B------:R-:W-:Y:S06]  /*1fbc0*/  BRA `(.L_x_14506) ;  /* 0x0000000000047947 */ /* 0x000fec0003800000 */
.L_x_14505:
[----:B------:R-:W-:-:S11]  /*1fbd0*/  DADD R58, -R64, R62 ;  /* 0x00000000403a7229 */ /* 0x000fd6000000013e */
.L_x_14506:
[----:B------:R-:W-:Y:S05]  /*1fbe0*/  BSYNC.RECONVERGENT B6 ;  /* 0x0000000000067941 */ /* 0x000fea0003800200 */
.L_x_14504:
        /* <DEDUP_REMOVED lines=29> */
.L_x_14510:
[----:B------:R-:W-:Y:S05]  /*1fdc0*/  BSYNC.RECONVERGENT B6 ;  /* 0x0000000000067941 */ /* 0x000fea0003800200 */
.L_x_14509:
[----:B------:R-:W-:Y:S01]  /*1fdd0*/  IMAD.MOV.U32 R60, RZ, RZ, R2 ;  /* 0x000000ffff3c7224 */ /* 0x000fe200078e0002 */
[----:B------:R-:W-:Y:S01]  /*1fde0*/  MOV R61, R3 ;  /* 0x00000003003d7202 */ /* 0x000fe20000000f00 */
[----:B------:R-:W-:Y:S06]  /*1fdf0*/  BRA `(.L_x_14511) ;  /* 0x00000008004c7947 */ /* 0x000fec0003800000 */
.L_x_14499:
        /* <DEDUP_REMOVED lines=29> */
.L_x_14514:
[----:B------:R-:W-:Y:S05]  /*1ffd0*/  BSYNC.RECONVERGENT B6 ;  /* 0x0000000000067941 */ /* 0x000fea0003800200 */
.L_x_14513:
[----:B------:R-:W-:Y:S02]  /*1ffe0*/  IMAD.MOV.U32 R60, RZ, RZ, R2 ;  /* 0x000000ffff3c7224 */ /* 0x000fe400078e0002 */
[----:B------:R-:W-:Y:S01]  /*1fff0*/  IMAD.MOV.U32 R61, RZ, RZ, R3 ;  /* 0x000000ffff3d7224 */ /* 0x000fe200078e0003 */
[----:B------:R-:W-:Y:S06]  /*20000*/  BRA `(.L_x_14511) ;  /* 0x0000000400c87947 */ /* 0x000fec0003800000 */
.L_x_14512:
        /* <DEDUP_REMOVED lines=28> */
.L_x_14516:
[----:B------:R-:W-:Y:S05]  /*201d0*/  BSYNC.RECONVERGENT B6 ;  /* 0x0000000000067941 */ /* 0x000fea0003800200 */
.L_x_14515:
        /* <DEDUP_REMOVED lines=20> */
.L_x_14518:
[----:B------:R-:W-:Y:S05]  /*20320*/  BSYNC.RECONVERGENT B6 ;  /* 0x0000000000067941 */ /* 0x000fea0003800200 */
.L_x_14517:
[----:B------:R-:W-:Y:S01]  /*20330*/  DMUL R42, R42, 8.11296384146066816958e+31 ;  /* 0x469000002a2a7828 */ /* 0x000fe20000000000 */
[----:B------:R-:W-:Y:S02]  /*20340*/  IMAD.MOV.U32 R60, RZ, RZ, R32 ;  /* 0x000000ffff3c7224 */ /* 0x000fe400078e0020 */
[----:B------:R-:W-:Y:S01]  /*20350*/  IMAD.MOV.U32 R61, RZ, RZ, R33 ;  /* 0x000000ffff3d7224 */ /* 0x000fe200078e0021 */
[----:B------:R-:W-:Y:S07]  /*20360*/  BRA `(.L_x_14511) ;  /* 0x0000000000f07947 */ /* 0x000fee0003800000 */
.L_x_14498:
        /* <DEDUP_REMOVED lines=26> */
.L_x_14520:
[----:B------:R-:W-:Y:S05]  /*20510*/  BSYNC.RECONVERGENT B6 ;  /* 0x0000000000067941 */ /* 0x000fea0003800200 */
.L_x_14519:
        /* <DEDUP_REMOVED lines=29> */
.L_x_14522:
[----:B------:R-:W-:Y:S05]  /*206f0*/  BSYNC.RECONVERGENT B6 ;  /* 0x0000000000067941 */ /* 0x000fea0003800200 */
.L_x_14521:
[----:B------:R-:W-:Y:S01]  /*20700*/  DMUL R60, R2, R42 ;  /* 0x0000002a023c7228 */ /* 0x000fe20000000000 */
[----:B------:R-:W-:Y:S01]  /*20710*/  MOV R42, 0x0 ;  /* 0x00000000002a7802 */ /* 0x000fe20000000f00 */
[----:B------:R-:W-:-:S09]  /*20720*/  IMAD.MOV.U32 R43, RZ, RZ, 0x3ff00000 ;  /* 0x3ff00000ff2b7424 */ /* 0x000fd200078e00ff */
.L_x_14511:
[----:B------:R-:W-:Y:S05]  /*20730*/  BSYNC.RECONVERGENT B5 ;  /* 0x0000000000057941 */ /* 0x000fea0003800200 */
.L_x_14497:
[----:B------:R-:W-:Y:S05]  /*20740*/  BRA `(.L_x_14523) ;  /* 0x0000000000087947 */ /* 0x000fea0003800000 */
.L_x_14489:
[----:B------:R-:W-:Y:S02]  /*20750*/  DMUL R60, R60, 9.00719925474099200000e+15 ;  /* 0x434000003c3c7828 */ /* 0x000fe40000000000 */
[----:B------:R-:W-:-:S11]  /*20760*/  DMUL R42, R42, 9.00719925474099200000e+15 ;  /* 0x434000002a2a7828 */ /* 0x000fd60000000000 */
.L_x_14523:
[----:B------:R-:W-:Y:S05]  /*20770*/  BSYNC.RELIABLE B3 ;  /* 0x0000000000037941 */ /* 0x000fea0003800100 */
.L_x_14488:
        /* <DEDUP_REMOVED lines=29> */
.L_x_14526:
[----:B------:R-:W-:Y:S05]  /*20950*/  BSYNC.RECONVERGENT B3 ;  /* 0x0000000000037941 */ /* 0x000fea0003800200 */
.L_x_14525:
        /* <DEDUP_REMOVED lines=84> */
.L_x_14528:
[----:B------:R-:W-:Y:S02]  /*20ea0*/  FSEL R2, RZ, 3.37028055040000000000e+12, P0 ;  /* 0x54442d18ff027808 */ /* 0x000fe40000000000 */
[----:B------:R-:W-:-:S07]  /*20eb0*/  FSEL R3, RZ, 2.1426990032196044922, P0 ;  /* 0x400921fbff037808 */ /* 0x000fce0000000000 */
.L_x_14529:
[----:B------:R-:W-:Y:S05]  /*20ec0*/  BSYNC.RECONVERGENT B0 ;  /* 0x0000000000007941 */ /* 0x000fea0003800200 */
.L_x_14527:
[----:B------:R-:W-:Y:S01]  /*20ed0*/  DADD R42, |R60|, R42 ;  /* 0x000000003c2a7229 */ /* 0x000fe2000000022a */
[----:B------:R-:W-:-:S07]  /*20ee0*/  LOP3.LUT R61, R3, 0x80000000, R61, 0xb8, !PT ;  /* 0x80000000033d7812 */ /* 0x000fce00078eb83d */
[----:B------:R-:W-:-:S06]  /*20ef0*/  DSETP.NAN.AND P0, PT, R42, R42, PT ;  /* 0x0000002a2a00722a */ /* 0x000fcc0003f08000 */
[----:B------:R-:W-:Y:S02]  /*20f00*/  FSEL R2, R42, R2, P0 ;  /* 0x000000022a027208 */ /* 0x000fe40000000000 */
[----:B------:R-:W-:Y:S01]  /*20f10*/  FSEL R3, R43, R61, P0 ;  /* 0x0000003d2b037208 */ /* 0x000fe20000000000 */
[----:B------:R-:W-:Y:S06]  /*20f20*/  BRA `(.L_x_14495) ;  /* 0x0000000400e07947 */ /* 0x000fec0003800000 */
.L_x_14524:
        /* <DEDUP_REMOVED lines=27> */
.L_x_14531:
[----:B------:R-:W-:Y:S05]  /*210e0*/  BSYNC.RECONVERGENT B3 ;  /* 0x0000000000037941 */ /* 0x000fea0003800200 */
.L_x_14530:
        /* <DEDUP_REMOVED lines=84> */
.L_x_14533:
[----:B------:R-:W-:Y:S02]  /*21630*/  FSEL R2, RZ, 3.37028055040000000000e+12, P0 ;  /* 0x54442d18ff027808 */ /* 0x000fe40000000000 */
[----:B------:R-:W-:-:S07]  /*21640*/  FSEL R3, RZ, 2.1426990032196044922, P0 ;  /* 0x400921fbff037808 */ /* 0x000fce0000000000 */
.L_x_14534:
[----:B------:R-:W-:Y:S05]  /*21650*/  BSYNC.RECONVERGENT B0 ;  /* 0x0000000000007941 */ /* 0x000fea0003800200 */
.L_x_14532:
[----:B------:R-:W-:Y:S01]  /*21660*/  DADD R42, |R60|, R42 ;  /* 0x000000003c2a7229 */ /* 0x000fe2000000022a */
[----:B------:R-:W-:-:S07]  /*21670*/  LOP3.LUT R61, R3, 0x80000000, R61, 0xb8, !PT ;  /* 0x80000000033d7812 */ /* 0x000fce00078eb83d */
[----:B------:R-:W-:-:S06]  /*21680*/  DSETP.NAN.AND P0, PT, R42, R42, PT ;  /* 0x0000002a2a00722a */ /* 0x000fcc0003f08000 */
[----:B------:R-:W-:Y:S02]  /*21690*/  FSEL R2, R42, R2, P0 ;  /* 0x000000022a027208 */ /* 0x000fe40000000000 */
[----:B------:R-:W-:-:S07]  /*216a0*/  FSEL R3, R43, R61, P0 ;  /* 0x0000003d2b037208 */ /* 0x000fce0000000000 */
.L_x_14495:
[----:B------:R-:W-:Y:S05]  /*216b0*/  BSYNC.RECONVERGENT B4 ;  /* 0x0000000000047941 */ /* 0x000fea0003800200 */
.L_x_14487:
[----:B------:R-:W-:Y:S01]  /*216c0*/  DADD R4, -RZ, -R40 ;  /* 0x00000000ff047229 */ /* 0x000fe20000000928 */
[----:B------:R-:W-:-:S09]  /*216d0*/  ISETP.GE.AND P0, PT, R7, RZ, PT ;  /* 0x000000ff0700720c */ /* 0x000fd20003f06270 */
[----:B------:R-:W-:Y:S02]  /*216e0*/  FSEL R42, R40, R4, !P0 ;  /* 0x00000004282a7208 */ /* 0x000fe40004000000 */
[----:B------:R-:W-:Y:S01]  /*216f0*/  FSEL R43, R41, R5, !P0 ;  /* 0x00000005292b7208 */ /* 0x000fe20004000000 */
[----:B------:R-:W-:Y:S06]  /*21700*/  BRA `(.L_x_14451) ;  /* 0x0000002c00f47947 */ /* 0x000fec0003800000 */
.L_x_14454:
[----:B------:R-:W2:Y:S01]  /*21710*/  LDL.64 R2, [R1+0x8] ;  /* 0x0000080001027983 */ /* 0x000ea20000100a00 */
[----:B------:R-:W-:Y:S01]  /*21720*/  UMOV UR6, 0x54442d18 ;  /* 0x54442d1800067882 */ /* 0x000fe20000000000 */
[----:B------:R-:W-:Y:S01]  /*21730*/  UMOV UR7, 0x3ff921fb ;  /* 0x3ff921fb00077882 */ /* 0x000fe20000000000 */
[----:B------:R-:W-:Y:S02]  /*21740*/  DADD R42, -RZ, -R6 ;  /* 0x00000000ff2a7229 */ /* 0x000fe40000000906 */
[----:B--2---:R-:W-:-:S08]  /*21750*/  DADD R2, R2, -R4 ;  /* 0x0000000002027229 */ /* 0x004fd00000000804 */
[----:B------:R-:W-:Y:S01]  /*21760*/  DADD R2, R2, UR6 ;  /* 0x0000000602027e29 */ /* 0x000fe20008000000 */
[----:B------:R-:W-:Y:S10]  /*21770*/  BRA `(.L_x_14451) ;  /* 0x0000002c00d87947 */ /* 0x000ff40003800000 */
.L_x_14453:
[----:B------:R-:W-:Y:S01]  /*21780*/  DADD R42, -RZ, -R6 ;  /* 0x00000000ff2a7229 */ /* 0x000fe20000000906 */
[----:B------:R-:W-:Y:S01]  /*21790*/  CS2R R2, SRZ ;  /* 0x0000000000027805 */ /* 0x000fe2000001ff00 */
[----:B------:R-:W-:Y:S09]  /*217a0*/  BRA `(.L_x_14451) ;  /* 0x0000002c00cc7947 */ /* 0x000ff20003800000 */
.L_x_14452:
        /* <DEDUP_REMOVED lines=110> */
.L_x_14539:
[----:B------:R-:W-:Y:S05]  /*21e90*/  BSYNC.RECONVERGENT B0 ;  /* 0x0000000000007941 */ /* 0x000fea0003800200 */
.L_x_14538:
        /* <DEDUP_REMOVED lines=8> */
.L_x_14541:
[----:B------:R-:W-:Y:S05]  /*21f20*/  BSYNC.RECONVERGENT B4 ;  /* 0x0000000000047941 */ /* 0x000fea0003800200 */
.L_x_14540:
        /* <DEDUP_REMOVED lines=84> */
.L_x_14543:
[----:B------:R-:W-:Y:S02]  /*22470*/  FSEL R2, RZ, 3.37028055040000000000e+12, P0 ;  /* 0x54442d18ff027808 */ /* 0x000fe40000000000 */
[----:B------:R-:W-:-:S07]  /*22480*/  FSEL R3, RZ, 2.1426990032196044922, P0 ;  /* 0x400921fbff037808 */ /* 0x000fce0000000000 */
.L_x_14544:
[----:B------:R-:W-:Y:S05]  /*22490*/  BSYNC.RECONVERGENT B0 ;  /* 0x0000000000007941 */ /* 0x000fea0003800200 */
.L_x_14542:
[----:B------:R-:W-:Y:S01]  /*224a0*/  DADD R42, R42, R58 ;  /* 0x000000002a2a7229 */ /* 0x000fe2000000003a */
[----:B------:R-:W-:Y:S01]  /*224b0*/  LOP3.LUT R3, R3, 0x80000000, R7, 0xb8, !PT ;  /* 0x8000000003037812 */ /* 0x000fe200078eb807 */
[----:B------:R-:W-:-:S06]  /*224c0*/  DMUL R62, R62, 0.5 ;  /* 0x3fe000003e3e7828 */ /* 0x000fcc0000000000 */
[----:B------:R-:W-:-:S06]  /*224d0*/  DSETP.NAN.AND P0, PT, R42, R42, PT ;  /* 0x0000002a2a00722a */ /* 0x000fcc0003f08000 */
[----:B------:R-:W-:Y:S02]  /*224e0*/  FSEL R2, R42, R2, P0 ;  /* 0x000000022a027208 */ /* 0x000fe40000000000 */
[----:B------:R-:W-:Y:S01]  /*224f0*/  FSEL R3, R43, R3, P0 ;  /* 0x000000032b037208 */ /* 0x000fe20000000000 */
[----:B------:R-:W-:Y:S06]  /*22500*/  BRA `(.L_x_14545) ;  /* 0x0000002000507947 */ /* 0x000fec0003800000 */
.L_x_14537:
        /* <DEDUP_REMOVED lines=137> */
.L_x_14547:
[----:B------:R-:W-:Y:S05]  /*22da0*/  BSYNC.RECONVERGENT B0 ;  /* 0x0000000000007941 */ /* 0x000fea0003800200 */
.L_x_14546:
        /* <DEDUP_REMOVED lines=8> */
.L_x_14549:
[----:B------:R-:W-:Y:S05]  /*22e30*/  BSYNC.RECONVERGENT B4 ;  /* 0x0000000000047941 */ /* 0x000fea0003800200 */
.L_x_14548:
        /* <DEDUP_REMOVED lines=84> */
.L_x_14551:
[----:B------:R-:W-:Y:S02]  /*23380*/  FSEL R2, RZ, 3.37028055040000000000e+12, P0 ;  /* 0x54442d18ff027808 */ /* 0x000fe40000000000 */
[----:B------:R-:W-:-:S07]  /*23390*/  FSEL R3, RZ, 2.1426990032196044922, P0 ;  /* 0x400921fbff037808 */ /* 0x000fce0000000000 */
.L_x_14552:
[----:B------:R-:W-:Y:S05]  /*233a0*/  BSYNC.RECONVERGENT B0 ;  /* 0x0000000000007941 */ /* 0x000fea0003800200 */
.L_x_14550:
[----:B------:R-:W-:Y:S01]  /*233b0*/  DADD R42, R42, R58 ;  /* 0x000000002a2a7229 */ /* 0x000fe2000000003a */
[----:B------:R-:W-:-:S07]  /*233c0*/  LOP3.LUT R3, R3, 0x80000000, R7, 0xb8, !PT ;  /* 0x8000000003037812 */ /* 0x000fce00078eb807 */
[----:B------:R-:W-:-:S06]  /*233d0*/  DSETP.NAN.AND P0, PT, R42, R42, PT ;  /* 0x0000002a2a00722a */ /* 0x000fcc0003f08000 */
[----:B------:R-:W-:Y:S02]  /*233e0*/  FSEL R2, R42, R2, P0 ;  /* 0x000000022a027208 */ /* 0x000fe40000000000 */
[----:B------:R-:W-:Y:S01]  /*233f0*/  FSEL R3, R43, R3, P0 ;  /* 0x000000032b037208 */ /* 0x000fe20000000000 */
[----:B------:R-:W-:Y:S06]  /*23400*/  BRA `(.L_x_14545) ;  /* 0x0000001000907947 */ /* 0x000fec0003800000 */
.L_x_14536:
        /* <DEDUP_REMOVED lines=25> */
.L_x_14554:
[----:B------:R-:W-:Y:S05]  /*235a0*/  BSYNC.RECONVERGENT B4 ;  /* 0x0000000000047941 */ /* 0x000fea0003800200 */
.L_x_14553:
        /* <DEDUP_REMOVED lines=23> */
.L_x_14556:
[----:B------:R-:W-:Y:S05]  /*23720*/  BSYNC.RECONVERGENT B4 ;  /* 0x0000000000047941 */ /* 0x000fea0003800200 */
.L_x_14555:
        /* <DEDUP_REMOVED lines=139> */
.L_x_14558:
[----:B------:R-:W-:Y:S05]  /*23fe0*/  BSYNC.RECONVERGENT B0 ;  /* 0x0000000000007941 */ /* 0x000fea0003800200 */
.L_x_14557:
        /* <DEDUP_REMOVED lines=8> */
.L_x_14560:
[----:B------:R-:W-:Y:S05]  /*24070*/  BSYNC.RECONVERGENT B4 ;  /* 0x0000000000047941 */ /* 0x000fea0003800200 */
.L_x_14559:
        /* <DEDUP_REMOVED lines=84> */
.L_x_14562:
[----:B------:R-:W-:Y:S02]  /*245c0*/  FSEL R2, RZ, 3.37028055040000000000e+12, P0 ;  /* 0x54442d18ff027808 */ /* 0x000fe40000000000 */
[----:B------:R-:W-:-:S07]  /*245d0*/  FSEL R3, RZ, 2.1426990032196044922, P0 ;  /* 0x400921fbff037808 */ /* 0x000fce0000000000 */
.L_x_14563:
[----:B------:R-:W-:Y:S05]  /*245e0*/  BSYNC.RECONVERGENT B0 ;  /* 0x0000000000007941 */ /* 0x000fea0003800200 */
.L_x_14561:
[----:B------:R-:W-:Y:S01]  /*245f0*/  DADD R42, R42, R58 ;  /* 0x000000002a2a7229 */ /* 0x000fe2000000003a */
[----:B------:R-:W-:Y:S01]  /*24600*/  LOP3.LUT R3, R3, 0x80000000, R7, 0xb8, !PT ;  /* 0x8000000003037812 */ /* 0x000fe200078eb807 */
[----:B------:R-:W-:-:S06]  /*24610*/  DADD R62, R62, 1 ;  /* 0x3ff000003e3e7429 */ /* 0x000fcc0000000000 */
[----:B------:R-:W-:-:S06]  /*24620*/  DSETP.NAN.AND P0, PT, R42, R42, PT ;  /* 0x0000002a2a00722a */ /* 0x000fcc0003f08000 */
[----:B------:R-:W-:Y:S02]  /*24630*/  FSEL R2, R42, R2, P0 ;  /* 0x000000022a027208 */ /* 0x000fe40000000000 */
[----:B------:R-:W-:-:S07]  /*24640*/  FSEL R3, R43, R3, P0 ;  /* 0x000000032b037208 */ /* 0x000fce0000000000 */
.L_x_14545:
[----:B------:R-:W-:Y:S05]  /*24650*/  BSYNC.RECONVERGENT B3 ;  /* 0x0000000000037941 */ /* 0x000fea0003800200 */
.L_x_14535:
        /* <DEDUP_REMOVED lines=8> */
.L_x_14451:
[----:B------:R-:W-:Y:S05]  /*246e0*/  BSYNC.RECONVERGENT B1 ;  /* 0x0000000000017941 */ /* 0x000fea0003800200 */
.L_x_14449:
        /* <DEDUP_REMOVED lines=15> */
.L_x_14448:
[----:B------:R-:W-:Y:S05]  /*247e0*/  BSYNC.RECONVERGENT B2 ;  /* 0x0000000000027941 */ /* 0x000fea0003800200 */
.L_x_14447:
        /* <DEDUP_REMOVED lines=38> */
.L_x_14567:
        /* <DEDUP_REMOVED lines=138> */
[----:B------:R-:W-:Y:S05]  /*252f0*/  CALL.REL.NOINC `($__internal_32_$__cuda_sm20_dsqrt_rn_f64_mediumpath_v1) ;  /* 0x000006c400c87944 */ /* 0x000fea0003c00000 */
[----:B------:R-:W-:Y:S02]  /*25300*/  IMAD.MOV.U32 R48, RZ, RZ, R2 ;  /* 0x000000ffff307224 */ /* 0x000fe400078e0002 */
[----:B------:R-:W-:-:S07]  /*25310*/  IMAD.MOV.U32 R49, RZ, RZ, R3 ;  /* 0x000000ffff317224 */ /* 0x000fce00078e0003 */
.L_x_14575:
[----:B------:R-:W-:Y:S05]  /*25320*/  BSYNC.RECONVERGENT B4 ;  /* 0x0000000000047941 */ /* 0x000fea0003800200 */
.L_x_14574:
        /* <DEDUP_REMOVED lines=81> */
.L_x_14573:
        /* <DEDUP_REMOVED lines=33> */
.L_x_14582:
[----:B------:R-:W-:Y:S05]  /*25a50*/  BSYNC.RECONVERGENT B5 ;  /* 0x0000000000057941 */ /* 0x000fea0003800200 */
.L_x_14581:
[----:B------:R-:W-:Y:S02]  /*25a60*/  IMAD.MOV.U32 R6, RZ, RZ, R32 ;  /* 0x000000ffff067224 */ /* 0x000fe400078e0020 */
[----:B------:R-:W-:-:S07]  /*25a70*/  IMAD.MOV.U32 R7, RZ, RZ, R33 ;  /* 0x000000ffff077224 */ /* 0x000fce00078e0021 */
.L_x_14580:
[----:B------:R-:W-:Y:S05]  /*25a80*/  BSYNC.RECONVERGENT B4 ;  /* 0x0000000000047941 */ /* 0x000fea0003800200 */
.L_x_14579:
        /* <DEDUP_REMOVED lines=28> */
.L_x_14587:
[----:B------:R-:W-:Y:S05]  /*25c50*/  BSYNC.RECONVERGENT B5 ;  /* 0x0000000000057941 */ /* 0x000fea0003800200 */
.L_x_14586:
[----:B------:R-:W-:Y:S05]  /*25c60*/  BRA `(.L_x_14585) ;  /* 0x0000000000047947 */ /* 0x000fea0003800000 */
.L_x_14584:
[----:B------:R-:W-:-:S11]  /*25c70*/  DADD R32, R62, -R2 ;  /* 0x000000003e207229 */ /* 0x000fd60000000802 */
.L_x_14585:
[----:B------:R-:W-:Y:S05]  /*25c80*/  BSYNC.RECONVERGENT B4 ;  /* 0x0000000000047941 */ /* 0x000fea0003800200 */
.L_x_14583:
        /* <DEDUP_REMOVED lines=30> */
.L_x_14589:
[----:B------:R-:W-:Y:S05]  /*25e70*/  BSYNC.RECONVERGENT B4 ;  /* 0x0000000000047941 */ /* 0x000fea0003800200 */
.L_x_14588:
        /* <DEDUP_REMOVED lines=85> */
.L_x_14590:
        /* <DEDUP_REMOVED lines=21> */
.L_x_14592:
[----:B------:R-:W-:Y:S05]  /*26520*/  BSYNC.RECONVERGENT B4 ;  /* 0x0000000000047941 */ /* 0x000fea0003800200 */
.L_x_14591:
        /* <DEDUP_REMOVED lines=30> */
.L_x_14578:
        /* <DEDUP_REMOVED lines=25> */
.L_x_14595:
[----:B------:R-:W-:Y:S05]  /*268a0*/  BSYNC.RECONVERGENT B4 ;  /* 0x0000000000047941 */ /* 0x000fea0003800200 */
.L_x_14594:
        /* <DEDUP_REMOVED lines=85> */
.L_x_14596:
        /* <DEDUP_REMOVED lines=21> */
.L_x_14598:
[----:B------:R-:W-:Y:S05]  /*26f50*/  BSYNC.RECONVERGENT B4 ;  /* 0x0000000000047941 */ /* 0x000fea0003800200 */
.L_x_14597:
        /* <DEDUP_REMOVED lines=30> */
.L_x_14593:
        /* <DEDUP_REMOVED lines=24> */
.L_x_14600:
[----:B------:R-:W-:Y:S05]  /*272c0*/  BSYNC.RECONVERGENT B4 ;  /* 0x0000000000047941 */ /* 0x000fea0003800200 */
.L_x_14599:
        /* <DEDUP_REMOVED lines=21> */
.L_x_14602:
[----:B------:R-:W-:Y:S05]  /*27420*/  BSYNC.RECONVERGENT B4 ;  /* 0x0000000000047941 */ /* 0x000fea0003800200 */
.L_x_14601:
[----:B------:R-:W-:Y:S02]  /*27430*/  IMAD.MOV.U32 R6, RZ, RZ, R32 ;  /* 0x000000ffff067224 */ /* 0x000fe400078e0020 */
[----:B------:R-:W-:Y:S01]  /*27440*/  IMAD.MOV.U32 R7, RZ, RZ, R33 ;  /* 0x000000ffff077224 */ /* 0x000fe200078e0021 */
[----:B------:R-:W-:Y:S06]  /*27450*/  BRA `(.L_x_14576) ;  /* 0x0000000000647947 */ /* 0x000fec0003800000 */
.L_x_14577:
        /* <DEDUP_REMOVED lines=24> */
.L_x_14603:
[----:B------:R-:W-:Y:S05]  /*275e0*/  BSYNC.RECONVERGENT B4 ;  /* 0x0000000000047941 */ /* 0x000fea0003800200 */
.L_x_14576:
[----:B------:R-:W-:Y:S05]  /*275f0*/  BSYNC.RECONVERGENT B3 ;  /* 0x0000000000037941 */ /* 0x000fea0003800200 */
.L_x_14572:
        /* <DEDUP_REMOVED lines=25> */
.L_x_14608:
[----:B------:R-:W-:Y:S05]  /*27790*/  BSYNC.RECONVERGENT B5 ;  /* 0x0000000000057941 */ /* 0x000fea0003800200 */
.L_x_14607:
        /* <DEDUP_REMOVED lines=84> */
.L_x_14611:
        /* <DEDUP_REMOVED lines=53> */
.L_x_14610:
        /* <DEDUP_REMOVED lines=76> */
.L_x_14613:
        /* <DEDUP_REMOVED lines=53> */
.L_x_14609:
        /* <DEDUP_REMOVED lines=34> */
.L_x_14620:
[----:B------:R-:W-:Y:S05]  /*28a60*/  BSYNC.RECONVERGENT B7 ;  /* 0x0000000000077941 */ /* 0x000fea0003800200 */
.L_x_14619:
[----:B------:R-:W-:Y:S02]  /*28a70*/  IMAD.MOV.U32 R70, RZ, RZ, R32 ;  /* 0x000000ffff467224 */ /* 0x000fe400078e0020 */
[----:B------:R-:W-:-:S07]  /*28a80*/  IMAD.MOV.U32 R71, RZ, RZ, R33 ;  /* 0x000000ffff477224 */ /* 0x000fce00078e0021 */
.L_x_14618:
[----:B------:R-:W-:Y:S05]  /*28a90*/  BSYNC.RECONVERGENT B6 ;  /* 0x0000000000067941 */ /* 0x000fea0003800200 */
.L_x_14617:
        /* <DEDUP_REMOVED lines=27> */
.L_x_14625:
[----:B------:R-:W-:Y:S05]  /*28c50*/  BSYNC.RECONVERGENT B7 ;  /* 0x0000000000077941 */ /* 0x000fea0003800200 */
.L_x_14624:
[----:B------:R-:W-:Y:S02]  /*28c60*/  IMAD.MOV.U32 R4, RZ, RZ, R32 ;  /* 0x000000ffff047224 */ /* 0x000fe400078e0020 */
[----:B------:R-:W-:Y:S01]  /*28c70*/  IMAD.MOV.U32 R5, RZ, RZ, R33 ;  /* 0x000000ffff057224 */ /* 0x000fe200078e0021 */
[----:B------:R-:W-:Y:S06]  /*28c80*/  BRA `(.L_x_14623) ;  /* 0x0000000000047947 */ /* 0x000fec0003800000 */
.L_x_14622:
[----:B------:R-:W-:-:S11]  /*28c90*/  DADD R4, -R64, R62 ;  /* 0x0000000040047229 */ /* 0x000fd6000000013e */
.L_x_14623:
[----:B------:R-:W-:Y:S05]  /*28ca0*/  BSYNC.RECONVERGENT B6 ;  /* 0x0000000000067941 */ /* 0x000fea0003800200 */
.L_x_14621:
        /* <DEDUP_REMOVED lines=29> */
.L_x_14627:
[----:B------:R-:W-:Y:S05]  /*28e80*/  BSYNC.RECONVERGENT B6 ;  /* 0x0000000000067941 */ /* 0x000fea0003800200 */
.L_x_14626:
[----:B------:R-:W-:Y:S01]  /*28e90*/  MOV R60, R2 ;  /* 0x00000002003c7202 */ /* 0x000fe20000000f00 */
[----:B------:R-:W-:Y:S01]  /*28ea0*/  IMAD.MOV.U32 R61, RZ, RZ, R3 ;  /* 0x000000ffff3d7224 */ /* 0x000fe200078e0003 */
[----:B------:R-:W-:Y:S06]  /*28eb0*/  BRA `(.L_x_14628) ;  /* 0x00000008004c7947 */ /* 0x000fec0003800000 */
.L_x_14616:
        /* <DEDUP_REMOVED lines=29> */
.L_x_14631:
[----:B------:R-:W-:Y:S05]  /*29090*/  BSYNC.RECONVERGENT B6 ;  /* 0x0000000000067941 */ /* 0x000fea0003800200 */
.L_x_14630:
[----:B------:R-:W-:Y:S02]  /*290a0*/  IMAD.MOV.U32 R60, RZ, RZ, R2 ;  /* 0x000000ffff3c7224 */ /* 0x000fe400078e0002 */
[----:B------:R-:W-:Y:S01]  /*290b0*/  IMAD.MOV.U32 R61, RZ, RZ, R3 ;  /* 0x000000ffff3d7224 */ /* 0x000fe200078e0003 */
[----:B------:R-:W-:Y:S06]  /*290c0*/  BRA `(.L_x_14628) ;  /* 0x0000000400c87947 */ /* 0x000fec0003800000 */
.L_x_14629:
        /* <DEDUP_REMOVED lines=28> */
.L_x_14633:
[----:B------:R-:W-:Y:S05]  /*29290*/  BSYNC.RECONVERGENT B6 ;  /* 0x0000000000067941 */ /* 0x000fea0003800200 */
.L_x_14632:
        /* <DEDUP_REMOVED lines=20> */
.L_x_14635:
[----:B------:R-:W-:Y:S05]  /*293e0*/  BSYNC.RECONVERGENT B6 ;  /* 0x0000000000067941 */ /* 0x000fea0003800200 */
.L_x_14634:
[----:B------:R-:W-:Y:S01]  /*293f0*/  DMUL R58, R58, 8.11296384146066816958e+31 ;  /* 0x469000003a3a7828 */ /* 0x000fe20000000000 */
[----:B------:R-:W-:Y:S02]  /*29400*/  IMAD.MOV.U32 R60, RZ, RZ, R32 ;  /* 0x000000ffff3c7224 */ /* 0x000fe400078e0020 */
[----:B------:R-:W-:Y:S01]  /*29410*/  IMAD.MOV.U32 R61, RZ, RZ, R33 ;  /* 0x000000ffff3d7224 */ /* 0x000fe200078e0021 */
[----:B------:R-:W-:Y:S07]  /*29420*/  BRA `(.L_x_14628) ;  /* 0x0000000000f07947 */ /* 0x000fee0003800000 */
.L_x_14615:
        /* <DEDUP_REMOVED lines=26> */
.L_x_14637:
[----:B------:R-:W-:Y:S05]  /*295d0*/  BSYNC.RECONVERGENT B6 ;  /* 0x0000000000067941 */ /* 0x000fea0003800200 */
.L_x_14636:
        /* <DEDUP_REMOVED lines=29> */
.L_x_14639:
[----:B------:R-:W-:Y:S05]  /*297b0*/  BSYNC.RECONVERGENT B6 ;  /* 0x0000000000067941 */ /* 0x000fea0003800200 */
.L_x_14638:
[----:B------:R-:W-:Y:S01]  /*297c0*/  DMUL R60, R2, R48 ;  /* 0x00000030023c7228 */ /* 0x000fe20000000000 */
[----:B------:R-:W-:Y:S02]  /*297d0*/  IMAD.MOV.U32 R58, RZ, RZ, 0x0 ;  /* 0x00000000ff3a7424 */ /* 0x000fe400078e00ff */
[----:B------:R-:W-:-:S08]  /*297e0*/  IMAD.MOV.U32 R59, RZ, RZ, 0x3ff00000 ;  /* 0x3ff00000ff3b7424 */ /* 0x000fd000078e00ff */
.L_x_14628:
[----:B------:R-:W-:Y:S05]  /*297f0*/  BSYNC.RECONVERGENT B5 ;  /* 0x0000000000057941 */ /* 0x000fea0003800200 */
.L_x_14614:
[----:B------:R-:W-:Y:S05]  /*29800*/  BRA `(.L_x_14640) ;  /* 0x0000000000087947 */ /* 0x000fea0003800000 */
.L_x_14606:
[----:B------:R-:W-:Y:S02]  /*29810*/  DMUL R60, R60, 9.00719925474099200000e+15 ;  /* 0x434000003c3c7828 */ /* 0x000fe40000000000 */
[----:B------:R-:W-:-:S11]  /*29820*/  DMUL R58, R58, 9.00719925474099200000e+15 ;  /* 0x434000003a3a7828 */ /* 0x000fd60000000000 */
.L_x_14640:
[----:B------:R-:W-:Y:S05]  /*29830*/  BSYNC.RELIABLE B3 ;  /* 0x0000000000037941 */ /* 0x000fea0003800100 */
.L_x_14605:
        /* <DEDUP_REMOVED lines=29> */
.L_x_14643:
[----:B------:R-:W-:Y:S05]  /*29a10*/  BSYNC.RECONVERGENT B3 ;  /* 0x0000000000037941 */ /* 0x000fea0003800200 */
.L_x_14642:
        /* <DEDUP_REMOVED lines=84> */
.L_x_14645:
[----:B------:R-:W-:Y:S02]  /*29f60*/  FSEL R2, RZ, 3.37028055040000000000e+12, P0 ;  /* 0x54442d18ff027808 */ /* 0x000fe40000000000 */
[----:B------:R-:W-:-:S07]  /*29f70*/  FSEL R3, RZ, 2.1426990032196044922, P0 ;  /* 0x400921fbff037808 */ /* 0x000fce0000000000 */
.L_x_14646:
[----:B------:R-:W-:Y:S05]  /*29f80*/  BSYNC.RECONVERGENT B0 ;  /* 0x0000000000007941 */ /* 0x000fea0003800200 */
.L_x_14644:
[----:B------:R-:W-:Y:S01]  /*29f90*/  DADD R58, |R60|, R58 ;  /* 0x000000003c3a7229 */ /* 0x000fe2000000023a */
[----:B------:R-:W-:-:S07]  /*29fa0*/  LOP3.LUT R61, R3, 0x80000000, R61, 0xb8, !PT ;  /* 0x80000000033d7812 */ /* 0x000fce00078eb83d */
[----:B------:R-:W-:-:S06]  /*29fb0*/  DSETP.NAN.AND P0, PT, R58, R58, PT ;  /* 0x0000003a3a00722a */ /* 0x000fcc0003f08000 */
[----:B------:R-:W-:Y:S02]  /*29fc0*/  FSEL R2, R58, R2, P0 ;  /* 0x000000023a027208 */ /* 0x000fe40000000000 */
[----:B------:R-:W-:Y:S01]  /*29fd0*/  FSEL R3, R59, R61, P0 ;  /* 0x0000003d3b037208 */ /* 0x000fe20000000000 */
[----:B------:R-:W-:Y:S06]  /*29fe0*/  BRA `(.L_x_14612) ;  /* 0x0000000400d87947 */ /* 0x000fec0003800000 */
.L_x_14641:
        /* <DEDUP_REMOVED lines=24> */
[----:B------:R-:W-:Y:S05]  /*2a170*/  CALL.REL.NOINC `($__internal_31_$__cuda_sm20_div_rn_f64_full) ;  /* 0x0000067000907944 */ /* 0x000fea0003c00000 */
.L_x_14648:
[----:B------:R-:W-:Y:S05]  /*2a180*/  BSYNC.RECONVERGENT B3 ;  /* 0x0000000000037941 */ /* 0x000fea0003800200 */
.L_x_14647:
        /* <DEDUP_REMOVED lines=84> */
.L_x_14650:
[----:B------:R-:W-:Y:S02]  /*2a6d0*/  FSEL R2, RZ, 3.37028055040000000000e+12, P0 ;  /* 0x54442d18ff027808 */ /* 0x000fe40000000000 */
[----:B------:R-:W-:-:S07]  /*2a6e0*/  FSEL R3, RZ, 2.1426990032196044922, P0 ;  /* 0x400921fbff037808 */ /* 0x000fce0000000000 */
.L_x_14651:
[----:B------:R-:W-:Y:S05]  /*2a6f0*/  BSYNC.RECONVERGENT B0 ;  /* 0x0000000000007941 */ /* 0x000fea0003800200 */
.L_x_14649:
[----:B------:R-:W-:Y:S01]  /*2a700*/  DADD R58, |R60|, R58 ;  /* 0x000000003c3a7229 */ /* 0x000fe2000000023a */
[----:B------:R-:W-:-:S07]  /*2a710*/  LOP3.LUT R61, R3, 0x80000000, R61, 0xb8, !PT ;  /* 0x80000000033d7812 */ /* 0x000fce00078eb83d */
[----:B------:R-:W-:-:S06]  /*2a720*/  DSETP.NAN.AND P0, PT, R58, R58, PT ;  /* 0x0000003a3a00722a */ /* 0x000fcc0003f08000 */
[----:B------:R-:W-:Y:S02]  /*2a730*/  FSEL R2, R58, R2, P0 ;  /* 0x000000023a027208 */ /* 0x000fe40000000000 */
[----:B------:R-:W-:-:S07]  /*2a740*/  FSEL R3, R59, R61, P0 ;  /* 0x0000003d3b037208 */ /* 0x000fce0000000000 */
.L_x_14612:
[----:B------:R-:W-:Y:S05]  /*2a750*/  BSYNC.RECONVERGENT B4 ;  /* 0x0000000000047941 */ /* 0x000fea0003800200 */
.L_x_14604:
[----:B------:R-:W-:Y:S01]  /*2a760*/  DADD R4, -RZ, -R6 ;  /* 0x00000000ff047229 */ /* 0x000fe20000000906 */
[----:B------:R-:W-:-:S09]  /*2a770*/  ISETP.GE.AND P0, PT, R11, RZ, PT ;  /* 0x000000ff0b00720c */ /* 0x000fd20003f06270 */
[----:B------:R-:W-:Y:S02]  /*2a780*/  FSEL R6, R6, R4, !P0 ;  /* 0x0000000406067208 */ /* 0x000fe40004000000 */
[----:B------:R-:W-:Y:S01]  /*2a790*/  FSEL R7, R7, R5, !P0 ;  /* 0x0000000507077208 */ /* 0x000fe20004000000 */
[----:B------:R-:W-:Y:S06]  /*2a7a0*/  BRA `(.L_x_14568) ;  /* 0x0000002c00f47947 */ /* 0x000fec0003800000 */
.L_x_14571:
[----:B------:R-:W2:Y:S01]  /*2a7b0*/  LDL.64 R2, [R1+0x8] ;  /* 0x0000080001027983 */ /* 0x000ea20000100a00 */
[----:B------:R-:W-:Y:S01]  /*2a7c0*/  UMOV UR6, 0x54442d18 ;  /* 0x54442d1800067882 */ /* 0x000fe20000000000 */
[----:B------:R-:W-:Y:S01]  /*2a7d0*/  UMOV UR7, 0x3ff921fb ;  /* 0x3ff921fb00077882 */ /* 0x000fe20000000000 */
[----:B------:R-:W-:Y:S02]  /*2a7e0*/  DADD R6, -RZ, -R10 ;  /* 0x00000000ff067229 */ /* 0x000fe4000000090a */
[----:B--2---:R-:W-:-:S08]  /*2a7f0*/  DADD R2, R2, -R8 ;  /* 0x0000000002027229 */ /* 0x004fd00000000808 */
[----:B------:R-:W-:Y:S01]  /*2a800*/  DADD R2, R2, UR6 ;  /* 0x0000000602027e29 */ /* 0x000fe20008000000 */
[----:B------:R-:W-:Y:S10]  /*2a810*/  BRA `(.L_x_14568) ;  /* 0x0000002c00d87947 */ /* 0x000ff40003800000 */
.L_x_14570:
[----:B------:R-:W-:Y:S01]  /*2a820*/  DADD R6, -RZ, -R10 ;  /* 0x00000000ff067229 */ /* 0x000fe2000000090a */
[----:B------:R-:W-:Y:S01]  /*2a830*/  CS2R R2, SRZ ;  /* 0x0000000000027805 */ /* 0x000fe2000001ff00 */
[----:B------:R-:W-:Y:S09]  /*2a840*/  BRA `(.L_x_14568) ;  /* 0x0000002c00cc7947 */ /* 0x000ff20003800000 */
.L_x_14569:
        /* <DEDUP_REMOVED lines=110> */
.L_x_14656:
[----:B------:R-:W-:Y:S05]  /*2af30*/  BSYNC.RECONVERGENT B0 ;  /* 0x0000000000007941 */ /* 0x000fea0003800200 */
.L_x_14655:
        /* <DEDUP_REMOVED lines=8> */
.L_x_14658:
[----:B------:R-:W-:Y:S05]  /*2afc0*/  BSYNC.RECONVERGENT B4 ;  /* 0x0000000000047941 */ /* 0x000fea0003800200 */
.L_x_14657:
        /* <DEDUP_REMOVED lines=84> */
.L_x_14660:
[----:B------:R-:W-:Y:S02]  /*2b510*/  FSEL R2, RZ, 3.37028055040000000000e+12, P0 ;  /* 0x54442d18ff027808 */ /* 0x000fe40000000000 */
[----:B------:R-:W-:-:S07]  /*2b520*/  FSEL R3, RZ, 2.1426990032196044922, P0 ;  /* 0x400921fbff037808 */ /* 0x000fce0000000000 */
.L_x_14661:
[----:B------:R-:W-:Y:S05]  /*2b530*/  BSYNC.RECONVERGENT B0 ;  /* 0x0000000000007941 */ /* 0x000fea0003800200 */
.L_x_14659:
[----:B------:R-:W-:Y:S01]  /*2b540*/  DADD R4, R58, R4 ;  /* 0x000000003a047229 */ /* 0x000fe20000000004 */
[----:B------:R-:W-:Y:S01]  /*2b550*/  LOP3.LUT R3, R3, 0x80000000, R11, 0xb8, !PT ;  /* 0x8000000003037812 */ /* 0x000fe200078eb80b */
[----:B------:R-:W-:-:S06]  /*2b560*/  DMUL R62, R62, 0.5 ;  /* 0x3fe000003e3e7828 */ /* 0x000fcc0000000000 */
[----:B------:R-:W-:-:S06]  /*2b570*/  DSETP.NAN.AND P0, PT, R4, R4, PT ;  /* 0x000000040400722a */ /* 0x000fcc0003f08000 */
[----:B------:R-:W-:Y:S02]  /*2b580*/  FSEL R2, R4, R2, P0 ;  /* 0x0000000204027208 */ /* 0x000fe40000000000 */
[----:B------:R-:W-:Y:S01]  /*2b590*/  FSEL R3, R5, R3, P0 ;  /* 0x0000000305037208 */ /* 0x000fe20000000000 */
[----:B------:R-:W-:Y:S06]  /*2b5a0*/  BRA `(.L_x_14662) ;  /* 0x0000002000507947 */ /* 0x000fec0003800000 */
.L_x_14654:
        /* <DEDUP_REMOVED lines=137> */
.L_x_14664:
[----:B------:R-:W-:Y:S05]  /*2be40*/  BSYNC.RECONVERGENT B0 ;  /* 0x0000000000007941 */ /* 0x000fea0003800200 */
.L_x_14663:
        /* <DEDUP_REMOVED lines=8> */
.L_x_14666:
[----:B------:R-:W-:Y:S05]  /*2bed0*/  BSYNC.RECONVERGENT B4 ;  /* 0x0000000000047941 */ /* 0x000fea0003800200 */
.L_x_14665:
        /* <DEDUP_REMOVED lines=84> */
.L_x_14668:
[----:B------:R-:W-:Y:S02]  /*2c420*/  FSEL R2, RZ, 3.37028055040000000000e+12, P0 ;  /* 0x54442d18ff027808 */ /* 0x000fe40000000000 */
[----:B------:R-:W-:-:S07]  /*2c430*/  FSEL R3, RZ, 2.1426990032196044922, P0 ;  /* 0x400921fbff037808 */ /* 0x000fce0000000000 */
.L_x_14669:
[----:B------:R-:W-:Y:S05]  /*2c440*/  BSYNC.RECONVERGENT B0 ;  /* 0x0000000000007941 */ /* 0x000fea0003800200 */
.L_x_14667:
[----:B------:R-:W-:Y:S01]  /*2c450*/  DADD R4, R58, R4 ;  /* 0x000000003a047229 */ /* 0x000fe20000000004 */
[----:B------:R-:W-:-:S07]  /*2c460*/  LOP3.LUT R3, R3, 0x80000000, R11, 0xb8, !PT ;  /* 0x8000000003037812 */ /* 0x000fce00078eb80b */
[----:B------:R-:W-:-:S06]  /*2c470*/  DSETP.NAN.AND P0, PT, R4, R4, PT ;  /* 0x000000040400722a */ /* 0x000fcc0003f08000 */
[----:B------:R-:W-:Y:S02]  /*2c480*/  FSEL R2, R4, R2, P0 ;  /* 0x0000000204027208 */ /* 0x000fe40000000000 */
[----:B------:R-:W-:Y:S01]  /*2c490*/  FSEL R3, R5, R3, P0 ;  /* 0x0000000305037208 */ /* 0x000fe20000000000 */
[----:B------:R-:W-:Y:S06]  /*2c4a0*/  BRA `(.L_x_14662) ;  /* 0x0000001000907947 */ /* 0x000fec0003800000 */
.L_x_14653:
        /* <DEDUP_REMOVED lines=25> */
.L_x_14671:
[----:B------:R-:W-:Y:S05]  /*2c640*/  BSYNC.RECONVERGENT B4 ;  /* 0x0000000000047941 */ /* 0x000fea0003800200 */
.L_x_14670:
        /* <DEDUP_REMOVED lines=23> */
.L_x_14673:
[----:B------:R-:W-:Y:S05]  /*2c7c0*/  BSYNC.RECONVERGENT B4 ;  /* 0x0000000000047941 */ /* 0x000fea0003800200 */
.L_x_14672:
        /* <DEDUP_REMOVED lines=139> */
.L_x_14675:
[----:B------:R-:W-:Y:S05]  /*2d080*/  BSYNC.RECONVERGENT B0 ;  /* 0x0000000000007941 */ /* 0x000fea0003800200 */
.L_x_14674:
[----:B------:R-:W-:Y:S04]  /*2d090*/  BSSY.RECONVERGENT B4, `(.L_x_14676) ;  /* 0x0000008000047945 */ /* 0x000fe80003800200 */
[----:B------:R-:W-:Y:S05]  /*2d0a0*/  @P4 BRA P5, `(.L_x_14677) ;  /* 0x0000000000184947 */ /* 0x000fea0002800000 */
[----:B------:R-:W-:Y:S01]  /*2d0b0*/  MOV R34, R6 ;  /* 0x0000000600227202 */ /* 0x000fe20000000f00 */
[----:B------:R-:W-:Y:S01]  /*2d0c0*/  IMAD.MOV.U32 R35, RZ, RZ, R7 ;  /* 0x000000ffff237224 */ /* 0x000fe200078e0007 */
[----:B------:R-:W-:Y:S01]  /*2d0d0*/  MOV R3, 0x2d110 ;  /* 0x0002d11000037802 */ /* 0x000fe20000000f00 */
[----:B------:R-:W-:Y:S02]  /*2d0e0*/  IMAD.MOV.U32 R2, RZ, RZ, R60 ;  /* 0x000000ffff027224 */ /* 0x000fe400078e003c */
[----:B------:R-:W-:-:S07]  /*2d0f0*/  IMAD.MOV.U32 R33, RZ, RZ, R61 ;  /* 0x000000ffff217224 */ /* 0x000fce00078e003d */
[----:B------:R-:W-:Y:S05]  /*2d100*/  CALL.REL.NOINC `($__internal_31_$__cuda_sm20_div_rn_f64_full) ;  /* 0x0000064000ac7944 */ /* 0x000fea0003c00000 */
.L_x_14677:
[----:B------:R-:W-:Y:S05]  /*2d110*/  BSYNC.RECONVERGENT B4 ;  /* 0x0000000000047941 */ /* 0x000fea0003800200 */
.L_x_14676:
        /* <DEDUP_REMOVED lines=84> */
.L_x_14679:
[----:B------:R-:W-:Y:S02]  /*2d660*/  FSEL R2, RZ, 3.37028055040000000000e+12, P0 ;  /* 0x54442d18ff027808 */ /* 0x000fe40000000000 */
[----:B------:R-:W-:-:S07]  /*2d670*/  FSEL R3, RZ, 2.1426990032196044922, P0 ;  /* 0x400921fbff037808 */ /* 0x000fce0000000000 */
.L_x_14680:
[----:B------:R-:W-:Y:S05]  /*2d680*/  BSYNC.RECONVERGENT B0 ;  /* 0x0000000000007941 */ /* 0x000fea0003800200 */
.L_x_14678:
[----:B------:R-:W-:Y:S01]  /*2d690*/  DADD R4, R58, R4 ;  /* 0x000000003a047229 */ /* 0x000fe20000000004 */
[----:B------:R-:W-:Y:S01]  /*2d6a0*/  LOP3.LUT R3, R3, 0x80000000, R11, 0xb8, !PT ;  /* 0x8000000003037812 */ /* 0x000fe200078eb80b */
[----:B------:R-:W-:-:S06]  /*2d6b0*/  DADD R62, R62, 1 ;  /* 0x3ff000003e3e7429 */ /* 0x000fcc0000000000 */
[----:B------:R-:W-:-:S06]  /*2d6c0*/  DSETP.NAN.AND P0, PT, R4, R4, PT ;  /* 0x000000040400722a */ /* 0x000fcc0003f08000 */
[----:B------:R-:W-:Y:S02]  /*2d6d0*/  FSEL R2, R4, R2, P0 ;  /* 0x0000000204027208 */ /* 0x000fe40000000000 */
[----:B------:R-:W-:-:S07]  /*2d6e0*/  FSEL R3, R5, R3, P0 ;  /* 0x0000000305037208 */ /* 0x000fce0000000000 */
.L_x_14662:
[----:B------:R-:W-:Y:S05]  /*2d6f0*/  BSYNC.RECONVERGENT B3 ;  /* 0x0000000000037941 */ /* 0x000fea0003800200 */
.L_x_14652:
        /* <DEDUP_REMOVED lines=8> */
.L_x_14568:
[----:B------:R-:W-:Y:S05]  /*2d780*/  BSYNC.RECONVERGENT B1 ;  /* 0x0000000000017941 */ /* 0x000fea0003800200 */
.L_x_14566:
        /* <DEDUP_REMOVED lines=15> */
.L_x_14565:
[----:B------:R-:W-:Y:S05]  /*2d880*/  BSYNC.RECONVERGENT B2 ;  /* 0x0000000000027941 */ /* 0x000fea0003800200 */
.L_x_14564:
        /* <DEDUP_REMOVED lines=38> */
.L_x_14684:
        /* <DEDUP_REMOVED lines=141> */
.L_x_14692:
[----:B------:R-:W-:Y:S05]  /*2e3c0*/  BSYNC.RECONVERGENT B4 ;  /* 0x0000000000047941 */ /* 0x000fea0003800200 */
.L_x_14691:
        /* <DEDUP_REMOVED lines=81> */
.L_x_14690:
        /* <DEDUP_REMOVED lines=33> */
.L_x_14699:
[----:B------:R-:W-:Y:S05]  /*2eaf0*/  BSYNC.RECONVERGENT B5 ;  /* 0x0000000000057941 */ /* 0x000fea0003800200 */
.L_x_14698:
[----:B------:R-:W-:Y:S02]  /*2eb00*/  IMAD.MOV.U32 R10, RZ, RZ, R32 ;  /* 0x000000ffff0a7224 */ /* 0x000fe400078e0020 */
[----:B------:R-:W-:-:S07]  /*2eb10*/  IMAD.MOV.U32 R11, RZ, RZ, R33 ;  /* 0x000000ffff0b7224 */ /* 0x000fce00078e0021 */
.L_x_14697:
[----:B------:R-:W-:Y:S05]  /*2eb20*/  BSYNC.RECONVERGENT B4 ;  /* 0x0000000000047941 */ /* 0x000fea0003800200 */
.L_x_14696:
        /* <DEDUP_REMOVED lines=28> */
.L_x_14704:
[----:B------:R-:W-:Y:S05]  /*2ecf0*/  BSYNC.RECONVERGENT B5 ;  /* 0x0000000000057941 */ /* 0x000fea0003800200 */
.L_x_14703:
[----:B------:R-:W-:Y:S05]  /*2ed00*/  BRA `(.L_x_14702) ;  /* 0x0000000000047947 */ /* 0x000fea0003800000 */
.L_x_14701:
[----:B------:R-:W-:-:S11]  /*2ed10*/  DADD R32, R62, -R2 ;  /* 0x000000003e207229 */ /* 0x000fd60000000802 */
.L_x_14702:
[----:B------:R-:W-:Y:S05]  /*2ed20*/  BSYNC.RECONVERGENT B4 ;  /* 0x0000000000047941 */ /* 0x000fea0003800200 */
.L_x_14700:
        /* <DEDUP_REMOVED lines=30> */
.L_x_14706:
[----:B------:R-:W-:Y:S05]  /*2ef10*/  BSYNC.RECONVERGENT B4 ;  /* 0x0000000000047941 */ /* 0x000fea0003800200 */
.L_x_14705:
        /* <DEDUP_REMOVED lines=85> */
.L_x_14707:
        /* <DEDUP_REMOVED lines=21> */
.L_x_14709:
[----:B------:R-:W-:Y:S05]  /*2f5c0*/  BSYNC.RECONVERGENT B4 ;  /* 0x0000000000047941 */ /* 0x000fea0003800200 */
.L_x_14708:
        /* <DEDUP_REMOVED lines=30> */
.L_x_14695:
        /* <DEDUP_REMOVED lines=25> */
.L_x_14712:
[----:B------:R-:W-:Y:S05]  /*2f940*/  BSYNC.RECONVERGENT B4 ;  /* 0x0000000000047941 */ /* 0x000fea0003800200 */
.L_x_14711:
        /* <DEDUP_REMOVED lines=85> */
.L_x_14713:
        /* <DEDUP_REMOVED lines=21> */
.L_x_14715:
[----:B------:R-:W-:Y:S05]  /*2fff0*/  BSYNC.RECONVERGENT B4 ;  /* 0x0000000000047941 */ /* 0x000fea0003800200 */
.L_x_14714:
        /* <DEDUP_REMOVED lines=30> */
.L_x_14710:
        /* <DEDUP_REMOVED lines=24> */
.L_x_14717:
[----:B------:R-:W-:Y:S05]  /*30360*/  BSYNC.RECONVERGENT B4 ;  /* 0x0000000000047941 */ /* 0x000fea0003800200 */
.L_x_14716:
        /* <DEDUP_REMOVED lines=21> */
.L_x_14719:
[----:B------:R-:W-:Y:S05]  /*304c0*/  BSYNC.RECONVERGENT B4 ;  /* 0x0000000000047941 */ /* 0x000fea0003800200 */
.L_x_14718:
[----:B------:R-:W-:Y:S02]  /*304d0*/  IMAD.MOV.U32 R10, RZ, RZ, R32 ;  /* 0x000000ffff0a7224 */ /* 0x000fe400078e0020 */
[----:B------:R-:W-:Y:S01]  /*304e0*/  IMAD.MOV.U32 R11, RZ, RZ, R33 ;  /* 0x000000ffff0b7224 */ /* 0x000fe200078e0021 */
[----:B------:R-:W-:Y:S06]  /*304f0*/  BRA `(.L_x_14693) ;  /* 0x0000000000647947 */ /* 0x000fec0003800000 */
.L_x_14694:
        /* <DEDUP_REMOVED lines=24> */
.L_x_14720:
[----:B------:R-:W-:Y:S05]  /*30680*/  BSYNC.RECONVERGENT B4 ;  /* 0x0000000000047941 */ /* 0x000fea0003800200 */
.L_x_14693:
[----:B------:R-:W-:Y:S05]  /*30690*/  BSYNC.RECONVERGENT B3 ;  /* 0x0000000000037941 */ /* 0x000fea0003800200 */
.L_x_14689:
        /* <DEDUP_REMOVED lines=25> */
.L_x_14725:
[----:B------:R-:W-:Y:S05]  /*30830*/  BSYNC.RECONVERGENT B5 ;  /* 0x0000000000057941 */ /* 0x000fea0003800200 */
.L_x_14724:
        /* <DEDUP_REMOVED lines=84> */
.L_x_14728:
        /* <DEDUP_REMOVED lines=53> */
.L_x_14727:
        /* <DEDUP_REMOVED lines=76> */
.L_x_14730:
        /* <DEDUP_REMOVED lines=53> */
.L_x_14726:
        /* <DEDUP_REMOVED lines=34> */
.L_x_14737:
[----:B------:R-:W-:Y:S05]  /*31b00*/  BSYNC.RECONVERGENT B7 ;  /* 0x0000000000077941 */ /* 0x000fea0003800200 */
.L_x_14736:
[----:B------:R-:W-:Y:S02]  /*31b10*/  IMAD.MOV.U32 R70, RZ, RZ, R32 ;  /* 0x000000ffff467224 */ /* 0x000fe400078e0020 */
[----:B------:R-:W-:-:S07]  /*31b20*/  IMAD.MOV.U32 R71, RZ, RZ, R33 ;  /* 0x000000ffff477224 */ /* 0x000fce00078e0021 */
.L_x_14735:
[----:B------:R-:W-:Y:S05]  /*31b30*/  BSYNC.RECONVERGENT B6 ;  /* 0x0000000000067941 */ /* 0x000fea0003800200 */
.L_x_14734:
        /* <DEDUP_REMOVED lines=27> */
.L_x_14742:
[----:B------:R-:W-:Y:S05]  /*31cf0*/  BSYNC.RECONVERGENT B7 ;  /* 0x0000000000077941 */ /* 0x000fea0003800200 */
.L_x_14741:
[----:B------:R-:W-:Y:S02]  /*31d00*/  IMAD.MOV.U32 R8, RZ, RZ, R32 ;  /* 0x000000ffff087224 */ /* 0x000fe400078e0020 */
[----:B------:R-:W-:Y:S01]  /*31d10*/  IMAD.MOV.U32 R9, RZ, RZ, R33 ;  /* 0x000000ffff097224 */ /* 0x000fe200078e0021 */
[----:B------:R-:W-:Y:S06]  /*31d20*/  BRA `(.L_x_14740) ;  /* 0x0000000000047947 */ /* 0x000fec0003800000 */
.L_x_14739:
[----:B------:R-:W-:-:S11]  /*31d30*/  DADD R8, -R64, R62 ;  /* 0x0000000040087229 */ /* 0x000fd6000000013e */
.L_x_14740:
[----:B------:R-:W-:Y:S05]  /*31d40*/  BSYNC.RECONVERGENT B6 ;  /* 0x0000000000067941 */ /* 0x000fea0003800200 */
.L_x_14738:
        /* <DEDUP_REMOVED lines=29> */
.L_x_14744:
[----:B------:R-:W-:Y:S05]  /*31f20*/  BSYNC.RECONVERGENT B6 ;  /* 0x0000000000067941 */ /* 0x000fea0003800200 */
.L_x_14743:
[----:B------:R-:W-:Y:S01]  /*31f30*/  IMAD.MOV.U32 R60, RZ, RZ, R2 ;  /* 0x000000ffff3c7224 */ /* 0x000fe200078e0002 */
[----:B------:R-:W-:Y:S01]  /*31f40*/  MOV R61, R3 ;  /* 0x00000003003d7202 */ /* 0x000fe20000000f00 */
[----:B------:R-:W-:Y:S06]  /*31f50*/  BRA `(.L_x_14745) ;  /* 0x00000008004c7947 */ /* 0x000fec0003800000 */
.L_x_14733:
        /* <DEDUP_REMOVED lines=29> */
.L_x_14748:
[----:B------:R-:W-:Y:S05]  /*32130*/  BSYNC.RECONVERGENT B6 ;  /* 0x0000000000067941 */ /* 0x000fea0003800200 */
.L_x_14747:
[----:B------:R-:W-:Y:S02]  /*32140*/  IMAD.MOV.U32 R60, RZ, RZ, R2 ;  /* 0x000000ffff3c7224 */ /* 0x000fe400078e0002 */
[----:B------:R-:W-:Y:S01]  /*32150*/  IMAD.MOV.U32 R61, RZ, RZ, R3 ;  /* 0x000000ffff3d7224 */ /* 0x000fe200078e0003 */
[----:B------:R-:W-:Y:S06]  /*32160*/  BRA `(.L_x_14745) ;  /* 0x0000000400c87947 */ /* 0x000fec0003800000 */
.L_x_14746:
        /* <DEDUP_REMOVED lines=28> */
.L_x_14750:
[----:B------:R-:W-:Y:S05]  /*32330*/  BSYNC.RECONVERGENT B6 ;  /* 0x0000000000067941 */ /* 0x000fea0003800200 */
.L_x_14749:
        /* <DEDUP_REMOVED lines=20> */
.L_x_14752:
[----:B------:R-:W-:Y:S05]  /*32480*/  BSYNC.RECONVERGENT B6 ;  /* 0x0000000000067941 */ /* 0x000fea0003800200 */
.L_x_14751:
[----:B------:R-:W-:Y:S01]  /*32490*/  DMUL R58, R58, 8.11296384146066816958e+31 ;  /* 0x469000003a3a7828 */ /* 0x000fe20000000000 */
[----:B------:R-:W-:Y:S02]  /*324a0*/  IMAD.MOV.U32 R60, RZ, RZ, R32 ;  /* 0x000000ffff3c7224 */ /* 0x000fe400078e0020 */
[----:B------:R-:W-:Y:S01]  /*324b0*/  IMAD.MOV.U32 R61, RZ, RZ, R33 ;  /* 0x000000ffff3d7224 */ /* 0x000fe200078e0021 */
[----:B------:R-:W-:Y:S07]  /*324c0*/  BRA `(.L_x_14745) ;  /* 0x0000000000f07947 */ /* 0x000fee0003800000 */
.L_x_14732:
        /* <DEDUP_REMOVED lines=26> */
.L_x_14754:
[----:B------:R-:W-:Y:S05]  /*32670*/  BSYNC.RECONVERGENT B6 ;  /* 0x0000000000067941 */ /* 0x000fea0003800200 */
.L_x_14753:
        /* <DEDUP_REMOVED lines=29> */
.L_x_14756:
[----:B------:R-:W-:Y:S05]  /*32850*/  BSYNC.RECONVERGENT B6 ;  /* 0x0000000000067941 */ /* 0x000fea0003800200 */
.L_x_14755:
[----:B------:R-:W-:Y:S01]  /*32860*/  DMUL R60, R2, R48 ;  /* 0x00000030023c7228 */ /* 0x000fe20000000000 */
[----:B------:R-:W-:Y:S01]  /*32870*/  MOV R58, 0x0 ;  /* 0x00000000003a7802 */ /* 0x000fe20000000f00 */
[----:B------:R-:W-:-:S09]  /*32880*/  IMAD.MOV.U32 R59, RZ, RZ, 0x3ff00000 ;  /* 0x3ff00000ff3b7424 */ /* 0x000fd200078e00ff */
.L_x_14745:
[----:B------:R-:W-:Y:S05]  /*32890*/  BSYNC.RECONVERGENT B5 ;  /* 0x0000000000057941 */ /* 0x000fea0003800200 */
.L_x_14731:
[----:B------:R-:W-:Y:S05]  /*328a0*/  BRA `(.L_x_14757) ;  /* 0x0000000000087947 */ /* 0x000fea0003800000 */
.L_x_14723:
[----:B------:R-:W-:Y:S02]  /*328b0*/  DMUL R60, R60, 9.00719925474099200000e+15 ;  /* 0x434000003c3c7828 */ /* 0x000fe40000000000 */
[----:B------:R-:W-:-:S11]  /*328c0*/  DMUL R58, R58, 9.00719925474099200000e+15 ;  /* 0x434000003a3a7828 */ /* 0x000fd60000000000 */
.L_x_14757:
[----:B------:R-:W-:Y:S05]  /*328d0*/  BSYNC.RELIABLE B3 ;  /* 0x0000000000037941 */ /* 0x000fea0003800100 */
.L_x_14722:
        /* <DEDUP_REMOVED lines=29> */
.L_x_14760:
[----:B------:R-:W-:Y:S05]  /*32ab0*/  BSYNC.RECONVERGENT B3 ;  /* 0x0000000000037941 */ /* 0x000fea0003800200 */
.L_x_14759:
        /* <DEDUP_REMOVED lines=84> */
.L_x_14762:
[----:B------:R-:W-:Y:S02]  /*33000*/  FSEL R2, RZ, 3.37028055040000000000e+12, P0 ;  /* 0x54442d18ff027808 */ /* 0x000fe40000000000 */
[----:B------:R-:W-:-:S07]  /*33010*/  FSEL R3, RZ, 2.1426990032196044922, P0 ;  /* 0x400921fbff037808 */ /* 0x000fce0000000000 */
.L_x_14763:
[----:B------:R-:W-:Y:S05]  /*33020*/  BSYNC.RECONVERGENT B0 ;  /* 0x0000000000007941 */ /* 0x000fea0003800200 */
.L_x_14761:
[----:B------:R-:W-:Y:S01]  /*33030*/  DADD R58, |R60|, R58 ;  /* 0x000000003c3a7229 */ /* 0x000fe2000000023a */
[----:B------:R-:W-:-:S07]  /*33040*/  LOP3.LUT R61, R3, 0x80000000, R61, 0xb8, !PT ;  /* 0x80000000033d7812 */ /* 0x000fce00078eb83d */
[----:B------:R-:W-:-:S06]  /*33050*/  DSETP.NAN.AND P0, PT, R58, R58, PT ;  /* 0x0000003a3a00722a */ /* 0x000fcc0003f08000 */
[----:B------:R-:W-:Y:S02]  /*33060*/  FSEL R2, R58, R2, P0 ;  /* 0x000000023a027208 */ /* 0x000fe40000000000 */
[----:B------:R-:W-:Y:S01]  /*33070*/  FSEL R3, R59, R61, P0 ;  /* 0x0000003d3b037208 */ /* 0x000fe20000000000 */
[----:B------:R-:W-:Y:S06]  /*33080*/  BRA `(.L_x_14729) ;  /* 0x0000000400d87947 */ /* 0x000fec0003800000 */
.L_x_14758:
        /* <DEDUP_REMOVED lines=24> */
[----:B------:R-:W-:Y:S05]  /*33210*/  CALL.REL.NOINC `($__internal_31_$__cuda_sm20_div_rn_f64_full) ;  /* 0x000005e000687944 */ /* 0x000fea0003c00000 */
.L_x_14765:
[----:B------:R-:W-:Y:S05]  /*33220*/  BSYNC.RECONVERGENT B3 ;  /* 0x0000000000037941 */ /* 0x000fea0003800200 */
.L_x_14764:
        /* <DEDUP_REMOVED lines=84> */
.L_x_14767:
[----:B------:R-:W-:Y:S02]  /*33770*/  FSEL R2, RZ, 3.37028055040000000000e+12, P0 ;  /* 0x54442d18ff027808 */ /* 0x000fe40000000000 */
[----:B------:R-:W-:-:S07]  /*33780*/  FSEL R3, RZ, 2.1426990032196044922, P0 ;  /* 0x400921fbff037808 */ /* 0x000fce0000000000 */
.L_x_14768:
[----:B------:R-:W-:Y:S05]  /*33790*/  BSYNC.RECONVERGENT B0 ;  /* 0x0000000000007941 */ /* 0x000fea0003800200 */
.L_x_14766:
[----:B------:R-:W-:Y:S01]  /*337a0*/  DADD R58, |R60|, R58 ;  /* 0x000000003c3a7229 */ /* 0x000fe2000000023a */
[----:B------:R-:W-:-:S07]  /*337b0*/  LOP3.LUT R61, R3, 0x80000000, R61, 0xb8, !PT ;  /* 0x80000000033d7812 */ /* 0x000fce00078eb83d */
[----:B------:R-:W-:-:S06]  /*337c0*/  DSETP.NAN.AND P0, PT, R58, R58, PT ;  /* 0x0000003a3a00722a */ /* 0x000fcc0003f08000 */
[----:B------:R-:W-:Y:S02]  /*337d0*/  FSEL R2, R58, R2, P0 ;  /* 0x000000023a027208 */ /* 0x000fe40000000000 */
[----:B------:R-:W-:-:S07]  /*337e0*/  FSEL R3, R59, R61, P0 ;  /* 0x0000003d3b037208 */ /* 0x000fce0000000000 */
.L_x_14729:
[----:B------:R-:W-:Y:S05]  /*337f0*/  BSYNC.RECONVERGENT B4 ;  /* 0x0000000000047941 */ /* 0x000fea0003800200 */
.L_x_14721:
[----:B------:R-:W-:Y:S01]  /*33800*/  DADD R8, -RZ, -R10 ;  /* 0x00000000ff087229 */ /* 0x000fe2000000090a */
[----:B------:R-:W-:-:S09]  /*33810*/  ISETP.GE.AND P0, PT, R15, RZ, PT ;  /* 0x000000ff0f00720c */ /* 0x000fd20003f06270 */
[----:B------:R-:W-:Y:S02]  /*33820*/  FSEL R10, R10, R8, !P0 ;  /* 0x000000080a0a7208 */ /* 0x000fe40004000000 */
[----:B------:R-:W-:Y:S01]  /*33830*/  FSEL R11, R11, R9, !P0 ;  /* 0x000000090b0b7208 */ /* 0x000fe20004000000 */
[----:B------:R-:W-:Y:S06]  /*33840*/  BRA `(.L_x_14685) ;  /* 0x0000002c00f47947 */ /* 0x000fec0003800000 */
.L_x_14688:
[----:B------:R-:W2:Y:S01]  /*33850*/  LDL.64 R2, [R1+0x8] ;  /* 0x0000080001027983 */ /* 0x000ea20000100a00 */
[----:B------:R-:W-:Y:S01]  /*33860*/  UMOV UR6, 0x54442d18 ;  /* 0x54442d1800067882 */ /* 0x000fe20000000000 */
[----:B------:R-:W-:Y:S01]  /*33870*/  UMOV UR7, 0x3ff921fb ;  /* 0x3ff921fb00077882 */ /* 0x000fe20000000000 */
[----:B------:R-:W-:Y:S02]  /*33880*/  DADD R10, -RZ, -R14 ;  /* 0x00000000ff0a7229 */ /* 0x000fe4000000090e */
[----:B--2---:R-:W-:-:S08]  /*33890*/  DADD R2, R2, -R12 ;  /* 0x0000000002027229 */ /* 0x004fd0000000080c */
[----:B------:R-:W-:Y:S01]  /*338a0*/  DADD R2, R2, UR6 ;  /* 0x0000000602027e29 */ /* 0x000fe20008000000 */
[----:B------:R-:W-:Y:S10]  /*338b0*/  BRA `(.L_x_14685) ;  /* 0x0000002c00d87947 */ /* 0x000ff40003800000 */
.L_x_14687:
[----:B------:R-:W-:Y:S01]  /*338c0*/  DADD R10, -RZ, -R14 ;  /* 0x00000000ff0a7229 */ /* 0x000fe2000000090e */
[----:B------:R-:W-:Y:S01]  /*338d0*/  CS2R R2, SRZ ;  /* 0x0000000000027805 */ /* 0x000fe2000001ff00 */
[----:B------:R-:W-:Y:S09]  /*338e0*/  BRA `(.L_x_14685) ;  /* 0x0000002c00cc7947 */ /* 0x000ff20003800000 */
.L_x_14686:
        /* <DEDUP_REMOVED lines=110> */
.L_x_14773:
[----:B------:R-:W-:Y:S05]  /*33fd0*/  BSYNC.RECONVERGENT B0 ;  /* 0x0000000000007941 */ /* 0x000fea0003800200 */
.L_x_14772:
        /* <DEDUP_REMOVED lines=8> */
.L_x_14775:
[----:B------:R-:W-:Y:S05]  /*34060*/  BSYNC.RECONVERGENT B4 ;  /* 0x0000000000047941 */ /* 0x000fea0003800200 */
.L_x_14774:
        /* <DEDUP_REMOVED lines=84> */
.L_x_14777:
[----:B------:R-:W-:Y:S02]  /*345b0*/  FSEL R2, RZ, 3.37028055040000000000e+12, P0 ;  /* 0x54442d18ff027808 */ /* 0x000fe40000000000 */
[----:B------:R-:W-:-:S07]  /*345c0*/  FSEL R3, RZ, 2.1426990032196044922, P0 ;  /* 0x400921fbff037808 */ /* 0x000fce0000000000 */
.L_x_14778:
[----:B------:R-:W-:Y:S05]  /*345d0*/  BSYNC.RECONVERGENT B0 ;  /* 0x0000000000007941 */ /* 0x000fea0003800200 */
.L_x_14776:
[----:B------:R-:W-:Y:S01]  /*345e0*/  DADD R8, R58, R8 ;  /* 0x000000003a087229 */ /* 0x000fe20000000008 */
[----:B------:R-:W-:Y:S01]  /*345f0*/  LOP3.LUT R3, R3, 0x80000000, R15, 0xb8, !PT ;  /* 0x8000000003037812 */ /* 0x000fe200078eb80f */
[----:B------:R-:W-:-:S06]  /*34600*/  DMUL R62, R62, 0.5 ;  /* 0x3fe000003e3e7828 */ /* 0x000fcc0000000000 */
[----:B------:R-:W-:-:S06]  /*34610*/  DSETP.NAN.AND P0, PT, R8, R8, PT ;  /* 0x000000080800722a */ /* 0x000fcc0003f08000 */
[----:B------:R-:W-:Y:S02]  /*34620*/  FSEL R2, R8, R2, P0 ;  /* 0x0000000208027208 */ /* 0x000fe40000000000 */
[----:B------:R-:W-:Y:S01]  /*34630*/  FSEL R3, R9, R3, P0 ;  /* 0x0000000309037208 */ /* 0x000fe20000000000 */
[----:B------:R-:W-:Y:S06]  /*34640*/  BRA `(.L_x_14779) ;  /* 0x0000002000507947 */ /* 0x000fec0003800000 */
.L_x_14771:
        /* <DEDUP_REMOVED lines=137> */
.L_x_14781:
[----:B------:R-:W-:Y:S05]  /*34ee0*/  BSYNC.RECONVERGENT B0 ;  /* 0x0000000000007941 */ /* 0x000fea0003800200 */
.L_x_14780:
        /* <DEDUP_REMOVED lines=8> */
.L_x_14783:
[----:B------:R-:W-:Y:S05]  /*34f70*/  BSYNC.RECONVERGENT B4 ;  /* 0x0000000000047941 */ /* 0x000fea0003800200 */
.L_x_14782:
        /* <DEDUP_REMOVED lines=84> */
.L_x_14785:
[----:B------:R-:W-:Y:S02]  /*354c0*/  FSEL R2, RZ, 3.37028055040000000000e+12, P0 ;  /* 0x54442d18ff027808 */ /* 0x000fe40000000000 */
[----:B------:R-:W-:-:S07]  /*354d0*/  FSEL R3, RZ, 2.1426990032196044922, P0 ;  /* 0x400921fbff037808 */ /* 0x000fce0000000000 */
.L_x_14786:
[----:B------:R-:W-:Y:S05]  /*354e0*/  BSYNC.RECONVERGENT B0 ;  /* 0x0000000000007941 */ /* 0x000fea0003800200 */
.L_x_14784:
[----:B------:R-:W-:Y:S01]  /*354f0*/  DADD R8, R58, R8 ;  /* 0x000000003a087229 */ /* 0x000fe20000000008 */
[----:B------:R-:W-:-:S07]  /*35500*/  LOP3.LUT R3, R3, 0x80000000, R15, 0xb8, !PT ;  /* 0x8000000003037812 */ /* 0x000fce00078eb80f */
[----:B------:R-:W-:-:S06]  /*35510*/  DSETP.NAN.AND P0, PT, R8, R8, PT ;  /* 0x000000080800722a */ /* 0x000fcc0003f08000 */
[----:B------:R-:W-:Y:S02]  /*35520*/  FSEL R2, R8, R2, P0 ;  /* 0x0000000208027208 */ /* 0x000fe40000000000 */
[----:B------:R-:W-:Y:S01]  /*35530*/  FSEL R3, R9, R3, P0 ;  /* 0x0000000309037208 */ /* 0x000fe20000000000 */
[----:B------:R-:W-:Y:S06]  /*35540*/  BRA `(.L_x_14779) ;  /* 0x0000001000907947 */ /* 0x000fec0003800000 */
.L_x_14770:
        /* <DEDUP_REMOVED lines=23> */
[----:B------:R-:W-:Y:S02]  /*356c0*/  IMAD.MOV.U32 R62, RZ, RZ, R32 ;  /* 0x000000ffff3e7224 */ /* 0x000fe400078e0020 */
[----:B------:R-:W-:-:S07]  /*356d0*/  IMAD.MOV.U32 R63, RZ, RZ, R33 ;  /* 0x000000ffff3f7224 */ /* 0x000fce00078e0021 */
.L_x_14788:
[----:B------:R-:W-:Y:S05]  /*356e0*/  BSYNC.RECONVERGENT B4 ;  /* 0x0000000000047941 */ /* 0x000fea0003800200 */
.L_x_14787:
        /* <DEDUP_REMOVED lines=22> */
[----:B------:R-:W-:Y:S05]  /*35850*/  CALL.REL.NOINC `($__internal_31_$__cuda_sm20_div_rn_f64_full) ;  /* 0x000005b800d87944 */ /* 0x000fea0003c00000 */
.L_x_14790:
[----:B------:R-:W-:Y:S05]  /*35860*/  BSYNC.RECONVERGENT B4 ;  /* 0x0000000000047941 */ /* 0x000fea0003800200 */
.L_x_14789:
        /* <DEDUP_REMOVED lines=139> */
.L_x_14792:
[----:B------:R-:W-:Y:S05]  /*36120*/  BSYNC.RECONVERGENT B0 ;  /* 0x0000000000007941 */ /* 0x000fea0003800200 */
.L_x_14791:
        /* <DEDUP_REMOVED lines=8> */
.L_x_14794:
[----:B------:R-:W-:Y:S05]  /*361b0*/  BSYNC.RECONVERGENT B4 ;  /* 0x0000000000047941 */ /* 0x000fea0003800200 */
.L_x_14793:
        /* <DEDUP_REMOVED lines=84> */
.L_x_14796:
[----:B------:R-:W-:Y:S02]  /*36700*/  FSEL R2, RZ, 3.37028055040000000000e+12, P0 ;  /* 0x54442d18ff027808 */ /* 0x000fe40000000000 */
[----:B------:R-:W-:-:S07]  /*36710*/  FSEL R3, RZ, 2.1426990032196044922, P0 ;  /* 0x400921fbff037808 */ /* 0x000fce0000000000 */
.L_x_14797:
[----:B------:R-:W-:Y:S05]  /*36720*/  BSYNC.RECONVERGENT B0 ;  /* 0x0000000000007941 */ /* 0x000fea0003800200 */
.L_x_14795:
[----:B------:R-:W-:Y:S01]  /*36730*/  DADD R8, R58, R8 ;  /* 0x000000003a087229 */ /* 0x000fe20000000008 */
[----:B------:R-:W-:Y:S01]  /*36740*/  LOP3.LUT R3, R3, 0x80000000, R15, 0xb8, !PT ;  /* 0x8000000003037812 */ /* 0x000fe200078eb80f */
[----:B------:R-:W-:-:S06]  /*36750*/  DADD R62, R62, 1 ;  /* 0x3ff000003e3e7429 */ /* 0x000fcc0000000000 */
[----:B------:R-:W-:-:S06]  /*36760*/  DSETP.NAN.AND P0, PT, R8, R8, PT ;  /* 0x000000080800722a */ /* 0x000fcc0003f08000 */
[----:B------:R-:W-:Y:S02]  /*36770*/  FSEL R2, R8, R2, P0 ;  /* 0x0000000208027208 */ /* 0x000fe40000000000 */
[----:B------:R-:W-:-:S07]  /*36780*/  FSEL R3, R9, R3, P0 ;  /* 0x0000000309037208 */ /* 0x000fce0000000000 */
.L_x_14779:
[----:B------:R-:W-:Y:S05]  /*36790*/  BSYNC.RECONVERGENT B3 ;  /* 0x0000000000037941 */ /* 0x000fea0003800200 */
.L_x_14769:
        /* <DEDUP_REMOVED lines=8> */
.L_x_14685:
[----:B------:R-:W-:Y:S05]  /*36820*/  BSYNC.RECONVERGENT B1 ;  /* 0x0000000000017941 */ /* 0x000fea0003800200 */
.L_x_14683:
        /* <DEDUP_REMOVED lines=15> */
.L_x_14682:
[----:B------:R-:W-:Y:S05]  /*36920*/  BSYNC.RECONVERGENT B2 ;  /* 0x0000000000027941 */ /* 0x000fea0003800200 */
.L_x_14681:
        /* <DEDUP_REMOVED lines=38> */
.L_x_14801:
        /* <DEDUP_REMOVED lines=141> */
.L_x_14809:
[----:B------:R-:W-:Y:S05]  /*37460*/  BSYNC.RECONVERGENT B4 ;  /* 0x0000000000047941 */ /* 0x000fea0003800200 */
.L_x_14808:
        /* <DEDUP_REMOVED lines=81> */
.L_x_14807:
        /* <DEDUP_REMOVED lines=33> */
.L_x_14816:
[----:B------:R-:W-:Y:S05]  /*37b90*/  BSYNC.RECONVERGENT B5 ;  /* 0x0000000000057941 */ /* 0x000fea0003800200 */
.L_x_14815:
[----:B------:R-:W-:Y:S02]  /*37ba0*/  IMAD.MOV.U32 R14, RZ, RZ, R32 ;  /* 0x000000ffff0e7224 */ /* 0x000fe400078e0020 */
[----:B------:R-:W-:-:S07]  /*37bb0*/  IMAD.MOV.U32 R15, RZ, RZ, R33 ;  /* 0x000000ffff0f7224 */ /* 0x000fce00078e0021 */
.L_x_14814:
[----:B------:R-:W-:Y:S05]  /*37bc0*/  BSYNC.RECONVERGENT B4 ;  /* 0x0000000000047941 */ /* 0x000fea0003800200 */
.L_x_14813:
        /* <DEDUP_REMOVED lines=28> */
.L_x_14821:
[----:B------:R-:W-:Y:S05]  /*37d90*/  BSYNC.RECONVERGENT B5 ;  /* 0x0000000000057941 */ /* 0x000fea0003800200 */
.L_x_14820:
[----:B------:R-:W-:Y:S05]  /*37da0*/  BRA `(.L_x_14819) ;  /* 0x0000000000047947 */ /* 0x000fea0003800000 */
.L_x_14818:
[----:B------:R-:W-:-:S11]  /*37db0*/  DADD R32, R62, -R2 ;  /* 0x000000003e207229 */ /* 0x000fd60000000802 */
.L_x_14819:
[----:B------:R-:W-:Y:S05]  /*37dc0*/  BSYNC.RECONVERGENT B4 ;  /* 0x0000000000047941 */ /* 0x000fea0003800200 */
.L_x_14817:
        /* <DEDUP_REMOVED lines=30> */
.L_x_14823:
[----:B------:R-:W-:Y:S05]  /*37fb0*/  BSYNC.RECONVERGENT B4 ;  /* 0x0000000000047941 */ /* 0x000fea0003800200 */
.L_x_14822:
        /* <DEDUP_REMOVED lines=85> */
.L_x_14824:
        /* <DEDUP_REMOVED lines=21> */
.L_x_14826:
[----:B------:R-:W-:Y:S05]  /*38660*/  BSYNC.RECONVERGENT B4 ;  /* 0x0000000000047941 */ /* 0x000fea0003800200 */
.L_x_14825:
        /* <DEDUP_REMOVED lines=30> */
.L_x_14812:
        /* <DEDUP_REMOVED lines=23> */
[----:B------:R-:W-:Y:S01]  /*389c0*/  IMAD.MOV.U32 R48, RZ, RZ, R2 ;  /* 0x000000ffff307224 */ /* 0x000fe200078e0002 */
[----:B------:R-:W-:-:S07]  /*389d0*/  MOV R49, R3 ;  /* 0x0000000300317202 */ /* 0x000fce0000000f00 */
.L_x_14829:
[----:B------:R-:W-:Y:S05]  /*389e0*/  BSYNC.RECONVERGENT B4 ;  /* 0x0000000000047941 */ /* 0x000fea0003800200 */
.L_x_14828:
        /* <DEDUP_REMOVED lines=85> */
.L_x_14830:
        /* <DEDUP_REMOVED lines=21> */
.L_x_14832:
[----:B------:R-:W-:Y:S05]  /*39090*/  BSYNC.RECONVERGENT B4 ;  /* 0x0000000000047941 */ /* 0x000fea0003800200 */
.L_x_14831:
        /* <DEDUP_REMOVED lines=30> */
.L_x_14827:
        /* <DEDUP_REMOVED lines=24> */
.L_x_14834:
[----:B------:R-:W-:Y:S05]  /*39400*/  BSYNC.RECONVERGENT B4 ;  /* 0x0000000000047941 */ /* 0x000fea0003800200 */
.L_x_14833:
        /* <DEDUP_REMOVED lines=21> */
.L_x_14836:
[----:B------:R-:W-:Y:S05]  /*39560*/  BSYNC.RECONVERGENT B4 ;  /* 0x0000000000047941 */ /* 0x000fea0003800200 */
.L_x_14835:
[----:B------:R-:W-:Y:S02]  /*39570*/  IMAD.MOV.U32 R14, RZ, RZ, R32 ;  /* 0x000000ffff0e7224 */ /* 0x000fe400078e0020 */
[----:B------:R-:W-:Y:S01]  /*39580*/  IMAD.MOV.U32 R15, RZ, RZ, R33 ;  /* 0x000000ffff0f7224 */ /* 0x000fe200078e0021 */
[----:B------:R-:W-:Y:S06]  /*39590*/  BRA `(.L_x_14810) ;  /* 0x0000000000647947 */ /* 0x000fec0003800000 */
.L_x_14811:
        /* <DEDUP_REMOVED lines=24> */
.L_x_14837:
[----:B------:R-:W-:Y:S05]  /*39720*/  BSYNC.RECONVERGENT B4 ;  /* 0x0000000000047941 */ /* 0x000fea0003800200 */
.L_x_14810:
[----:B------:R-:W-:Y:S05]  /*39730*/  BSYNC.RECONVERGENT B3 ;  /* 0x0000000000037941 */ /* 0x000fea0003800200 */
.L_x_14806:
        /* <DEDUP_REMOVED lines=25> */
.L_x_14842:
[----:B------:R-:W-:Y:S05]  /*398d0*/  BSYNC.RECONVERGENT B5 ;  /* 0x0000000000057941 */ /* 0x000fea0003800200 */
.L_x_14841:
        /* <DEDUP_REMOVED lines=84> */
.L_x_14845:
        /* <DEDUP_REMOVED lines=53> */
.L_x_14844:
        /* <DEDUP_REMOVED lines=76> */
.L_x_14847:
        /* <DEDUP_REMOVED lines=53> */
.L_x_14843:
        /* <DEDUP_REMOVED lines=34> */
.L_x_14854:
[----:B------:R-:W-:Y:S05]  /*3aba0*/  BSYNC.RECONVERGENT B7 ;  /* 0x0000000000077941 */ /* 0x000fea0003800200 */
.L_x_14853:
[----:B------:R-:W-:Y:S02]  /*3abb0*/  IMAD.MOV.U32 R70, RZ, RZ, R32 ;  /* 0x000000ffff467224 */ /* 0x000fe400078e0020 */
[----:B------:R-:W-:-:S07]  /*3abc0*/  IMAD.MOV.U32 R71, RZ, RZ, R33 ;  /* 0x000000ffff477224 */ /* 0x000fce00078e0021 */
.L_x_14852:
[----:B------:R-:W-:Y:S05]  /*3abd0*/  BSYNC.RECONVERGENT B6 ;  /* 0x0000000000067941 */ /* 0x000fea0003800200 */
.L_x_14851:
        /* <DEDUP_REMOVED lines=27> */
.L_x_14859:
[----:B------:R-:W-:Y:S05]  /*3ad90*/  BSYNC.RECONVERGENT B7 ;  /* 0x0000000000077941 */ /* 0x000fea0003800200 */
.L_x_14858:
[----:B------:R-:W-:Y:S02]  /*3ada0*/  IMAD.MOV.U32 R12, RZ, RZ, R32 ;  /* 0x000000ffff0c7224 */ /* 0x000fe400078e0020 */
[----:B------:R-:W-:Y:S01]  /*3adb0*/  IMAD.MOV.U32 R13, RZ, RZ, R33 ;  /* 0x000000ffff0d7224 */ /* 0x000fe200078e0021 */
[----:B------:R-:W-:Y:S06]  /*3adc0*/  BRA `(.L_x_14857) ;  /* 0x0000000000047947 */ /* 0x000fec0003800000 */
.L_x_14856:
[----:B------:R-:W-:-:S11]  /*3add0*/  DADD R12, -R64, R62 ;  /* 0x00000000400c7229 */ /* 0x000fd6000000013e */
.L_x_14857:
[----:B------:R-:W-:Y:S05]  /*3ade0*/  BSYNC.RECONVERGENT B6 ;  /* 0x0000000000067941 */ /* 0x000fea0003800200 */
.L_x_14855:
        /* <DEDUP_REMOVED lines=29> */
.L_x_14861:
[----:B------:R-:W-:Y:S05]  /*3afc0*/  BSYNC.RECONVERGENT B6 ;  /* 0x0000000000067941 */ /* 0x000fea0003800200 */
.L_x_14860:
[----:B------:R-:W-:Y:S02]  /*3afd0*/  IMAD.MOV.U32 R60, RZ, RZ, R2 ;  /* 0x000000ffff3c7224 */ /* 0x000fe400078e0002 */
[----:B------:R-:W-:Y:S01]  /*3afe0*/  IMAD.MOV.U32 R61, RZ, RZ, R3 ;  /* 0x000000ffff3d7224 */ /* 0x000fe200078e0003 */
[----:B------:R-:W-:Y:S06]  /*3aff0*/  BRA `(.L_x_14862) ;  /* 0x00000008004c7947 */ /* 0x000fec0003800000 */
.L_x_14850:
        /* <DEDUP_REMOVED lines=29> */
.L_x_14865:
[----:B------:R-:W-:Y:S05]  /*3b1d0*/  BSYNC.RECONVERGENT B6 ;  /* 0x0000000000067941 */ /* 0x000fea0003800200 */
.L_x_14864:
[----:B------:R-:W-:Y:S02]  /*3b1e0*/  IMAD.MOV.U32 R60, RZ, RZ, R2 ;  /* 0x000000ffff3c7224 */ /* 0x000fe400078e0002 */
[----:B------:R-:W-:Y:S01]  /*3b1f0*/  IMAD.MOV.U32 R61, RZ, RZ, R3 ;  /* 0x000000ffff3d7224 */ /* 0x000fe200078e0003 */
[----:B------:R-:W-:Y:S06]  /*3b200*/  BRA `(.L_x_14862) ;  /* 0x0000000400c87947 */ /* 0x000fec0003800000 */
.L_x_14863:
        /* <DEDUP_REMOVED lines=28> */
.L_x_14867:
[----:B------:R-:W-:Y:S05]  /*3b3d0*/  BSYNC.RECONVERGENT B6 ;  /* 0x0000000000067941 */ /* 0x000fea0003800200 */
.L_x_14866:
        /* <DEDUP_REMOVED lines=20> */
.L_x_14869:
[----:B------:R-:W-:Y:S05]  /*3b520*/  BSYNC.RECONVERGENT B6 ;  /* 0x0000000000067941 */ /* 0x000fea0003800200 */
.L_x_14868:
[----:B------:R-:W-:Y:S01]  /*3b530*/  DMUL R58, R58, 8.11296384146066816958e+31 ;  /* 0x469000003a3a7828 */ /* 0x000fe20000000000 */
[----:B------:R-:W-:Y:S02]  /*3b540*/  IMAD.MOV.U32 R60, RZ, RZ, R32 ;  /* 0x000000ffff3c7224 */ /* 0x000fe400078e0020 */
[----:B------:R-:W-:Y:S01]  /*3b550*/  IMAD.MOV.U32 R61, RZ, RZ, R33 ;  /* 0x000000ffff3d7224 */ /* 0x000fe200078e0021 */
[----:B------:R-:W-:Y:S07]  /*3b560*/  BRA `(.L_x_14862) ;  /* 0x0000000000f07947 */ /* 0x000fee0003800000 */
.L_x_14849:
        /* <DEDUP_REMOVED lines=26> */
.L_x_14871:
[----:B------:R-:W-:Y:S05]  /*3b710*/  BSYNC.RECONVERGENT B6 ;  /* 0x0000000000067941 */ /* 0x000fea0003800200 */
.L_x_14870:
        /* <DEDUP_REMOVED lines=29> */
.L_x_14873:
[----:B------:R-:W-:Y:S05]  /*3b8f0*/  BSYNC.RECONVERGENT B6 ;  /* 0x0000000000067941 */ /* 0x000fea0003800200 */
.L_x_14872:
[----:B------:R-:W-:Y:S01]  /*3b900*/  DMUL R60, R2, R48 ;  /* 0x00000030023c7228 */ /* 0x000fe20000000000 */
[----:B------:R-:W-:Y:S02]  /*3b910*/  IMAD.MOV.U32 R58, RZ, RZ, 0x0 ;  /* 0x00000000ff3a7424 */ /* 0x000fe400078e00ff */
[----:B------:R-:W-:-:S08]  /*3b920*/  IMAD.MOV.U32 R59, RZ, RZ, 0x3ff00000 ;  /* 0x3ff00000ff3b7424 */ /* 0x000fd000078e00ff */
.L_x_14862:
[----:B------:R-:W-:Y:S05]  /*3b930*/  BSYNC.RECONVERGENT B5 ;  /* 0x0000000000057941 */ /* 0x000fea0003800200 */
.L_x_14848:
[----:B------:R-:W-:Y:S05]  /*3b940*/  BRA `(.L_x_14874) ;  /* 0x0000000000087947 */ /* 0x000fea0003800000 */
.L_x_14840:
[----:B------:R-:W-:Y:S02]  /*3b950*/  DMUL R60, R60, 9.00719925474099200000e+15 ;  /* 0x434000003c3c7828 */ /* 0x000fe40000000000 */
[----:B------:R-:W-:-:S11]  /*3b960*/  DMUL R58, R58, 9.00719925474099200000e+15 ;  /* 0x434000003a3a7828 */ /* 0x000fd60000000000 */
.L_x_14874:
[----:B------:R-:W-:Y:S05]  /*3b970*/  BSYNC.RELIABLE B3 ;  /* 0x0000000000037941 */ /* 0x000fea0003800100 */
.L_x_14839:
        /* <DEDUP_REMOVED lines=28> */
[----:B------:R-:W-:Y:S05]  /*3bb40*/  CALL.REL.NOINC `($__internal_31_$__cuda_sm20_div_rn_f64_full) ;  /* 0x00000558001c7944 */ /* 0x000fea0003c00000 */
.L_x_14877:
[----:B------:R-:W-:Y:S05]  /*3bb50*/  BSYNC.RECONVERGENT B3 ;  /* 0x0000000000037941 */ /* 0x000fea0003800200 */
.L_x_14876:
        /* <DEDUP_REMOVED lines=84> */
.L_x_14879:
[----:B------:R-:W-:Y:S02]  /*3c0a0*/  FSEL R2, RZ, 3.37028055040000000000e+12, P0 ;  /* 0x54442d18ff027808 */ /* 0x000fe40000000000 */
[----:B------:R-:W-:-:S07]  /*3c0b0*/  FSEL R3, RZ, 2.1426990032196044922, P0 ;  /* 0x400921fbff037808 */ /* 0x000fce0000000000 */
.L_x_14880:
[----:B------:R-:W-:Y:S05]  /*3c0c0*/  BSYNC.RECONVERGENT B0 ;  /* 0x0000000000007941 */ /* 0x000fea0003800200 */
.L_x_14878:
[----:B------:R-:W-:Y:S01]  /*3c0d0*/  DADD R58, |R60|, R58 ;  /* 0x000000003c3a7229 */ /* 0x000fe2000000023a */
[----:B------:R-:W-:-:S07]  /*3c0e0*/  LOP3.LUT R61, R3, 0x80000000, R61, 0xb8, !PT ;  /* 0x80000000033d7812 */ /* 0x000fce00078eb83d */
[----:B------:R-:W-:-:S06]  /*3c0f0*/  DSETP.NAN.AND P0, PT, R58, R58, PT ;  /* 0x0000003a3a00722a */ /* 0x000fcc0003f08000 */
[----:B------:R-:W-:Y:S02]  /*3c100*/  FSEL R2, R58, R2, P0 ;  /* 0x000000023a027208 */ /* 0x000fe40000000000 */
[----:B------:R-:W-:Y:S01]  /*3c110*/  FSEL R3, R59, R61, P0 ;  /* 0x0000003d3b037208 */ /* 0x000fe20000000000 */
[----:B------:R-:W-:Y:S06]  /*3c120*/  BRA `(.L_x_14846) ;  /* 0x0000000400d87947 */ /* 0x000fec0003800000 */
.L_x_14875:
        /* <DEDUP_REMOVED lines=25> */
.L_x_14882:
[----:B------:R-:W-:Y:S05]  /*3c2c0*/  BSYNC.RECONVERGENT B3 ;  /* 0x0000000000037941 */ /* 0x000fea0003800200 */
.L_x_14881:
        /* <DEDUP_REMOVED lines=84> */
.L_x_14884:
[----:B------:R-:W-:Y:S02]  /*3c810*/  FSEL R2, RZ, 3.37028055040000000000e+12, P0 ;  /* 0x54442d18ff027808 */ /* 0x000fe40000000000 */
[----:B------:R-:W-:-:S07]  /*3c820*/  FSEL R3, RZ, 2.1426990032196044922, P0 ;  /* 0x400921fbff037808 */ /* 0x000fce0000000000 */
.L_x_14885:
[----:B------:R-:W-:Y:S05]  /*3c830*/  BSYNC.RECONVERGENT B0 ;  /* 0x0000000000007941 */ /* 0x000fea0003800200 */
.L_x_14883:
[----:B------:R-:W-:Y:S01]  /*3c840*/  DADD R58, |R60|, R58 ;  /* 0x000000003c3a7229 */ /* 0x000fe2000000023a */
[----:B------:R-:W-:-:S07]  /*3c850*/  LOP3.LUT R61, R3, 0x80000000, R61, 0xb8, !PT ;  /* 0x80000000033d7812 */ /* 0x000fce00078eb83d */
[----:B------:R-:W-:-:S06]  /*3c860*/  DSETP.NAN.AND P0, PT, R58, R58, PT ;  /* 0x0000003a3a00722a */ /* 0x000fcc0003f08000 */
[----:B------:R-:W-:Y:S02]  /*3c870*/  FSEL R2, R58, R2, P0 ;  /* 0x000000023a027208 */ /* 0x000fe40000000000 */
[----:B------:R-:W-:-:S07]  /*3c880*/  FSEL R3, R59, R61, P0 ;  /* 0x0000003d3b037208 */ /* 0x000fce0000000000 */
.L_x_14846:
[----:B------:R-:W-:Y:S05]  /*3c890*/  BSYNC.RECONVERGENT B4 ;  /* 0x0000000000047941 */ /* 0x000fea0003800200 */
.L_x_14838:
[----:B------:R-:W-:Y:S01]  /*3c8a0*/  DADD R12, -RZ, -R14 ;  /* 0x00000000ff0c7229 */ /* 0x000fe2000000090e */
[----:B------:R-:W-:-:S09]  /*3c8b0*/  ISETP.GE.AND P0, PT, R19, RZ, PT ;  /* 0x000000ff1300720c */ /* 0x000fd20003f06270 */
[----:B------:R-:W-:Y:S02]  /*3c8c0*/  FSEL R14, R14, R12, !P0 ;  /* 0x0000000c0e0e7208 */ /* 0x000fe40004000000 */
[----:B------:R-:W-:Y:S01]  /*3c8d0*/  FSEL R15, R15, R13, !P0 ;  /* 0x0000000d0f0f7208 */ /* 0x000fe20004000000 */
[----:B------:R-:W-:Y:S06]  /*3c8e0*/  BRA `(.L_x_14802) ;  /* 0x0000002c00f47947 */ /* 0x000fec0003800000 */
.L_x_14805:
[----:B------:R-:W2:Y:S01]  /*3c8f0*/  LDL.64 R2, [R1+0x8] ;  /* 0x0000080001027983 */ /* 0x000ea20000100a00 */
[----:B------:R-:W-:Y:S01]  /*3c900*/  UMOV UR6, 0x54442d18 ;  /* 0x54442d1800067882 */ /* 0x000fe20000000000 */
[----:B------:R-:W-:Y:S01]  /*3c910*/  UMOV UR7, 0x3ff921fb ;  /* 0x3ff921fb00077882 */ /* 0x000fe20000000000 */
[----:B------:R-:W-:Y:S02]  /*3c920*/  DADD R14, -RZ, -R18 ;  /* 0x00000000ff0e7229 */ /* 0x000fe40000000912 */
[----:B--2---:R-:W-:-:S08]  /*3c930*/  DADD R2, R2, -R16 ;  /* 0x0000000002027229 */ /* 0x004fd00000000810 */
[----:B------:R-:W-:Y:S01]  /*3c940*/  DADD R2, R2, UR6 ;  /* 0x0000000602027e29 */ /* 0x000fe20008000000 */
[----:B------:R-:W-:Y:S10]  /*3c950*/  BRA `(.L_x_14802) ;  /* 0x0000002c00d87947 */ /* 0x000ff40003800000 */
.L_x_14804:
[----:B------:R-:W-:Y:S01]  /*3c960*/  DADD R14, -RZ, -R18 ;  /* 0x00000000ff0e7229 */ /* 0x000fe20000000912 */
[----:B------:R-:W-:Y:S01]  /*3c970*/  CS2R R2, SRZ ;  /* 0x0000000000027805 */ /* 0x000fe2000001ff00 */
[----:B------:R-:W-:Y:S09]  /*3c980*/  BRA `(.L_x_14802) ;  /* 0x0000002c00cc7947 */ /* 0x000ff20003800000 */
.L_x_14803:
        /* <DEDUP_REMOVED lines=110> */
.L_x_14890:
[----:B------:R-:W-:Y:S05]  /*3d070*/  BSYNC.RECONVERGENT B0 ;  /* 0x0000000000007941 */ /* 0x000fea0003800200 */
.L_x_14889:
        /* <DEDUP_REMOVED lines=8> */
.L_x_14892:
[----:B------:R-:W-:Y:S05]  /*3d100*/  BSYNC.RECONVERGENT B4 ;  /* 0x0000000000047941 */ /* 0x000fea0003800200 */
.L_x_14891:
        /* <DEDUP_REMOVED lines=84> */
.L_x_14894:
[----:B------:R-:W-:Y:S02]  /*3d650*/  FSEL R2, RZ, 3.37028055040000000000e+12, P0 ;  /* 0x54442d18ff027808 */ /* 0x000fe40000000000 */
[----:B------:R-:W-:-:S07]  /*3d660*/  FSEL R3, RZ, 2.1426990032196044922, P0 ;  /* 0x400921fbff037808 */ /* 0x000fce0000000000 */
.L_x_14895:
[----:B------:R-:W-:Y:S05]  /*3d670*/  BSYNC.RECONVERGENT B0 ;  /* 0x0000000000007941 */ /* 0x000fea0003800200 */
.L_x_14893:
[----:B------:R-:W-:Y:S01]  /*3d680*/  DADD R12, R58, R12 ;  /* 0x000000003a0c7229 */ /* 0x000fe2000000000c */
[----:B------:R-:W-:Y:S01]  /*3d690*/  LOP3.LUT R3, R3, 0x80000000, R19, 0xb8, !PT ;  /* 0x8000000003037812 */ /* 0x000fe200078eb813 */
[----:B------:R-:W-:-:S06]  /*3d6a0*/  DMUL R62, R62, 0.5 ;  /* 0x3fe000003e3e7828 */ /* 0x000fcc0000000000 */
[----:B------:R-:W-:-:S06]  /*3d6b0*/  DSETP.NAN.AND P0, PT, R12, R12, PT ;  /* 0x0000000c0c00722a */ /* 0x000fcc0003f08000 */
[----:B------:R-:W-:Y:S02]  /*3d6c0*/  FSEL R2, R12, R2, P0 ;  /* 0x000000020c027208 */ /* 0x000fe40000000000 */
[----:B------:R-:W-:Y:S01]  /*3d6d0*/  FSEL R3, R13, R3, P0 ;  /* 0x000000030d037208 */ /* 0x000fe20000000000 */
[----:B------:R-:W-:Y:S06]  /*3d6e0*/  BRA `(.L_x_14896) ;  /* 0x0000002000507947 */ /* 0x000fec0003800000 */
.L_x_14888:
        /* <DEDUP_REMOVED lines=137> */
.L_x_14898:
[----:B------:R-:W-:Y:S05]  /*3df80*/  BSYNC.RECONVERGENT B0 ;  /* 0x0000000000007941 */ /* 0x000fea0003800200 */
.L_x_14897:
        /* <DEDUP_REMOVED lines=8> */
.L_x_14900:
[----:B------:R-:W-:Y:S05]  /*3e010*/  BSYNC.RECONVERGENT B4 ;  /* 0x0000000000047941 */ /* 0x000fea0003800200 */
.L_x_14899:
        /* <DEDUP_REMOVED lines=84> */
.L_x_14902:
[----:B------:R-:W-:Y:S02]  /*3e560*/  FSEL R2, RZ, 3.37028055040000000000e+12, P0 ;  /* 0x54442d18ff027808 */ /* 0x000fe40000000000 */
[----:B------:R-:W-:-:S07]  /*3e570*/  FSEL R3, RZ, 2.1426990032196044922, P0 ;  /* 0x400921fbff037808 */ /* 0x000fce0000000000 */
.L_x_14903:
[----:B------:R-:W-:Y:S05]  /*3e580*/  BSYNC.RECONVERGENT B0 ;  /* 0x0000000000007941 */ /* 0x000fea0003800200 */
.L_x_14901:
[----:B------:R-:W-:Y:S01]  /*3e590*/  DADD R12, R58, R12 ;  /* 0x000000003a0c7229 */ /* 0x000fe2000000000c */
[----:B------:R-:W-:-:S07]  /*3e5a0*/  LOP3.LUT R3, R3, 0x80000000, R19, 0xb8, !PT ;  /* 0x8000000003037812 */ /* 0x000fce00078eb813 */
[----:B------:R-:W-:-:S06]  /*3e5b0*/  DSETP.NAN.AND P0, PT, R12, R12, PT ;  /* 0x0000000c0c00722a */ /* 0x000fcc0003f08000 */
[----:B------:R-:W-:Y:S02]  /*3e5c0*/  FSEL R2, R12, R2, P0 ;  /* 0x000000020c027208 */ /* 0x000fe40000000000 */
[----:B------:R-:W-:Y:S01]  /*3e5d0*/  FSEL R3, R13, R3, P0 ;  /* 0x000000030d037208 */ /* 0x000fe20000000000 */
[----:B------:R-:W-:Y:S06]  /*3e5e0*/  BRA `(.L_x_14896) ;  /* 0x0000001000907947 */ /* 0x000fec0003800000 */
.L_x_14887:
        /* <DEDUP_REMOVED lines=25> */
.L_x_14905:
[----:B------:R-:W-:Y:S05]  /*3e780*/  BSYNC.RECONVERGENT B4 ;  /* 0x0000000000047941 */ /* 0x000fea0003800200 */
.L_x_14904:
        /* <DEDUP_REMOVED lines=23> */
.L_x_14907:
[----:B------:R-:W-:Y:S05]  /*3e900*/  BSYNC.RECONVERGENT B4 ;  /* 0x0000000000047941 */ /* 0x000fea0003800200 */
.L_x_14906:
        /* <DEDUP_REMOVED lines=139> */
.L_x_14909:
[----:B------:R-:W-:Y:S05]  /*3f1c0*/  BSYNC.RECONVERGENT B0 ;  /* 0x0000000000007941 */ /* 0x000fea0003800200 */
.L_x_14908:
        /* <DEDUP_REMOVED lines=8> */
.L_x_14911:
[----:B------:R-:W-:Y:S05]  /*3f250*/  BSYNC.RECONVERGENT B4 ;  /* 0x0000000000047941 */ /* 0x000fea0003800200 */
.L_x_14910:
        /* <DEDUP_REMOVED lines=84> */
.L_x_14913:
[----:B------:R-:W-:Y:S02]  /*3f7a0*/  FSEL R2, RZ, 3.37028055040000000000e+12, P0 ;  /* 0x54442d18ff027808 */ /* 0x000fe40000000000 */
[----:B------:R-:W-:-:S07]  /*3f7b0*/  FSEL R3, RZ, 2.1426990032196044922, P0 ;  /* 0x400921fbff037808 */ /* 0x000fce0000000000 */
.L_x_14914:
[----:B------:R-:W-:Y:S05]  /*3f7c0*/  BSYNC.RECONVERGENT B0 ;  /* 0x0000000000007941 */ /* 0x000fea0003800200 */
.L_x_14912:
[----:B------:R-:W-:Y:S01]  /*3f7d0*/  DADD R12, R58, R12 ;  /* 0x000000003a0c7229 */ /* 0x000fe2000000000c */
[----:B------:R-:W-:Y:S01]  /*3f7e0*/  LOP3.LUT R3, R3, 0x80000000, R19, 0xb8, !PT ;  /* 0x8000000003037812 */ /* 0x000fe200078eb813 */
[----:B------:R-:W-:-:S06]  /*3f7f0*/  DADD R62, R62, 1 ;  /* 0x3ff000003e3e7429 */ /* 0x000fcc0000000000 */
[----:B------:R-:W-:-:S06]  /*3f800*/  DSETP.NAN.AND P0, PT, R12, R12, PT ;  /* 0x0000000c0c00722a */ /* 0x000fcc0003f08000 */
[----:B------:R-:W-:Y:S02]  /*3f810*/  FSEL R2, R12, R2, P0 ;  /* 0x000000020c027208 */ /* 0x000fe40000000000 */
[----:B------:R-:W-:-:S07]  /*3f820*/  FSEL R3, R13, R3, P0 ;  /* 0x000000030d037208 */ /* 0x000fce0000000000 */
.L_x_14896:
[----:B------:R-:W-:Y:S05]  /*3f830*/  BSYNC.RECONVERGENT B3 ;  /* 0x0000000000037941 */ /* 0x000fea0003800200 */
.L_x_14886:
        /* <DEDUP_REMOVED lines=8> */
.L_x_14802:
[----:B------:R-:W-:Y:S05]  /*3f8c0*/  BSYNC.RECONVERGENT B1 ;  /* 0x0000000000017941 */ /* 0x000fea0003800200 */
.L_x_14800:
        /* <DEDUP_REMOVED lines=15> */
.L_x_14799:
[----:B------:R-:W-:Y:S05]  /*3f9c0*/  BSYNC.RECONVERGENT B2 ;  /* 0x0000000000027941 */ /* 0x000fea0003800200 */
.L_x_14798:
        /* <DEDUP_REMOVED lines=38> */
.L_x_14918:
        /* <DEDUP_REMOVED lines=141> */
.L_x_14926:
[----:B------:R-:W-:Y:S05]  /*40500*/  BSYNC.RECONVERGENT B4 ;  /* 0x0000000000047941 */ /* 0x000fea0003800200 */
.L_x_14925:
        /* <DEDUP_REMOVED lines=81> */
.L_x_14924:
        /* <DEDUP_REMOVED lines=33> */
.L_x_14933:
[----:B------:R-:W-:Y:S05]  /*40c30*/  BSYNC.RECONVERGENT B5 ;  /* 0x0000000000057941 */ /* 0x000fea0003800200 */
.L_x_14932:
[----:B------:R-:W-:Y:S02]  /*40c40*/  IMAD.MOV.U32 R18, RZ, RZ, R32 ;  /* 0x000000ffff127224 */ /* 0x000fe400078e0020 */
[----:B------:R-:W-:-:S07]  /*40c50*/  IMAD.MOV.U32 R19, RZ, RZ, R33 ;  /* 0x000000ffff137224 */ /* 0x000fce00078e0021 */
.L_x_14931:
[----:B------:R-:W-:Y:S05]  /*40c60*/  BSYNC.RECONVERGENT B4 ;  /* 0x0000000000047941 */ /* 0x000fea0003800200 */
.L_x_14930:
        /* <DEDUP_REMOVED lines=28> */
.L_x_14938:
[----:B------:R-:W-:Y:S05]  /*40e30*/  BSYNC.RECONVERGENT B5 ;  /* 0x0000000000057941 */ /* 0x000fea0003800200 */
.L_x_14937:
[----:B------:R-:W-:Y:S05]  /*40e40*/  BRA `(.L_x_14936) ;  /* 0x0000000000047947 */ /* 0x000fea0003800000 */
.L_x_14935:
[----:B------:R-:W-:-:S11]  /*40e50*/  DADD R32, R60, -R2 ;  /* 0x000000003c207229 */ /* 0x000fd60000000802 */
.L_x_14936:
[----:B------:R-:W-:Y:S05]  /*40e60*/  BSYNC.RECONVERGENT B4 ;  /* 0x0000000000047941 */ /* 0x000fea0003800200 */
.L_x_14934:
        /* <DEDUP_REMOVED lines=30> */
.L_x_14940:
[----:B------:R-:W-:Y:S05]  /*41050*/  BSYNC.RECONVERGENT B4 ;  /* 0x0000000000047941 */ /* 0x000fea0003800200 */
.L_x_14939:
        /* <DEDUP_REMOVED lines=85> */
.L_x_14941:
        /* <DEDUP_REMOVED lines=21> */
.L_x_14943:
[----:B------:R-:W-:Y:S05]  /*41700*/  BSYNC.RECONVERGENT B4 ;  /* 0x0000000000047941 */ /* 0x000fea0003800200 */
.L_x_14942:
        /* <DEDUP_REMOVED lines=30> */
.L_x_14929:
        /* <DEDUP_REMOVED lines=25> */
.L_x_14946:
[----:B------:R-:W-:Y:S05]  /*41a80*/  BSYNC.RECONVERGENT B4 ;  /* 0x0000000000047941 */ /* 0x000fea0003800200 */
.L_x_14945:
        /* <DEDUP_REMOVED lines=85> */
.L_x_14947:
        /* <DEDUP_REMOVED lines=21> */
.L_x_14949:
[----:B------:R-:W-:Y:S05]  /*42130*/  BSYNC.RECONVERGENT B4 ;  /* 0x0000000000047941 */ /* 0x000fea0003800200 */
.L_x_14948:
        /* <DEDUP_REMOVED lines=30> */
.L_x_14944:
        /* <DEDUP_REMOVED lines=24> */
.L_x_14951:
[----:B------:R-:W-:Y:S05]  /*424a0*/  BSYNC.RECONVERGENT B4 ;  /* 0x0000000000047941 */ /* 0x000fea0003800200 */
.L_x_14950:
        /* <DEDUP_REMOVED lines=21> */
.L_x_14953:
[----:B------:R-:W-:Y:S05]  /*42600*/  BSYNC.RECONVERGENT B4 ;  /* 0x0000000000047941 */ /* 0x000fea0003800200 */
.L_x_14952:
[----:B------:R-:W-:Y:S01]  /*42610*/  IMAD.MOV.U32 R18, RZ, RZ, R32 ;  /* 0x000000ffff127224 */ /* 0x000fe200078e0020 */
[----:B------:R-:W-:Y:S01]  /*42620*/  MOV R19, R33 ;  /* 0x0000002100137202 */ /* 0x000fe20000000f00 */
[----:B------:R-:W-:Y:S06]  /*42630*/  BRA `(.L_x_14927) ;  /* 0x0000000000647947 */ /* 0x000fec0003800000 */
.L_x_14928:
        /* <DEDUP_REMOVED lines=24> */
.L_x_14954:
[----:B------:R-:W-:Y:S05]  /*427c0*/  BSYNC.RECONVERGENT B4 ;  /* 0x0000000000047941 */ /* 0x000fea0003800200 */
.L_x_14927:
[----:B------:R-:W-:Y:S05]  /*427d0*/  BSYNC.RECONVERGENT B3 ;  /* 0x0000000000037941 */ /* 0x000fea0003800200 */
.L_x_14923:
        /* <DEDUP_REMOVED lines=25> */
.L_x_14959:
[----:B------:R-:W-:Y:S05]  /*42970*/  BSYNC.RECONVERGENT B5 ;  /* 0x0000000000057941 */ /* 0x000fea0003800200 */
.L_x_14958:
        /* <DEDUP_REMOVED lines=84> */
.L_x_14962:
        /* <DEDUP_REMOVED lines=53> */
.L_x_14961:
        /* <DEDUP_REMOVED lines=76> */
.L_x_14964:
        /* <DEDUP_REMOVED lines=53> */
.L_x_14960:
        /* <DEDUP_REMOVED lines=34> */
.L_x_14971:
[----:B------:R-:W-:Y:S05]  /*43c40*/  BSYNC.RECONVERGENT B7 ;  /* 0x0000000000077941 */ /* 0x000fea0003800200 */
.L_x_14970:
[----:B------:R-:W-:Y:S02]  /*43c50*/  IMAD.MOV.U32 R70, RZ, RZ, R32 ;  /* 0x000000ffff467224 */ /* 0x000fe400078e0020 */
[----:B------:R-:W-:-:S07]  /*43c60*/  IMAD.MOV.U32 R71, RZ, RZ, R33 ;  /* 0x000000ffff477224 */ /* 0x000fce00078e0021 */
.L_x_14969:
[----:B------:R-:W-:Y:S05]  /*43c70*/  BSYNC.RECONVERGENT B6 ;  /* 0x0000000000067941 */ /* 0x000fea0003800200 */
.L_x_14968:
        /* <DEDUP_REMOVED lines=27> */
.L_x_14976:
[----:B------:R-:W-:Y:S05]  /*43e30*/  BSYNC.RECONVERGENT B7 ;  /* 0x0000000000077941 */ /* 0x000fea0003800200 */
.L_x_14975:
[----:B------:R-:W-:Y:S01]  /*43e40*/  MOV R68, R32 ;  /* 0x0000002000447202 */ /* 0x000fe20000000f00 */
[----:B------:R-:W-:Y:S01]  /*43e50*/  IMAD.MOV.U32 R69, RZ, RZ, R33 ;  /* 0x000000ffff457224 */ /* 0x000fe200078e0021 */
[----:B------:R-:W-:Y:S06]  /*43e60*/  BRA `(.L_x_14974) ;  /* 0x0000000000047947 */ /* 0x000fec0003800000 */
.L_x_14973:
[----:B------:R-:W-:-:S11]  /*43e70*/  DADD R68, -R62, R60 ;  /* 0x000000003e447229 */ /* 0x000fd6000000013c */
.L_x_14974:
[----:B------:R-:W-:Y:S05]  /*43e80*/  BSYNC.RECONVERGENT B6 ;  /* 0x0000000000067941 */ /* 0x000fea0003800200 */
.L_x_14972:
        /* <DEDUP_REMOVED lines=31> */
.L_x_14978:
[----:B------:R-:W-:Y:S05]  /*44080*/  BSYNC.RECONVERGENT B6 ;  /* 0x0000000000067941 */ /* 0x000fea0003800200 */
.L_x_14977:
[----:B------:R-:W-:Y:S02]  /*44090*/  IMAD.MOV.U32 R60, RZ, RZ, R2 ;  /* 0x000000ffff3c7224 */ /* 0x000fe400078e0002 */
[----:B------:R-:W-:Y:S01]  /*440a0*/  IMAD.MOV.U32 R61, RZ, RZ, R3 ;  /* 0x000000ffff3d7224 */ /* 0x000fe200078e0003 */
[----:B------:R-:W-:Y:S06]  /*440b0*/  BRA `(.L_x_14979) ;  /* 0x00000008004c7947 */ /* 0x000fec0003800000 */
.L_x_14967:
        /* <DEDUP_REMOVED lines=29> */
.L_x_14982:
[----:B------:R-:W-:Y:S05]  /*44290*/  BSYNC.RECONVERGENT B6 ;  /* 0x0000000000067941 */ /* 0x000fea0003800200 */
.L_x_14981:
[----:B------:R-:W-:Y:S01]  /*442a0*/  MOV R60, R2 ;  /* 0x00000002003c7202 */ /* 0x000fe20000000f00 */
[----:B------:R-:W-:Y:S01]  /*442b0*/  IMAD.MOV.U32 R61, RZ, RZ, R3 ;  /* 0x000000ffff3d7224 */ /* 0x000fe200078e0003 */
[----:B------:R-:W-:Y:S06]  /*442c0*/  BRA `(.L_x_14979) ;  /* 0x0000000400c87947 */ /* 0x000fec0003800000 */
.L_x_14980:
        /* <DEDUP_REMOVED lines=28> */
.L_x_14984:
[----:B------:R-:W-:Y:S05]  /*44490*/  BSYNC.RECONVERGENT B6 ;  /* 0x0000000000067941 */ /* 0x000fea0003800200 */
.L_x_14983:
        /* <DEDUP_REMOVED lines=20> */
.L_x_14986:
[----:B------:R-:W-:Y:S05]  /*445e0*/  BSYNC.RECONVERGENT B6 ;  /* 0x0000000000067941 */ /* 0x000fea0003800200 */
.L_x_14985:
[----:B------:R-:W-:Y:S01]  /*445f0*/  DMUL R58, R58, 8.11296384146066816958e+31 ;  /* 0x469000003a3a7828 */ /* 0x000fe20000000000 */
[----:B------:R-:W-:Y:S02]  /*44600*/  IMAD.MOV.U32 R60, RZ, RZ, R32 ;  /* 0x000000ffff3c7224 */ /* 0x000fe400078e0020 */
[----:B------:R-:W-:Y:S01]  /*44610*/  IMAD.MOV.U32 R61, RZ, RZ, R33 ;  /* 0x000000ffff3d7224 */ /* 0x000fe200078e0021 */
[----:B------:R-:W-:Y:S07]  /*44620*/  BRA `(.L_x_14979) ;  /* 0x0000000000f07947 */ /* 0x000fee0003800000 */
.L_x_14966:
        /* <DEDUP_REMOVED lines=26> */
.L_x_14988:
[----:B------:R-:W-:Y:S05]  /*447d0*/  BSYNC.RECONVERGENT B6 ;  /* 0x0000000000067941 */ /* 0x000fea0003800200 */
.L_x_14987:
        /* <DEDUP_REMOVED lines=29> */
.L_x_14990:
[----:B------:R-:W-:Y:S05]  /*449b0*/  BSYNC.RECONVERGENT B6 ;  /* 0x0000000000067941 */ /* 0x000fea0003800200 */
.L_x_14989:
[----:B------:R-:W-:Y:S01]  /*449c0*/  DMUL R60, R2, R60 ;  /* 0x0000003c023c7228 */ /* 0x000fe20000000000 */
[----:B------:R-:W-:Y:S02]  /*449d0*/  IMAD.MOV.U32 R58, RZ, RZ, 0x0 ;  /* 0x00000000ff3a7424 */ /* 0x000fe400078e00ff */
[----:B------:R-:W-:-:S08]  /*449e0*/  IMAD.MOV.U32 R59, RZ, RZ, 0x3ff00000 ;  /* 0x3ff00000ff3b7424 */ /* 0x000fd000078e00ff */
.L_x_14979:
[----:B------:R-:W-:Y:S05]  /*449f0*/  BSYNC.RECONVERGENT B5 ;  /* 0x0000000000057941 */ /* 0x000fea0003800200 */
.L_x_14965:
[----:B------:R-:W-:Y:S05]  /*44a00*/  BRA `(.L_x_14991) ;  /* 0x0000000000087947 */ /* 0x000fea0003800000 */
.L_x_14957:
[----:B------:R-:W-:Y:S02]  /*44a10*/  DMUL R60, R16, 9.00719925474099200000e+15 ;  /* 0x43400000103c7828 */ /* 0x000fe40000000000 */
[----:B------:R-:W-:-:S11]  /*44a20*/  DMUL R58, R58, 9.00719925474099200000e+15 ;  /* 0x434000003a3a7828 */ /* 0x000fd60000000000 */
.L_x_14991:
[----:B------:R-:W-:Y:S05]  /*44a30*/  BSYNC.RELIABLE B3 ;  /* 0x0000000000037941 */ /* 0x000fea0003800100 */
.L_x_14956:
        /* <DEDUP_REMOVED lines=28> */
[----:B------:R-:W-:Y:S05]  /*44c00*/  CALL.REL.NOINC `($__internal_31_$__cuda_sm20_div_rn_f64_full) ;  /* 0x000004c400ec7944 */ /* 0x000fea0003c00000 */
.L_x_14994:
[----:B------:R-:W-:Y:S05]  /*44c10*/  BSYNC.RECONVERGENT B3 ;  /* 0x0000000000037941 */ /* 0x000fea0003800200 */
.L_x_14993:
        /* <DEDUP_REMOVED lines=84> */
.L_x_14996:
[----:B------:R-:W-:Y:S02]  /*45160*/  FSEL R2, RZ, 3.37028055040000000000e+12, P0 ;  /* 0x54442d18ff027808 */ /* 0x000fe40000000000 */
[----:B------:R-:W-:-:S07]  /*45170*/  FSEL R3, RZ, 2.1426990032196044922, P0 ;  /* 0x400921fbff037808 */ /* 0x000fce0000000000 */
.L_x_14997:
[----:B------:R-:W-:Y:S05]  /*45180*/  BSYNC.RECONVERGENT B0 ;  /* 0x0000000000007941 */ /* 0x000fea0003800200 */
.L_x_14995:
[----:B------:R-:W-:Y:S01]  /*45190*/  DADD R58, |R60|, R58 ;  /* 0x000000003c3a7229 */ /* 0x000fe2000000023a */
[----:B------:R-:W-:-:S07]  /*451a0*/  LOP3.LUT R61, R3, 0x80000000, R61, 0xb8, !PT ;  /* 0x80000000033d7812 */ /* 0x000fce00078eb83d */
[----:B------:R-:W-:-:S06]  /*451b0*/  DSETP.NAN.AND P0, PT, R58, R58, PT ;  /* 0x0000003a3a00722a */ /* 0x000fcc0003f08000 */
[----:B------:R-:W-:Y:S02]  /*451c0*/  FSEL R2, R58, R2, P0 ;  /* 0x000000023a027208 */ /* 0x000fe40000000000 */
[----:B------:R-:W-:Y:S01]  /*451d0*/  FSEL R3, R59, R61, P0 ;  /* 0x0000003d3b037208 */ /* 0x000fe20000000000 */
[----:B------:R-:W-:Y:S06]  /*451e0*/  BRA `(.L_x_14963) ;  /* 0x0000000400d87947 */ /* 0x000fec0003800000 */
.L_x_14992:
        /* <DEDUP_REMOVED lines=25> */
.L_x_14999:
[----:B------:R-:W-:Y:S05]  /*45380*/  BSYNC.RECONVERGENT B3 ;  /* 0x0000000000037941 */ /* 0x000fea0003800200 */
.L_x_14998:
        /* <DEDUP_REMOVED lines=84> */
.L_x_15001:
[----:B------:R-:W-:Y:S02]  /*458d0*/  FSEL R2, RZ, 3.37028055040000000000e+12, P0 ;  /* 0x54442d18ff027808 */ /* 0x000fe40000000000 */
[----:B------:R-:W-:-:S07]  /*458e0*/  FSEL R3, RZ, 2.1426990032196044922, P0 ;  /* 0x400921fbff037808 */ /* 0x000fce0000000000 */
.L_x_15002:
[----:B------:R-:W-:Y:S05]  /*458f0*/  BSYNC.RECONVERGENT B0 ;  /* 0x0000000000007941 */ /* 0x000fea0003800200 */
.L_x_15000:
[----:B------:R-:W-:Y:S01]  /*45900*/  DADD R58, |R60|, R58 ;  /* 0x000000003c3a7229 */ /* 0x000fe2000000023a */
[----:B------:R-:W-:-:S07]  /*45910*/  LOP3.LUT R61, R3, 0x80000000, R61, 0xb8, !PT ;  /* 0x80000000033d7812 */ /* 0x000fce00078eb83d */
[----:B------:R-:W-:-:S06]  /*45920*/  DSETP.NAN.AND P0, PT, R58, R58, PT ;  /* 0x0000003a3a00722a */ /* 0x000fcc0003f08000 */
[----:B------:R-:W-:Y:S02]  /*45930*/  FSEL R2, R58, R2, P0 ;  /* 0x000000023a027208 */ /* 0x000fe40000000000 */
[----:B------:R-:W-:-:S07]  /*45940*/  FSEL R3, R59, R61, P0 ;  /* 0x0000003d3b037208 */ /* 0x000fce0000000000 */
.L_x_14963:
[----:B------:R-:W-:Y:S05]  /*45950*/  BSYNC.RECONVERGENT B4 ;  /* 0x0000000000047941 */ /* 0x000fea0003800200 */
.L_x_14955:
[----:B------:R-:W-:Y:S01]  /*45960*/  DADD R16, -RZ, -R18 ;  /* 0x00000000ff107229 */ /* 0x000fe20000000912 */
[----:B------:R-:W-:-:S09]  /*45970*/  ISETP.GE.AND P0, PT, R23, RZ, PT ;  /* 0x000000ff1700720c */ /* 0x000fd20003f06270 */
[----:B------:R-:W-:Y:S02]  /*45980*/  FSEL R18, R18, R16, !P0 ;  /* 0x0000001012127208 */ /* 0x000fe40004000000 */
[----:B------:R-:W-:Y:S01]  /*45990*/  FSEL R19, R19, R17, !P0 ;  /* 0x0000001113137208 */ /* 0x000fe20004000000 */
[----:B------:R-:W-:Y:S06]  /*459a0*/  BRA `(.L_x_14919) ;  /* 0x0000002c00f87947 */ /* 0x000fec0003800000 */
.L_x_14922:
[----:B------:R-:W2:Y:S01]  /*459b0*/  LDL.64 R2, [R1+0x8] ;  /* 0x0000080001027983 */ /* 0x000ea20000100a00 */
[----:B------:R-:W-:Y:S01]  /*459c0*/  UMOV UR6, 0x54442d18 ;  /* 0x54442d1800067882 */ /* 0x000fe20000000000 */
[----:B------:R-:W-:Y:S01]  /*459d0*/  UMOV UR7, 0x3ff921fb ;  /* 0x3ff921fb00077882 */ /* 0x000fe20000000000 */
[----:B------:R-:W-:Y:S02]  /*459e0*/  DADD R18, -RZ, -R22 ;  /* 0x00000000ff127229 */ /* 0x000fe40000000916 */
[----:B--2---:R-:W-:-:S08]  /*459f0*/  DADD R2, R2, -R20 ;  /* 0x0000000002027229 */ /* 0x004fd00000000814 */
[----:B------:R-:W-:Y:S01]  /*45a00*/  DADD R2, R2, UR6 ;  /* 0x0000000602027e29 */ /* 0x000fe20008000000 */
[----:B------:R-:W-:Y:S10]  /*45a10*/  BRA `(.L_x_14919) ;  /* 0x0000002c00dc7947 */ /* 0x000ff40003800000 */
.L_x_14921:
[----:B------:R-:W-:Y:S01]  /*45a20*/  DADD R18, -RZ, -R22 ;  /* 0x00000000ff127229 */ /* 0x000fe20000000916 */
[----:B------:R-:W-:Y:S01]  /*45a30*/  CS2R R2, SRZ ;  /* 0x0000000000027805 */ /* 0x000fe2000001ff00 */
[----:B------:R-:W-:Y:S09]  /*45a40*/  BRA `(.L_x_14919) ;  /* 0x0000002c00d07947 */ /* 0x000ff20003800000 */
.L_x_14920:
        /* <DEDUP_REMOVED lines=110> */
.L_x_15007:
[----:B------:R-:W-:Y:S05]  /*46130*/  BSYNC.RECONVERGENT B0 ;  /* 0x0000000000007941 */ /* 0x000fea0003800200 */
.L_x_15006:
        /* <DEDUP_REMOVED lines=8> */
.L_x_15009:
[----:B------:R-:W-:Y:S05]  /*461c0*/  BSYNC.RECONVERGENT B4 ;  /* 0x0000000000047941 */ /* 0x000fea0003800200 */
.L_x_15008:
        /* <DEDUP_REMOVED lines=84> */
.L_x_15011:
[----:B------:R-:W-:Y:S02]  /*46710*/  FSEL R2, RZ, 3.37028055040000000000e+12, P0 ;  /* 0x54442d18ff027808 */ /* 0x000fe40000000000 */
[----:B------:R-:W-:-:S07]  /*46720*/  FSEL R3, RZ, 2.1426990032196044922, P0 ;  /* 0x400921fbff037808 */ /* 0x000fce0000000000 */
.L_x_15012:
[----:B------:R-:W-:Y:S05]  /*46730*/  BSYNC.RECONVERGENT B0 ;  /* 0x0000000000007941 */ /* 0x000fea0003800200 */
.L_x_15010:
[----:B------:R-:W-:Y:S01]  /*46740*/  DADD R58, R58, R68 ;  /* 0x000000003a3a7229 */ /* 0x000fe20000000044 */
[----:B------:R-:W-:Y:S01]  /*46750*/  LOP3.LUT R3, R3, 0x80000000, R23, 0xb8, !PT ;  /* 0x8000000003037812 */ /* 0x000fe200078eb817 */
[----:B------:R-:W-:-:S06]  /*46760*/  DMUL R60, R60, 0.5 ;  /* 0x3fe000003c3c7828 */ /* 0x000fcc0000000000 */
[----:B------:R-:W-:-:S06]  /*46770*/  DSETP.NAN.AND P0, PT, R58, R58, PT ;  /* 0x0000003a3a00722a */ /* 0x000fcc0003f08000 */
[----:B------:R-:W-:Y:S02]  /*46780*/  FSEL R2, R58, R2, P0 ;  /* 0x000000023a027208 */ /* 0x000fe40000000000 */
[----:B------:R-:W-:Y:S01]  /*46790*/  FSEL R3, R59, R3, P0 ;  /* 0x000000033b037208 */ /* 0x000fe20000000000 */
[----:B------:R-:W-:Y:S06]  /*467a0*/  BRA `(.L_x_15013) ;  /* 0x0000002000547947 */ /* 0x000fec0003800000 */
.L_x_15005:
        /* <DEDUP_REMOVED lines=137> */
.L_x_15015:
[----:B------:R-:W-:Y:S05]  /*47040*/  BSYNC.RECONVERGENT B0 ;  /* 0x0000000000007941 */ /* 0x000fea0003800200 */
.L_x_15014:
        /* <DEDUP_REMOVED lines=8> */
.L_x_15017:
[----:B------:R-:W-:Y:S05]  /*470d0*/  BSYNC.RECONVERGENT B4 ;  /* 0x0000000000047941 */ /* 0x000fea0003800200 */
.L_x_15016:
        /* <DEDUP_REMOVED lines=84> */
.L_x_15019:
[----:B------:R-:W-:Y:S02]  /*47620*/  FSEL R2, RZ, 3.37028055040000000000e+12, P0 ;  /* 0x54442d18ff027808 */ /* 0x000fe40000000000 */
[----:B------:R-:W-:-:S07]  /*47630*/  FSEL R3, RZ, 2.1426990032196044922, P0 ;  /* 0x400921fbff037808 */ /* 0x000fce0000000000 */
.L_x_15020:
[----:B------:R-:W-:Y:S05]  /*47640*/  BSYNC.RECONVERGENT B0 ;  /* 0x0000000000007941 */ /* 0x000fea0003800200 */
.L_x_15018:
[----:B------:R-:W-:Y:S01]  /*47650*/  DADD R58, R58, R68 ;  /* 0x000000003a3a7229 */ /* 0x000fe20000000044 */
[----:B------:R-:W-:-:S07]  /*47660*/  LOP3.LUT R3, R3, 0x80000000, R23, 0xb8, !PT ;  /* 0x8000000003037812 */ /* 0x000fce00078eb817 */
[----:B------:R-:W-:-:S06]  /*47670*/  DSETP.NAN.AND P0, PT, R58, R58, PT ;  /* 0x0000003a3a00722a */ /* 0x000fcc0003f08000 */
[----:B------:R-:W-:Y:S02]  /*47680*/  FSEL R2, R58, R2, P0 ;  /* 0x000000023a027208 */ /* 0x000fe40000000000 */
[----:B------:R-:W-:Y:S01]  /*47690*/  FSEL R3, R59, R3, P0 ;  /* 0x000000033b037208 */ /* 0x000fe20000000000 */
[----:B------:R-:W-:Y:S06]  /*476a0*/  BRA `(.L_x_15013) ;  /* 0x0000001000947947 */ /* 0x000fec0003800000 */
.L_x_15004:
        /* <DEDUP_REMOVED lines=22> */
[----:B------:R-:W-:Y:S05]  /*47810*/  CALL.REL.NOINC `($__internal_31_$__cuda_sm20_div_rn_f64_full) ;  /* 0x0000049800e87944 */ /* 0x000fea0003c00000 */
[----:B------:R-:W-:Y:S02]  /*47820*/  IMAD.MOV.U32 R60, RZ, RZ, R32 ;  /* 0x000000ffff3c7224 */ /* 0x000fe400078e0020 */
[----:B------:R-:W-:-:S07]  /*47830*/  IMAD.MOV.U32 R61, RZ, RZ, R33 ;  /* 0x000000ffff3d7224 */ /* 0x000fce00078e0021 */
.L_x_15022:
[----:B------:R-:W-:Y:S05]  /*47840*/  BSYNC.RECONVERGENT B4 ;  /* 0x0000000000047941 */ /* 0x000fea0003800200 */
.L_x_15021:
        /* <DEDUP_REMOVED lines=23> */
.L_x_15024:
[----:B------:R-:W-:Y:S05]  /*479c0*/  BSYNC.RECONVERGENT B4 ;  /* 0x0000000000047941 */ /* 0x000fea0003800200 */
.L_x_15023:
        /* <DEDUP_REMOVED lines=140> */
.L_x_15026:
[----:B------:R-:W-:Y:S05]  /*48290*/  BSYNC.RECONVERGENT B0 ;  /* 0x0000000000007941 */ /* 0x000fea0003800200 */
.L_x_15025:
        /* <DEDUP_REMOVED lines=8> */
.L_x_15028:
[----:B------:R-:W-:Y:S05]  /*48320*/  BSYNC.RECONVERGENT B4 ;  /* 0x0000000000047941 */ /* 0x000fea0003800200 */
.L_x_15027:
        /* <DEDUP_REMOVED lines=84> */
.L_x_15030:
[----:B------:R-:W-:Y:S02]  /*48870*/  FSEL R2, RZ, 3.37028055040000000000e+12, P0 ;  /* 0x54442d18ff027808 */ /* 0x000fe40000000000 */
[----:B------:R-:W-:-:S07]  /*48880*/  FSEL R3, RZ, 2.1426990032196044922, P0 ;  /* 0x400921fbff037808 */ /* 0x000fce0000000000 */
.L_x_15031:
[----:B------:R-:W-:Y:S05]  /*48890*/  BSYNC.RECONVERGENT B0 ;  /* 0x0000000000007941 */ /* 0x000fea0003800200 */
.L_x_15029:
[----:B------:R-:W-:Y:S01]  /*488a0*/  DADD R58, R58, R68 ;  /* 0x000000003a3a7229 */ /* 0x000fe20000000044 */
[----:B------:R-:W-:Y:S01]  /*488b0*/  LOP3.LUT R3, R3, 0x80000000, R23, 0xb8, !PT ;  /* 0x8000000003037812 */ /* 0x000fe200078eb817 */
[----:B------:R-:W-:-:S06]  /*488c0*/  DADD R60, R60, 1 ;  /* 0x3ff000003c3c7429 */ /* 0x000fcc0000000000 */
[----:B------:R-:W-:-:S06]  /*488d0*/  DSETP.NAN.AND P0, PT, R58, R58, PT ;  /* 0x0000003a3a00722a */ /* 0x000fcc0003f08000 */
[----:B------:R-:W-:Y:S02]  /*488e0*/  FSEL R2, R58, R2, P0 ;  /* 0x000000023a027208 */ /* 0x000fe40000000000 */
[----:B------:R-:W-:-:S07]  /*488f0*/  FSEL R3, R59, R3, P0 ;  /* 0x000000033b037208 */ /* 0x000fce0000000000 */
.L_x_15013:
[----:B------:R-:W-:Y:S05]  /*48900*/  BSYNC.RECONVERGENT B3 ;  /* 0x0000000000037941 */ /* 0x000fea0003800200 */
.L_x_15003:
        /* <DEDUP_REMOVED lines=8> */
.L_x_14919:
[----:B------:R-:W-:Y:S05]  /*48990*/  BSYNC.RECONVERGENT B1 ;  /* 0x0000000000017941 */ /* 0x000fea0003800200 */
.L_x_14917:
        /* <DEDUP_REMOVED lines=15> */
.L_x_14916:
[----:B------:R-:W-:Y:S05]  /*48a90*/  BSYNC.RECONVERGENT B2 ;  /* 0x0000000000027941 */ /* 0x000fea0003800200 */
.L_x_14915:
        /* <DEDUP_REMOVED lines=17> */
.L_x_15034:
[----:B------:R-:W-:-:S13]  /*48bb0*/  ISETP.GE.AND P0, PT, R47, UR5, PT ;  /* 0x000000052f007c0c */ /* 0x000fda000bf06270 */
[----:B------:R-:W-:Y:S05]  /*48bc0*/  @P0 BRA `(.L_x_15036) ;  /* 0x0000000000300947 */ /* 0x000fea0003800000 */
[----:B0-----:R-:W0:Y:S01]  /*48bd0*/  LDC.64 R2, c[0x0][0x388] ;  /* 0x0000e200ff027b82 */ /* 0x001e220000000a00 */
[C---:B------:R-:W-:Y:S02]  /*48be0*/  VIADD R21, R47.reuse, UR4 ;  /* 0x000000042f157c36 */ /* 0x040fe40008000000 */
[----:B------:R-:W-:Y:S02]  /*48bf0*/  VIADD R47, R47, 0x80 ;  /* 0x000000802f2f7836 */ /* 0x000fe40000000000 */
[----:B0-----:R-:W-:-:S05]  /*48c00*/  IMAD.WIDE.U32 R2, R21, 0x10, R2 ;  /* 0x0000001015027825 */ /* 0x001fca00078e0002 */
[----:B------:R1:W-:Y:S02]  /*48c10*/  STG.E.128 desc[UR8][R2.64], R36 ;  /* 0x0000002402007986 */ /* 0x0003e4000c101d08 */
.L_x_15035:
[----:B------:R-:W-:-:S13]  /*48c20*/  ISETP.GE.AND P0, PT, R47, UR5, PT ;  /* 0x000000052f007c0c */ /* 0x000fda000bf06270 */
[----:B------:R-:W-:Y:S05]  /*48c30*/  @P0 BRA `(.L_x_15037) ;  /* 0x0000000000300947 */ /* 0x000fea0003800000 */
[----:B01----:R-:W0:Y:S01]  /*48c40*/  LDC.64 R2, c[0x0][0x388] ;  /* 0x0000e200ff027b82 */ /* 0x003e220000000a00 */
[C---:B------:R-:W-:Y:S01]  /*48c50*/  IADD3 R21, PT, PT, R47.reuse, UR4, RZ ;  /* 0x000000042f157c10 */ /* 0x040fe2000fffe0ff */
[----:B------:R-:W-:-:S04]  /*48c60*/  VIADD R47, R47, 0x80 ;  /* 0x000000802f2f7836 */ /* 0x000fc80000000000 */
[----:B0-----:R-:W-:-:S05]  /*48c70*/  IMAD.WIDE.U32 R2, R21, 0x10, R2 ;  /* 0x0000001015027825 */ /* 0x001fca00078e0002 */
[----:B------:R1:W-:Y:S02]  /*48c80*/  STG.E.128 desc[UR8][R2.64], R40 ;  /* 0x0000002802007986 */ /* 0x0003e4000c101d08 */
.L_x_15036:
[----:B------:R-:W-:-:S13]  /*48c90*/  ISETP.GE.AND P0, PT, R47, UR5, PT ;  /* 0x000000052f007c0c */ /* 0x000fda000bf06270 */
[----:B------:R-:W-:Y:S05]  /*48ca0*/  @P0 BRA `(.L_x_15038) ;  /* 0x0000000000340947 */ /* 0x000fea0003800000 */
[----:B01----:R-:W0:Y:S01]  /*48cb0*/  LDC.64 R2, c[0x0][0x388] ;  /* 0x0000e200ff027b82 */ /* 0x003e220000000a00 */
[C---:B------:R-:W-:Y:S02]  /*48cc0*/  VIADD R21, R47.reuse, UR4 ;  /* 0x000000042f157c36 */ /* 0x040fe40008000000 */
[----:B------:R-:W-:Y:S02]  /*48cd0*/  VIADD R47, R47, 0x80 ;  /* 0x000000802f2f7836 */ /* 0x000fe40000000000 */
[----:B0-----:R-:W-:-:S05]  /*48ce0*/  IMAD.WIDE.U32 R2, R21, 0x10, R2 ;  /* 0x0000001015027825 */ /* 0x001fca00078e0002 */
[----:B------:R2:W-:Y:S02]  /*48cf0*/  STG.E.128 desc[UR8][R2.64], R4 ;  /* 0x0000000402007986 */ /* 0x0005e4000c101d08 */
.L_x_15037:
        /* <DEDUP_REMOVED lines=8> */
.L_x_15038:
[----:B------:R-:W-:Y:S05]  /*48d80*/  BSYNC.RELIABLE B1 ;  /* 0x0000000000017941 */ /* 0x000fea0003800100 */
.L_x_15033:
[----:B------:R-:W-:-:S13]  /*48d90*/  ISETP.GE.AND P0, PT, R47, UR5, PT ;  /* 0x000000052f007c0c */ /* 0x000fda000bf06270 */
[----:B012---:R-:W0:Y:S01]  /*48da0*/  @!P0 LDC.64 R2, c[0x0][0x388] ;  /* 0x0000e200ff028b82 */ /* 0x007e220000000a00 */
[C---:B------:R-:W-:Y:S01]  /*48db0*/  @!P0 VIADD R5, R47.reuse, UR4 ;  /* 0x000000042f058c36 */ /* 0x040fe20008000000 */
[----:B------:R-:W-:-:S03]  /*48dc0*/  @!P0 IADD3 R47, PT, PT, R47, 0x80, RZ ;  /* 0x000000802f2f8810 */ /* 0x000fc60007ffe0ff */
[----:B0-----:R-:W-:-:S05]  /*48dd0*/  @!P0 IMAD.WIDE.U32 R2, R5, 0x10, R2 ;  /* 0x0000001005028825 */ /* 0x001fca00078e0002 */
[----:B------:R3:W-:Y:S02]  /*48de0*/  @!P0 STG.E.128 desc[UR8][R2.64], R12 ;  /* 0x0000000c02008986 */ /* 0x0007e4000c101d08 */
.L_x_15039:
[----:B------:R-:W-:Y:S05]  /*48df0*/  BSYNC.RECONVERGENT B0 ;  /* 0x0000000000007941 */ /* 0x000fea0003800200 */
.L_x_15032:
        /* <DEDUP_REMOVED lines=8> */
.L_x_14109:
        /* <DEDUP_REMOVED lines=41> */
.L_x_15041:
        /* <DEDUP_REMOVED lines=43> */
[----:B-----5:R-:W-:Y:S05]  /*493c0*/  CALL.REL.NOINC `($__internal_31_$__cuda_sm20_div_rn_f64_full) ;  /* 0x0000047c00fc7944 */ /* 0x020fea0003c00000 */
[----:B------:R-:W-:Y:S02]  /*493d0*/  IMAD.MOV.U32 R62, RZ, RZ, R32 ;  /* 0x000000ffff3e7224 */ /* 0x000fe400078e0020 */
[----:B------:R-:W-:-:S07]  /*493e0*/  IMAD.MOV.U32 R63, RZ, RZ, R33 ;  /* 0x000000ffff3f7224 */ /* 0x000fce00078e0021 */
.L_x_15047:
[----:B------:R-:W-:Y:S05]  /*493f0*/  BSYNC.RECONVERGENT B3 ;  /* 0x0000000000037941 */ /* 0x000fea0003800200 */
.L_x_15046:
        /* <DEDUP_REMOVED lines=22> */
[----:B-----5:R-:W-:Y:S05]  /*49560*/  CALL.REL.NOINC `($__internal_31_$__cuda_sm20_div_rn_f64_full) ;  /* 0x0000047c00947944 */ /* 0x020fea0003c00000 */
.L_x_15049:
[----:B------:R-:W-:Y:S05]  /*49570*/  BSYNC.RECONVERGENT B3 ;  /* 0x0000000000037941 */ /* 0x000fea0003800200 */
.L_x_15048:
        /* <DEDUP_REMOVED lines=121> */
.L_x_15051:
[----:B------:R-:W-:Y:S01]  /*49d10*/  MOV R2, 0x0 ;  /* 0x0000000000027802 */ /* 0x000fe20000000f00 */
[----:B------:R-:W-:Y:S01]  /*49d20*/  IMAD.MOV.U32 R3, RZ, RZ, 0x7ff00000 ;  /* 0x7ff00000ff037424 */ /* 0x000fe200078e00ff */
[----:B------:R-:W-:-:S05]  /*49d30*/  LOP3.LUT P0, RZ, R33, 0x7fffffff, RZ, 0xc0, !PT ;  /* 0x7fffffff21ff7812 */ /* 0x000fca000780c0ff */
[----:B------:R-:W-:-:S10]  /*49d40*/  DFMA R2, R32, R2, +INF ;  /* 0x7ff000002002742b */ /* 0x000fd40000000002 */
[----:B------:R-:W-:Y:S02]  /*49d50*/  FSEL R62, R2, RZ, P0 ;  /* 0x000000ff023e7208 */ /* 0x000fe40000000000 */
[----:B------:R-:W-:-:S07]  /*49d60*/  FSEL R63, R3, -QNAN , P0 ;  /* 0xfff00000033f7808 */ /* 0x000fce0000000000 */
.L_x_15052:
[----:B------:R-:W-:Y:S05]  /*49d70*/  BSYNC.RECONVERGENT B0 ;  /* 0x0000000000007941 */ /* 0x000fea0003800200 */
.L_x_15050:
        /* <DEDUP_REMOVED lines=21> */
[----:B-----5:R-:W-:Y:S05]  /*49ed0*/  CALL.REL.NOINC `($__internal_31_$__cuda_sm20_div_rn_f64_full) ;  /* 0x0000047400387944 */ /* 0x020fea0003c00000 */
.L_x_15054:
[----:B------:R-:W-:Y:S05]  /*49ee0*/  BSYNC.RECONVERGENT B3 ;  /* 0x0000000000037941 */ /* 0x000fea0003800200 */
.L_x_15053:
        /* <DEDUP_REMOVED lines=92> */
.L_x_15045:
        /* <DEDUP_REMOVED lines=122> */
.L_x_15058:
[----:B------:R-:W-:Y:S01]  /*4ac50*/  IMAD.MOV.U32 R2, RZ, RZ, 0x0 ;  /* 0x00000000ff027424 */ /* 0x000fe200078e00ff */
[----:B------:R-:W-:Y:S01]  /*4ac60*/  LOP3.LUT P0, RZ, R33, 0x7fffffff, RZ, 0xc0, !PT ;  /* 0x7fffffff21ff7812 */ /* 0x000fe2000780c0ff */
[----:B------:R-:W-:-:S06]  /*4ac70*/  IMAD.MOV.U32 R3, RZ, RZ, 0x7ff00000 ;  /* 0x7ff00000ff037424 */ /* 0x000fcc00078e00ff */
[----:B------:R-:W-:-:S10]  /*4ac80*/  DFMA R2, R32, R2, +INF ;  /* 0x7ff000002002742b */ /* 0x000fd40000000002 */
[----:B------:R-:W-:Y:S02]  /*4ac90*/  FSEL R62, R2, RZ, P0 ;  /* 0x000000ff023e7208 */ /* 0x000fe40000000000 */
[----:B------:R-:W-:-:S07]  /*4aca0*/  FSEL R63, R3, -QNAN , P0 ;  /* 0xfff00000033f7808 */ /* 0x000fce0000000000 */
.L_x_15059:
[----:B------:R-:W-:Y:S05]  /*4acb0*/  BSYNC.RECONVERGENT B0 ;  /* 0x0000000000007941 */ /* 0x000fea0003800200 */
.L_x_15057:
        /* <DEDUP_REMOVED lines=21> */
.L_x_15061:
[----:B------:R-:W-:Y:S05]  /*4ae10*/  BSYNC.RECONVERGENT B3 ;  /* 0x0000000000037941 */ /* 0x000fea0003800200 */
.L_x_15060:
        /* <DEDUP_REMOVED lines=91> */
.L_x_15056:
        /* <DEDUP_REMOVED lines=79> */
.L_x_15063:
[----:B------:R-:W-:Y:S01]  /*4b8c0*/  IMAD.MOV.U32 R2, RZ, RZ, 0x0 ;  /* 0x00000000ff027424 */ /* 0x000fe200078e00ff */
[----:B------:R-:W-:Y:S01]  /*4b8d0*/  LOP3.LUT P0, RZ, R33, 0x7fffffff, RZ, 0xc0, !PT ;  /* 0x7fffffff21ff7812 */ /* 0x000fe2000780c0ff */
[----:B------:R-:W-:-:S06]  /*4b8e0*/  IMAD.MOV.U32 R3, RZ, RZ, 0x7ff00000 ;  /* 0x7ff00000ff037424 */ /* 0x000fcc00078e00ff */
[----:B------:R-:W-:-:S10]  /*4b8f0*/  DFMA R2, R32, R2, +INF ;  /* 0x7ff000002002742b */ /* 0x000fd40000000002 */
[----:B------:R-:W-:Y:S02]  /*4b900*/  FSEL R62, R2, RZ, P0 ;  /* 0x000000ff023e7208 */ /* 0x000fe40000000000 */
[----:B------:R-:W-:-:S07]  /*4b910*/  FSEL R63, R3, -QNAN , P0 ;  /* 0xfff00000033f7808 */ /* 0x000fce0000000000 */
.L_x_15064:
[----:B------:R-:W-:Y:S05]  /*4b920*/  BSYNC.RECONVERGENT B0 ;  /* 0x0000000000007941 */ /* 0x000fea0003800200 */
.L_x_15062:
        /* <DEDUP_REMOVED lines=20> */
[----:B-----5:R-:W-:Y:S05]  /*4ba70*/  CALL.REL.NOINC `($__internal_31_$__cuda_sm20_div_rn_f64_full) ;  /* 0x0000045800507944 */ /* 0x020fea0003c00000 */
.L_x_15066:
[----:B------:R-:W-:Y:S05]  /*4ba80*/  BSYNC.RECONVERGENT B3 ;  /* 0x0000000000037941 */ /* 0x000fea0003800200 */
.L_x_15065:
        /* <DEDUP_REMOVED lines=91> */
.L_x_15055:
[----:B------:R-:W-:Y:S05]  /*4c040*/  BSYNC.RECONVERGENT B2 ;  /* 0x0000000000027941 */ /* 0x000fea0003800200 */
.L_x_15044:
        /* <DEDUP_REMOVED lines=9> */
.L_x_15043:
        /* <DEDUP_REMOVED lines=21> */
.L_x_15067:
        /* <DEDUP_REMOVED lines=119> */
[----:B-----5:R-:W-:Y:S05]  /*4c9a0*/  CALL.REL.NOINC `($__internal_32_$__cuda_sm20_dsqrt_rn_f64_mediumpath_v1) ;  /* 0x00000450001c7944 */ /* 0x020fea0003c00000 */
[----:B------:R-:W-:Y:S02]  /*4c9b0*/  IMAD.MOV.U32 R58, RZ, RZ, R2 ;  /* 0x000000ffff3a7224 */ /* 0x000fe400078e0002 */
[----:B------:R-:W-:-:S07]  /*4c9c0*/  IMAD.MOV.U32 R59, RZ, RZ, R3 ;  /* 0x000000ffff3b7224 */ /* 0x000fce00078e0003 */
.L_x_15072:
[----:B------:R-:W-:Y:S05]  /*4c9d0*/  BSYNC.RECONVERGENT B3 ;  /* 0x0000000000037941 */ /* 0x000fea0003800200 */
.L_x_15071:
[----:B------:R-:W-:Y:S05]  /*4c9e0*/  BRA `(.L_x_15073) ;  /* 0x0000002000bc7947 */ /* 0x000fea0003800000 */
.L_x_15070:
        /* <DEDUP_REMOVED lines=27> */
[----:B-----5:R-:W-:Y:S05]  /*4cba0*/  CALL.REL.NOINC `($__internal_31_$__cuda_sm20_div_rn_f64_full) ;  /* 0x0000044800047944 */ /* 0x020fea0003c00000 */
.L_x_15078:
[----:B------:R-:W-:Y:S05]  /*4cbb0*/  BSYNC.RECONVERGENT B4 ;  /* 0x0000000000047941 */ /* 0x000fea0003800200 */
.L_x_15077:
[----:B------:R-:W-:Y:S02]  /*4cbc0*/  IMAD.MOV.U32 R58, RZ, RZ, R32 ;  /* 0x000000ffff3a7224 */ /* 0x000fe400078e0020 */
[----:B------:R-:W-:-:S07]  /*4cbd0*/  IMAD.MOV.U32 R59, RZ, RZ, R33 ;  /* 0x000000ffff3b7224 */ /* 0x000fce00078e0021 */
.L_x_15076:
[----:B------:R-:W-:Y:S05]  /*4cbe0*/  BSYNC.RECONVERGENT B3 ;  /* 0x0000000000037941 */ /* 0x000fea0003800200 */
.L_x_15075:
        /* <DEDUP_REMOVED lines=29> */
.L_x_15081:
[----:B------:R-:W-:Y:S05]  /*4cdc0*/  BSYNC.RECONVERGENT B4 ;  /* 0x0000000000047941 */ /* 0x000fea0003800200 */
.L_x_15080:
[----:B------:R-:W-:Y:S05]  /*4cdd0*/  BSYNC.RECONVERGENT B3 ;  /* 0x0000000000037941 */ /* 0x000fea0003800200 */
.L_x_15079:
        /* <DEDUP_REMOVED lines=30> */
.L_x_15083:
[----:B------:R-:W-:Y:S05]  /*4cfc0*/  BSYNC.RECONVERGENT B3 ;  /* 0x0000000000037941 */ /* 0x000fea0003800200 */
.L_x_15082:
        /* <DEDUP_REMOVED lines=25> */
[----:B-----5:R-:W-:Y:S05]  /*4d160*/  CALL.REL.NOINC `($__internal_31_$__cuda_sm20_div_rn_f64_full) ;  /* 0x0000044000947944 */ /* 0x020fea0003c00000 */
.L_x_15086:
[----:B------:R-:W-:Y:S05]  /*4d170*/  BSYNC.RECONVERGENT B3 ;  /* 0x0000000000037941 */ /* 0x000fea0003800200 */
.L_x_15085:
        /* <DEDUP_REMOVED lines=30> */
.L_x_15084:
        /* <DEDUP_REMOVED lines=75> */
.L_x_15087:
[----:B------:R-:W-:Y:S01]  /*4d810*/  MOV R2, 0x0 ;  /* 0x0000000000027802 */ /* 0x000fe20000000f00 */
[----:B------:R-:W-:Y:S01]  /*4d820*/  IMAD.MOV.U32 R3, RZ, RZ, 0x7ff00000 ;  /* 0x7ff00000ff037424 */ /* 0x000fe200078e00ff */
[----:B------:R-:W-:-:S05]  /*4d830*/  LOP3.LUT P0, RZ, R33, 0x7fffffff, RZ, 0xc0, !PT ;  /* 0x7fffffff21ff7812 */ /* 0x000fca000780c0ff */
[----:B------:R-:W-:-:S10]  /*4d840*/  DFMA R2, R32, R2, +INF ;  /* 0x7ff000002002742b */ /* 0x000fd40000000002 */
[----:B------:R-:W-:Y:S02]  /*4d850*/  FSEL R58, R2, RZ, P0 ;  /* 0x000000ff023a7208 */ /* 0x000fe40000000000 */
[----:B------:R-:W-:Y:S01]  /*4d860*/  FSEL R59, R3, -QNAN , P0 ;  /* 0xfff00000033b7808 */ /* 0x000fe20000000000 */
[----:B------:R-:W-:Y:S06]  /*4d870*/  BRA `(.L_x_15073) ;  /* 0x0000001400187947 */ /* 0x000fec0003800000 */
.L_x_15074:
        /* <DEDUP_REMOVED lines=28> */
.L_x_15090:
[----:B------:R-:W-:Y:S05]  /*4da40*/  BSYNC.RECONVERGENT B3 ;  /* 0x0000000000037941 */ /* 0x000fea0003800200 */
.L_x_15089:
        /* <DEDUP_REMOVED lines=21> */
.L_x_15092:
[----:B------:R-:W-:Y:S05]  /*4dba0*/  BSYNC.RECONVERGENT B3 ;  /* 0x0000000000037941 */ /* 0x000fea0003800200 */
.L_x_15091:
[----:B------:R-:W-:Y:S02]  /*4dbb0*/  IMAD.MOV.U32 R58, RZ, RZ, R32 ;  /* 0x000000ffff3a7224 */ /* 0x000fe400078e0020 */
[----:B------:R-:W-:Y:S01]  /*4dbc0*/  IMAD.MOV.U32 R59, RZ, RZ, R33 ;  /* 0x000000ffff3b7224 */ /* 0x000fe200078e0021 */
[----:B------:R-:W-:Y:S06]  /*4dbd0*/  BRA `(.L_x_15073) ;  /* 0x0000001000407947 */ /* 0x000fec0003800000 */
.L_x_15088:
        /* <DEDUP_REMOVED lines=22> */
[----:B-----5:R-:W-:Y:S05]  /*4dd40*/  CALL.REL.NOINC `($__internal_32_$__cuda_sm20_dsqrt_rn_f64_mediumpath_v1) ;  /* 0x0000043c00347944 */ /* 0x020fea0003c00000 */
[----:B------:R-:W-:Y:S01]  /*4dd50*/  IMAD.MOV.U32 R58, RZ, RZ, R2 ;  /* 0x000000ffff3a7224 */ /* 0x000fe200078e0002 */
[----:B------:R-:W-:-:S07]  /*4dd60*/  MOV R59, R3 ;  /* 0x00000003003b7202 */ /* 0x000fce0000000f00 */
.L_x_15094:
[----:B------:R-:W-:Y:S05]  /*4dd70*/  BSYNC.RECONVERGENT B3 ;  /* 0x0000000000037941 */ /* 0x000fea0003800200 */
.L_x_15093:
        /* <DEDUP_REMOVED lines=26> */
.L_x_15097:
[----:B------:R-:W-:Y:S05]  /*4df20*/  BSYNC.RECONVERGENT B3 ;  /* 0x0000000000037941 */ /* 0x000fea0003800200 */
.L_x_15096:
        /* <DEDUP_REMOVED lines=30> */
.L_x_15095:
        /* <DEDUP_REMOVED lines=75> */
.L_x_15098:
[----:B------:R-:W-:Y:S01]  /*4e5c0*/  IMAD.MOV.U32 R2, RZ, RZ, 0x0 ;  /* 0x00000000ff027424 */ /* 0x000fe200078e00ff */
[----:B------:R-:W-:Y:S01]  /*4e5d0*/  LOP3.LUT P0, RZ, R33, 0x7fffffff, RZ, 0xc0, !PT ;  /* 0x7fffffff21ff7812 */ /* 0x000fe2000780c0ff */
[----:B------:R-:W-:-:S06]  /*4e5e0*/  IMAD.MOV.U32 R3, RZ, RZ, 0x7ff00000 ;  /* 0x7ff00000ff037424 */ /* 0x000fcc00078e00ff */
[----:B------:R-:W-:-:S10]  /*4e5f0*/  DFMA R2, R32, R2, +INF ;  /* 0x7ff000002002742b */ /* 0x000fd40000000002 */
[----:B------:R-:W-:Y:S02]  /*4e600*/  FSEL R58, R2, RZ, P0 ;  /* 0x000000ff023a7208 */ /* 0x000fe40000000000 */
[----:B------:R-:W-:Y:S01]  /*4e610*/  FSEL R59, R3, -QNAN , P0 ;  /* 0xfff00000033b7808 */ /* 0x000fe20000000000 */
[----:B------:R-:W-:Y:S06]  /*4e620*/  BRA `(.L_x_15073) ;  /* 0x0000000400ac7947 */ /* 0x000fec0003800000 */
.L_x_15069:
        /* <DEDUP_REMOVED lines=22> */
[----:B-----5:R-:W-:Y:S05]  /*4e790*/  CALL.REL.NOINC `($__internal_32_$__cuda_sm20_dsqrt_rn_f64_mediumpath_v1) ;  /* 0x0000043000a07944 */ /* 0x020fea0003c00000 */
[----:B------:R-:W-:Y:S02]  /*4e7a0*/  IMAD.MOV.U32 R50, RZ, RZ, R2 ;  /* 0x000000ffff327224 */ /* 0x000fe400078e0002 */
[----:B------:R-:W-:-:S07]  /*4e7b0*/  IMAD.MOV.U32 R51, RZ, RZ, R3 ;  /* 0x000000ffff337224 */ /* 0x000fce00078e0003 */
.L_x_15100:
[----:B------:R-:W-:Y:S05]  /*4e7c0*/  BSYNC.RECONVERGENT B3 ;  /* 0x0000000000037941 */ /* 0x000fea0003800200 */
.L_x_15099:
        /* <DEDUP_REMOVED lines=75> */
.L_x_15101:
[----:B------:R-:W-:Y:S01]  /*4ec80*/  MOV R2, 0x0 ;  /* 0x0000000000027802 */ /* 0x000fe20000000f00 */
[----:B------:R-:W-:Y:S01]  /*4ec90*/  IMAD.MOV.U32 R3, RZ, RZ, 0x7ff00000 ;  /* 0x7ff00000ff037424 */ /* 0x000fe200078e00ff */
[----:B------:R-:W-:-:S05]  /*4eca0*/  LOP3.LUT P0, RZ, R33, 0x7fffffff, RZ, 0xc0, !PT ;  /* 0x7fffffff21ff7812 */ /* 0x000fca000780c0ff */
[----:B------:R-:W-:-:S10]  /*4ecb0*/  DFMA R2, R32, R2, +INF ;  /* 0x7ff000002002742b */ /* 0x000fd40000000002 */
[----:B------:R-:W-:Y:S02]  /*4ecc0*/  FSEL R58, R2, RZ, P0 ;  /* 0x000000ff023a7208 */ /* 0x000fe40000000000 */
[----:B------:R-:W-:-:S07]  /*4ecd0*/  FSEL R59, R3, -QNAN , P0 ;  /* 0xfff00000033b7808 */ /* 0x000fce0000000000 */
.L_x_15073:
[----:B------:R-:W-:Y:S05]  /*4ece0*/  BSYNC.RECONVERGENT B2 ;  /* 0x0000000000027941 */ /* 0x000fea0003800200 */
.L_x_15068:
        /* <DEDUP_REMOVED lines=27> */
.L_x_15106:
[----:B------:R-:W-:Y:S05]  /*4eea0*/  BSYNC.RECONVERGENT B4 ;  /* 0x0000000000047941 */ /* 0x000fea0003800200 */
.L_x_15105:
        /* <DEDUP_REMOVED lines=30> */
[----:B-----5:R-:W-:Y:S05]  /*4f090*/  CALL.REL.NOINC `($__internal_32_$__cuda_sm20_dsqrt_rn_f64_mediumpath_v1) ;  /* 0x0000042800607944 */ /* 0x020fea0003c00000 */
[----:B------:R-:W-:Y:S02]  /*4f0a0*/  IMAD.MOV.U32 R70, RZ, RZ, R2 ;  /* 0x000000ffff467224 */ /* 0x000fe400078e0002 */
[----:B------:R-:W-:-:S07]  /*4f0b0*/  IMAD.MOV.U32 R71, RZ, RZ, R3 ;  /* 0x000000ffff477224 */ /* 0x000fce00078e0003 */
.L_x_15110:
[----:B------:R-:W-:Y:S05]  /*4f0c0*/  BSYNC.RECONVERGENT B5 ;  /* 0x0000000000057941 */ /* 0x000fea0003800200 */
.L_x_15109:
        /* <DEDUP_REMOVED lines=26> */
[----:B-----5:R-:W-:Y:S05]  /*4f270*/  CALL.REL.NOINC `($__internal_32_$__cuda_sm20_dsqrt_rn_f64_mediumpath_v1) ;  /* 0x0000042400e87944 */ /* 0x020fea0003c00000 */
.L_x_15112:
[----:B------:R-:W-:Y:S05]  /*4f280*/  BSYNC.RECONVERGENT B5 ;  /* 0x0000000000057941 */ /* 0x000fea0003800200 */
.L_x_15111:
[----:B------:R-:W-:Y:S01]  /*4f290*/  DMUL R70, R2, R70 ;  /* 0x0000004602467228 */ /* 0x000fe20000000000 */
[----:B------:R-:W-:Y:S01]  /*4f2a0*/  MOV R6, 0x0 ;  /* 0x0000000000067802 */ /* 0x000fe20000000f00 */
[----:B------:R-:W-:Y:S01]  /*4f2b0*/  IMAD.MOV.U32 R7, RZ, RZ, 0x3ff00000 ;  /* 0x3ff00000ff077424 */ /* 0x000fe200078e00ff */
[----:B------:R-:W-:Y:S08]  /*4f2c0*/  BRA `(.L_x_15113) ;  /* 0x0000000800ec7947 */ /* 0x000ff00003800000 */
.L_x_15108:
        /* <DEDUP_REMOVED lines=29> */
[----:B-----5:R-:W-:Y:S05]  /*4f4a0*/  CALL.REL.NOINC `($__internal_31_$__cuda_sm20_div_rn_f64_full) ;  /* 0x0000041c00c47944 */ /* 0x020fea0003c00000 */
.L_x_15118:
[----:B------:R-:W-:Y:S05]  /*4f4b0*/  BSYNC.RECONVERGENT B6 ;  /* 0x0000000000067941 */ /* 0x000fea0003800200 */
.L_x_15117:
[----:B------:R-:W-:Y:S02]  /*4f4c0*/  IMAD.MOV.U32 R70, RZ, RZ, R32 ;  /* 0x000000ffff467224 */ /* 0x000fe400078e0020 */
[----:B------:R-:W-:-:S07]  /*4f4d0*/  IMAD.MOV.U32 R71, RZ, RZ, R33 ;  /* 0x000000ffff477224 */ /* 0x000fce00078e0021 */
.L_x_15116:
[----:B------:R-:W-:Y:S05]  /*4f4e0*/  BSYNC.RECONVERGENT B5 ;  /* 0x0000000000057941 */ /* 0x000fea0003800200 */
.L_x_15115:
        /* <DEDUP_REMOVED lines=28> */
.L_x_15122:
[----:B------:R-:W-:Y:S05]  /*4f6b0*/  BSYNC.RECONVERGENT B6 ;  /* 0x0000000000067941 */ /* 0x000fea0003800200 */
.L_x_15121:
[----:B------:R-:W-:Y:S01]  /*4f6c0*/  MOV R60, R32 ;  /* 0x00000020003c7202 */ /* 0x000fe20000000f00 */
[----:B------:R-:W-:-:S07]  /*4f6d0*/  IMAD.MOV.U32 R61, RZ, RZ, R33 ;  /* 0x000000ffff3d7224 */ /* 0x000fce00078e0021 */
.L_x_15120:
[----:B------:R-:W-:Y:S05]  /*4f6e0*/  BSYNC.RECONVERGENT B5 ;  /* 0x0000000000057941 */ /* 0x000fea0003800200 */
.L_x_15119:
        /* <DEDUP_REMOVED lines=30> */
[----:B-----5:R-:W-:Y:S05]  /*4f8d0*/  CALL.REL.NOINC `($__internal_32_$__cuda_sm20_dsqrt_rn_f64_mediumpath_v1) ;  /* 0x0000042000507944 */ /* 0x020fea0003c00000 */
.L_x_15124:
[----:B------:R-:W-:Y:S05]  /*4f8e0*/  BSYNC.RECONVERGENT B5 ;  /* 0x0000000000057941 */ /* 0x000fea0003800200 */
.L_x_15123:
[----:B------:R-:W-:Y:S02]  /*4f8f0*/  IMAD.MOV.U32 R70, RZ, RZ, R2 ;  /* 0x000000ffff467224 */ /* 0x000fe400078e0002 */
[----:B------:R-:W-:Y:S01]  /*4f900*/  IMAD.MOV.U32 R71, RZ, RZ, R3 ;  /* 0x000000ffff477224 */ /* 0x000fe200078e0003 */
[----:B------:R-:W-:Y:S06]  /*4f910*/  BRA `(.L_x_15113) ;  /* 0x0000000400587947 */ /* 0x000fec0003800000 */
.L_x_15114:
        /* <DEDUP_REMOVED lines=30> */
.L_x_15127:
[----:B------:R-:W-:Y:S05]  /*4fb00*/  BSYNC.RECONVERGENT B5 ;  /* 0x0000000000057941 */ /* 0x000fea0003800200 */
.L_x_15126:
        /* <DEDUP_REMOVED lines=20> */
.L_x_15129:
[----:B------:R-:W-:Y:S05]  /*4fc50*/  BSYNC.RECONVERGENT B5 ;  /* 0x0000000000057941 */ /* 0x000fea0003800200 */
.L_x_15128:
[----:B------:R-:W-:Y:S01]  /*4fc60*/  DMUL R6, R6, 8.11296384146066816958e+31 ;  /* 0x4690000006067828 */ /* 0x000fe20000000000 */
[----:B------:R-:W-:Y:S02]  /*4fc70*/  IMAD.MOV.U32 R70, RZ, RZ, R32 ;  /* 0x000000ffff467224 */ /* 0x000fe400078e0020 */
[----:B------:R-:W-:Y:S01]  /*4fc80*/  IMAD.MOV.U32 R71, RZ, RZ, R33 ;  /* 0x000000ffff477224 */ /* 0x000fe200078e0021 */
[----:B------:R-:W-:Y:S07]  /*4fc90*/  BRA `(.L_x_15113) ;  /* 0x0000000000787947 */ /* 0x000fee0003800000 */
.L_x_15125:
        /* <DEDUP_REMOVED lines=26> */
[----:B-----5:R-:W-:Y:S05]  /*4fe40*/  CALL.REL.NOINC `($__internal_32_$__cuda_sm20_dsqrt_rn_f64_mediumpath_v1) ;  /* 0x0000041800f47944 */ /* 0x020fea0003c00000 */
.L_x_15131:
[----:B------:R-:W-:Y:S05]  /*4fe50*/  BSYNC.RECONVERGENT B5 ;  /* 0x0000000000057941 */ /* 0x000fea0003800200 */
.L_x_15130:
[----:B------:R-:W-:Y:S02]  /*4fe60*/  IMAD.MOV.U32 R70, RZ, RZ, R2 ;  /* 0x000000ffff467224 */ /* 0x000fe400078e0002 */
[----:B------:R-:W-:-:S07]  /*4fe70*/  IMAD.MOV.U32 R71, RZ, RZ, R3 ;  /* 0x000000ffff477224 */ /* 0x000fce00078e0003 */
.L_x_15113:
[----:B------:R-:W-:Y:S05]  /*4fe80*/  BSYNC.RECONVERGENT B4 ;  /* 0x0000000000047941 */ /* 0x000fea0003800200 */
.L_x_15104:
[----:B------:R-:W-:Y:S05]  /*4fe90*/  BSYNC.RELIABLE B2 ;  /* 0x0000000000027941 */ /* 0x000fea0003800100 */
.L_x_15103:
        /* <DEDUP_REMOVED lines=26> */
[----:B-----5:R-:W-:Y:S05]  /*50040*/  CALL.REL.NOINC `($__internal_31_$__cuda_sm20_div_rn_f64_full) ;  /* 0x0000041000dc7944 */ /* 0x020fea0003c00000 */
.L_x_15134:
[----:B------:R-:W-:Y:S05]  /*50050*/  BSYNC.RECONVERGENT B2 ;  /* 0x0000000000027941 */ /* 0x000fea0003800200 */
.L_x_15133:
        /* <DEDUP_REMOVED lines=91> */
.L_x_15132:
        /* <DEDUP_REMOVED lines=26> */
[----:B-----5:R-:W-:Y:S05]  /*507b0*/  CALL.REL.NOINC `($__internal_31_$__cuda_sm20_div_rn_f64_full) ;  /* 0x0000040c00007944 */ /* 0x020fea0003c00000 */
.L_x_15137:
[----:B------:R-:W-:Y:S05]  /*507c0*/  BSYNC.RECONVERGENT B2 ;  /* 0x0000000000027941 */ /* 0x000fea0003800200 */
.L_x_15136:
        /* <DEDUP_REMOVED lines=91> */
.L_x_15107:
        /* <DEDUP_REMOVED lines=58> */
.L_x_15139:
        /* <DEDUP_REMOVED lines=73> */
.L_x_15138:
        /* <DEDUP_REMOVED lines=57> */
.L_x_15140:
        /* <DEDUP_REMOVED lines=72> */
.L_x_15135:
[----:B------:R-:W-:Y:S05]  /*51dc0*/  BSYNC.RECONVERGENT B3 ;  /* 0x0000000000037941 */ /* 0x000fea0003800200 */
.L_x_15102:
[----:B------:R-:W-:Y:S01]  /*51dd0*/  DADD R4, -RZ, -R58 ;  /* 0x00000000ff047229 */ /* 0x000fe2000000093a */
[----:B------:R-:W-:-:S09]  /*51de0*/  ISETP.GE.AND P0, PT, R11, RZ, PT ;  /* 0x000000ff0b00720c */ /* 0x000fd20003f06270 */
[----:B------:R-:W-:Y:S02]  /*51df0*/  FSEL R4, R58, R4, !P0 ;  /* 0x000000043a047208 */ /* 0x000fe40004000000 */
[----:B------:R-:W-:-:S07]  /*51e00*/  FSEL R5, R59, R5, !P0 ;  /* 0x000000053b057208 */ /* 0x000fce0004000000 */
.L_x_15042:
[----:B------:R-:W-:Y:S05]  /*51e10*/  BSYNC.RECONVERGENT B1 ;  /* 0x0000000000017941 */ /* 0x000fea0003800200 */
.L_x_15040:
        /* <DEDUP_REMOVED lines=26> */
.L_x_15142:
[----:B------:R-:W-:Y:S05]  /*51fc0*/  BSYNC.RECONVERGENT B0 ;  /* 0x0000000000007941 */ /* 0x000fea0003800200 */
.L_x_15141:
        /* <DEDUP_REMOVED lines=24> */
.L_x_15144:
        /* <DEDUP_REMOVED lines=141> */
.L_x_15152:
[----:B------:R-:W-:Y:S05]  /*52a20*/  BSYNC.RECONVERGENT B3 ;  /* 0x0000000000037941 */ /* 0x000fea0003800200 */
.L_x_15151:
        /* <DEDUP_REMOVED lines=81> */
.L_x_15150:
        /* <DEDUP_REMOVED lines=31> */
.L_x_15159:
[----:B------:R-:W-:Y:S05]  /*53130*/  BSYNC.RECONVERGENT B4 ;  /* 0x0000000000047941 */ /* 0x000fea0003800200 */
.L_x_15158:
[----:B------:R-:W-:Y:S02]  /*53140*/  IMAD.MOV.U32 R10, RZ, RZ, R32 ;  /* 0x000000ffff0a7224 */ /* 0x000fe400078e0020 */
[----:B------:R-:W-:-:S07]  /*53150*/  IMAD.MOV.U32 R11, RZ, RZ, R33 ;  /* 0x000000ffff0b7224 */ /* 0x000fce00078e0021 */
.L_x_15157:
[----:B------:R-:W-:Y:S05]  /*53160*/  BSYNC.RECONVERGENT B3 ;  /* 0x0000000000037941 */ /* 0x000fea0003800200 */
.L_x_15156:
        /* <DEDUP_REMOVED lines=28> */
.L_x_15164:
[----:B------:R-:W-:Y:S05]  /*53330*/  BSYNC.RECONVERGENT B4 ;  /* 0x0000000000047941 */ /* 0x000fea0003800200 */
.L_x_15163:
[----:B------:R-:W-:Y:S05]  /*53340*/  BRA `(.L_x_15162) ;  /* 0x0000000000047947 */ /* 0x000fea0003800000 */
.L_x_15161:
[----:B------:R-:W-:-:S11]  /*53350*/  DADD R32, R62, -R2 ;  /* 0x000000003e207229 */ /* 0x000fd60000000802 */
.L_x_15162:
[----:B------:R-:W-:Y:S05]  /*53360*/  BSYNC.RECONVERGENT B3 ;  /* 0x0000000000037941 */ /* 0x000fea0003800200 */
.L_x_15160:
        /* <DEDUP_REMOVED lines=30> */
.L_x_15166:
[----:B------:R-:W-:Y:S05]  /*53550*/  BSYNC.RECONVERGENT B3 ;  /* 0x0000000000037941 */ /* 0x000fea0003800200 */
.L_x_15165:
        /* <DEDUP_REMOVED lines=85> */
.L_x_15167:
        /* <DEDUP_REMOVED lines=21> */
.L_x_15169:
[----:B------:R-:W-:Y:S05]  /*53c00*/  BSYNC.RECONVERGENT B3 ;  /* 0x0000000000037941 */ /* 0x000fea0003800200 */
.L_x_15168:
        /* <DEDUP_REMOVED lines=30> */
.L_x_15155:
        /* <DEDUP_REMOVED lines=25> */
.L_x_15172:
[----:B------:R-:W-:Y:S05]  /*53f80*/  BSYNC.RECONVERGENT B3 ;  /* 0x0000000000037941 */ /* 0x000fea0003800200 */
.L_x_15171:
        /* <DEDUP_REMOVED lines=85> */
.L_x_15173:
        /* <DEDUP_REMOVED lines=21> */
.L_x_15175:
[----:B------:R-:W-:Y:S05]  /*54630*/  BSYNC.RECONVERGENT B3 ;  /* 0x0000000000037941 */ /* 0x000fea0003800200 */
.L_x_15174:
        /* <DEDUP_REMOVED lines=30> */
.L_x_15170:
        /* <DEDUP_REMOVED lines=21> */
[----:B-----5:R-:W-:Y:S05]  /*54970*/  CALL.REL.NOINC `($__internal_32_$__cuda_sm20_dsqrt_rn_f64_mediumpath_v1) ;  /* 0x000003d000287944 */ /* 0x020fea0003c00000 */
[----:B------:R-:W-:Y:S02]  /*54980*/  IMAD.MOV.U32 R48, RZ, RZ, R2 ;  /* 0x000000ffff307224 */ /* 0x000fe400078e0002 */
[----:B------:R-:W-:-:S07]  /*54990*/  IMAD.MOV.U32 R49, RZ, RZ, R3 ;  /* 0x000000ffff317224 */ /* 0x000fce00078e0003 */
.L_x_15177:
[----:B------:R-:W-:Y:S05]  /*549a0*/  BSYNC.RECONVERGENT B3 ;  /* 0x0000000000037941 */ /* 0x000fea0003800200 */
.L_x_15176:
        /* <DEDUP_REMOVED lines=20> */
[----:B-----5:R-:W-:Y:S05]  /*54af0*/  CALL.REL.NOINC `($__internal_31_$__cuda_sm20_div_rn_f64_full) ;  /* 0x000003c800307944 */ /* 0x020fea0003c00000 */
.L_x_15179:
[----:B------:R-:W-:Y:S05]  /*54b00*/  BSYNC.RECONVERGENT B3 ;  /* 0x0000000000037941 */ /* 0x000fea0003800200 */
.L_x_15178:
[----:B------:R-:W-:Y:S02]  /*54b10*/  IMAD.MOV.U32 R10, RZ, RZ, R32 ;  /* 0x000000ffff0a7224 */ /* 0x000fe400078e0020 */
[----:B------:R-:W-:Y:S01]  /*54b20*/  IMAD.MOV.U32 R11, RZ, RZ, R33 ;  /* 0x000000ffff0b7224 */ /* 0x000fe200078e0021 */
[----:B------:R-:W-:Y:S06]  /*54b30*/  BRA `(.L_x_15153) ;  /* 0x0000000000647947 */ /* 0x000fec0003800000 */
.L_x_15154:
        /* <DEDUP_REMOVED lines=22> */
[----:B------:R-:W-:Y:S01]  /*54ca0*/  MOV R10, R2 ;  /* 0x00000002000a7202 */ /* 0x000fe20000000f00 */
[----:B------:R-:W-:-:S07]  /*54cb0*/  IMAD.MOV.U32 R11, RZ, RZ, R3 ;  /* 0x000000ffff0b7224 */ /* 0x000fce00078e0003 */
.L_x_15180:
[----:B------:R-:W-:Y:S05]  /*54cc0*/  BSYNC.RECONVERGENT B3 ;  /* 0x0000000000037941 */ /* 0x000fea0003800200 */
.L_x_15153:
[----:B------:R-:W-:Y:S05]  /*54cd0*/  BSYNC.RECONVERGENT B2 ;  /* 0x0000000000027941 */ /* 0x000fea0003800200 */
.L_x_15149:
        /* <DEDUP_REMOVED lines=25> */
.L_x_15185:
[----:B------:R-:W-:Y:S05]  /*54e70*/  BSYNC.RECONVERGENT B4 ;  /* 0x0000000000047941 */ /* 0x000fea0003800200 */
.L_x_15184:
        /* <DEDUP_REMOVED lines=84> */
.L_x_15188:
        /* <DEDUP_REMOVED lines=53> */
.L_x_15187:
        /* <DEDUP_REMOVED lines=76> */
.L_x_15190:
        /* <DEDUP_REMOVED lines=53> */
.L_x_15186:
        /* <DEDUP_REMOVED lines=34> */
.L_x_15197:
[----:B------:R-:W-:Y:S05]  /*56140*/  BSYNC.RECONVERGENT B6 ;  /* 0x0000000000067941 */ /* 0x000fea0003800200 */
.L_x_15196:
[----:B------:R-:W-:Y:S01]  /*56150*/  IMAD.MOV.U32 R70, RZ, RZ, R32 ;  /* 0x000000ffff467224 */ /* 0x000fe200078e0020 */
[----:B------:R-:W-:-:S07]  /*56160*/  MOV R71, R33 ;  /* 0x0000002100477202 */ /* 0x000fce0000000f00 */
.L_x_15195:
[----:B------:R-:W-:Y:S05]  /*56170*/  BSYNC.RECONVERGENT B5 ;  /* 0x0000000000057941 */ /* 0x000fea0003800200 */
.L_x_15194:
        /* <DEDUP_REMOVED lines=27> */
.L_x_15202:
[----:B------:R-:W-:Y:S05]  /*56330*/  BSYNC.RECONVERGENT B6 ;  /* 0x0000000000067941 */ /* 0x000fea0003800200 */
.L_x_15201:
[----:B------:R-:W-:Y:S02]  /*56340*/  IMAD.MOV.U32 R58, RZ, RZ, R32 ;  /* 0x000000ffff3a7224 */ /* 0x000fe400078e0020 */
[----:B------:R-:W-:Y:S01]  /*56350*/  IMAD.MOV.U32 R59, RZ, RZ, R33 ;  /* 0x000000ffff3b7224 */ /* 0x000fe200078e0021 */
[----:B------:R-:W-:Y:S06]  /*56360*/  BRA `(.L_x_15200) ;  /* 0x0000000000047947 */ /* 0x000fec0003800000 */
.L_x_15199:
[----:B------:R-:W-:-:S11]  /*56370*/  DADD R58, -R64, R62 ;  /* 0x00000000403a7229 */ /* 0x000fd6000000013e */
.L_x_15200:
[----:B------:R-:W-:Y:S05]  /*56380*/  BSYNC.RECONVERGENT B5 ;  /* 0x0000000000057941 */ /* 0x000fea0003800200 */
.L_x_15198:
        /* <DEDUP_REMOVED lines=30> */
[----:B-----5:R-:W-:Y:S05]  /*56570*/  CALL.REL.NOINC `($__internal_32_$__cuda_sm20_dsqrt_rn_f64_mediumpath_v1) ;  /* 0x000003b400287944 */ /* 0x020fea0003c00000 */
.L_x_15204:
[----:B------:R-:W-:Y:S05]  /*56580*/  BSYNC.RECONVERGENT B5 ;  /* 0x0000000000057941 */ /* 0x000fea0003800200 */
.L_x_15203:
[----:B------:R-:W-:Y:S01]  /*56590*/  IMAD.MOV.U32 R58, RZ, RZ, R2 ;  /* 0x000000ffff3a7224 */ /* 0x000fe200078e0002 */
[----:B------:R-:W-:Y:S01]  /*565a0*/  MOV R59, R3 ;  /* 0x00000003003b7202 */ /* 0x000fe20000000f00 */
[----:B------:R-:W-:Y:S06]  /*565b0*/  BRA `(.L_x_15205) ;  /* 0x00000008004c7947 */ /* 0x000fec0003800000 */
.L_x_15193:
        /* <DEDUP_REMOVED lines=29> */
.L_x_15208:
[----:B------:R-:W-:Y:S05]  /*56790*/  BSYNC.RECONVERGENT B5 ;  /* 0x0000000000057941 */ /* 0x000fea0003800200 */
.L_x_15207:
[----:B------:R-:W-:Y:S02]  /*567a0*/  IMAD.MOV.U32 R58, RZ, RZ, R2 ;  /* 0x000000ffff3a7224 */ /* 0x000fe400078e0002 */
[----:B------:R-:W-:Y:S01]  /*567b0*/  IMAD.MOV.U32 R59, RZ, RZ, R3 ;  /* 0x000000ffff3b7224 */ /* 0x000fe200078e0003 */
[----:B------:R-:W-:Y:S06]  /*567c0*/  BRA `(.L_x_15205) ;  /* 0x0000000400c87947 */ /* 0x000fec0003800000 */
.L_x_15206:
        /* <DEDUP_REMOVED lines=28> */
.L_x_15210:
[----:B------:R-:W-:Y:S05]  /*56990*/  BSYNC.RECONVERGENT B5 ;  /* 0x0000000000057941 */ /* 0x000fea0003800200 */
.L_x_15209:
        /* <DEDUP_REMOVED lines=20> */
.L_x_15212:
[----:B------:R-:W-:Y:S05]  /*56ae0*/  BSYNC.RECONVERGENT B5 ;  /* 0x0000000000057941 */ /* 0x000fea0003800200 */
.L_x_15211:
[----:B------:R-:W-:Y:S01]  /*56af0*/  DMUL R60, R60, 8.11296384146066816958e+31 ;  /* 0x469000003c3c7828 */ /* 0x000fe20000000000 */
[----:B------:R-:W-:Y:S02]  /*56b00*/  IMAD.MOV.U32 R58, RZ, RZ, R32 ;  /* 0x000000ffff3a7224 */ /* 0x000fe400078e0020 */
[----:B------:R-:W-:Y:S01]  /*56b10*/  IMAD.MOV.U32 R59, RZ, RZ, R33 ;  /* 0x000000ffff3b7224 */ /* 0x000fe200078e0021 */
[----:B------:R-:W-:Y:S07]  /*56b20*/  BRA `(.L_x_15205) ;  /* 0x0000000000f07947 */ /* 0x000fee0003800000 */
.L_x_15192:
        /* <DEDUP_REMOVED lines=26> */
.L_x_15214:
[----:B------:R-:W-:Y:S05]  /*56cd0*/  BSYNC.RECONVERGENT B5 ;  /* 0x0000000000057941 */ /* 0x000fea0003800200 */
.L_x_15213:
        /* <DEDUP_REMOVED lines=29> */
.L_x_15216:
[----:B------:R-:W-:Y:S05]  /*56eb0*/  BSYNC.RECONVERGENT B5 ;  /* 0x0000000000057941 */ /* 0x000fea0003800200 */
.L_x_15215:
[----:B------:R-:W-:Y:S01]  /*56ec0*/  DMUL R58, R2, R48 ;  /* 0x00000030023a7228 */ /* 0x000fe20000000000 */
[----:B------:R-:W-:Y:S01]  /*56ed0*/  MOV R60, 0x0 ;  /* 0x00000000003c7802 */ /* 0x000fe20000000f00 */
[----:B------:R-:W-:-:S09]  /*56ee0*/  IMAD.MOV.U32 R61, RZ, RZ, 0x3ff00000 ;  /* 0x3ff00000ff3d7424 */ /* 0x000fd200078e00ff */
.L_x_15205:
[----:B------:R-:W-:Y:S05]  /*56ef0*/  BSYNC.RECONVERGENT B4 ;  /* 0x0000000000047941 */ /* 0x000fea0003800200 */
.L_x_15191:
[----:B------:R-:W-:Y:S05]  /*56f00*/  BRA `(.L_x_15217) ;  /* 0x0000000000087947 */ /* 0x000fea0003800000 */
.L_x_15183:
[----:B------:R-:W-:Y:S02]  /*56f10*/  DMUL R58, R8, 9.00719925474099200000e+15 ;  /* 0x43400000083a7828 */ /* 0x000fe40000000000 */
[----:B------:R-:W-:-:S11]  /*56f20*/  DMUL R60, R60, 9.00719925474099200000e+15 ;  /* 0x434000003c3c7828 */ /* 0x000fd60000000000 */
.L_x_15217:
[----:B------:R-:W-:Y:S05]  /*56f30*/  BSYNC.RELIABLE B2 ;  /* 0x0000000000027941 */ /* 0x000fea0003800100 */
.L_x_15182:
        /* <DEDUP_REMOVED lines=28> */
[----:B-----5:R-:W-:Y:S05]  /*57100*/  CALL.REL.NOINC `($__internal_31_$__cuda_sm20_div_rn_f64_full) ;  /* 0x000003a000ac7944 */ /* 0x020fea0003c00000 */
.L_x_15220:
[----:B------:R-:W-:Y:S05]  /*57110*/  BSYNC.RECONVERGENT B2 ;  /* 0x0000000000027941 */ /* 0x000fea0003800200 */
.L_x_15219:
        /* <DEDUP_REMOVED lines=84> */
.L_x_15222:
[----:B------:R-:W-:Y:S02]  /*57660*/  FSEL R2, RZ, 3.37028055040000000000e+12, P0 ;  /* 0x54442d18ff027808 */ /* 0x000fe40000000000 */
[----:B------:R-:W-:-:S07]  /*57670*/  FSEL R3, RZ, 2.1426990032196044922, P0 ;  /* 0x400921fbff037808 */ /* 0x000fce0000000000 */
.L_x_15223:
[----:B------:R-:W-:Y:S05]  /*57680*/  BSYNC.RECONVERGENT B0 ;  /* 0x0000000000007941 */ /* 0x000fea0003800200 */
.L_x_15221:
[----:B------:R-:W-:Y:S01]  /*57690*/  DADD R60, |R58|, R60 ;  /* 0x000000003a3c7229 */ /* 0x000fe2000000023c */
[----:B------:R-:W-:-:S07]  /*576a0*/  LOP3.LUT R59, R3, 0x80000000, R59, 0xb8, !PT ;  /* 0x80000000033b7812 */ /* 0x000fce00078eb83b */
[----:B------:R-:W-:-:S06]  /*576b0*/  DSETP.NAN.AND P0, PT, R60, R60, PT ;  /* 0x0000003c3c00722a */ /* 0x000fcc0003f08000 */
[----:B------:R-:W-:Y:S02]  /*576c0*/  FSEL R2, R60, R2, P0 ;  /* 0x000000023c027208 */ /* 0x000fe40000000000 */
[----:B------:R-:W-:Y:S01]  /*576d0*/  FSEL R3, R61, R59, P0 ;  /* 0x0000003b3d037208 */ /* 0x000fe20000000000 */
[----:B------:R-:W-:Y:S06]  /*576e0*/  BRA `(.L_x_15189) ;  /* 0x0000000400d87947 */ /* 0x000fec0003800000 */
.L_x_15218:
        /* <DEDUP_REMOVED lines=24> */
[----:B-----5:R-:W-:Y:S05]  /*57870*/  CALL.REL.NOINC `($__internal_31_$__cuda_sm20_div_rn_f64_full) ;  /* 0x0000039800d07944 */ /* 0x020fea0003c00000 */
.L_x_15225:
[----:B------:R-:W-:Y:S05]  /*57880*/  BSYNC.RECONVERGENT B2 ;  /* 0x0000000000027941 */ /* 0x000fea0003800200 */
.L_x_15224:
        /* <DEDUP_REMOVED lines=84> */
.L_x_15227:
[----:B------:R-:W-:Y:S02]  /*57dd0*/  FSEL R2, RZ, 3.37028055040000000000e+12, P0 ;  /* 0x54442d18ff027808 */ /* 0x000fe40000000000 */
[----:B------:R-:W-:-:S07]  /*57de0*/  FSEL R3, RZ, 2.1426990032196044922, P0 ;  /* 0x400921fbff037808 */ /* 0x000fce0000000000 */
.L_x_15228:
[----:B------:R-:W-:Y:S05]  /*57df0*/  BSYNC.RECONVERGENT B0 ;  /* 0x0000000000007941 */ /* 0x000fea0003800200 */
.L_x_15226:
[----:B------:R-:W-:Y:S01]  /*57e00*/  DADD R60, |R58|, R60 ;  /* 0x000000003a3c7229 */ /* 0x000fe2000000023c */
[----:B------:R-:W-:-:S07]  /*57e10*/  LOP3.LUT R59, R3, 0x80000000, R59, 0xb8, !PT ;  /* 0x80000000033b7812 */ /* 0x000fce00078eb83b */
[----:B------:R-:W-:-:S06]  /*57e20*/  DSETP.NAN.AND P0, PT, R60, R60, PT ;  /* 0x0000003c3c00722a */ /* 0x000fcc0003f08000 */
[----:B------:R-:W-:Y:S02]  /*57e30*/  FSEL R2, R60, R2, P0 ;  /* 0x000000023c027208 */ /* 0x000fe40000000000 */
[----:B------:R-:W-:-:S07]  /*57e40*/  FSEL R3, R61, R59, P0 ;  /* 0x0000003b3d037208 */ /* 0x000fce0000000000 */
.L_x_15189:
[----:B------:R-:W-:Y:S05]  /*57e50*/  BSYNC.RECONVERGENT B3 ;  /* 0x0000000000037941 */ /* 0x000fea0003800200 */
.L_x_15181:
[----:B------:R-:W-:Y:S01]  /*57e60*/  DADD R8, -RZ, -R10 ;  /* 0x00000000ff087229 */ /* 0x000fe2000000090a */
[----:B------:R-:W-:-:S09]  /*57e70*/  ISETP.GE.AND P0, PT, R15, RZ, PT ;  /* 0x000000ff0f00720c */ /* 0x000fd20003f06270 */
[----:B------:R-:W-:Y:S02]  /*57e80*/  FSEL R8, R10, R8, !P0 ;  /* 0x000000080a087208 */ /* 0x000fe40004000000 */
[----:B------:R-:W-:Y:S01]  /*57e90*/  FSEL R9, R11, R9, !P0 ;  /* 0x000000090b097208 */ /* 0x000fe20004000000 */
[----:B------:R-:W-:Y:S06]  /*57ea0*/  BRA `(.L_x_15145) ;  /* 0x0000002c00f47947 */ /* 0x000fec0003800000 */
.L_x_15148:
[----:B------:R-:W2:Y:S01]  /*57eb0*/  LDL.64 R2, [R1+0x8] ;  /* 0x0000080001027983 */ /* 0x000ea20000100a00 */
[----:B------:R-:W-:Y:S01]  /*57ec0*/  UMOV UR6, 0x54442d18 ;  /* 0x54442d1800067882 */ /* 0x000fe20000000000 */
[----:B------:R-:W-:Y:S01]  /*57ed0*/  UMOV UR7, 0x3ff921fb ;  /* 0x3ff921fb00077882 */ /* 0x000fe20000000000 */
[----:B------:R-:W-:Y:S02]  /*57ee0*/  DADD R8, -RZ, -R14 ;  /* 0x00000000ff087229 */ /* 0x000fe4000000090e */
[----:B--2---:R-:W-:-:S08]  /*57ef0*/  DADD R2, -R12, R2 ;  /* 0x000000000c027229 */ /* 0x004fd00000000102 */
[----:B------:R-:W-:Y:S01]  /*57f00*/  DADD R2, R2, UR6 ;  /* 0x0000000602027e29 */ /* 0x000fe20008000000 */
[----:B------:R-:W-:Y:S10]  /*57f10*/  BRA `(.L_x_15145) ;  /* 0x0000002c00d87947 */ /* 0x000ff40003800000 */
.L_x_15147:
[----:B------:R-:W-:Y:S01]  /*57f20*/  DADD R8, -RZ, -R14 ;  /* 0x00000000ff087229 */ /* 0x000fe2000000090e */
[----:B------:R-:W-:Y:S01]  /*57f30*/  CS2R R2, SRZ ;  /* 0x0000000000027805 */ /* 0x000fe2000001ff00 */
[----:B------:R-:W-:Y:S09]  /*57f40*/  BRA `(.L_x_15145) ;  /* 0x0000002c00cc7947 */ /* 0x000ff20003800000 */
.L_x_15146:
        /* <DEDUP_REMOVED lines=110> */
.L_x_15233:
[----:B------:R-:W-:Y:S05]  /*58630*/  BSYNC.RECONVERGENT B0 ;  /* 0x0000000000007941 */ /* 0x000fea0003800200 */
.L_x_15232:
[----:B------:R-:W-:Y:S04]  /*58640*/  BSSY.RECONVERGENT B3, `(.L_x_15234) ;  /* 0x0000008000037945 */ /* 0x000fe80003800200 */
[----:B------:R-:W-:Y:S05]  /*58650*/  @P4 BRA P5, `(.L_x_15235) ;  /* 0x0000000000184947 */ /* 0x000fea0002800000 */
[----:B------:R-:W-:Y:S01]  /*58660*/  IMAD.MOV.U32 R34, RZ, RZ, R8 ;  /* 0x000000ffff227224 */ /* 0x000fe200078e0008 */
[----:B------:R-:W-:Y:S01]  /*58670*/  MOV R3, 0x586c0 ;  /* 0x000586c000037802 */ /* 0x000fe20000000f00 */
[----:B------:R-:W-:Y:S02]  /*58680*/  IMAD.MOV.U32 R35, RZ, RZ, R9 ;  /* 0x000000ffff237224 */ /* 0x000fe400078e0009 */
[----:B------:R-:W-:Y:S02]  /*58690*/  IMAD.MOV.U32 R2, RZ, RZ, R10 ;  /* 0x000000ffff027224 */ /* 0x000fe400078e000a */
[----:B------:R-:W-:-:S07]  /*586a0*/  IMAD.MOV.U32 R33, RZ, RZ, R11 ;  /* 0x000000ffff217224 */ /* 0x000fce00078e000b */
[----:B-----5:R-:W-:Y:S05]  /*586b0*/  CALL.REL.NOINC `($__internal_31_$__cuda_sm20_div_rn_f64_full) ;  /* 0x0000038c00407944 */ /* 0x020fea0003c00000 */
.L_x_15235:
[----:B------:R-:W-:Y:S05]  /*586c0*/  BSYNC.RECONVERGENT B3 ;  /* 0x0000000000037941 */ /* 0x000fea0003800200 */
.L_x_15234:
        /* <DEDUP_REMOVED lines=84> */
.L_x_15237:
[----:B------:R-:W-:Y:S02]  /*58c10*/  FSEL R2, RZ, 3.37028055040000000000e+12, P0 ;  /* 0x54442d18ff027808 */ /* 0x000fe40000000000 */
[----:B------:R-:W-:-:S07]  /*58c20*/  FSEL R3, RZ, 2.1426990032196044922, P0 ;  /* 0x400921fbff037808 */ /* 0x000fce0000000000 */
.L_x_15238:
[----:B------:R-:W-:Y:S05]  /*58c30*/  BSYNC.RECONVERGENT B0 ;  /* 0x0000000000007941 */ /* 0x000fea0003800200 */
.L_x_15236:
[----:B------:R-:W-:Y:S01]  /*58c40*/  DADD R58, R60, R58 ;  /* 0x000000003c3a7229 */ /* 0x000fe2000000003a */
[----:B------:R-:W-:Y:S01]  /*58c50*/  LOP3.LUT R3, R3, 0x80000000, R15, 0xb8, !PT ;  /* 0x8000000003037812 */ /* 0x000fe200078eb80f */
[----:B------:R-:W-:-:S06]  /*58c60*/  DMUL R62, R62, 0.5 ;  /* 0x3fe000003e3e7828 */ /* 0x000fcc0000000000 */
[----:B------:R-:W-:-:S06]  /*58c70*/  DSETP.NAN.AND P0, PT, R58, R58, PT ;  /* 0x0000003a3a00722a */ /* 0x000fcc0003f08000 */
[----:B------:R-:W-:Y:S02]  /*58c80*/  FSEL R2, R58, R2, P0 ;  /* 0x000000023a027208 */ /* 0x000fe40000000000 */
[----:B------:R-:W-:Y:S01]  /*58c90*/  FSEL R3, R59, R3, P0 ;  /* 0x000000033b037208 */ /* 0x000fe20000000000 */
[----:B------:R-:W-:Y:S06]  /*58ca0*/  BRA `(.L_x_15239) ;  /* 0x0000002000507947 */ /* 0x000fec0003800000 */
.L_x_15231:
        /* <DEDUP_REMOVED lines=137> */
.L_x_15241:
[----:B------:R-:W-:Y:S05]  /*59540*/  BSYNC.RECONVERGENT B0 ;  /* 0x0000000000007941 */ /* 0x000fea0003800200 */
.L_x_15240:
[----:B------:R-:W-:Y:S04]  /*59550*/  BSSY.RECONVERGENT B3, `(.L_x_15242) ;  /* 0x0000008000037945 */ /* 0x000fe80003800200 */
[----:B------:R-:W-:Y:S05]  /*59560*/  @P4 BRA P5, `(.L_x_15243) ;  /* 0x0000000000184947 */ /* 0x000fea0002800000 */
[----:B------:R-:W-:Y:S01]  /*59570*/  IMAD.MOV.U32 R34, RZ, RZ, R8 ;  /* 0x000000ffff227224 */ /* 0x000fe200078e0008 */
[----:B------:R-:W-:Y:S01]  /*59580*/  MOV R33, R11 ;  /* 0x0000000b00217202 */ /* 0x000fe20000000f00 */
[----:B------:R-:W-:Y:S01]  /*59590*/  IMAD.MOV.U32 R35, RZ, RZ, R9 ;  /* 0x000000ffff237224 */ /* 0x000fe200078e0009 */
[----:B------:R-:W-:Y:S01]  /*595a0*/  MOV R3, 0x595d0 ;  /* 0x000595d000037802 */ /* 0x000fe20000000f00 */
[----:B------:R-:W-:-:S07]  /*595b0*/  IMAD.MOV.U32 R2, RZ, RZ, R10 ;  /* 0x000000ffff027224 */ /* 0x000fce00078e000a */
[----:B-----5:R-:W-:Y:S05]  /*595c0*/  CALL.REL.NOINC `($__internal_31_$__cuda_sm20_div_rn_f64_full) ;  /* 0x0000037c007c7944 */ /* 0x020fea0003c00000 */
.L_x_15243:
[----:B------:R-:W-:Y:S05]  /*595d0*/  BSYNC.RECONVERGENT B3 ;  /* 0x0000000000037941 */ /* 0x000fea0003800200 */
.L_x_15242:
        /* <DEDUP_REMOVED lines=84> */
.L_x_15245:
[----:B------:R-:W-:Y:S02]  /*59b20*/  FSEL R2, RZ, 3.37028055040000000000e+12, P0 ;  /* 0x54442d18ff027808 */ /* 0x000fe40000000000 */
[----:B------:R-:W-:-:S07]  /*59b30*/  FSEL R3, RZ, 2.1426990032196044922, P0 ;  /* 0x400921fbff037808 */ /* 0x000fce0000000000 */
.L_x_15246:
[----:B------:R-:W-:Y:S05]  /*59b40*/  BSYNC.RECONVERGENT B0 ;  /* 0x0000000000007941 */ /* 0x000fea0003800200 */
.L_x_15244:
[----:B------:R-:W-:Y:S01]  /*59b50*/  DADD R58, R60, R58 ;  /* 0x000000003c3a7229 */ /* 0x000fe2000000003a */
[----:B------:R-:W-:-:S07]  /*59b60*/  LOP3.LUT R3, R3, 0x80000000, R15, 0xb8, !PT ;  /* 0x8000000003037812 */ /* 0x000fce00078eb80f */
[----:B------:R-:W-:-:S06]  /*59b70*/  DSETP.NAN.AND P0, PT, R58, R58, PT ;  /* 0x0000003a3a00722a */ /* 0x000fcc0003f08000 */
[----:B------:R-:W-:Y:S02]  /*59b80*/  FSEL R2, R58, R2, P0 ;  /* 0x000000023a027208 */ /* 0x000fe40000000000 */
[----:B------:R-:W-:Y:S01]  /*59b90*/  FSEL R3, R59, R3, P0 ;  /* 0x000000033b037208 */ /* 0x000fe20000000000 */
[----:B------:R-:W-:Y:S06]  /*59ba0*/  BRA `(.L_x_15239) ;  /* 0x0000001000907947 */ /* 0x000fec0003800000 */
.L_x_15230:
        /* <DEDUP_REMOVED lines=22> */
[----:B-----5:R-:W-:Y:S05]  /*59d10*/  CALL.REL.NOINC `($__internal_31_$__cuda_sm20_div_rn_f64_full) ;  /* 0x0000037400a87944 */ /* 0x020fea0003c00000 */
[----:B------:R-:W-:Y:S02]  /*59d20*/  IMAD.MOV.U32 R62, RZ, RZ, R32 ;  /* 0x000000ffff3e7224 */ /* 0x000fe400078e0020 */
[----:B------:R-:W-:-:S07]  /*59d30*/  IMAD.MOV.U32 R63, RZ, RZ, R33 ;  /* 0x000000ffff3f7224 */ /* 0x000fce00078e0021 */
.L_x_15248:
[----:B------:R-:W-:Y:S05]  /*59d40*/  BSYNC.RECONVERGENT B3 ;  /* 0x0000000000037941 */ /* 0x000fea0003800200 */
.L_x_15247:
        /* <DEDUP_REMOVED lines=22> */
[----:B-----5:R-:W-:Y:S05]  /*59eb0*/  CALL.REL.NOINC `($__internal_31_$__cuda_sm20_div_rn_f64_full) ;  /* 0x0000037400407944 */ /* 0x020fea0003c00000 */
.L_x_15250:
[----:B------:R-:W-:Y:S05]  /*59ec0*/  BSYNC.RECONVERGENT B3 ;  /* 0x0000000000037941 */ /* 0x000fea0003800200 */
.L_x_15249:
        /* <DEDUP_REMOVED lines=139> */
.L_x_15252:
[----:B------:R-:W-:Y:S05]  /*5a780*/  BSYNC.RECONVERGENT B0 ;  /* 0x0000000000007941 */ /* 0x000fea0003800200 */
.L_x_15251:
        /* <DEDUP_REMOVED lines=8> */
.L_x_15254:
[----:B------:R-:W-:Y:S05]  /*5a810*/  BSYNC.RECONVERGENT B3 ;  /* 0x0000000000037941 */ /* 0x000fea0003800200 */
.L_x_15253:
        /* <DEDUP_REMOVED lines=84> */
.L_x_15256:
[----:B------:R-:W-:Y:S02]  /*5ad60*/  FSEL R2, RZ, 3.37028055040000000000e+12, P0 ;  /* 0x54442d18ff027808 */ /* 0x000fe40000000000 */
[----:B------:R-:W-:-:S07]  /*5ad70*/  FSEL R3, RZ, 2.1426990032196044922, P0 ;  /* 0x400921fbff037808 */ /* 0x000fce0000000000 */
.L_x_15257:
[----:B------:R-:W-:Y:S05]  /*5ad80*/  BSYNC.RECONVERGENT B0 ;  /* 0x0000000000007941 */ /* 0x000fea0003800200 */
.L_x_15255:
[----:B------:R-:W-:Y:S01]  /*5ad90*/  DADD R58, R60, R58 ;  /* 0x000000003c3a7229 */ /* 0x000fe2000000003a */
[----:B------:R-:W-:Y:S01]  /*5ada0*/  LOP3.LUT R3, R3, 0x80000000, R15, 0xb8, !PT ;  /* 0x8000000003037812 */ /* 0x000fe200078eb80f */
[----:B------:R-:W-:-:S06]  /*5adb0*/  DADD R62, R62, 1 ;  /* 0x3ff000003e3e7429 */ /* 0x000fcc0000000000 */
[----:B------:R-:W-:-:S06]  /*5adc0*/  DSETP.NAN.AND P0, PT, R58, R58, PT ;  /* 0x0000003a3a00722a */ /* 0x000fcc0003f08000 */
[----:B------:R-:W-:Y:S02]  /*5add0*/  FSEL R2, R58, R2, P0 ;  /* 0x000000023a027208 */ /* 0x000fe40000000000 */
[----:B------:R-:W-:-:S07]  /*5ade0*/  FSEL R3, R59, R3, P0 ;  /* 0x000000033b037208 */ /* 0x000fce0000000000 */
.L_x_15239:
[----:B------:R-:W-:Y:S05]  /*5adf0*/  BSYNC.RECONVERGENT B2 ;  /* 0x0000000000027941 */ /* 0x000fea0003800200 */
.L_x_15229:
        /* <DEDUP_REMOVED lines=8> */
.L_x_15145:
[----:B------:R-:W-:Y:S05]  /*5ae80*/  BSYNC.RECONVERGENT B1 ;  /* 0x0000000000017941 */ /* 0x000fea0003800200 */
.L_x_15143:
        /* <DEDUP_REMOVED lines=26> */
.L_x_15259:
[----:B------:R-:W-:Y:S05]  /*5b030*/  BSYNC.RECONVERGENT B0 ;  /* 0x0000000000007941 */ /* 0x000fea0003800200 */
.L_x_15258:
        /* <DEDUP_REMOVED lines=24> */
.L_x_15261:
        /* <DEDUP_REMOVED lines=141> */
.L_x_15269:
[----:B------:R-:W-:Y:S05]  /*5ba90*/  BSYNC.RECONVERGENT B3 ;  /* 0x0000000000037941 */ /* 0x000fea0003800200 */
.L_x_15268:
        /* <DEDUP_REMOVED lines=81> */
.L_x_15267:
        /* <DEDUP_REMOVED lines=31> */
.L_x_15276:
[----:B------:R-:W-:Y:S05]  /*5c1a0*/  BSYNC.RECONVERGENT B4 ;  /* 0x0000000000047941 */ /* 0x000fea0003800200 */
.L_x_15275:
[----:B------:R-:W-:Y:S01]  /*5c1b0*/  IMAD.MOV.U32 R14, RZ, RZ, R32 ;  /* 0x000000ffff0e7224 */ /* 0x000fe200078e0020 */
[----:B------:R-:W-:-:S07]  /*5c1c0*/  MOV R15, R33 ;  /* 0x00000021000f7202 */ /* 0x000fce0000000f00 */
.L_x_15274:
[----:B------:R-:W-:Y:S05]  /*5c1d0*/  BSYNC.RECONVERGENT B3 ;  /* 0x0000000000037941 */ /* 0x000fea0003800200 */
.L_x_15273:
        /* <DEDUP_REMOVED lines=28> */
.L_x_15281:
[----:B------:R-:W-:Y:S05]  /*5c3a0*/  BSYNC.RECONVERGENT B4 ;  /* 0x0000000000047941 */ /* 0x000fea0003800200 */
.L_x_15280:
[----:B------:R-:W-:Y:S05]  /*5c3b0*/  BRA `(.L_x_15279) ;  /* 0x0000000000047947 */ /* 0x000fea0003800000 */
.L_x_15278:
[----:B------:R-:W-:-:S11]  /*5c3c0*/  DADD R32, R62, -R2 ;  /* 0x000000003e207229 */ /* 0x000fd60000000802 */
.L_x_15279:
[----:B------:R-:W-:Y:S05]  /*5c3d0*/  BSYNC.RECONVERGENT B3 ;  /* 0x0000000000037941 */ /* 0x000fea0003800200 */
.L_x_15277:
        /* <DEDUP_REMOVED lines=30> */
.L_x_15283:
[----:B------:R-:W-:Y:S05]  /*5c5c0*/  BSYNC.RECONVERGENT B3 ;  /* 0x0000000000037941 */ /* 0x000fea0003800200 */
.L_x_15282:
        /* <DEDUP_REMOVED lines=85> */
.L_x_15284:
        /* <DEDUP_REMOVED lines=21> */
.L_x_15286:
[----:B------:R-:W-:Y:S05]  /*5cc70*/  BSYNC.RECONVERGENT B3 ;  /* 0x0000000000037941 */ /* 0x000fea0003800200 */
.L_x_15285:
        /* <DEDUP_REMOVED lines=30> */
.L_x_15272:
        /* <DEDUP_REMOVED lines=25> */
.L_x_15289:
[----:B------:R-:W-:Y:S05]  /*5cff0*/  BSYNC.RECONVERGENT B3 ;  /* 0x0000000000037941 */ /* 0x000fea0003800200 */
.L_x_15288:
        /* <DEDUP_REMOVED lines=85> */
.L_x_15290:
        /* <DEDUP_REMOVED lines=21> */
.L_x_15292:
[----:B------:R-:W-:Y:S05]  /*5d6a0*/  BSYNC.RECONVERGENT B3 ;  /* 0x0000000000037941 */ /* 0x000fea0003800200 */
.L_x_15291:
        /* <DEDUP_REMOVED lines=30> */
.L_x_15287:
        /* <DEDUP_REMOVED lines=22> */
[----:B------:R-:W-:Y:S01]  /*5d9f0*/  MOV R48, R2 ;  /* 0x0000000200307202 */ /* 0x000fe20000000f00 */
[----:B------:R-:W-:-:S07]  /*5da00*/  IMAD.MOV.U32 R49, RZ, RZ, R3 ;  /* 0x000000ffff317224 */ /* 0x000fce00078e0003 */
.L_x_15294:
[----:B------:R-:W-:Y:S05]  /*5da10*/  BSYNC.RECONVERGENT B3 ;  /* 0x0000000000037941 */ /* 0x000fea0003800200 */
.L_x_15293:
        /* <DEDUP_REMOVED lines=21> */
.L_x_15296:
[----:B------:R-:W-:Y:S05]  /*5db70*/  BSYNC.RECONVERGENT B3 ;  /* 0x0000000000037941 */ /* 0x000fea0003800200 */
.L_x_15295:
[----:B------:R-:W-:Y:S01]  /*5db80*/  MOV R14, R32 ;  /* 0x00000020000e7202 */ /* 0x000fe20000000f00 */
[----:B------:R-:W-:Y:S01]  /*5db90*/  IMAD.MOV.U32 R15, RZ, RZ, R33 ;  /* 0x000000ffff0f7224 */ /* 0x000fe200078e0021 */
[----:B------:R-:W-:Y:S06]  /*5dba0*/  BRA `(.L_x_15270) ;  /* 0x0000000000647947 */ /* 0x000fec0003800000 */
.L_x_15271:
        /* <DEDUP_REMOVED lines=24> */
.L_x_15297:
[----:B------:R-:W-:Y:S05]  /*5dd30*/  BSYNC.RECONVERGENT B3 ;  /* 0x0000000000037941 */ /* 0x000fea0003800200 */
.L_x_15270:
[----:B------:R-:W-:Y:S05]  /*5dd40*/  BSYNC.RECONVERGENT B2 ;  /* 0x0000000000027941 */ /* 0x000fea0003800200 */
.L_x_15266:
        /* <DEDUP_REMOVED lines=25> */
.L_x_15302:
[----:B------:R-:W-:Y:S05]  /*5dee0*/  BSYNC.RECONVERGENT B4 ;  /* 0x0000000000047941 */ /* 0x000fea0003800200 */
.L_x_15301:
        /* <DEDUP_REMOVED lines=84> */
.L_x_15305:
        /* <DEDUP_REMOVED lines=53> */
.L_x_15304:
        /* <DEDUP_REMOVED lines=76> */
.L_x_15307:
        /* <DEDUP_REMOVED lines=53> */
.L_x_15303:
        /* <DEDUP_REMOVED lines=34> */
.L_x_15314:
[----:B------:R-:W-:Y:S05]  /*5f1b0*/  BSYNC.RECONVERGENT B6 ;  /* 0x0000000000067941 */ /* 0x000fea0003800200 */
.L_x_15313:
[----:B------:R-:W-:Y:S02]  /*5f1c0*/  IMAD.MOV.U32 R70, RZ, RZ, R32 ;  /* 0x000000ffff467224 */ /* 0x000fe400078e0020 */
[----:B------:R-:W-:-:S07]  /*5f1d0*/  IMAD.MOV.U32 R71, RZ, RZ, R33 ;  /* 0x000000ffff477224 */ /* 0x000fce00078e0021 */
.L_x_15312:
[----:B------:R-:W-:Y:S05]  /*5f1e0*/  BSYNC.RECONVERGENT B5 ;  /* 0x0000000000057941 */ /* 0x000fea0003800200 */
.L_x_15311:
        /* <DEDUP_REMOVED lines=27> */
.L_x_15319:
[----:B------:R-:W-:Y:S05]  /*5f3a0*/  BSYNC.RECONVERGENT B6 ;  /* 0x0000000000067941 */ /* 0x000fea0003800200 */
.L_x_15318:
[----:B------:R-:W-:Y:S02]  /*5f3b0*/  IMAD.MOV.U32 R58, RZ, RZ, R32 ;  /* 0x000000ffff3a7224 */ /* 0x000fe400078e0020 */
[----:B------:R-:W-:Y:S01]  /*5f3c0*/  IMAD.MOV.U32 R59, RZ, RZ, R33 ;  /* 0x000000ffff3b7224 */ /* 0x000fe200078e0021 */
[----:B------:R-:W-:Y:S06]  /*5f3d0*/  BRA `(.L_x_15317) ;  /* 0x0000000000047947 */ /* 0x000fec0003800000 */
.L_x_15316:
[----:B------:R-:W-:-:S11]  /*5f3e0*/  DADD R58, -R64, R62 ;  /* 0x00000000403a7229 */ /* 0x000fd6000000013e */
.L_x_15317:
[----:B------:R-:W-:Y:S05]  /*5f3f0*/  BSYNC.RECONVERGENT B5 ;  /* 0x0000000000057941 */ /* 0x000fea0003800200 */
.L_x_15315:
        /* <DEDUP_REMOVED lines=31> */
.L_x_15321:
[----:B------:R-:W-:Y:S05]  /*5f5f0*/  BSYNC.RECONVERGENT B5 ;  /* 0x0000000000057941 */ /* 0x000fea0003800200 */
.L_x_15320:
[----:B------:R-:W-:Y:S02]  /*5f600*/  IMAD.MOV.U32 R58, RZ, RZ, R2 ;  /* 0x000000ffff3a7224 */ /* 0x000fe400078e0002 */
[----:B------:R-:W-:Y:S01]  /*5f610*/  IMAD.MOV.U32 R59, RZ, RZ, R3 ;  /* 0x000000ffff3b7224 */ /* 0x000fe200078e0003 */
[----:B------:R-:W-:Y:S06]  /*5f620*/  BRA `(.L_x_15322) ;  /* 0x00000008004c7947 */ /* 0x000fec0003800000 */
.L_x_15310:
        /* <DEDUP_REMOVED lines=29> */
.L_x_15325:
[----:B------:R-:W-:Y:S05]  /*5f800*/  BSYNC.RECONVERGENT B5 ;  /* 0x0000000000057941 */ /* 0x000fea0003800200 */
.L_x_15324:
[----:B------:R-:W-:Y:S02]  /*5f810*/  IMAD.MOV.U32 R58, RZ, RZ, R2 ;  /* 0x000000ffff3a7224 */ /* 0x000fe400078e0002 */
[----:B------:R-:W-:Y:S01]  /*5f820*/  IMAD.MOV.U32 R59, RZ, RZ, R3 ;  /* 0x000000ffff3b7224 */ /* 0x000fe200078e0003 */
[----:B------:R-:W-:Y:S06]  /*5f830*/  BRA `(.L_x_15322) ;  /* 0x0000000400c87947 */ /* 0x000fec0003800000 */
.L_x_15323:
        /* <DEDUP_REMOVED lines=28> */
.L_x_15327:
[----:B------:R-:W-:Y:S05]  /*5fa00*/  BSYNC.RECONVERGENT B5 ;  /* 0x0000000000057941 */ /* 0x000fea0003800200 */
.L_x_15326:
        /* <DEDUP_REMOVED lines=20> */
.L_x_15329:
[----:B------:R-:W-:Y:S05]  /*5fb50*/  BSYNC.RECONVERGENT B5 ;  /* 0x0000000000057941 */ /* 0x000fea0003800200 */
.L_x_15328:
[----:B------:R-:W-:Y:S01]  /*5fb60*/  DMUL R60, R60, 8.11296384146066816958e+31 ;  /* 0x469000003c3c7828 */ /* 0x000fe20000000000 */
[----:B------:R-:W-:Y:S02]  /*5fb70*/  IMAD.MOV.U32 R58, RZ, RZ, R32 ;  /* 0x000000ffff3a7224 */ /* 0x000fe400078e0020 */
[----:B------:R-:W-:Y:S01]  /*5fb80*/  IMAD.MOV.U32 R59, RZ, RZ, R33 ;  /* 0x000000ffff3b7224 */ /* 0x000fe200078e0021 */
[----:B------:R-:W-:Y:S07]  /*5fb90*/  BRA `(.L_x_15322) ;  /* 0x0000000000f07947 */ /* 0x000fee0003800000 */
.L_x_15309:
        /* <DEDUP_REMOVED lines=26> */
.L_x_15331:
[----:B------:R-:W-:Y:S05]  /*5fd40*/  BSYNC.RECONVERGENT B5 ;  /* 0x0000000000057941 */ /* 0x000fea0003800200 */
.L_x_15330:
        /* <DEDUP_REMOVED lines=29> */
.L_x_15333:
[----:B------:R-:W-:Y:S05]  /*5ff20*/  BSYNC.RECONVERGENT B5 ;  /* 0x0000000000057941 */ /* 0x000fea0003800200 */
.L_x_15332:
[----:B------:R-:W-:Y:S01]  /*5ff30*/  DMUL R58, R2, R48 ;  /* 0x00000030023a7228 */ /* 0x000fe20000000000 */
[----:B------:R-:W-:Y:S02]  /*5ff40*/  IMAD.MOV.U32 R60, RZ, RZ, 0x0 ;  /* 0x00000000ff3c7424 */ /* 0x000fe400078e00ff */
[----:B------:R-:W-:-:S08]  /*5ff50*/  IMAD.MOV.U32 R61, RZ, RZ, 0x3ff00000 ;  /* 0x3ff00000ff3d7424 */ /* 0x000fd000078e00ff */
.L_x_15322:
[----:B------:R-:W-:Y:S05]  /*5ff60*/  BSYNC.RECONVERGENT B4 ;  /* 0x0000000000047941 */ /* 0x000fea0003800200 */
.L_x_15308:
[----:B------:R-:W-:Y:S05]  /*5ff70*/  BRA `(.L_x_15334) ;  /* 0x0000000000087947 */ /* 0x000fea0003800000 */
.L_x_15300:
[----:B------:R-:W-:Y:S02]  /*5ff80*/  DMUL R58, R12, 9.00719925474099200000e+15 ;  /* 0x434000000c3a7828 */ /* 0x000fe40000000000 */
[----:B------:R-:W-:-:S11]  /*5ff90*/  DMUL R60, R60, 9.00719925474099200000e+15 ;  /* 0x434000003c3c7828 */ /* 0x000fd60000000000 */
.L_x_15334:
[----:B------:R-:W-:Y:S05]  /*5ffa0*/  BSYNC.RELIABLE B2 ;  /* 0x0000000000027941 */ /* 0x000fea0003800100 */
.L_x_15299:
        /* <DEDUP_REMOVED lines=29> */
.L_x_15337:
[----:B------:R-:W-:Y:S05]  /*60180*/  BSYNC.RECONVERGENT B2 ;  /* 0x0000000000027941 */ /* 0x000fea0003800200 */
.L_x_15336:
        /* <DEDUP_REMOVED lines=84> */
.L_x_15339:
[----:B------:R-:W-:Y:S02]  /*606d0*/  FSEL R2, RZ, 3.37028055040000000000e+12, P0 ;  /* 0x54442d18ff027808 */ /* 0x000fe40000000000 */
[----:B------:R-:W-:-:S07]  /*606e0*/  FSEL R3, RZ, 2.1426990032196044922, P0 ;  /* 0x400921fbff037808 */ /* 0x000fce0000000000 */
.L_x_15340:
[----:B------:R-:W-:Y:S05]  /*606f0*/  BSYNC.RECONVERGENT B0 ;  /* 0x0000000000007941 */ /* 0x000fea0003800200 */
.L_x_15338:
[----:B------:R-:W-:Y:S01]  /*60700*/  DADD R60, |R58|, R60 ;  /* 0x000000003a3c7229 */ /* 0x000fe2000000023c */
[----:B------:R-:W-:-:S07]  /*60710*/  LOP3.LUT R59, R3, 0x80000000, R59, 0xb8, !PT ;  /* 0x80000000033b7812 */ /* 0x000fce00078eb83b */
[----:B------:R-:W-:-:S06]  /*60720*/  DSETP.NAN.AND P0, PT, R60, R60, PT ;  /* 0x0000003c3c00722a */ /* 0x000fcc0003f08000 */
[----:B------:R-:W-:Y:S02]  /*60730*/  FSEL R2, R60, R2, P0 ;  /* 0x000000023c027208 */ /* 0x000fe40000000000 */
[----:B------:R-:W-:Y:S01]  /*60740*/  FSEL R3, R61, R59, P0 ;  /* 0x0000003b3d037208 */ /* 0x000fe20000000000 */
[----:B------:R-:W-:Y:S06]  /*60750*/  BRA `(.L_x_15306) ;  /* 0x0000000400d87947 */ /* 0x000fec0003800000 */
.L_x_15335:
        /* <DEDUP_REMOVED lines=25> */
.L_x_15342:
[----:B------:R-:W-:Y:S05]  /*608f0*/  BSYNC.RECONVERGENT B2 ;  /* 0x0000000000027941 */ /* 0x000fea0003800200 */
.L_x_15341:
        /* <DEDUP_REMOVED lines=84> */
.L_x_15344:
[----:B------:R-:W-:Y:S02]  /*60e40*/  FSEL R2, RZ, 3.37028055040000000000e+12, P0 ;  /* 0x54442d18ff027808 */ /* 0x000fe40000000000 */
[----:B------:R-:W-:-:S07]  /*60e50*/  FSEL R3, RZ, 2.1426990032196044922, P0 ;  /* 0x400921fbff037808 */ /* 0x000fce0000000000 */
.L_x_15345:
[----:B------:R-:W-:Y:S05]  /*60e60*/  BSYNC.RECONVERGENT B0 ;  /* 0x0000000000007941 */ /* 0x000fea0003800200 */
.L_x_15343:
[----:B------:R-:W-:Y:S01]  /*60e70*/  DADD R60, |R58|, R60 ;  /* 0x000000003a3c7229 */ /* 0x000fe2000000023c */
[----:B------:R-:W-:-:S07]  /*60e80*/  LOP3.LUT R59, R3, 0x80000000, R59, 0xb8, !PT ;  /* 0x80000000033b7812 */ /* 0x000fce00078eb83b */
[----:B------:R-:W-:-:S06]  /*60e90*/  DSETP.NAN.AND P0, PT, R60, R60, PT ;  /* 0x0000003c3c00722a */ /* 0x000fcc0003f08000 */
[----:B------:R-:W-:Y:S02]  /*60ea0*/  FSEL R2, R60, R2, P0 ;  /* 0x000000023c027208 */ /* 0x000fe40000000000 */
[----:B------:R-:W-:-:S07]  /*60eb0*/  FSEL R3, R61, R59, P0 ;  /* 0x0000003b3d037208 */ /* 0x000fce0000000000 */
.L_x_15306:
[----:B------:R-:W-:Y:S05]  /*60ec0*/  BSYNC.RECONVERGENT B3 ;  /* 0x0000000000037941 */ /* 0x000fea0003800200 */
.L_x_15298:
[----:B------:R-:W-:Y:S01]  /*60ed0*/  DADD R12, -RZ, -R14 ;  /* 0x00000000ff0c7229 */ /* 0x000fe2000000090e */
[----:B------:R-:W-:-:S09]  /*60ee0*/  ISETP.GE.AND P0, PT, R19, RZ, PT ;  /* 0x000000ff1300720c */ /* 0x000fd20003f06270 */
[----:B------:R-:W-:Y:S02]  /*60ef0*/  FSEL R12, R14, R12, !P0 ;  /* 0x0000000c0e0c7208 */ /* 0x000fe40004000000 */
[----:B------:R-:W-:Y:S01]  /*60f00*/  FSEL R13, R15, R13, !P0 ;  /* 0x0000000d0f0d7208 */ /* 0x000fe20004000000 */
[----:B------:R-:W-:Y:S06]  /*60f10*/  BRA `(.L_x_15262) ;  /* 0x0000002c00f47947 */ /* 0x000fec0003800000 */
.L_x_15265:
[----:B------:R-:W2:Y:S01]  /*60f20*/  LDL.64 R2, [R1+0x8] ;  /* 0x0000080001027983 */ /* 0x000ea20000100a00 */
[----:B------:R-:W-:Y:S01]  /*60f30*/  UMOV UR6, 0x54442d18 ;  /* 0x54442d1800067882 */ /* 0x000fe20000000000 */
[----:B------:R-:W-:Y:S01]  /*60f40*/  UMOV UR7, 0x3ff921fb ;  /* 0x3ff921fb00077882 */ /* 0x000fe20000000000 */
[----:B------:R-:W-:Y:S02]  /*60f50*/  DADD R12, -RZ, -R18 ;  /* 0x00000000ff0c7229 */ /* 0x000fe40000000912 */
[----:B--2---:R-:W-:-:S08]  /*60f60*/  DADD R2, -R16, R2 ;  /* 0x0000000010027229 */ /* 0x004fd00000000102 */
[----:B------:R-:W-:Y:S01]  /*60f70*/  DADD R2, R2, UR6 ;  /* 0x0000000602027e29 */ /* 0x000fe20008000000 */
[----:B------:R-:W-:Y:S10]  /*60f80*/  BRA `(.L_x_15262) ;  /* 0x0000002c00d87947 */ /* 0x000ff40003800000 */
.L_x_15264:
[----:B------:R-:W-:Y:S01]  /*60f90*/  DADD R12, -RZ, -R18 ;  /* 0x00000000ff0c7229 */ /* 0x000fe20000000912 */
[----:B------:R-:W-:Y:S01]  /*60fa0*/  CS2R R2, SRZ ;  /* 0x0000000000027805 */ /* 0x000fe2000001ff00 */
[----:B------:R-:W-:Y:S09]  /*60fb0*/  BRA `(.L_x_15262) ;  /* 0x0000002c00cc7947 */ /* 0x000ff20003800000 */
.L_x_15263:
        /* <DEDUP_REMOVED lines=110> */
.L_x_15350:
[----:B------:R-:W-:Y:S05]  /*616a0*/  BSYNC.RECONVERGENT B0 ;  /* 0x0000000000007941 */ /* 0x000fea0003800200 */
.L_x_15349:
        /* <DEDUP_REMOVED lines=8> */
.L_x_15352:
[----:B------:R-:W-:Y:S05]  /*61730*/  BSYNC.RECONVERGENT B3 ;  /* 0x0000000000037941 */ /* 0x000fea0003800200 */
.L_x_15351:
        /* <DEDUP_REMOVED lines=84> */
.L_x_15354:
[----:B------:R-:W-:Y:S02]  /*61c80*/  FSEL R2, RZ, 3.37028055040000000000e+12, P0 ;  /* 0x54442d18ff027808 */ /* 0x000fe40000000000 */
[----:B------:R-:W-:-:S07]  /*61c90*/  FSEL R3, RZ, 2.1426990032196044922, P0 ;  /* 0x400921fbff037808 */ /* 0x000fce0000000000 */
.L_x_15355:
[----:B------:R-:W-:Y:S05]  /*61ca0*/  BSYNC.RECONVERGENT B0 ;  /* 0x0000000000007941 */ /* 0x000fea0003800200 */
.L_x_15353:
[----:B------:R-:W-:Y:S01]  /*61cb0*/  DADD R58, R60, R58 ;  /* 0x000000003c3a7229 */ /* 0x000fe2000000003a */
[----:B------:R-:W-:Y:S01]  /*61cc0*/  LOP3.LUT R3, R3, 0x80000000, R19, 0xb8, !PT ;  /* 0x8000000003037812 */ /* 0x000fe200078eb813 */
[----:B------:R-:W-:-:S06]  /*61cd0*/  DMUL R62, R62, 0.5 ;  /* 0x3fe000003e3e7828 */ /* 0x000fcc0000000000 */
[----:B------:R-:W-:-:S06]  /*61ce0*/  DSETP.NAN.AND P0, PT, R58, R58, PT ;  /* 0x0000003a3a00722a */ /* 0x000fcc0003f08000 */
[----:B------:R-:W-:Y:S02]  /*61cf0*/  FSEL R2, R58, R2, P0 ;  /* 0x000000023a027208 */ /* 0x000fe40000000000 */
[----:B------:R-:W-:Y:S01]  /*61d00*/  FSEL R3, R59, R3, P0 ;  /* 0x000000033b037208 */ /* 0x000fe20000000000 */
[----:B------:R-:W-:Y:S06]  /*61d10*/  BRA `(.L_x_15356) ;  /* 0x0000002000507947 */ /* 0x000fec0003800000 */
.L_x_15348:
        /* <DEDUP_REMOVED lines=137> */
.L_x_15358:
[----:B------:R-:W-:Y:S05]  /*625b0*/  BSYNC.RECONVERGENT B0 ;  /* 0x0000000000007941 */ /* 0x000fea0003800200 */
.L_x_15357:
        /* <DEDUP_REMOVED lines=8> */
.L_x_15360:
[----:B------:R-:W-:Y:S05]  /*62640*/  BSYNC.RECONVERGENT B3 ;  /* 0x0000000000037941 */ /* 0x000fea0003800200 */
.L_x_15359:
        /* <DEDUP_REMOVED lines=84> */
.L_x_15362:
[----:B------:R-:W-:Y:S02]  /*62b90*/  FSEL R2, RZ, 3.37028055040000000000e+12, P0 ;  /* 0x54442d18ff027808 */ /* 0x000fe40000000000 */
[----:B------:R-:W-:-:S07]  /*62ba0*/  FSEL R3, RZ, 2.1426990032196044922, P0 ;  /* 0x400921fbff037808 */ /* 0x000fce0000000000 */
.L_x_15363:
[----:B------:R-:W-:Y:S05]  /*62bb0*/  BSYNC.RECONVERGENT B0 ;  /* 0x0000000000007941 */ /* 0x000fea0003800200 */
.L_x_15361:
[----:B------:R-:W-:Y:S01]  /*62bc0*/  DADD R58, R60, R58 ;  /* 0x000000003c3a7229 */ /* 0x000fe2000000003a */
[----:B------:R-:W-:-:S07]  /*62bd0*/  LOP3.LUT R3, R3, 0x80000000, R19, 0xb8, !PT ;  /* 0x8000000003037812 */ /* 0x000fce00078eb813 */
[----:B------:R-:W-:-:S06]  /*62be0*/  DSETP.NAN.AND P0, PT, R58, R58, PT ;  /* 0x0000003a3a00722a */ /* 0x000fcc0003f08000 */
[----:B------:R-:W-:Y:S02]  /*62bf0*/  FSEL R2, R58, R2, P0 ;  /* 0x000000023a027208 */ /* 0x000fe40000000000 */
[----:B------:R-:W-:Y:S01]  /*62c00*/  FSEL R3, R59, R3, P0 ;  /* 0x000000033b037208 */ /* 0x000fe20000000000 */
[----:B------:R-:W-:Y:S06]  /*62c10*/  BRA `(.L_x_15356) ;  /* 0x0000001000907947 */ /* 0x000fec0003800000 */
.L_x_15347:
        /* <DEDUP_REMOVED lines=25> */
.L_x_15365:
[----:B------:R-:W-:Y:S05]  /*62db0*/  BSYNC.RECONVERGENT B3 ;  /* 0x0000000000037941 */ /* 0x000fea0003800200 */
.L_x_15364:
        /* <DEDUP_REMOVED lines=23> */
.L_x_15367:
[----:B------:R-:W-:Y:S05]  /*62f30*/  BSYNC.RECONVERGENT B3 ;  /* 0x0000000000037941 */ /* 0x000fea0003800200 */
.L_x_15366:
        /* <DEDUP_REMOVED lines=139> */
.L_x_15369:
[----:B------:R-:W-:Y:S05]  /*637f0*/  BSYNC.RECONVERGENT B0 ;  /* 0x0000000000007941 */ /* 0x000fea0003800200 */
.L_x_15368:
        /* <DEDUP_REMOVED lines=8> */
.L_x_15371:
[----:B------:R-:W-:Y:S05]  /*63880*/  BSYNC.RECONVERGENT B3 ;  /* 0x0000000000037941 */ /* 0x000fea0003800200 */
.L_x_15370:
        /* <DEDUP_REMOVED lines=84> */
.L_x_15373:
[----:B------:R-:W-:Y:S02]  /*63dd0*/  FSEL R2, RZ, 3.37028055040000000000e+12, P0 ;  /* 0x54442d18ff027808 */ /* 0x000fe40000000000 */
[----:B------:R-:W-:-:S07]  /*63de0*/  FSEL R3, RZ, 2.1426990032196044922, P0 ;  /* 0x400921fbff037808 */ /* 0x000fce0000000000 */
.L_x_15374:
[----:B------:R-:W-:Y:S05]  /*63df0*/  BSYNC.RECONVERGENT B0 ;  /* 0x0000000000007941 */ /* 0x000fea0003800200 */
.L_x_15372:
[----:B------:R-:W-:Y:S01]  /*63e00*/  DADD R58, R60, R58 ;  /* 0x000000003c3a7229 */ /* 0x000fe2000000003a */
[----:B------:R-:W-:Y:S01]  /*63e10*/  LOP3.LUT R3, R3, 0x80000000, R19, 0xb8, !PT ;  /* 0x8000000003037812 */ /* 0x000fe200078eb813 */
[----:B------:R-:W-:-:S06]  /*63e20*/  DADD R62, R62, 1 ;  /* 0x3ff000003e3e7429 */ /* 0x000fcc0000000000 */
[----:B------:R-:W-:-:S06]  /*63e30*/  DSETP.NAN.AND P0, PT, R58, R58, PT ;  /* 0x0000003a3a00722a */ /* 0x000fcc0003f08000 */
[----:B------:R-:W-:Y:S02]  /*63e40*/  FSEL R2, R58, R2, P0 ;  /* 0x000000023a027208 */ /* 0x000fe40000000000 */
[----:B------:R-:W-:-:S07]  /*63e50*/  FSEL R3, R59, R3, P0 ;  /* 0x000000033b037208 */ /* 0x000fce0000000000 */
.L_x_15356:
[----:B------:R-:W-:Y:S05]  /*63e60*/  BSYNC.RECONVERGENT B2 ;  /* 0x0000000000027941 */ /* 0x000fea0003800200 */
.L_x_15346:
        /* <DEDUP_REMOVED lines=8> */
.L_x_15262:
[----:B------:R-:W-:Y:S05]  /*63ef0*/  BSYNC.RECONVERGENT B1 ;  /* 0x0000000000017941 */ /* 0x000fea0003800200 */
.L_x_15260:
        /* <DEDUP_REMOVED lines=26> */
.L_x_15376:
[----:B------:R-:W-:Y:S05]  /*640a0*/  BSYNC.RECONVERGENT B0 ;  /* 0x0000000000007941 */ /* 0x000fea0003800200 */
.L_x_15375:
        /* <DEDUP_REMOVED lines=24> */
.L_x_15378:
        /* <DEDUP_REMOVED lines=141> */
.L_x_15386:
[----:B------:R-:W-:Y:S05]  /*64b00*/  BSYNC.RECONVERGENT B3 ;  /* 0x0000000000037941 */ /* 0x000fea0003800200 */
.L_x_15385:
        /* <DEDUP_REMOVED lines=81> */
.L_x_15384:
        /* <DEDUP_REMOVED lines=31> */
.L_x_15393:
[----:B------:R-:W-:Y:S05]  /*65210*/  BSYNC.RECONVERGENT B4 ;  /* 0x0000000000047941 */ /* 0x000fea0003800200 */
.L_x_15392:
[----:B------:R-:W-:Y:S02]  /*65220*/  IMAD.MOV.U32 R18, RZ, RZ, R32 ;  /* 0x000000ffff127224 */ /* 0x000fe400078e0020 */
[----:B------:R-:W-:-:S07]  /*65230*/  IMAD.MOV.U32 R19, RZ, RZ, R33 ;  /* 0x000000ffff137224 */ /* 0x000fce00078e0021 */
.L_x_15391:
[----:B------:R-:W-:Y:S05]  /*65240*/  BSYNC.RECONVERGENT B3 ;  /* 0x0000000000037941 */ /* 0x000fea0003800200 */
.L_x_15390:
        /* <DEDUP_REMOVED lines=27> */
[----:B------:R-:W-:Y:S05]  /*65400*/  CALL.REL.NOINC `($__internal_31_$__cuda_sm20_div_rn_f64_full) ;  /* 0x000002bc00ec7944 */ /* 0x000fea0003c00000 */
.L_x_15398:
[----:B------:R-:W-:Y:S05]  /*65410*/  BSYNC.RECONVERGENT B4 ;  /* 0x0000000000047941 */ /* 0x000fea0003800200 */
.L_x_15397:
[----:B------:R-:W-:Y:S05]  /*65420*/  BRA `(.L_x_15396) ;  /* 0x0000000000047947 */ /* 0x000fea0003800000 */
.L_x_15395:
[----:B------:R-:W-:-:S11]  /*65430*/  DADD R32, R62, -R2 ;  /* 0x000000003e207229 */ /* 0x000fd60000000802 */
.L_x_15396:
[----:B------:R-:W-:Y:S05]  /*65440*/  BSYNC.RECONVERGENT B3 ;  /* 0x0000000000037941 */ /* 0x000fea0003800200 */
.L_x_15394:
        /* <DEDUP_REMOVED lines=30> */
.L_x_15400:
[----:B------:R-:W-:Y:S05]  /*65630*/  BSYNC.RECONVERGENT B3 ;  /* 0x0000000000037941 */ /* 0x000fea0003800200 */
.L_x_15399:
        /* <DEDUP_REMOVED lines=85> */
.L_x_15401:
        /* <DEDUP_REMOVED lines=21> */
.L_x_15403:
[----:B------:R-:W-:Y:S05]  /*65ce0*/  BSYNC.RECONVERGENT B3 ;  /* 0x0000000000037941 */ /* 0x000fea0003800200 */
.L_x_15402:
        /* <DEDUP_REMOVED lines=30> */
.L_x_15389:
        /* <DEDUP_REMOVED lines=25> */
.L_x_15406:
[----:B------:R-:W-:Y:S05]  /*66060*/  BSYNC.RECONVERGENT B3 ;  /* 0x0000000000037941 */ /* 0x000fea0003800200 */
.L_x_15405:
        /* <DEDUP_REMOVED lines=85> */
.L_x_15407:
        /* <DEDUP_REMOVED lines=21> */
.L_x_15409:
[----:B------:R-:W-:Y:S05]  /*66710*/  BSYNC.RECONVERGENT B3 ;  /* 0x0000000000037941 */ /* 0x000fea0003800200 */
.L_x_15408:
        /* <DEDUP_REMOVED lines=30> */
.L_x_15404:
        /* <DEDUP_REMOVED lines=24> */
.L_x_15411:
[----:B------:R-:W-:Y:S05]  /*66a80*/  BSYNC.RECONVERGENT B3 ;  /* 0x0000000000037941 */ /* 0x000fea0003800200 */
.L_x_15410:
        /* <DEDUP_REMOVED lines=21> */
.L_x_15413:
[----:B------:R-:W-:Y:S05]  /*66be0*/  BSYNC.RECONVERGENT B3 ;  /* 0x0000000000037941 */ /* 0x000fea0003800200 */
.L_x_15412:
[----:B------:R-:W-:Y:S02]  /*66bf0*/  IMAD.MOV.U32 R18, RZ, RZ, R32 ;  /* 0x000000ffff127224 */ /* 0x000fe400078e0020 */
[----:B------:R-:W-:Y:S01]  /*66c00*/  IMAD.MOV.U32 R19, RZ, RZ, R33 ;  /* 0x000000ffff137224 */ /* 0x000fe200078e0021 */
[----:B------:R-:W-:Y:S06]  /*66c10*/  BRA `(.L_x_15387) ;  /* 0x0000000000647947 */ /* 0x000fec0003800000 */
.L_x_15388:
        /* <DEDUP_REMOVED lines=24> */
.L_x_15414:
[----:B------:R-:W-:Y:S05]  /*66da0*/  BSYNC.RECONVERGENT B3 ;  /* 0x0000000000037941 */ /* 0x000fea0003800200 */
.L_x_15387:
[----:B------:R-:W-:Y:S05]  /*66db0*/  BSYNC.RECONVERGENT B2 ;  /* 0x0000000000027941 */ /* 0x000fea0003800200 */
.L_x_15383:
        /* <DEDUP_REMOVED lines=25> */
.L_x_15419:
[----:B------:R-:W-:Y:S05]  /*66f50*/  BSYNC.RECONVERGENT B4 ;  /* 0x0000000000047941 */ /* 0x000fea0003800200 */
.L_x_15418:
        /* <DEDUP_REMOVED lines=84> */
.L_x_15422:
        /* <DEDUP_REMOVED lines=53> */
.L_x_15421:
        /* <DEDUP_REMOVED lines=76> */
.L_x_15424:
        /* <DEDUP_REMOVED lines=53> */
.L_x_15420:
        /* <DEDUP_REMOVED lines=34> */
.L_x_15431:
[----:B------:R-:W-:Y:S05]  /*68220*/  BSYNC.RECONVERGENT B6 ;  /* 0x0000000000067941 */ /* 0x000fea0003800200 */
.L_x_15430:
[----:B------:R-:W-:Y:S02]  /*68230*/  IMAD.MOV.U32 R70, RZ, RZ, R32 ;  /* 0x000000ffff467224 */ /* 0x000fe400078e0020 */
[----:B------:R-:W-:-:S07]  /*68240*/  IMAD.MOV.U32 R71, RZ, RZ, R33 ;  /* 0x000000ffff477224 */ /* 0x000fce00078e0021 */
.L_x_15429:
[----:B------:R-:W-:Y:S05]  /*68250*/  BSYNC.RECONVERGENT B5 ;  /* 0x0000000000057941 */ /* 0x000fea0003800200 */
.L_x_15428:
        /* <DEDUP_REMOVED lines=27> */
.L_x_15436:
[----:B------:R-:W-:Y:S05]  /*68410*/  BSYNC.RECONVERGENT B6 ;  /* 0x0000000000067941 */ /* 0x000fea0003800200 */
.L_x_15435:
[----:B------:R-:W-:Y:S02]  /*68420*/  IMAD.MOV.U32 R58, RZ, RZ, R32 ;  /* 0x000000ffff3a7224 */ /* 0x000fe400078e0020 */
[----:B------:R-:W-:Y:S01]  /*68430*/  IMAD.MOV.U32 R59, RZ, RZ, R33 ;  /* 0x000000ffff3b7224 */ /* 0x000fe200078e0021 */
[----:B------:R-:W-:Y:S06]  /*68440*/  BRA `(.L_x_15434) ;  /* 0x0000000000047947 */ /* 0x000fec0003800000 */
.L_x_15433:
[----:B------:R-:W-:-:S11]  /*68450*/  DADD R58, -R64, R62 ;  /* 0x00000000403a7229 */ /* 0x000fd6000000013e */
.L_x_15434:
[----:B------:R-:W-:Y:S05]  /*68460*/  BSYNC.RECONVERGENT B5 ;  /* 0x0000000000057941 */ /* 0x000fea0003800200 */
.L_x_15432:
        /* <DEDUP_REMOVED lines=30> */
[----:B------:R-:W-:Y:S05]  /*68650*/  CALL.REL.NOINC `($__internal_32_$__cuda_sm20_dsqrt_rn_f64_mediumpath_v1) ;  /* 0x0000029000f07944 */ /* 0x000fea0003c00000 */
.L_x_15438:
[----:B------:R-:W-:Y:S05]  /*68660*/  BSYNC.RECONVERGENT B5 ;  /* 0x0000000000057941 */ /* 0x000fea0003800200 */
.L_x_15437:
[----:B------:R-:W-:Y:S02]  /*68670*/  IMAD.MOV.U32 R58, RZ, RZ, R2 ;  /* 0x000000ffff3a7224 */ /* 0x000fe400078e0002 */
[----:B------:R-:W-:Y:S01]  /*68680*/  IMAD.MOV.U32 R59, RZ, RZ, R3 ;  /* 0x000000ffff3b7224 */ /* 0x000fe200078e0003 */
[----:B------:R-:W-:Y:S06]  /*68690*/  BRA `(.L_x_15439) ;  /* 0x00000008004c7947 */ /* 0x000fec0003800000 */
.L_x_15427:
        /* <DEDUP_REMOVED lines=29> */
.L_x_15442:
[----:B------:R-:W-:Y:S05]  /*68870*/  BSYNC.RECONVERGENT B5 ;  /* 0x0000000000057941 */ /* 0x000fea0003800200 */
.L_x_15441:
[----:B------:R-:W-:Y:S02]  /*68880*/  IMAD.MOV.U32 R58, RZ, RZ, R2 ;  /* 0x000000ffff3a7224 */ /* 0x000fe400078e0002 */
[----:B------:R-:W-:Y:S01]  /*68890*/  IMAD.MOV.U32 R59, RZ, RZ, R3 ;  /* 0x000000ffff3b7224 */ /* 0x000fe200078e0003 */
[----:B------:R-:W-:Y:S06]  /*688a0*/  BRA `(.L_x_15439) ;  /* 0x0000000400c87947 */ /* 0x000fec0003800000 */
.L_x_15440:
        /* <DEDUP_REMOVED lines=28> */
.L_x_15444:
[----:B------:R-:W-:Y:S05]  /*68a70*/  BSYNC.RECONVERGENT B5 ;  /* 0x0000000000057941 */ /* 0x000fea0003800200 */
.L_x_15443:
        /* <DEDUP_REMOVED lines=20> */
.L_x_15446:
[----:B------:R-:W-:Y:S05]  /*68bc0*/  BSYNC.RECONVERGENT B5 ;  /* 0x0000000000057941 */ /* 0x000fea0003800200 */
.L_x_15445:
[----:B------:R-:W-:Y:S01]  /*68bd0*/  DMUL R60, R60, 8.11296384146066816958e+31 ;  /* 0x469000003c3c7828 */ /* 0x000fe20000000000 */
[----:B------:R-:W-:Y:S01]  /*68be0*/  MOV R58, R32 ;  /* 0x00000020003a7202 */ /* 0x000fe20000000f00 */
[----:B------:R-:W-:Y:S01]  /*68bf0*/  IMAD.MOV.U32 R59, RZ, RZ, R33 ;  /* 0x000000ffff3b7224 */ /* 0x000fe200078e0021 */
[----:B------:R-:W-:Y:S08]  /*68c00*/  BRA `(.L_x_15439) ;  /* 0x0000000000f07947 */ /* 0x000ff00003800000 */
.L_x_15426:
        /* <DEDUP_REMOVED lines=26> */
.L_x_15448:
[----:B------:R-:W-:Y:S05]  /*68db0*/  BSYNC.RECONVERGENT B5 ;  /* 0x0000000000057941 */ /* 0x000fea0003800200 */
.L_x_15447:
        /* <DEDUP_REMOVED lines=29> */
.L_x_15450:
[----:B------:R-:W-:Y:S05]  /*68f90*/  BSYNC.RECONVERGENT B5 ;  /* 0x0000000000057941 */ /* 0x000fea0003800200 */
.L_x_15449:
[----:B------:R-:W-:Y:S01]  /*68fa0*/  DMUL R58, R2, R48 ;  /* 0x00000030023a7228 */ /* 0x000fe20000000000 */
[----:B------:R-:W-:Y:S01]  /*68fb0*/  IMAD.MOV.U32 R60, RZ, RZ, 0x0 ;  /* 0x00000000ff3c7424 */ /* 0x000fe200078e00ff */
[----:B------:R-:W-:-:S09]  /*68fc0*/  MOV R61, 0x3ff00000 ;  /* 0x3ff00000003d7802 */ /* 0x000fd20000000f00 */
.L_x_15439:
[----:B------:R-:W-:Y:S05]  /*68fd0*/  BSYNC.RECONVERGENT B4 ;  /* 0x0000000000047941 */ /* 0x000fea0003800200 */
.L_x_15425:
[----:B------:R-:W-:Y:S05]  /*68fe0*/  BRA `(.L_x_15451) ;  /* 0x0000000000087947 */ /* 0x000fea0003800000 */
.L_x_15417:
[----:B------:R-:W-:Y:S02]  /*68ff0*/  DMUL R58, R16, 9.00719925474099200000e+15 ;  /* 0x43400000103a7828 */ /* 0x000fe40000000000 */
[----:B------:R-:W-:-:S11]  /*69000*/  DMUL R60, R60, 9.00719925474099200000e+15 ;  /* 0x434000003c3c7828 */ /* 0x000fd60000000000 */
.L_x_15451:
[----:B------:R-:W-:Y:S05]  /*69010*/  BSYNC.RELIABLE B2 ;  /* 0x0000000000027941 */ /* 0x000fea0003800100 */
.L_x_15416:
        /* <DEDUP_REMOVED lines=29> */
.L_x_15454:
[----:B------:R-:W-:Y:S05]  /*691f0*/  BSYNC.RECONVERGENT B2 ;  /* 0x0000000000027941 */ /* 0x000fea0003800200 */
.L_x_15453:
        /* <DEDUP_REMOVED lines=84> */
.L_x_15456:
[----:B------:R-:W-:Y:S02]  /*69740*/  FSEL R2, RZ, 3.37028055040000000000e+12, P0 ;  /* 0x54442d18ff027808 */ /* 0x000fe40000000000 */
[----:B------:R-:W-:-:S07]  /*69750*/  FSEL R3, RZ, 2.1426990032196044922, P0 ;  /* 0x400921fbff037808 */ /* 0x000fce0000000000 */
.L_x_15457:
[----:B------:R-:W-:Y:S05]  /*69760*/  BSYNC.RECONVERGENT B0 ;  /* 0x0000000000007941 */ /* 0x000fea0003800200 */
.L_x_15455:
[----:B------:R-:W-:Y:S01]  /*69770*/  DADD R60, |R58|, R60 ;  /* 0x000000003a3c7229 */ /* 0x000fe2000000023c */
[----:B------:R-:W-:-:S07]  /*69780*/  LOP3.LUT R59, R3, 0x80000000, R59, 0xb8, !PT ;  /* 0x80000000033b7812 */ /* 0x000fce00078eb83b */
[----:B------:R-:W-:-:S06]  /*69790*/  DSETP.NAN.AND P0, PT, R60, R60, PT ;  /* 0x0000003c3c00722a */ /* 0x000fcc0003f08000 */
[----:B------:R-:W-:Y:S02]  /*697a0*/  FSEL R2, R60, R2, P0 ;  /* 0x000000023c027208 */ /* 0x000fe40000000000 */
[----:B------:R-:W-:Y:S01]  /*697b0*/  FSEL R3, R61, R59, P0 ;  /* 0x0000003b3d037208 */ /* 0x000fe20000000000 */
[----:B------:R-:W-:Y:S06]  /*697c0*/  BRA `(.L_x_15423) ;  /* 0x0000000400d87947 */ /* 0x000fec0003800000 */
.L_x_15452:
        /* <DEDUP_REMOVED lines=25> */
.L_x_15459:
[----:B------:R-:W-:Y:S05]  /*69960*/  BSYNC.RECONVERGENT B2 ;  /* 0x0000000000027941 */ /* 0x000fea0003800200 */
.L_x_15458:
        /* <DEDUP_REMOVED lines=84> */
.L_x_15461:
[----:B------:R-:W-:Y:S02]  /*69eb0*/  FSEL R2, RZ, 3.37028055040000000000e+12, P0 ;  /* 0x54442d18ff027808 */ /* 0x000fe40000000000 */
[----:B------:R-:W-:-:S07]  /*69ec0*/  FSEL R3, RZ, 2.1426990032196044922, P0 ;  /* 0x400921fbff037808 */ /* 0x000fce0000000000 */
.L_x_15462:
[----:B------:R-:W-:Y:S05]  /*69ed0*/  BSYNC.RECONVERGENT B0 ;  /* 0x0000000000007941 */ /* 0x000fea0003800200 */
.L_x_15460:
[----:B------:R-:W-:Y:S01]  /*69ee0*/  DADD R60, |R58|, R60 ;  /* 0x000000003a3c7229 */ /* 0x000fe2000000023c */
[----:B------:R-:W-:-:S07]  /*69ef0*/  LOP3.LUT R59, R3, 0x80000000, R59, 0xb8, !PT ;  /* 0x80000000033b7812 */ /* 0x000fce00078eb83b */
[----:B------:R-:W-:-:S06]  /*69f00*/  DSETP.NAN.AND P0, PT, R60, R60, PT ;  /* 0x0000003c3c00722a */ /* 0x000fcc0003f08000 */
[----:B------:R-:W-:Y:S02]  /*69f10*/  FSEL R2, R60, R2, P0 ;  /* 0x000000023c027208 */ /* 0x000fe40000000000 */
[----:B------:R-:W-:-:S07]  /*69f20*/  FSEL R3, R61, R59, P0 ;  /* 0x0000003b3d037208 */ /* 0x000fce0000000000 */
.L_x_15423:
[----:B------:R-:W-:Y:S05]  /*69f30*/  BSYNC.RECONVERGENT B3 ;  /* 0x0000000000037941 */ /* 0x000fea0003800200 */
.L_x_15415:
[----:B------:R-:W-:Y:S01]  /*69f40*/  DADD R16, -RZ, -R18 ;  /* 0x00000000ff107229 */ /* 0x000fe20000000912 */
[----:B------:R-:W-:-:S09]  /*69f50*/  ISETP.GE.AND P0, PT, R23, RZ, PT ;  /* 0x000000ff1700720c */ /* 0x000fd20003f06270 */
[----:B------:R-:W-:Y:S02]  /*69f60*/  FSEL R16, R18, R16, !P0 ;  /* 0x0000001012107208 */ /* 0x000fe40004000000 */
[----:B------:R-:W-:Y:S01]  /*69f70*/  FSEL R17, R19, R17, !P0 ;  /* 0x0000001113117208 */ /* 0x000fe20004000000 */
[----:B------:R-:W-:Y:S06]  /*69f80*/  BRA `(.L_x_15379) ;  /* 0x0000002c00f47947 */ /* 0x000fec0003800000 */
.L_x_15382:
[----:B------:R-:W2:Y:S01]  /*69f90*/  LDL.64 R2, [R1+0x8] ;  /* 0x0000080001027983 */ /* 0x000ea20000100a00 */
[----:B------:R-:W-:Y:S01]  /*69fa0*/  UMOV UR6, 0x54442d18 ;  /* 0x54442d1800067882 */ /* 0x000fe20000000000 */
[----:B------:R-:W-:Y:S01]  /*69fb0*/  UMOV UR7, 0x3ff921fb ;  /* 0x3ff921fb00077882 */ /* 0x000fe20000000000 */
[----:B------:R-:W-:Y:S02]  /*69fc0*/  DADD R16, -RZ, -R22 ;  /* 0x00000000ff107229 */ /* 0x000fe40000000916 */
[----:B--2---:R-:W-:-:S08]  /*69fd0*/  DADD R2, -R20, R2 ;  /* 0x0000000014027229 */ /* 0x004fd00000000102 */
[----:B------:R-:W-:Y:S01]  /*69fe0*/  DADD R2, R2, UR6 ;  /* 0x0000000602027e29 */ /* 0x000fe20008000000 */
[----:B------:R-:W-:Y:S10]  /*69ff0*/  BRA `(.L_x_15379) ;  /* 0x0000002c00d87947 */ /* 0x000ff40003800000 */
.L_x_15381:
[----:B------:R-:W-:Y:S01]  /*6a000*/  DADD R16, -RZ, -R22 ;  /* 0x00000000ff107229 */ /* 0x000fe20000000916 */
[----:B------:R-:W-:Y:S01]  /*6a010*/  CS2R R2, SRZ ;  /* 0x0000000000027805 */ /* 0x000fe2000001ff00 */
[----:B------:R-:W-:Y:S09]  /*6a020*/  BRA `(.L_x_15379) ;  /* 0x0000002c00cc7947 */ /* 0x000ff20003800000 */
.L_x_15380:
        /* <DEDUP_REMOVED lines=110> */
.L_x_15467:
[----:B------:R-:W-:Y:S05]  /*6a710*/  BSYNC.RECONVERGENT B0 ;  /* 0x0000000000007941 */ /* 0x000fea0003800200 */
.L_x_15466:
        /* <DEDUP_REMOVED lines=8> */
.L_x_15469:
[----:B------:R-:W-:Y:S05]  /*6a7a0*/  BSYNC.RECONVERGENT B3 ;  /* 0x0000000000037941 */ /* 0x000fea0003800200 */
.L_x_15468:
        /* <DEDUP_REMOVED lines=84> */
.L_x_15471:
[----:B------:R-:W-:Y:S02]  /*6acf0*/  FSEL R2, RZ, 3.37028055040000000000e+12, P0 ;  /* 0x54442d18ff027808 */ /* 0x000fe40000000000 */
[----:B------:R-:W-:-:S07]  /*6ad00*/  FSEL R3, RZ, 2.1426990032196044922, P0 ;  /* 0x400921fbff037808 */ /* 0x000fce0000000000 */
.L_x_15472:
[----:B------:R-:W-:Y:S05]  /*6ad10*/  BSYNC.RECONVERGENT B0 ;  /* 0x0000000000007941 */ /* 0x000fea0003800200 */
.L_x_15470:
[----:B------:R-:W-:Y:S01]  /*6ad20*/  DADD R58, R60, R58 ;  /* 0x000000003c3a7229 */ /* 0x000fe2000000003a */
[----:B------:R-:W-:Y:S01]  /*6ad30*/  LOP3.LUT R3, R3, 0x80000000, R23, 0xb8, !PT ;  /* 0x8000000003037812 */ /* 0x000fe200078eb817 */
[----:B------:R-:W-:-:S06]  /*6ad40*/  DMUL R62, R62, 0.5 ;  /* 0x3fe000003e3e7828 */ /* 0x000fcc0000000000 */
[----:B------:R-:W-:-:S06]  /*6ad50*/  DSETP.NAN.AND P0, PT, R58, R58, PT ;  /* 0x0000003a3a00722a */ /* 0x000fcc0003f08000 */
[----:B------:R-:W-:Y:S02]  /*6ad60*/  FSEL R2, R58, R2, P0 ;  /* 0x000000023a027208 */ /* 0x000fe40000000000 */
[----:B------:R-:W-:Y:S01]  /*6ad70*/  FSEL R3, R59, R3, P0 ;  /* 0x000000033b037208 */ /* 0x000fe20000000000 */
[----:B------:R-:W-:Y:S06]  /*6ad80*/  BRA `(.L_x_15473) ;  /* 0x0000002000507947 */ /* 0x000fec0003800000 */
.L_x_15465:
        /* <DEDUP_REMOVED lines=137> */
.L_x_15475:
[----:B------:R-:W-:Y:S05]  /*6b620*/  BSYNC.RECONVERGENT B0 ;  /* 0x0000000000007941 */ /* 0x000fea0003800200 */
.L_x_15474:
        /* <DEDUP_REMOVED lines=8> */
.L_x_15477:
[----:B------:R-:W-:Y:S05]  /*6b6b0*/  BSYNC.RECONVERGENT B3 ;  /* 0x0000000000037941 */ /* 0x000fea0003800200 */
.L_x_15476:
        /* <DEDUP_REMOVED lines=84> */
.L_x_15479:
[----:B------:R-:W-:Y:S02]  /*6bc00*/  FSEL R2, RZ, 3.37028055040000000000e+12, P0 ;  /* 0x54442d18ff027808 */ /* 0x000fe40000000000 */
[----:B------:R-:W-:-:S07]  /*6bc10*/  FSEL R3, RZ, 2.1426990032196044922, P0 ;  /* 0x400921fbff037808 */ /* 0x000fce0000000000 */
.L_x_15480:
[----:B------:R-:W-:Y:S05]  /*6bc20*/  BSYNC.RECONVERGENT B0 ;  /* 0x0000000000007941 */ /* 0x000fea0003800200 */
.L_x_15478:
[----:B------:R-:W-:Y:S01]  /*6bc30*/  DADD R58, R60, R58 ;  /* 0x000000003c3a7229 */ /* 0x000fe2000000003a */
[----:B------:R-:W-:-:S07]  /*6bc40*/  LOP3.LUT R3, R3, 0x80000000, R23, 0xb8, !PT ;  /* 0x8000000003037812 */ /* 0x000fce00078eb817 */
[----:B------:R-:W-:-:S06]  /*6bc50*/  DSETP.NAN.AND P0, PT, R58, R58, PT ;  /* 0x0000003a3a00722a */ /* 0x000fcc0003f08000 */
[----:B------:R-:W-:Y:S02]  /*6bc60*/  FSEL R2, R58, R2, P0 ;  /* 0x000000023a027208 */ /* 0x000fe40000000000 */
[----:B------:R-:W-:Y:S01]  /*6bc70*/  FSEL R3, R59, R3, P0 ;  /* 0x000000033b037208 */ /* 0x000fe20000000000 */
[----:B------:R-:W-:Y:S06]  /*6bc80*/  BRA `(.L_x_15473) ;  /* 0x0000001000907947 */ /* 0x000fec0003800000 */
.L_x_15464:
        /* <DEDUP_REMOVED lines=25> */
.L_x_15482:
[----:B------:R-:W-:Y:S05]  /*6be20*/  BSYNC.RECONVERGENT B3 ;  /* 0x0000000000037941 */ /* 0x000fea0003800200 */
.L_x_15481:
        /* <DEDUP_REMOVED lines=23> */
.L_x_15484:
[----:B------:R-:W-:Y:S05]  /*6bfa0*/  BSYNC.RECONVERGENT B3 ;  /* 0x0000000000037941 */ /* 0x000fea0003800200 */
.L_x_15483:
        /* <DEDUP_REMOVED lines=139> */
.L_x_15486:
[----:B------:R-:W-:Y:S05]  /*6c860*/  BSYNC.RECONVERGENT B0 ;  /* 0x0000000000007941 */ /* 0x000fea0003800200 */
.L_x_15485:
        /* <DEDUP_REMOVED lines=8> */
.L_x_15488:
[----:B------:R-:W-:Y:S05]  /*6c8f0*/  BSYNC.RECONVERGENT B3 ;  /* 0x0000000000037941 */ /* 0x000fea0003800200 */
.L_x_15487:
        /* <DEDUP_REMOVED lines=84> */
.L_x_15490:
[----:B------:R-:W-:Y:S02]  /*6ce40*/  FSEL R2, RZ, 3.37028055040000000000e+12, P0 ;  /* 0x54442d18ff027808 */ /* 0x000fe40000000000 */
[----:B------:R-:W-:-:S07]  /*6ce50*/  FSEL R3, RZ, 2.1426990032196044922, P0 ;  /* 0x400921fbff037808 */ /* 0x000fce0000000000 */
.L_x_15491:
[----:B------:R-:W-:Y:S05]  /*6ce60*/  BSYNC.RECONVERGENT B0 ;  /* 0x0000000000007941 */ /* 0x000fea0003800200 */
.L_x_15489:
[----:B------:R-:W-:Y:S01]  /*6ce70*/  DADD R58, R60, R58 ;  /* 0x000000003c3a7229 */ /* 0x000fe2000000003a */
[----:B------:R-:W-:Y:S01]  /*6ce80*/  LOP3.LUT R3, R3, 0x80000000, R23, 0xb8, !PT ;  /* 0x8000000003037812 */ /* 0x000fe200078eb817 */
[----:B------:R-:W-:-:S06]  /*6ce90*/  DADD R62, R62, 1 ;  /* 0x3ff000003e3e7429 */ /* 0x000fcc0000000000 */
[----:B------:R-:W-:-:S06]  /*6cea0*/  DSETP.NAN.AND P0, PT, R58, R58, PT ;  /* 0x0000003a3a00722a */ /* 0x000fcc0003f08000 */
[----:B------:R-:W-:Y:S02]  /*6ceb0*/  FSEL R2, R58, R2, P0 ;  /* 0x000000023a027208 */ /* 0x000fe40000000000 */
[----:B------:R-:W-:-:S07]  /*6cec0*/  FSEL R3, R59, R3, P0 ;  /* 0x000000033b037208 */ /* 0x000fce0000000000 */
.L_x_15473:
[----:B------:R-:W-:Y:S05]  /*6ced0*/  BSYNC.RECONVERGENT B2 ;  /* 0x0000000000027941 */ /* 0x000fea0003800200 */
.L_x_15463:
        /* <DEDUP_REMOVED lines=8> */
.L_x_15379:
[----:B------:R-:W-:Y:S05]  /*6cf60*/  BSYNC.RECONVERGENT B1 ;  /* 0x0000000000017941 */ /* 0x000fea0003800200 */
.L_x_15377:
        /* <DEDUP_REMOVED lines=26> */
.L_x_15493:
[----:B------:R-:W-:Y:S05]  /*6d110*/  BSYNC.RECONVERGENT B0 ;  /* 0x0000000000007941 */ /* 0x000fea0003800200 */
.L_x_15492:
        /* <DEDUP_REMOVED lines=24> */
.L_x_15495:
        /* <DEDUP_REMOVED lines=141> */
.L_x_15503:
[----:B------:R-:W-:Y:S05]  /*6db70*/  BSYNC.RECONVERGENT B3 ;  /* 0x0000000000037941 */ /* 0x000fea0003800200 */
.L_x_15502:
        /* <DEDUP_REMOVED lines=81> */
.L_x_15501:
        /* <DEDUP_REMOVED lines=31> */
.L_x_15510:
[----:B------:R-:W-:Y:S05]  /*6e280*/  BSYNC.RECONVERGENT B4 ;  /* 0x0000000000047941 */ /* 0x000fea0003800200 */
.L_x_15509:
[----:B------:R-:W-:Y:S02]  /*6e290*/  IMAD.MOV.U32 R22, RZ, RZ, R32 ;  /* 0x000000ffff167224 */ /* 0x000fe400078e0020 */
[----:B------:R-:W-:-:S07]  /*6e2a0*/  IMAD.MOV.U32 R23, RZ, RZ, R33 ;  /* 0x000000ffff177224 */ /* 0x000fce00078e0021 */
.L_x_15508:
[----:B------:R-:W-:Y:S05]  /*6e2b0*/  BSYNC.RECONVERGENT B3 ;  /* 0x0000000000037941 */ /* 0x000fea0003800200 */
.L_x_15507:
        /* <DEDUP_REMOVED lines=28> */
.L_x_15515:
[----:B------:R-:W-:Y:S05]  /*6e480*/  BSYNC.RECONVERGENT B4 ;  /* 0x0000000000047941 */ /* 0x000fea0003800200 */
.L_x_15514:
[----:B------:R-:W-:Y:S05]  /*6e490*/  BRA `(.L_x_15513) ;  /* 0x0000000000047947 */ /* 0x000fea0003800000 */
.L_x_15512:
[----:B------:R-:W-:-:S11]  /*6e4a0*/  DADD R32, R62, -R2 ;  /* 0x000000003e207229 */ /* 0x000fd60000000802 */
.L_x_15513:
[----:B------:R-:W-:Y:S05]  /*6e4b0*/  BSYNC.RECONVERGENT B3 ;  /* 0x0000000000037941 */ /* 0x000fea0003800200 */
.L_x_15511:
        /* <DEDUP_REMOVED lines=30> */
.L_x_15517:
[----:B------:R-:W-:Y:S05]  /*6e6a0*/  BSYNC.RECONVERGENT B3 ;  /* 0x0000000000037941 */ /* 0x000fea0003800200 */
.L_x_15516:
        /* <DEDUP_REMOVED lines=85> */
.L_x_15518:
        /* <DEDUP_REMOVED lines=21> */
.L_x_15520:
[----:B------:R-:W-:Y:S05]  /*6ed50*/  BSYNC.RECONVERGENT B3 ;  /* 0x0000000000037941 */ /* 0x000fea0003800200 */
.L_x_15519:
        /* <DEDUP_REMOVED lines=30> */
.L_x_15506:
        /* <DEDUP_REMOVED lines=25> */
.L_x_15523:
[----:B------:R-:W-:Y:S05]  /*6f0d0*/  BSYNC.RECONVERGENT B3 ;  /* 0x0000000000037941 */ /* 0x000fea0003800200 */
.L_x_15522:
        /* <DEDUP_REMOVED lines=85> */
.L_x_15524:
        /* <DEDUP_REMOVED lines=21> */
.L_x_15526:
[----:B------:R-:W-:Y:S05]  /*6f780*/  BSYNC.RECONVERGENT B3 ;  /* 0x0000000000037941 */ /* 0x000fea0003800200 */
.L_x_15525:
        /* <DEDUP_REMOVED lines=30> */
.L_x_15521:
        /* <DEDUP_REMOVED lines=24> */
.L_x_15528:
[----:B------:R-:W-:Y:S05]  /*6faf0*/  BSYNC.RECONVERGENT B3 ;  /* 0x0000000000037941 */ /* 0x000fea0003800200 */
.L_x_15527:
        /* <DEDUP_REMOVED lines=21> */
.L_x_15530:
[----:B------:R-:W-:Y:S05]  /*6fc50*/  BSYNC.RECONVERGENT B3 ;  /* 0x0000000000037941 */ /* 0x000fea0003800200 */
.L_x_15529:
[----:B------:R-:W-:Y:S01]  /*6fc60*/  IMAD.MOV.U32 R22, RZ, RZ, R32 ;  /* 0x000000ffff167224 */ /* 0x000fe200078e0020 */
[----:B------:R-:W-:Y:S01]  /*6fc70*/  MOV R23, R33 ;  /* 0x0000002100177202 */ /* 0x000fe20000000f00 */
[----:B------:R-:W-:Y:S06]  /*6fc80*/  BRA `(.L_x_15504) ;  /* 0x0000000000647947 */ /* 0x000fec0003800000 */
.L_x_15505:
        /* <DEDUP_REMOVED lines=24> */
.L_x_15531:
[----:B------:R-:W-:Y:S05]  /*6fe10*/  BSYNC.RECONVERGENT B3 ;  /* 0x0000000000037941 */ /* 0x000fea0003800200 */
.L_x_15504:
[----:B------:R-:W-:Y:S05]  /*6fe20*/  BSYNC.RECONVERGENT B2 ;  /* 0x0000000000027941 */ /* 0x000fea0003800200 */
.L_x_15500:
        /* <DEDUP_REMOVED lines=25> */
.L_x_15536:
[----:B------:R-:W-:Y:S05]  /*6ffc0*/  BSYNC.RECONVERGENT B4 ;  /* 0x0000000000047941 */ /* 0x000fea0003800200 */
.L_x_15535:
        /* <DEDUP_REMOVED lines=84> */
.L_x_15539:
        /* <DEDUP_REMOVED lines=53> */
.L_x_15538:
        /* <DEDUP_REMOVED lines=76> */
.L_x_15541:
        /* <DEDUP_REMOVED lines=53> */
.L_x_15537:
        /* <DEDUP_REMOVED lines=34> */
.L_x_15548:
[----:B------:R-:W-:Y:S05]  /*71290*/  BSYNC.RECONVERGENT B6 ;  /* 0x0000000000067941 */ /* 0x000fea0003800200 */
.L_x_15547:
[----:B------:R-:W-:Y:S02]  /*712a0*/  IMAD.MOV.U32 R70, RZ, RZ, R32 ;  /* 0x000000ffff467224 */ /* 0x000fe400078e0020 */
[----:B------:R-:W-:-:S07]  /*712b0*/  IMAD.MOV.U32 R71, RZ, RZ, R33 ;  /* 0x000000ffff477224 */ /* 0x000fce00078e0021 */
.L_x_15546:
[----:B------:R-:W-:Y:S05]  /*712c0*/  BSYNC.RECONVERGENT B5 ;  /* 0x0000000000057941 */ /* 0x000fea0003800200 */
.L_x_15545:
        /* <DEDUP_REMOVED lines=27> */
.L_x_15553:
[----:B------:R-:W-:Y:S05]  /*71480*/  BSYNC.RECONVERGENT B6 ;  /* 0x0000000000067941 */ /* 0x000fea0003800200 */
.L_x_15552:
[----:B------:R-:W-:Y:S01]  /*71490*/  MOV R58, R32 ;  /* 0x00000020003a7202 */ /* 0x000fe20000000f00 */
[----:B------:R-:W-:Y:S01]  /*714a0*/  IMAD.MOV.U32 R59, RZ, RZ, R33 ;  /* 0x000000ffff3b7224 */ /* 0x000fe200078e0021 */
[----:B------:R-:W-:Y:S06]  /*714b0*/  BRA `(.L_x_15551) ;  /* 0x0000000000047947 */ /* 0x000fec0003800000 */
.L_x_15550:
[----:B------:R-:W-:-:S11]  /*714c0*/  DADD R58, -R64, R62 ;  /* 0x00000000403a7229 */ /* 0x000fd6000000013e */
.L_x_15551:
[----:B------:R-:W-:Y:S05]  /*714d0*/  BSYNC.RECONVERGENT B5 ;  /* 0x0000000000057941 */ /* 0x000fea0003800200 */
.L_x_15549:
        /* <DEDUP_REMOVED lines=31> */
.L_x_15555:
[----:B------:R-:W-:Y:S05]  /*716d0*/  BSYNC.RECONVERGENT B5 ;  /* 0x0000000000057941 */ /* 0x000fea0003800200 */
.L_x_15554:
[----:B------:R-:W-:Y:S02]  /*716e0*/  IMAD.MOV.U32 R58, RZ, RZ, R2 ;  /* 0x000000ffff3a7224 */ /* 0x000fe400078e0002 */
[----:B------:R-:W-:Y:S01]  /*716f0*/  IMAD.MOV.U32 R59, RZ, RZ, R3 ;  /* 0x000000ffff3b7224 */ /* 0x000fe200078e0003 */
[----:B------:R-:W-:Y:S06]  /*71700*/  BRA `(.L_x_15556) ;  /* 0x00000008004c7947 */ /* 0x000fec0003800000 */
.L_x_15544:
        /* <DEDUP_REMOVED lines=29> */
.L_x_15559:
[----:B------:R-:W-:Y:S05]  /*718e0*/  BSYNC.RECONVERGENT B5 ;  /* 0x0000000000057941 */ /* 0x000fea0003800200 */
.L_x_15558:
[----:B------:R-:W-:Y:S01]  /*718f0*/  MOV R58, R2 ;  /* 0x00000002003a7202 */ /* 0x000fe20000000f00 */
[----:B------:R-:W-:Y:S01]  /*71900*/  IMAD.MOV.U32 R59, RZ, RZ, R3 ;  /* 0x000000ffff3b7224 */ /* 0x000fe200078e0003 */
[----:B------:R-:W-:Y:S06]  /*71910*/  BRA `(.L_x_15556) ;  /* 0x0000000400c87947 */ /* 0x000fec0003800000 */
.L_x_15557:
        /* <DEDUP_REMOVED lines=28> */
.L_x_15561:
[----:B------:R-:W-:Y:S05]  /*71ae0*/  BSYNC.RECONVERGENT B5 ;  /* 0x0000000000057941 */ /* 0x000fea0003800200 */
.L_x_15560:
        /* <DEDUP_REMOVED lines=20> */
.L_x_15563:
[----:B------:R-:W-:Y:S05]  /*71c30*/  BSYNC.RECONVERGENT B5 ;  /* 0x0000000000057941 */ /* 0x000fea0003800200 */
.L_x_15562:
[----:B------:R-:W-:Y:S01]  /*71c40*/  DMUL R60, R60, 8.11296384146066816958e+31 ;  /* 0x469000003c3c7828 */ /* 0x000fe20000000000 */
[----:B------:R-:W-:Y:S02]  /*71c50*/  IMAD.MOV.U32 R58, RZ, RZ, R32 ;  /* 0x000000ffff3a7224 */ /* 0x000fe400078e0020 */
[----:B------:R-:W-:Y:S01]  /*71c60*/  IMAD.MOV.U32 R59, RZ, RZ, R33 ;  /* 0x000000ffff3b7224 */ /* 0x000fe200078e0021 */
[----:B------:R-:W-:Y:S07]  /*71c70*/  BRA `(.L_x_15556) ;  /* 0x0000000000f07947 */ /* 0x000fee0003800000 */
.L_x_15543:
        /* <DEDUP_REMOVED lines=26> */
.L_x_15565:
[----:B------:R-:W-:Y:S05]  /*71e20*/  BSYNC.RECONVERGENT B5 ;  /* 0x0000000000057941 */ /* 0x000fea0003800200 */
.L_x_15564:
        /* <DEDUP_REMOVED lines=29> */
.L_x_15567:
[----:B------:R-:W-:Y:S05]  /*72000*/  BSYNC.RECONVERGENT B5 ;  /* 0x0000000000057941 */ /* 0x000fea0003800200 */
.L_x_15566:
[----:B------:R-:W-:Y:S01]  /*72010*/  DMUL R58, R2, R48 ;  /* 0x00000030023a7228 */ /* 0x000fe20000000000 */
[----:B------:R-:W-:Y:S02]  /*72020*/  IMAD.MOV.U32 R60, RZ, RZ, 0x0 ;  /* 0x00000000ff3c7424 */ /* 0x000fe400078e00ff */
[----:B------:R-:W-:-:S08]  /*72030*/  IMAD.MOV.U32 R61, RZ, RZ, 0x3ff00000 ;  /* 0x3ff00000ff3d7424 */ /* 0x000fd000078e00ff */
.L_x_15556:
[----:B------:R-:W-:Y:S05]  /*72040*/  BSYNC.RECONVERGENT B4 ;  /* 0x0000000000047941 */ /* 0x000fea0003800200 */
.L_x_15542:
[----:B------:R-:W-:Y:S05]  /*72050*/  BRA `(.L_x_15568) ;  /* 0x0000000000087947 */ /* 0x000fea0003800000 */
.L_x_15534:
[----:B------:R-:W-:Y:S02]  /*72060*/  DMUL R58, R20, 9.00719925474099200000e+15 ;  /* 0x43400000143a7828 */ /* 0x000fe40000000000 */
[----:B------:R-:W-:-:S11]  /*72070*/  DMUL R60, R60, 9.00719925474099200000e+15 ;  /* 0x434000003c3c7828 */ /* 0x000fd60000000000 */
.L_x_15568:
[----:B------:R-:W-:Y:S05]  /*72080*/  BSYNC.RELIABLE B2 ;  /* 0x0000000000027941 */ /* 0x000fea0003800100 */
.L_x_15533:
        /* <DEDUP_REMOVED lines=29> */
.L_x_15571:
[----:B------:R-:W-:Y:S05]  /*72260*/  BSYNC.RECONVERGENT B2 ;  /* 0x0000000000027941 */ /* 0x000fea0003800200 */
.L_x_15570:
        /* <DEDUP_REMOVED lines=84> */
.L_x_15573:
[----:B------:R-:W-:Y:S02]  /*727b0*/  FSEL R2, RZ, 3.37028055040000000000e+12, P0 ;  /* 0x54442d18ff027808 */ /* 0x000fe40000000000 */
[----:B------:R-:W-:-:S07]  /*727c0*/  FSEL R3, RZ, 2.1426990032196044922, P0 ;  /* 0x400921fbff037808 */ /* 0x000fce0000000000 */
.L_x_15574:
[----:B------:R-:W-:Y:S05]  /*727d0*/  BSYNC.RECONVERGENT B0 ;  /* 0x0000000000007941 */ /* 0x000fea0003800200 */
.L_x_15572:
[----:B------:R-:W-:Y:S01]  /*727e0*/  DADD R60, |R58|, R60 ;  /* 0x000000003a3c7229 */ /* 0x000fe2000000023c */
[----:B------:R-:W-:-:S07]  /*727f0*/  LOP3.LUT R59, R3, 0x80000000, R59, 0xb8, !PT ;  /* 0x80000000033b7812 */ /* 0x000fce00078eb83b */
[----:B------:R-:W-:-:S06]  /*72800*/  DSETP.NAN.AND P0, PT, R60, R60, PT ;  /* 0x0000003c3c00722a */ /* 0x000fcc0003f08000 */
[----:B------:R-:W-:Y:S02]  /*72810*/  FSEL R2, R60, R2, P0 ;  /* 0x000000023c027208 */ /* 0x000fe40000000000 */
[----:B------:R-:W-:Y:S01]  /*72820*/  FSEL R3, R61, R59, P0 ;  /* 0x0000003b3d037208 */ /* 0x000fe20000000000 */
[----:B------:R-:W-:Y:S06]  /*72830*/  BRA `(.L_x_15540) ;  /* 0x0000000400d87947 */ /* 0x000fec0003800000 */
.L_x_15569:
        /* <DEDUP_REMOVED lines=25> */
.L_x_15576:
[----:B------:R-:W-:Y:S05]  /*729d0*/  BSYNC.RECONVERGENT B2 ;  /* 0x0000000000027941 */ /* 0x000fea0003800200 */
.L_x_15575:
        /* <DEDUP_REMOVED lines=84> */
.L_x_15578:
[----:B------:R-:W-:Y:S02]  /*72f20*/  FSEL R2, RZ, 3.37028055040000000000e+12, P0 ;  /* 0x54442d18ff027808 */ /* 0x000fe40000000000 */
[----:B------:R-:W-:-:S07]  /*72f30*/  FSEL R3, RZ, 2.1426990032196044922, P0 ;  /* 0x400921fbff037808 */ /* 0x000fce0000000000 */
.L_x_15579:
[----:B------:R-:W-:Y:S05]  /*72f40*/  BSYNC.RECONVERGENT B0 ;  /* 0x0000000000007941 */ /* 0x000fea0003800200 */
.L_x_15577:
[----:B------:R-:W-:Y:S01]  /*72f50*/  DADD R60, |R58|, R60 ;  /* 0x000000003a3c7229 */ /* 0x000fe2000000023c */
[----:B------:R-:W-:-:S07]  /*72f60*/  LOP3.LUT R59, R3, 0x80000000, R59, 0xb8, !PT ;  /* 0x80000000033b7812 */ /* 0x000fce00078eb83b */
[----:B------:R-:W-:-:S06]  /*72f70*/  DSETP.NAN.AND P0, PT, R60, R60, PT ;  /* 0x0000003c3c00722a */ /* 0x000fcc0003f08000 */
[----:B------:R-:W-:Y:S02]  /*72f80*/  FSEL R2, R60, R2, P0 ;  /* 0x000000023c027208 */ /* 0x000fe40000000000 */
[----:B------:R-:W-:-:S07]  /*72f90*/  FSEL R3, R61, R59, P0 ;  /* 0x0000003b3d037208 */ /* 0x000fce0000000000 */
.L_x_15540:
[----:B------:R-:W-:Y:S05]  /*72fa0*/  BSYNC.RECONVERGENT B3 ;  /* 0x0000000000037941 */ /* 0x000fea0003800200 */
.L_x_15532:
[----:B------:R-:W-:Y:S01]  /*72fb0*/  DADD R20, -RZ, -R22 ;  /* 0x00000000ff147229 */ /* 0x000fe20000000916 */
[----:B------:R-:W-:-:S09]  /*72fc0*/  ISETP.GE.AND P0, PT, R27, RZ, PT ;  /* 0x000000ff1b00720c */ /* 0x000fd20003f06270 */
[----:B------:R-:W-:Y:S02]  /*72fd0*/  FSEL R20, R22, R20, !P0 ;  /* 0x0000001416147208 */ /* 0x000fe40004000000 */
[----:B------:R-:W-:Y:S01]  /*72fe0*/  FSEL R21, R23, R21, !P0 ;  /* 0x0000001517157208 */ /* 0x000fe20004000000 */
[----:B------:R-:W-:Y:S06]  /*72ff0*/  BRA `(.L_x_15496) ;  /* 0x0000002c00f47947 */ /* 0x000fec0003800000 */
.L_x_15499:
[----:B------:R-:W2:Y:S01]  /*73000*/  LDL.64 R2, [R1+0x8] ;  /* 0x0000080001027983 */ /* 0x000ea20000100a00 */
[----:B------:R-:W-:Y:S01]  /*73010*/  UMOV UR6, 0x54442d18 ;  /* 0x54442d1800067882 */ /* 0x000fe20000000000 */
[----:B------:R-:W-:Y:S01]  /*73020*/  UMOV UR7, 0x3ff921fb ;  /* 0x3ff921fb00077882 */ /* 0x000fe20000000000 */
[----:B------:R-:W-:Y:S02]  /*73030*/  DADD R20, -RZ, -R26 ;  /* 0x00000000ff147229 */ /* 0x000fe4000000091a */
[----:B--2---:R-:W-:-:S08]  /*73040*/  DADD R2, -R24, R2 ;  /* 0x0000000018027229 */ /* 0x004fd00000000102 */
[----:B------:R-:W-:Y:S01]  /*73050*/  DADD R2, R2, UR6 ;  /* 0x0000000602027e29 */ /* 0x000fe20008000000 */
[----:B------:R-:W-:Y:S10]  /*73060*/  BRA `(.L_x_15496) ;  /* 0x0000002c00d87947 */ /* 0x000ff40003800000 */
.L_x_15498:
[----:B------:R-:W-:Y:S01]  /*73070*/  DADD R20, -RZ, -R26 ;  /* 0x00000000ff147229 */ /* 0x000fe2000000091a */
[----:B------:R-:W-:Y:S01]  /*73080*/  CS2R R2, SRZ ;  /* 0x0000000000027805 */ /* 0x000fe2000001ff00 */
[----:B------:R-:W-:Y:S09]  /*73090*/  BRA `(.L_x_15496) ;  /* 0x0000002c00cc7947 */ /* 0x000ff20003800000 */
.L_x_15497:
        /* <DEDUP_REMOVED lines=110> */
.L_x_15584:
[----:B------:R-:W-:Y:S05]  /*73780*/  BSYNC.RECONVERGENT B0 ;  /* 0x0000000000007941 */ /* 0x000fea0003800200 */
.L_x_15583:
        /* <DEDUP_REMOVED lines=8> */
.L_x_15586:
[----:B------:R-:W-:Y:S05]  /*73810*/  BSYNC.RECONVERGENT B3 ;  /* 0x0000000000037941 */ /* 0x000fea0003800200 */
.L_x_15585:
        /* <DEDUP_REMOVED lines=84> */
.L_x_15588:
[----:B------:R-:W-:Y:S02]  /*73d60*/  FSEL R2, RZ, 3.37028055040000000000e+12, P0 ;  /* 0x54442d18ff027808 */ /* 0x000fe40000000000 */
[----:B------:R-:W-:-:S07]  /*73d70*/  FSEL R3, RZ, 2.1426990032196044922, P0 ;  /* 0x400921fbff037808 */ /* 0x000fce0000000000 */
.L_x_15589:
[----:B------:R-:W-:Y:S05]  /*73d80*/  BSYNC.RECONVERGENT B0 ;  /* 0x0000000000007941 */ /* 0x000fea0003800200 */
.L_x_15587:
[----:B------:R-:W-:Y:S01]  /*73d90*/  DADD R58, R60, R58 ;  /* 0x000000003c3a7229 */ /* 0x000fe2000000003a */
[----:B------:R-:W-:Y:S01]  /*73da0*/  LOP3.LUT R3, R3, 0x80000000, R27, 0xb8, !PT ;  /* 0x8000000003037812 */ /* 0x000fe200078eb81b */
[----:B------:R-:W-:-:S06]  /*73db0*/  DMUL R62, R62, 0.5 ;  /* 0x3fe000003e3e7828 */ /* 0x000fcc0000000000 */
[----:B------:R-:W-:-:S06]  /*73dc0*/  DSETP.NAN.AND P0, PT, R58, R58, PT ;  /* 0x0000003a3a00722a */ /* 0x000fcc0003f08000 */
[----:B------:R-:W-:Y:S02]  /*73dd0*/  FSEL R2, R58, R2, P0 ;  /* 0x000000023a027208 */ /* 0x000fe40000000000 */
[----:B------:R-:W-:Y:S01]  /*73de0*/  FSEL R3, R59, R3, P0 ;  /* 0x000000033b037208 */ /* 0x000fe20000000000 */
[----:B------:R-:W-:Y:S06]  /*73df0*/  BRA `(.L_x_15590) ;  /* 0x0000002000507947 */ /* 0x000fec0003800000 */
.L_x_15582:
        /* <DEDUP_REMOVED lines=137> */
.L_x_15592:
[----:B------:R-:W-:Y:S05]  /*74690*/  BSYNC.RECONVERGENT B0 ;  /* 0x0000000000007941 */ /* 0x000fea0003800200 */
.L_x_15591:
        /* <DEDUP_REMOVED lines=8> */
.L_x_15594:
[----:B------:R-:W-:Y:S05]  /*74720*/  BSYNC.RECONVERGENT B3 ;  /* 0x0000000000037941 */ /* 0x000fea0003800200 */
.L_x_15593:
        /* <DEDUP_REMOVED lines=84> */
.L_x_15596:
[----:B------:R-:W-:Y:S02]  /*74c70*/  FSEL R2, RZ, 3.37028055040000000000e+12, P0 ;  /* 0x54442d18ff027808 */ /* 0x000fe40000000000 */
[----:B------:R-:W-:-:S07]  /*74c80*/  FSEL R3, RZ, 2.1426990032196044922, P0 ;  /* 0x400921fbff037808 */ /* 0x000fce0000000000 */
.L_x_15597:
[----:B------:R-:W-:Y:S05]  /*74c90*/  BSYNC.RECONVERGENT B0 ;  /* 0x0000000000007941 */ /* 0x000fea0003800200 */
.L_x_15595:
[----:B------:R-:W-:Y:S01]  /*74ca0*/  DADD R58, R60, R58 ;  /* 0x000000003c3a7229 */ /* 0x000fe2000000003a */
[----:B------:R-:W-:-:S07]  /*74cb0*/  LOP3.LUT R3, R3, 0x80000000, R27, 0xb8, !PT ;  /* 0x8000000003037812 */ /* 0x000fce00078eb81b */
[----:B------:R-:W-:-:S06]  /*74cc0*/  DSETP.NAN.AND P0, PT, R58, R58, PT ;  /* 0x0000003a3a00722a */ /* 0x000fcc0003f08000 */
[----:B------:R-:W-:Y:S02]  /*74cd0*/  FSEL R2, R58, R2, P0 ;  /* 0x000000023a027208 */ /* 0x000fe40000000000 */
[----:B------:R-:W-:Y:S01]  /*74ce0*/  FSEL R3, R59, R3, P0 ;  /* 0x000000033b037208 */ /* 0x000fe20000000000 */
[----:B------:R-:W-:Y:S06]  /*74cf0*/  BRA `(.L_x_15590) ;  /* 0x0000001000907947 */ /* 0x000fec0003800000 */
.L_x_15581:
        /* <DEDUP_REMOVED lines=25> */
.L_x_15599:
[----:B------:R-:W-:Y:S05]  /*74e90*/  BSYNC.RECONVERGENT B3 ;  /* 0x0000000000037941 */ /* 0x000fea0003800200 */
.L_x_15598:
        /* <DEDUP_REMOVED lines=23> */
.L_x_15601:
[----:B------:R-:W-:Y:S05]  /*75010*/  BSYNC.RECONVERGENT B3 ;  /* 0x0000000000037941 */ /* 0x000fea0003800200 */
.L_x_15600:
        /* <DEDUP_REMOVED lines=139> */
.L_x_15603:
[----:B------:R-:W-:Y:S05]  /*758d0*/  BSYNC.RECONVERGENT B0 ;  /* 0x0000000000007941 */ /* 0x000fea0003800200 */
.L_x_15602:
        /* <DEDUP_REMOVED lines=8> */
.L_x_15605:
[----:B------:R-:W-:Y:S05]  /*75960*/  BSYNC.RECONVERGENT B3 ;  /* 0x0000000000037941 */ /* 0x000fea0003800200 */
.L_x_15604:
        /* <DEDUP_REMOVED lines=84> */
.L_x_15607:
[----:B------:R-:W-:Y:S02]  /*75eb0*/  FSEL R2, RZ, 3.37028055040000000000e+12, P0 ;  /* 0x54442d18ff027808 */ /* 0x000fe40000000000 */
[----:B------:R-:W-:-:S07]  /*75ec0*/  FSEL R3, RZ, 2.1426990032196044922, P0 ;  /* 0x400921fbff037808 */ /* 0x000fce0000000000 */
.L_x_15608:
[----:B------:R-:W-:Y:S05]  /*75ed0*/  BSYNC.RECONVERGENT B0 ;  /* 0x0000000000007941 */ /* 0x000fea0003800200 */
.L_x_15606:
[----:B------:R-:W-:Y:S01]  /*75ee0*/  DADD R58, R60, R58 ;  /* 0x000000003c3a7229 */ /* 0x000fe2000000003a */
[----:B------:R-:W-:Y:S01]  /*75ef0*/  LOP3.LUT R3, R3, 0x80000000, R27, 0xb8, !PT ;  /* 0x8000000003037812 */ /* 0x000fe200078eb81b */
[----:B------:R-:W-:-:S06]  /*75f00*/  DADD R62, R62, 1 ;  /* 0x3ff000003e3e7429 */ /* 0x000fcc0000000000 */
[----:B------:R-:W-:-:S06]  /*75f10*/  DSETP.NAN.AND P0, PT, R58, R58, PT ;  /* 0x0000003a3a00722a */ /* 0x000fcc0003f08000 */
[----:B------:R-:W-:Y:S02]  /*75f20*/  FSEL R2, R58, R2, P0 ;  /* 0x000000023a027208 */ /* 0x000fe40000000000 */
[----:B------:R-:W-:-:S07]  /*75f30*/  FSEL R3, R59, R3, P0 ;  /* 0x000000033b037208 */ /* 0x000fce0000000000 */
.L_x_15590:
[----:B------:R-:W-:Y:S05]  /*75f40*/  BSYNC.RECONVERGENT B2 ;  /* 0x0000000000027941 */ /* 0x000fea0003800200 */
.L_x_15580:
        /* <DEDUP_REMOVED lines=8> */
.L_x_15496:
[----:B------:R-:W-:Y:S05]  /*75fd0*/  BSYNC.RECONVERGENT B1 ;  /* 0x0000000000017941 */ /* 0x000fea0003800200 */
.L_x_15494:
        /* <DEDUP_REMOVED lines=26> */
.L_x_15610:
[----:B------:R-:W-:Y:S05]  /*76180*/  BSYNC.RECONVERGENT B0 ;  /* 0x0000000000007941 */ /* 0x000fea0003800200 */
.L_x_15609:
        /* <DEDUP_REMOVED lines=24> */
.L_x_15612:
        /* <DEDUP_REMOVED lines=141> */
.L_x_15620:
[----:B------:R-:W-:Y:S05]  /*76be0*/  BSYNC.RECONVERGENT B3 ;  /* 0x0000000000037941 */ /* 0x000fea0003800200 */
.L_x_15619:
        /* <DEDUP_REMOVED lines=81> */
.L_x_15618:
        /* <DEDUP_REMOVED lines=31> */
.L_x_15627:
[----:B------:R-:W-:Y:S05]  /*772f0*/  BSYNC.RECONVERGENT B4 ;  /* 0x0000000000047941 */ /* 0x000fea0003800200 */
.L_x_15626:
[----:B------:R-:W-:Y:S02]  /*77300*/  IMAD.MOV.U32 R26, RZ, RZ, R32 ;  /* 0x000000ffff1a7224 */ /* 0x000fe400078e0020 */
[----:B------:R-:W-:-:S07]  /*77310*/  IMAD.MOV.U32 R27, RZ, RZ, R33 ;  /* 0x000000ffff1b7224 */ /* 0x000fce00078e0021 */
.L_x_15625:
[----:B------:R-:W-:Y:S05]  /*77320*/  BSYNC.RECONVERGENT B3 ;  /* 0x0000000000037941 */ /* 0x000fea0003800200 */
.L_x_15624:
        /* <DEDUP_REMOVED lines=28> */
.L_x_15632:
[----:B------:R-:W-:Y:S05]  /*774f0*/  BSYNC.RECONVERGENT B4 ;  /* 0x0000000000047941 */ /* 0x000fea0003800200 */
.L_x_15631:
[----:B------:R-:W-:Y:S05]  /*77500*/  BRA `(.L_x_15630) ;  /* 0x0000000000047947 */ /* 0x000fea0003800000 */
.L_x_15629:
[----:B------:R-:W-:-:S11]  /*77510*/  DADD R32, R62, -R2 ;  /* 0x000000003e207229 */ /* 0x000fd60000000802 */
.L_x_15630:
[----:B------:R-:W-:Y:S05]  /*77520*/  BSYNC.RECONVERGENT B3 ;  /* 0x0000000000037941 */ /* 0x000fea0003800200 */
.L_x_15628:
        /* <DEDUP_REMOVED lines=30> */
.L_x_15634:
[----:B------:R-:W-:Y:S05]  /*77710*/  BSYNC.RECONVERGENT B3 ;  /* 0x0000000000037941 */ /* 0x000fea0003800200 */
.L_x_15633:
        /* <DEDUP_REMOVED lines=85> */
.L_x_15635:
        /* <DEDUP_REMOVED lines=21> */
.L_x_15637:
[----:B------:R-:W-:Y:S05]  /*77dc0*/  BSYNC.RECONVERGENT B3 ;  /* 0x0000000000037941 */ /* 0x000fea0003800200 */
.L_x_15636:
        /* <DEDUP_REMOVED lines=30> */
.L_x_15623:
        /* <DEDUP_REMOVED lines=25> */
.L_x_15640:
[----:B------:R-:W-:Y:S05]  /*78140*/  BSYNC.RECONVERGENT B3 ;  /* 0x0000000000037941 */ /* 0x000fea0003800200 */
.L_x_15639:
        /* <DEDUP_REMOVED lines=85> */
.L_x_15641:
        /* <DEDUP_REMOVED lines=21> */
.L_x_15643:
[----:B------:R-:W-:Y:S05]  /*787f0*/  BSYNC.RECONVERGENT B3 ;  /* 0x0000000000037941 */ /* 0x000fea0003800200 */
.L_x_15642:
        /* <DEDUP_REMOVED lines=30> */
.L_x_15638:
        /* <DEDUP_REMOVED lines=24> */
.L_x_15645:
[----:B------:R-:W-:Y:S05]  /*78b60*/  BSYNC.RECONVERGENT B3 ;  /* 0x0000000000037941 */ /* 0x000fea0003800200 */
.L_x_15644:
        /* <DEDUP_REMOVED lines=21> */
.L_x_15647:
[----:B------:R-:W-:Y:S05]  /*78cc0*/  BSYNC.RECONVERGENT B3 ;  /* 0x0000000000037941 */ /* 0x000fea0003800200 */
.L_x_15646:
[----:B------:R-:W-:Y:S02]  /*78cd0*/  IMAD.MOV.U32 R26, RZ, RZ, R32 ;  /* 0x000000ffff1a7224 */ /* 0x000fe400078e0020 */
[----:B------:R-:W-:Y:S01]  /*78ce0*/  IMAD.MOV.U32 R27, RZ, RZ, R33 ;  /* 0x000000ffff1b7224 */ /* 0x000fe200078e0021 */
[----:B------:R-:W-:Y:S06]  /*78cf0*/  BRA `(.L_x_15621) ;  /* 0x0000000000647947 */ /* 0x000fec0003800000 */
.L_x_15622:
        /* <DEDUP_REMOVED lines=24> */
.L_x_15648:
[----:B------:R-:W-:Y:S05]  /*78e80*/  BSYNC.RECONVERGENT B3 ;  /* 0x0000000000037941 */ /* 0x000fea0003800200 */
.L_x_15621:
[----:B------:R-:W-:Y:S05]  /*78e90*/  BSYNC.RECONVERGENT B2 ;  /* 0x0000000000027941 */ /* 0x000fea0003800200 */
.L_x_15617:
        /* <DEDUP_REMOVED lines=25> */
.L_x_15653:
[----:B------:R-:W-:Y:S05]  /*79030*/  BSYNC.RECONVERGENT B4 ;  /* 0x0000000000047941 */ /* 0x000fea0003800200 */
.L_x_15652:
        /* <DEDUP_REMOVED lines=84> */
.L_x_15656:
        /* <DEDUP_REMOVED lines=53> */
.L_x_15655:
        /* <DEDUP_REMOVED lines=76> */
.L_x_15658:
        /* <DEDUP_REMOVED lines=53> */
.L_x_15654:
        /* <DEDUP_REMOVED lines=34> */
.L_x_15665:
[----:B------:R-:W-:Y:S05]  /*7a300*/  BSYNC.RECONVERGENT B6 ;  /* 0x0000000000067941 */ /* 0x000fea0003800200 */
.L_x_15664:
[----:B------:R-:W-:Y:S02]  /*7a310*/  IMAD.MOV.U32 R70, RZ, RZ, R32 ;  /* 0x000000ffff467224 */ /* 0x000fe400078e0020 */
[----:B------:R-:W-:-:S07]  /*7a320*/  IMAD.MOV.U32 R71, RZ, RZ, R33 ;  /* 0x000000ffff477224 */ /* 0x000fce00078e0021 */
.L_x_15663:
[----:B------:R-:W-:Y:S05]  /*7a330*/  BSYNC.RECONVERGENT B5 ;  /* 0x0000000000057941 */ /* 0x000fea0003800200 */
.L_x_15662:
        /* <DEDUP_REMOVED lines=27> */
.L_x_15670:
[----:B------:R-:W-:Y:S05]  /*7a4f0*/  BSYNC.RECONVERGENT B6 ;  /* 0x0000000000067941 */ /* 0x000fea0003800200 */
.L_x_15669:
[----:B------:R-:W-:Y:S02]  /*7a500*/  IMAD.MOV.U32 R58, RZ, RZ, R32 ;  /* 0x000000ffff3a7224 */ /* 0x000fe400078e0020 */
[----:B------:R-:W-:Y:S01]  /*7a510*/  IMAD.MOV.U32 R59, RZ, RZ, R33 ;  /* 0x000000ffff3b7224 */ /* 0x000fe200078e0021 */
[----:B------:R-:W-:Y:S06]  /*7a520*/  BRA `(.L_x_15668) ;  /* 0x0000000000047947 */ /* 0x000fec0003800000 */
.L_x_15667:
[----:B------:R-:W-:-:S11]  /*7a530*/  DADD R58, -R64, R62 ;  /* 0x00000000403a7229 */ /* 0x000fd6000000013e */
.L_x_15668:
[----:B------:R-:W-:Y:S05]  /*7a540*/  BSYNC.RECONVERGENT B5 ;  /* 0x0000000000057941 */ /* 0x000fea0003800200 */
.L_x_15666:
        /* <DEDUP_REMOVED lines=30> */
[----:B------:R-:W-:Y:S05]  /*7a730*/  CALL.REL.NOINC `($__internal_32_$__cuda_sm20_dsqrt_rn_f64_mediumpath_v1) ;  /* 0x0000017000b87944 */ /* 0x000fea0003c00000 */
.L_x_15672:
[----:B------:R-:W-:Y:S05]  /*7a740*/  BSYNC.RECONVERGENT B5 ;  /* 0x0000000000057941 */ /* 0x000fea0003800200 */
.L_x_15671:
[----:B------:R-:W-:Y:S02]  /*7a750*/  IMAD.MOV.U32 R58, RZ, RZ, R2 ;  /* 0x000000ffff3a7224 */ /* 0x000fe400078e0002 */
[----:B------:R-:W-:Y:S01]  /*7a760*/  IMAD.MOV.U32 R59, RZ, RZ, R3 ;  /* 0x000000ffff3b7224 */ /* 0x000fe200078e0003 */
[----:B------:R-:W-:Y:S06]  /*7a770*/  BRA `(.L_x_15673) ;  /* 0x00000008004c7947 */ /* 0x000fec0003800000 */
.L_x_15661:
        /* <DEDUP_REMOVED lines=29> */
.L_x_15676:
[----:B------:R-:W-:Y:S05]  /*7a950*/  BSYNC.RECONVERGENT B5 ;  /* 0x0000000000057941 */ /* 0x000fea0003800200 */
.L_x_15675:
[----:B------:R-:W-:Y:S02]  /*7a960*/  IMAD.MOV.U32 R58, RZ, RZ, R2 ;  /* 0x000000ffff3a7224 */ /* 0x000fe400078e0002 */
[----:B------:R-:W-:Y:S01]  /*7a970*/  IMAD.MOV.U32 R59, RZ, RZ, R3 ;  /* 0x000000ffff3b7224 */ /* 0x000fe200078e0003 */
[----:B------:R-:W-:Y:S06]  /*7a980*/  BRA `(.L_x_15673) ;  /* 0x0000000400c87947 */ /* 0x000fec0003800000 */
.L_x_15674:
        /* <DEDUP_REMOVED lines=28> */
.L_x_15678:
[----:B------:R-:W-:Y:S05]  /*7ab50*/  BSYNC.RECONVERGENT B5 ;  /* 0x0000000000057941 */ /* 0x000fea0003800200 */
.L_x_15677:
        /* <DEDUP_REMOVED lines=20> */
.L_x_15680:
[----:B------:R-:W-:Y:S05]  /*7aca0*/  BSYNC.RECONVERGENT B5 ;  /* 0x0000000000057941 */ /* 0x000fea0003800200 */
.L_x_15679:
[----:B------:R-:W-:Y:S01]  /*7acb0*/  DMUL R60, R60, 8.11296384146066816958e+31 ;  /* 0x469000003c3c7828 */ /* 0x000fe20000000000 */
[----:B------:R-:W-:Y:S01]  /*7acc0*/  IMAD.MOV.U32 R58, RZ, RZ, R32 ;  /* 0x000000ffff3a7224 */ /* 0x000fe200078e0020 */
[----:B------:R-:W-:Y:S01]  /*7acd0*/  MOV R59, R33 ;  /* 0x00000021003b7202 */ /* 0x000fe20000000f00 */
[----:B------:R-:W-:Y:S08]  /*7ace0*/  BRA `(.L_x_15673) ;  /* 0x0000000000f07947 */ /* 0x000ff00003800000 */
.L_x_15660:
        /* <DEDUP_REMOVED lines=26> */
.L_x_15682:
[----:B------:R-:W-:Y:S05]  /*7ae90*/  BSYNC.RECONVERGENT B5 ;  /* 0x0000000000057941 */ /* 0x000fea0003800200 */
.L_x_15681:
        /* <DEDUP_REMOVED lines=29> */
.L_x_15684:
[----:B------:R-:W-:Y:S05]  /*7b070*/  BSYNC.RECONVERGENT B5 ;  /* 0x0000000000057941 */ /* 0x000fea0003800200 */
.L_x_15683:
[----:B------:R-:W-:Y:S01]  /*7b080*/  DMUL R58, R2, R48 ;  /* 0x00000030023a7228 */ /* 0x000fe20000000000 */
[----:B------:R-:W-:Y:S02]  /*7b090*/  IMAD.MOV.U32 R60, RZ, RZ, 0x0 ;  /* 0x00000000ff3c7424 */ /* 0x000fe400078e00ff */
[----:B------:R-:W-:-:S08]  /*7b0a0*/  IMAD.MOV.U32 R61, RZ, RZ, 0x3ff00000 ;  /* 0x3ff00000ff3d7424 */ /* 0x000fd000078e00ff */
.L_x_15673:
[----:B------:R-:W-:Y:S05]  /*7b0b0*/  BSYNC.RECONVERGENT B4 ;  /* 0x0000000000047941 */ /* 0x000fea0003800200 */
.L_x_15659:
[----:B------:R-:W-:Y:S05]  /*7b0c0*/  BRA `(.L_x_15685) ;  /* 0x0000000000087947 */ /* 0x000fea0003800000 */
.L_x_15651:
[----:B------:R-:W-:Y:S02]  /*7b0d0*/  DMUL R58, R24, 9.00719925474099200000e+15 ;  /* 0x43400000183a7828 */ /* 0x000fe40000000000 */
[----:B------:R-:W-:-:S11]  /*7b0e0*/  DMUL R60, R60, 9.00719925474099200000e+15 ;  /* 0x434000003c3c7828 */ /* 0x000fd60000000000 */
.L_x_15685:
[----:B------:R-:W-:Y:S05]  /*7b0f0*/  BSYNC.RELIABLE B2 ;  /* 0x0000000000027941 */ /* 0x000fea0003800100 */
.L_x_15650:
        /* <DEDUP_REMOVED lines=29> */
.L_x_15688:
[----:B------:R-:W-:Y:S05]  /*7b2d0*/  BSYNC.RECONVERGENT B2 ;  /* 0x0000000000027941 */ /* 0x000fea0003800200 */
.L_x_15687:
        /* <DEDUP_REMOVED lines=84> */
.L_x_15690:
[----:B------:R-:W-:Y:S02]  /*7b820*/  FSEL R2, RZ, 3.37028055040000000000e+12, P0 ;  /* 0x54442d18ff027808 */ /* 0x000fe40000000000 */
[----:B------:R-:W-:-:S07]  /*7b830*/  FSEL R3, RZ, 2.1426990032196044922, P0 ;  /* 0x400921fbff037808 */ /* 0x000fce0000000000 */
.L_x_15691:
[----:B------:R-:W-:Y:S05]  /*7b840*/  BSYNC.RECONVERGENT B0 ;  /* 0x0000000000007941 */ /* 0x000fea0003800200 */
.L_x_15689:
[----:B------:R-:W-:Y:S01]  /*7b850*/  DADD R60, |R58|, R60 ;  /* 0x000000003a3c7229 */ /* 0x000fe2000000023c */
[----:B------:R-:W-:-:S07]  /*7b860*/  LOP3.LUT R59, R3, 0x80000000, R59, 0xb8, !PT ;  /* 0x80000000033b7812 */ /* 0x000fce00078eb83b */
[----:B------:R-:W-:-:S06]  /*7b870*/  DSETP.NAN.AND P0, PT, R60, R60, PT ;  /* 0x0000003c3c00722a */ /* 0x000fcc0003f08000 */
[----:B------:R-:W-:Y:S02]  /*7b880*/  FSEL R2, R60, R2, P0 ;  /* 0x000000023c027208 */ /* 0x000fe40000000000 */
[----:B------:R-:W-:Y:S01]  /*7b890*/  FSEL R3, R61, R59, P0 ;  /* 0x0000003b3d037208 */ /* 0x000fe20000000000 */
[----:B------:R-:W-:Y:S06]  /*7b8a0*/  BRA `(.L_x_15657) ;  /* 0x0000000400d87947 */ /* 0x000fec0003800000 */
.L_x_15686:
        /* <DEDUP_REMOVED lines=25> */
.L_x_15693:
[----:B------:R-:W-:Y:S05]  /*7ba40*/  BSYNC.RECONVERGENT B2 ;  /* 0x0000000000027941 */ /* 0x000fea0003800200 */
.L_x_15692:
        /* <DEDUP_REMOVED lines=84> */
.L_x_15695:
[----:B------:R-:W-:Y:S02]  /*7bf90*/  FSEL R2, RZ, 3.37028055040000000000e+12, P0 ;  /* 0x54442d18ff027808 */ /* 0x000fe40000000000 */
[----:B------:R-:W-:-:S07]  /*7bfa0*/  FSEL R3, RZ, 2.1426990032196044922, P0 ;  /* 0x400921fbff037808 */ /* 0x000fce0000000000 */
.L_x_15696:
[----:B------:R-:W-:Y:S05]  /*7bfb0*/  BSYNC.RECONVERGENT B0 ;  /* 0x0000000000007941 */ /* 0x000fea0003800200 */
.L_x_15694:
[----:B------:R-:W-:Y:S01]  /*7bfc0*/  DADD R60, |R58|, R60 ;  /* 0x000000003a3c7229 */ /* 0x000fe2000000023c */
[----:B------:R-:W-:-:S07]  /*7bfd0*/  LOP3.LUT R59, R3, 0x80000000, R59, 0xb8, !PT ;  /* 0x80000000033b7812 */ /* 0x000fce00078eb83b */
[----:B------:R-:W-:-:S06]  /*7bfe0*/  DSETP.NAN.AND P0, PT, R60, R60, PT ;  /* 0x0000003c3c00722a */ /* 0x000fcc0003f08000 */
[----:B------:R-:W-:Y:S02]  /*7bff0*/  FSEL R2, R60, R2, P0 ;  /* 0x000000023c027208 */ /* 0x000fe40000000000 */
[----:B------:R-:W-:-:S07]  /*7c000*/  FSEL R3, R61, R59, P0 ;  /* 0x0000003b3d037208 */ /* 0x000fce0000000000 */
.L_x_15657:
[----:B------:R-:W-:Y:S05]  /*7c010*/  BSYNC.RECONVERGENT B3 ;  /* 0x0000000000037941 */ /* 0x000fea0003800200 */
.L_x_15649:
[----:B------:R-:W-:Y:S01]  /*7c020*/  DADD R24, -RZ, -R26 ;  /* 0x00000000ff187229 */ /* 0x000fe2000000091a */
[----:B------:R-:W-:-:S09]  /*7c030*/  ISETP.GE.AND P0, PT, R31, RZ, PT ;  /* 0x000000ff1f00720c */ /* 0x000fd20003f06270 */
[----:B------:R-:W-:Y:S02]  /*7c040*/  FSEL R24, R26, R24, !P0 ;  /* 0x000000181a187208 */ /* 0x000fe40004000000 */
[----:B------:R-:W-:Y:S01]  /*7c050*/  FSEL R25, R27, R25, !P0 ;  /* 0x000000191b197208 */ /* 0x000fe20004000000 */
[----:B------:R-:W-:Y:S06]  /*7c060*/  BRA `(.L_x_15613) ;  /* 0x0000002c00f47947 */ /* 0x000fec0003800000 */
.L_x_15616:
[----:B------:R-:W2:Y:S01]  /*7c070*/  LDL.64 R2, [R1+0x8] ;  /* 0x0000080001027983 */ /* 0x000ea20000100a00 */
[----:B------:R-:W-:Y:S01]  /*7c080*/  UMOV UR6, 0x54442d18 ;  /* 0x54442d1800067882 */ /* 0x000fe20000000000 */
[----:B------:R-:W-:Y:S01]  /*7c090*/  UMOV UR7, 0x3ff921fb ;  /* 0x3ff921fb00077882 */ /* 0x000fe20000000000 */
[----:B------:R-:W-:Y:S02]  /*7c0a0*/  DADD R24, -RZ, -R30 ;  /* 0x00000000ff187229 */ /* 0x000fe4000000091e */
[----:B--2---:R-:W-:-:S08]  /*7c0b0*/  DADD R2, -R28, R2 ;  /* 0x000000001c027229 */ /* 0x004fd00000000102 */
[----:B------:R-:W-:Y:S01]  /*7c0c0*/  DADD R2, R2, UR6 ;  /* 0x0000000602027e29 */ /* 0x000fe20008000000 */
[----:B------:R-:W-:Y:S10]  /*7c0d0*/  BRA `(.L_x_15613) ;  /* 0x0000002c00d87947 */ /* 0x000ff40003800000 */
.L_x_15615:
[----:B------:R-:W-:Y:S01]  /*7c0e0*/  DADD R24, -RZ, -R30 ;  /* 0x00000000ff187229 */ /* 0x000fe2000000091e */
[----:B------:R-:W-:Y:S01]  /*7c0f0*/  CS2R R2, SRZ ;  /* 0x0000000000027805 */ /* 0x000fe2000001ff00 */
[----:B------:R-:W-:Y:S09]  /*7c100*/  BRA `(.L_x_15613) ;  /* 0x0000002c00cc7947 */ /* 0x000ff20003800000 */
.L_x_15614:
        /* <DEDUP_REMOVED lines=110> */
.L_x_15701:
[----:B------:R-:W-:Y:S05]  /*7c7f0*/  BSYNC.RECONVERGENT B0 ;  /* 0x0000000000007941 */ /* 0x000fea0003800200 */
.L_x_15700:
        /* <DEDUP_REMOVED lines=8> */
.L_x_15703:
[----:B------:R-:W-:Y:S05]  /*7c880*/  BSYNC.RECONVERGENT B3 ;  /* 0x0000000000037941 */ /* 0x000fea0003800200 */
.L_x_15702:
        /* <DEDUP_REMOVED lines=84> */
.L_x_15705:
[----:B------:R-:W-:Y:S02]  /*7cdd0*/  FSEL R2, RZ, 3.37028055040000000000e+12, P0 ;  /* 0x54442d18ff027808 */ /* 0x000fe40000000000 */
[----:B------:R-:W-:-:S07]  /*7cde0*/  FSEL R3, RZ, 2.1426990032196044922, P0 ;  /* 0x400921fbff037808 */ /* 0x000fce0000000000 */
.L_x_15706:
[----:B------:R-:W-:Y:S05]  /*7cdf0*/  BSYNC.RECONVERGENT B0 ;  /* 0x0000000000007941 */ /* 0x000fea0003800200 */
.L_x_15704:
[----:B------:R-:W-:Y:S01]  /*7ce00*/  DADD R58, R60, R58 ;  /* 0x000000003c3a7229 */ /* 0x000fe2000000003a */
[----:B------:R-:W-:Y:S01]  /*7ce10*/  LOP3.LUT R3, R3, 0x80000000, R31, 0xb8, !PT ;  /* 0x8000000003037812 */ /* 0x000fe200078eb81f */
[----:B------:R-:W-:-:S06]  /*7ce20*/  DMUL R62, R62, 0.5 ;  /* 0x3fe000003e3e7828 */ /* 0x000fcc0000000000 */
[----:B------:R-:W-:-:S06]  /*7ce30*/  DSETP.NAN.AND P0, PT, R58, R58, PT ;  /* 0x0000003a3a00722a */ /* 0x000fcc0003f08000 */
[----:B------:R-:W-:Y:S02]  /*7ce40*/  FSEL R2, R58, R2, P0 ;  /* 0x000000023a027208 */ /* 0x000fe40000000000 */
[----:B------:R-:W-:Y:S01]  /*7ce50*/  FSEL R3, R59, R3, P0 ;  /* 0x000000033b037208 */ /* 0x000fe20000000000 */
[----:B------:R-:W-:Y:S06]  /*7ce60*/  BRA `(.L_x_15707) ;  /* 0x0000002000507947 */ /* 0x000fec0003800000 */
.L_x_15699:
        /* <DEDUP_REMOVED lines=137> */
.L_x_15709:
[----:B------:R-:W-:Y:S05]  /*7d700*/  BSYNC.RECONVERGENT B0 ;  /* 0x0000000000007941 */ /* 0x000fea0003800200 */
.L_x_15708:
        /* <DEDUP_REMOVED lines=8> */
.L_x_15711:
[----:B------:R-:W-:Y:S05]  /*7d790*/  BSYNC.RECONVERGENT B3 ;  /* 0x0000000000037941 */ /* 0x000fea0003800200 */
.L_x_15710:
        /* <DEDUP_REMOVED lines=84> */
.L_x_15713:
[----:B------:R-:W-:Y:S02]  /*7dce0*/  FSEL R2, RZ, 3.37028055040000000000e+12, P0 ;  /* 0x54442d18ff027808 */ /* 0x000fe40000000000 */
[----:B------:R-:W-:-:S07]  /*7dcf0*/  FSEL R3, RZ, 2.1426990032196044922, P0 ;  /* 0x400921fbff037808 */ /* 0x000fce0000000000 */
.L_x_15714:
[----:B------:R-:W-:Y:S05]  /*7dd00*/  BSYNC.RECONVERGENT B0 ;  /* 0x0000000000007941 */ /* 0x000fea0003800200 */
.L_x_15712:
[----:B------:R-:W-:Y:S01]  /*7dd10*/  DADD R58, R60, R58 ;  /* 0x000000003c3a7229 */ /* 0x000fe2000000003a */
[----:B------:R-:W-:-:S07]  /*7dd20*/  LOP3.LUT R3, R3, 0x80000000, R31, 0xb8, !PT ;  /* 0x8000000003037812 */ /* 0x000fce00078eb81f */
[----:B------:R-:W-:-:S06]  /*7dd30*/  DSETP.NAN.AND P0, PT, R58, R58, PT ;  /* 0x0000003a3a00722a */ /* 0x000fcc0003f08000 */
[----:B------:R-:W-:Y:S02]  /*7dd40*/  FSEL R2, R58, R2, P0 ;  /* 0x000000023a027208 */ /* 0x000fe40000000000 */
[----:B------:R-:W-:Y:S01]  /*7dd50*/  FSEL R3, R59, R3, P0 ;  /* 0x000000033b037208 */ /* 0x000fe20000000000 */
[----:B------:R-:W-:Y:S06]  /*7dd60*/  BRA `(.L_x_15707) ;  /* 0x0000001000907947 */ /* 0x000fec0003800000 */
.L_x_15698:
        /* <DEDUP_REMOVED lines=25> */
.L_x_15716:
[----:B------:R-:W-:Y:S05]  /*7df00*/  BSYNC.RECONVERGENT B3 ;  /* 0x0000000000037941 */ /* 0x000fea0003800200 */
.L_x_15715:
        /* <DEDUP_REMOVED lines=22> */
[----:B------:R-:W-:Y:S05]  /*7e070*/  CALL.REL.NOINC `($__internal_31_$__cuda_sm20_div_rn_f64_full) ;  /* 0x0000013000d07944 */ /* 0x000fea0003c00000 */
.L_x_15718:
[----:B------:R-:W-:Y:S05]  /*7e080*/  BSYNC.RECONVERGENT B3 ;  /* 0x0000000000037941 */ /* 0x000fea0003800200 */
.L_x_15717:
        /* <DEDUP_REMOVED lines=139> */
.L_x_15720:
[----:B------:R-:W-:Y:S05]  /*7e940*/  BSYNC.RECONVERGENT B0 ;  /* 0x0000000000007941 */ /* 0x000fea0003800200 */
.L_x_15719:
        /* <DEDUP_REMOVED lines=8> */
.L_x_15722:
[----:B------:R-:W-:Y:S05]  /*7e9d0*/  BSYNC.RECONVERGENT B3 ;  /* 0x0000000000037941 */ /* 0x000fea0003800200 */
.L_x_15721:
        /* <DEDUP_REMOVED lines=84> */
.L_x_15724:
[----:B------:R-:W-:Y:S02]  /*7ef20*/  FSEL R2, RZ, 3.37028055040000000000e+12, P0 ;  /* 0x54442d18ff027808 */ /* 0x000fe40000000000 */
[----:B------:R-:W-:-:S07]  /*7ef30*/  FSEL R3, RZ, 2.1426990032196044922, P0 ;  /* 0x400921fbff037808 */ /* 0x000fce0000000000 */
.L_x_15725:
[----:B------:R-:W-:Y:S05]  /*7ef40*/  BSYNC.RECONVERGENT B0 ;  /* 0x0000000000007941 */ /* 0x000fea0003800200 */
.L_x_15723:
[----:B------:R-:W-:Y:S01]  /*7ef50*/  DADD R58, R60, R58 ;  /* 0x000000003c3a7229 */ /* 0x000fe2000000003a */
[----:B------:R-:W-:Y:S01]  /*7ef60*/  LOP3.LUT R3, R3, 0x80000000, R31, 0xb8, !PT ;  /* 0x8000000003037812 */ /* 0x000fe200078eb81f */
[----:B------:R-:W-:-:S06]  /*7ef70*/  DADD R62, R62, 1 ;  /* 0x3ff000003e3e7429 */ /* 0x000fcc0000000000 */
[----:B------:R-:W-:-:S06]  /*7ef80*/  DSETP.NAN.AND P0, PT, R58, R58, PT ;  /* 0x0000003a3a00722a */ /* 0x000fcc0003f08000 */
[----:B------:R-:W-:Y:S02]  /*7ef90*/  FSEL R2, R58, R2, P0 ;  /* 0x000000023a027208 */ /* 0x000fe40000000000 */
[----:B------:R-:W-:-:S07]  /*7efa0*/  FSEL R3, R59, R3, P0 ;  /* 0x000000033b037208 */ /* 0x000fce0000000000 */
.L_x_15707:
[----:B------:R-:W-:Y:S05]  /*7efb0*/  BSYNC.RECONVERGENT B2 ;  /* 0x0000000000027941 */ /* 0x000fea0003800200 */
.L_x_15697:
        /* <DEDUP_REMOVED lines=8> */
.L_x_15613:
[----:B------:R-:W-:Y:S05]  /*7f040*/  BSYNC.RECONVERGENT B1 ;  /* 0x0000000000017941 */ /* 0x000fea0003800200 */
.L_x_15611:
        /* <DEDUP_REMOVED lines=26> */
.L_x_15727:
[----:B------:R-:W-:Y:S05]  /*7f1f0*/  BSYNC.RECONVERGENT B0 ;  /* 0x0000000000007941 */ /* 0x000fea0003800200 */
.L_x_15726:
        /* <DEDUP_REMOVED lines=24> */
.L_x_15729:
        /* <DEDUP_REMOVED lines=141> */
.L_x_15737:
[----:B------:R-:W-:Y:S05]  /*7fc50*/  BSYNC.RECONVERGENT B3 ;  /* 0x0000000000037941 */ /* 0x000fea0003800200 */
.L_x_15736:
        /* <DEDUP_REMOVED lines=81> */
.L_x_15735:
        /* <DEDUP_REMOVED lines=31> */
.L_x_15744:
[----:B------:R-:W-:Y:S05]  /*80360*/  BSYNC.RECONVERGENT B4 ;  /* 0x0000000000047941 */ /* 0x000fea0003800200 */
.L_x_15743:
[----:B------:R-:W-:Y:S02]  /*80370*/  IMAD.MOV.U32 R30, RZ, RZ, R32 ;  /* 0x000000ffff1e7224 */ /* 0x000fe400078e0020 */
[----:B------:R-:W-:-:S07]  /*80380*/  IMAD.MOV.U32 R31, RZ, RZ, R33 ;  /* 0x000000ffff1f7224 */ /* 0x000fce00078e0021 */
.L_x_15742:
[----:B------:R-:W-:Y:S05]  /*80390*/  BSYNC.RECONVERGENT B3 ;  /* 0x0000000000037941 */ /* 0x000fea0003800200 */
.L_x_15741:
        /* <DEDUP_REMOVED lines=28> */
.L_x_15749:
[----:B------:R-:W-:Y:S05]  /*80560*/  BSYNC.RECONVERGENT B4 ;  /* 0x0000000000047941 */ /* 0x000fea0003800200 */
.L_x_15748:
[----:B------:R-:W-:Y:S05]  /*80570*/  BRA `(.L_x_15747) ;  /* 0x0000000000047947 */ /* 0x000fea0003800000 */
.L_x_15746:
[----:B------:R-:W-:-:S11]  /*80580*/  DADD R32, R62, -R2 ;  /* 0x000000003e207229 */ /* 0x000fd60000000802 */
.L_x_15747:
[----:B------:R-:W-:Y:S05]  /*80590*/  BSYNC.RECONVERGENT B3 ;  /* 0x0000000000037941 */ /* 0x000fea0003800200 */
.L_x_15745:
        /* <DEDUP_REMOVED lines=30> */
.L_x_15751:
[----:B------:R-:W-:Y:S05]  /*80780*/  BSYNC.RECONVERGENT B3 ;  /* 0x0000000000037941 */ /* 0x000fea0003800200 */
.L_x_15750:
        /* <DEDUP_REMOVED lines=85> */
.L_x_15752:
        /* <DEDUP_REMOVED lines=21> */
.L_x_15754:
[----:B------:R-:W-:Y:S05]  /*80e30*/  BSYNC.RECONVERGENT B3 ;  /* 0x0000000000037941 */ /* 0x000fea0003800200 */
.L_x_15753:
        /* <DEDUP_REMOVED lines=30> */
.L_x_15740:
        /* <DEDUP_REMOVED lines=25> */
.L_x_15757:
[----:B------:R-:W-:Y:S05]  /*811b0*/  BSYNC.RECONVERGENT B3 ;  /* 0x0000000000037941 */ /* 0x000fea0003800200 */
.L_x_15756:
        /* <DEDUP_REMOVED lines=85> */
.L_x_15758:
        /* <DEDUP_REMOVED lines=21> */
.L_x_15760:
[----:B------:R-:W-:Y:S05]  /*81860*/  BSYNC.RECONVERGENT B3 ;  /* 0x0000000000037941 */ /* 0x000fea0003800200 */
.L_x_15759:
        /* <DEDUP_REMOVED lines=30> */
.L_x_15755:
        /* <DEDUP_REMOVED lines=24> */
.L_x_15762:
[----:B------:R-:W-:Y:S05]  /*81bd0*/  BSYNC.RECONVERGENT B3 ;  /* 0x0000000000037941 */ /* 0x000fea0003800200 */
.L_x_15761:
        /* <DEDUP_REMOVED lines=21> */
.L_x_15764:
[----:B------:R-:W-:Y:S05]  /*81d30*/  BSYNC.RECONVERGENT B3 ;  /* 0x0000000000037941 */ /* 0x000fea0003800200 */
.L_x_15763:
[----:B------:R-:W-:Y:S02]  /*81d40*/  IMAD.MOV.U32 R30, RZ, RZ, R32 ;  /* 0x000000ffff1e7224 */ /* 0x000fe400078e0020 */
[----:B------:R-:W-:Y:S01]  /*81d50*/  IMAD.MOV.U32 R31, RZ, RZ, R33 ;  /* 0x000000ffff1f7224 */ /* 0x000fe200078e0021 */
[----:B------:R-:W-:Y:S06]  /*81d60*/  BRA `(.L_x_15738) ;  /* 0x0000000000647947 */ /* 0x000fec0003800000 */
.L_x_15739:
        /* <DEDUP_REMOVED lines=24> */
.L_x_15765:
[----:B------:R-:W-:Y:S05]  /*81ef0*/  BSYNC.RECONVERGENT B3 ;  /* 0x0000000000037941 */ /* 0x000fea0003800200 */
.L_x_15738:
[----:B------:R-:W-:Y:S05]  /*81f00*/  BSYNC.RECONVERGENT B2 ;  /* 0x0000000000027941 */ /* 0x000fea0003800200 */
.L_x_15734:
        /* <DEDUP_REMOVED lines=25> */
.L_x_15770:
[----:B------:R-:W-:Y:S05]  /*820a0*/  BSYNC.RECONVERGENT B4 ;  /* 0x0000000000047941 */ /* 0x000fea0003800200 */
.L_x_15769:
        /* <DEDUP_REMOVED lines=84> */
.L_x_15773:
        /* <DEDUP_REMOVED lines=53> */
.L_x_15772:
        /* <DEDUP_REMOVED lines=76> */
.L_x_15775:
        /* <DEDUP_REMOVED lines=53> */
.L_x_15771:
        /* <DEDUP_REMOVED lines=34> */
.L_x_15782:
[----:B------:R-:W-:Y:S05]  /*83370*/  BSYNC.RECONVERGENT B6 ;  /* 0x0000000000067941 */ /* 0x000fea0003800200 */
.L_x_15781:
[----:B------:R-:W-:Y:S01]  /*83380*/  MOV R70, R32 ;  /* 0x0000002000467202 */ /* 0x000fe20000000f00 */
[----:B------:R-:W-:-:S07]  /*83390*/  IMAD.MOV.U32 R71, RZ, RZ, R33 ;  /* 0x000000ffff477224 */ /* 0x000fce00078e0021 */
.L_x_15780:
[----:B------:R-:W-:Y:S05]  /*833a0*/  BSYNC.RECONVERGENT B5 ;  /* 0x0000000000057941 */ /* 0x000fea0003800200 */
.L_x_15779:
        /* <DEDUP_REMOVED lines=27> */
.L_x_15787:
[----:B------:R-:W-:Y:S05]  /*83560*/  BSYNC.RECONVERGENT B6 ;  /* 0x0000000000067941 */ /* 0x000fea0003800200 */
.L_x_15786:
[----:B------:R-:W-:Y:S01]  /*83570*/  IMAD.MOV.U32 R58, RZ, RZ, R32 ;  /* 0x000000ffff3a7224 */ /* 0x000fe200078e0020 */
[----:B------:R-:W-:Y:S01]  /*83580*/  MOV R59, R33 ;  /* 0x00000021003b7202 */ /* 0x000fe20000000f00 */
[----:B------:R-:W-:Y:S06]  /*83590*/  BRA `(.L_x_15785) ;  /* 0x0000000000047947 */ /* 0x000fec0003800000 */
.L_x_15784:
[----:B------:R-:W-:-:S11]  /*835a0*/  DADD R58, -R64, R62 ;  /* 0x00000000403a7229 */ /* 0x000fd6000000013e */
.L_x_15785:
[----:B------:R-:W-:Y:S05]  /*835b0*/  BSYNC.RECONVERGENT B5 ;  /* 0x0000000000057941 */ /* 0x000fea0003800200 */
.L_x_15783:
        /* <DEDUP_REMOVED lines=31> */
.L_x_15789:
[----:B------:R-:W-:Y:S05]  /*837b0*/  BSYNC.RECONVERGENT B5 ;  /* 0x0000000000057941 */ /* 0x000fea0003800200 */
.L_x_15788:
[----:B------:R-:W-:Y:S01]  /*837c0*/  MOV R58, R2 ;  /* 0x00000002003a7202 */ /* 0x000fe20000000f00 */
[----:B------:R-:W-:Y:S01]  /*837d0*/  IMAD.MOV.U32 R59, RZ, RZ, R3 ;  /* 0x000000ffff3b7224 */ /* 0x000fe200078e0003 */
[----:B------:R-:W-:Y:S06]  /*837e0*/  BRA `(.L_x_15790) ;  /* 0x00000008004c7947 */ /* 0x000fec0003800000 */
.L_x_15778:
        /* <DEDUP_REMOVED lines=29> */
.L_x_15793:
[----:B------:R-:W-:Y:S05]  /*839c0*/  BSYNC.RECONVERGENT B5 ;  /* 0x0000000000057941 */ /* 0x000fea0003800200 */
.L_x_15792:
[----:B------:R-:W-:Y:S01]  /*839d0*/  IMAD.MOV.U32 R58, RZ, RZ, R2 ;  /* 0x000000ffff3a7224 */ /* 0x000fe200078e0002 */
[----:B------:R-:W-:Y:S01]  /*839e0*/  MOV R59, R3 ;  /* 0x00000003003b7202 */ /* 0x000fe20000000f00 */
[----:B------:R-:W-:Y:S06]  /*839f0*/  BRA `(.L_x_15790) ;  /* 0x0000000400c87947 */ /* 0x000fec0003800000 */
.L_x_15791:
        /* <DEDUP_REMOVED lines=28> */
.L_x_15795:
[----:B------:R-:W-:Y:S05]  /*83bc0*/  BSYNC.RECONVERGENT B5 ;  /* 0x0000000000057941 */ /* 0x000fea0003800200 */
.L_x_15794:
        /* <DEDUP_REMOVED lines=20> */
.L_x_15797:
[----:B------:R-:W-:Y:S05]  /*83d10*/  BSYNC.RECONVERGENT B5 ;  /* 0x0000000000057941 */ /* 0x000fea0003800200 */
.L_x_15796:
[----:B------:R-:W-:Y:S01]  /*83d20*/  DMUL R60, R60, 8.11296384146066816958e+31 ;  /* 0x469000003c3c7828 */ /* 0x000fe20000000000 */
[----:B------:R-:W-:Y:S02]  /*83d30*/  IMAD.MOV.U32 R58, RZ, RZ, R32 ;  /* 0x000000ffff3a7224 */ /* 0x000fe400078e0020 */
[----:B------:R-:W-:Y:S01]  /*83d40*/  IMAD.MOV.U32 R59, RZ, RZ, R33 ;  /* 0x000000ffff3b7224 */ /* 0x000fe200078e0021 */
[----:B------:R-:W-:Y:S07]  /*83d50*/  BRA `(.L_x_15790) ;  /* 0x0000000000f07947 */ /* 0x000fee0003800000 */
.L_x_15777:
        /* <DEDUP_REMOVED lines=26> */
.L_x_15799:
[----:B------:R-:W-:Y:S05]  /*83f00*/  BSYNC.RECONVERGENT B5 ;  /* 0x0000000000057941 */ /* 0x000fea0003800200 */
.L_x_15798:
        /* <DEDUP_REMOVED lines=29> */
.L_x_15801:
[----:B------:R-:W-:Y:S05]  /*840e0*/  BSYNC.RECONVERGENT B5 ;  /* 0x0000000000057941 */ /* 0x000fea0003800200 */
.L_x_15800:
[----:B------:R-:W-:Y:S01]  /*840f0*/  DMUL R58, R2, R48 ;  /* 0x00000030023a7228 */ /* 0x000fe20000000000 */
[----:B------:R-:W-:Y:S02]  /*84100*/  IMAD.MOV.U32 R60, RZ, RZ, 0x0 ;  /* 0x00000000ff3c7424 */ /* 0x000fe400078e00ff */
[----:B------:R-:W-:-:S08]  /*84110*/  IMAD.MOV.U32 R61, RZ, RZ, 0x3ff00000 ;  /* 0x3ff00000ff3d7424 */ /* 0x000fd000078e00ff */
.L_x_15790:
[----:B------:R-:W-:Y:S05]  /*84120*/  BSYNC.RECONVERGENT B4 ;  /* 0x0000000000047941 */ /* 0x000fea0003800200 */
.L_x_15776:
[----:B------:R-:W-:Y:S05]  /*84130*/  BRA `(.L_x_15802) ;  /* 0x0000000000087947 */ /* 0x000fea0003800000 */
.L_x_15768:
[----:B------:R-:W-:Y:S02]  /*84140*/  DMUL R58, R28, 9.00719925474099200000e+15 ;  /* 0x434000001c3a7828 */ /* 0x000fe40000000000 */
[----:B------:R-:W-:-:S11]  /*84150*/  DMUL R60, R60, 9.00719925474099200000e+15 ;  /* 0x434000003c3c7828 */ /* 0x000fd60000000000 */
.L_x_15802:
[----:B------:R-:W-:Y:S05]  /*84160*/  BSYNC.RELIABLE B2 ;  /* 0x0000000000027941 */ /* 0x000fea0003800100 */
.L_x_15767:
        /* <DEDUP_REMOVED lines=29> */
.L_x_15805:
[----:B------:R-:W-:Y:S05]  /*84340*/  BSYNC.RECONVERGENT B2 ;  /* 0x0000000000027941 */ /* 0x000fea0003800200 */
.L_x_15804:
        /* <DEDUP_REMOVED lines=84> */
.L_x_15807:
[----:B------:R-:W-:Y:S02]  /*84890*/  FSEL R2, RZ, 3.37028055040000000000e+12, P0 ;  /* 0x54442d18ff027808 */ /* 0x000fe40000000000 */
[----:B------:R-:W-:-:S07]  /*848a0*/  FSEL R3, RZ, 2.1426990032196044922, P0 ;  /* 0x400921fbff037808 */ /* 0x000fce0000000000 */
.L_x_15808:
[----:B------:R-:W-:Y:S05]  /*848b0*/  BSYNC.RECONVERGENT B0 ;  /* 0x0000000000007941 */ /* 0x000fea0003800200 */
.L_x_15806:
[----:B------:R-:W-:Y:S01]  /*848c0*/  DADD R60, |R58|, R60 ;  /* 0x000000003a3c7229 */ /* 0x000fe2000000023c */
[----:B------:R-:W-:-:S07]  /*848d0*/  LOP3.LUT R59, R3, 0x80000000, R59, 0xb8, !PT ;  /* 0x80000000033b7812 */ /* 0x000fce00078eb83b */
[----:B------:R-:W-:-:S06]  /*848e0*/  DSETP.NAN.AND P0, PT, R60, R60, PT ;  /* 0x0000003c3c00722a */ /* 0x000fcc0003f08000 */
[----:B------:R-:W-:Y:S02]  /*848f0*/  FSEL R2, R60, R2, P0 ;  /* 0x000000023c027208 */ /* 0x000fe40000000000 */
[----:B------:R-:W-:Y:S01]  /*84900*/  FSEL R3, R61, R59, P0 ;  /* 0x0000003b3d037208 */ /* 0x000fe20000000000 */
[----:B------:R-:W-:Y:S06]  /*84910*/  BRA `(.L_x_15774) ;  /* 0x0000000400e07947 */ /* 0x000fec0003800000 */
.L_x_15803:
        /* <DEDUP_REMOVED lines=27> */
.L_x_15810:
[----:B------:R-:W-:Y:S05]  /*84ad0*/  BSYNC.RECONVERGENT B2 ;  /* 0x0000000000027941 */ /* 0x000fea0003800200 */
.L_x_15809:
        /* <DEDUP_REMOVED lines=84> */
.L_x_15812:
[----:B------:R-:W-:Y:S02]  /*85020*/  FSEL R2, RZ, 3.37028055040000000000e+12, P0 ;  /* 0x54442d18ff027808 */ /* 0x000fe40000000000 */
[----:B------:R-:W-:-:S07]  /*85030*/  FSEL R3, RZ, 2.1426990032196044922, P0 ;  /* 0x400921fbff037808 */ /* 0x000fce0000000000 */
.L_x_15813:
[----:B------:R-:W-:Y:S05]  /*85040*/  BSYNC.RECONVERGENT B0 ;  /* 0x0000000000007941 */ /* 0x000fea0003800200 */
.L_x_15811:
[----:B------:R-:W-:Y:S01]  /*85050*/  DADD R60, |R58|, R60 ;  /* 0x000000003a3c7229 */ /* 0x000fe2000000023c */
[----:B------:R-:W-:-:S07]  /*85060*/  LOP3.LUT R59, R3, 0x80000000, R59, 0xb8, !PT ;  /* 0x80000000033b7812 */ /* 0x000fce00078eb83b */
[----:B------:R-:W-:-:S06]  /*85070*/  DSETP.NAN.AND P0, PT, R60, R60, PT ;  /* 0x0000003c3c00722a */ /* 0x000fcc0003f08000 */
[----:B------:R-:W-:Y:S02]  /*85080*/  FSEL R2, R60, R2, P0 ;  /* 0x000000023c027208 */ /* 0x000fe40000000000 */
[----:B------:R-:W-:-:S07]  /*85090*/  FSEL R3, R61, R59, P0 ;  /* 0x0000003b3d037208 */ /* 0x000fce0000000000 */
.L_x_15774:
[----:B------:R-:W-:Y:S05]  /*850a0*/  BSYNC.RECONVERGENT B3 ;  /* 0x0000000000037941 */ /* 0x000fea0003800200 */
.L_x_15766:
[----:B------:R-:W-:Y:S01]  /*850b0*/  DADD R28, -RZ, -R30 ;  /* 0x00000000ff1c7229 */ /* 0x000fe2000000091e */
[----:B------:R-:W-:-:S09]  /*850c0*/  ISETP.GE.AND P0, PT, R39, RZ, PT ;  /* 0x000000ff2700720c */ /* 0x000fd20003f06270 */
[----:B------:R-:W-:Y:S02]  /*850d0*/  FSEL R28, R30, R28, !P0 ;  /* 0x0000001c1e1c7208 */ /* 0x000fe40004000000 */
[----:B------:R-:W-:Y:S01]  /*850e0*/  FSEL R29, R31, R29, !P0 ;  /* 0x0000001d1f1d7208 */ /* 0x000fe20004000000 */
[----:B------:R-:W-:Y:S06]  /*850f0*/  BRA `(.L_x_15730) ;  /* 0x0000002c00f47947 */ /* 0x000fec0003800000 */
.L_x_15733:
[----:B------:R-:W2:Y:S01]  /*85100*/  LDL.64 R2, [R1+0x8] ;  /* 0x0000080001027983 */ /* 0x000ea20000100a00 */
[----:B------:R-:W-:Y:S01]  /*85110*/  UMOV UR6, 0x54442d18 ;  /* 0x54442d1800067882 */ /* 0x000fe20000000000 */
[----:B------:R-:W-:Y:S01]  /*85120*/  UMOV UR7, 0x3ff921fb ;  /* 0x3ff921fb00077882 */ /* 0x000fe20000000000 */
[----:B------:R-:W-:Y:S02]  /*85130*/  DADD R28, -RZ, -R38 ;  /* 0x00000000ff1c7229 */ /* 0x000fe40000000926 */
[----:B--2---:R-:W-:-:S08]  /*85140*/  DADD R2, -R36, R2 ;  /* 0x0000000024027229 */ /* 0x004fd00000000102 */
[----:B------:R-:W-:Y:S01]  /*85150*/  DADD R2, R2, UR6 ;  /* 0x0000000602027e29 */ /* 0x000fe20008000000 */
[----:B------:R-:W-:Y:S10]  /*85160*/  BRA `(.L_x_15730) ;  /* 0x0000002c00d87947 */ /* 0x000ff40003800000 */
.L_x_15732:
[----:B------:R-:W-:Y:S01]  /*85170*/  DADD R28, -RZ, -R38 ;  /* 0x00000000ff1c7229 */ /* 0x000fe20000000926 */
[----:B------:R-:W-:Y:S01]  /*85180*/  CS2R R2, SRZ ;  /* 0x0000000000027805 */ /* 0x000fe2000001ff00 */
[----:B------:R-:W-:Y:S09]  /*85190*/  BRA `(.L_x_15730) ;  /* 0x0000002c00cc7947 */ /* 0x000ff20003800000 */
.L_x_15731:
        /* <DEDUP_REMOVED lines=110> */
.L_x_15818:
[----:B------:R-:W-:Y:S05]  /*85880*/  BSYNC.RECONVERGENT B0 ;  /* 0x0000000000007941 */ /* 0x000fea0003800200 */
.L_x_15817:
        /* <DEDUP_REMOVED lines=8> */
.L_x_15820:
[----:B------:R-:W-:Y:S05]  /*85910*/  BSYNC.RECONVERGENT B3 ;  /* 0x0000000000037941 */ /* 0x000fea0003800200 */
.L_x_15819:
        /* <DEDUP_REMOVED lines=84> */
.L_x_15822:
[----:B------:R-:W-:Y:S02]  /*85e60*/  FSEL R2, RZ, 3.37028055040000000000e+12, P0 ;  /* 0x54442d18ff027808 */ /* 0x000fe40000000000 */
[----:B------:R-:W-:-:S07]  /*85e70*/  FSEL R3, RZ, 2.1426990032196044922, P0 ;  /* 0x400921fbff037808 */ /* 0x000fce0000000000 */
.L_x_15823:
[----:B------:R-:W-:Y:S05]  /*85e80*/  BSYNC.RECONVERGENT B0 ;  /* 0x0000000000007941 */ /* 0x000fea0003800200 */
.L_x_15821:
[----:B------:R-:W-:Y:S01]  /*85e90*/  DADD R58, R60, R58 ;  /* 0x000000003c3a7229 */ /* 0x000fe2000000003a */
[----:B------:R-:W-:Y:S01]  /*85ea0*/  LOP3.LUT R3, R3, 0x80000000, R39, 0xb8, !PT ;  /* 0x8000000003037812 */ /* 0x000fe200078eb827 */
[----:B------:R-:W-:-:S06]  /*85eb0*/  DMUL R62, R62, 0.5 ;  /* 0x3fe000003e3e7828 */ /* 0x000fcc0000000000 */
[----:B------:R-:W-:-:S06]  /*85ec0*/  DSETP.NAN.AND P0, PT, R58, R58, PT ;  /* 0x0000003a3a00722a */ /* 0x000fcc0003f08000 */
[----:B------:R-:W-:Y:S02]  /*85ed0*/  FSEL R2, R58, R2, P0 ;  /* 0x000000023a027208 */ /* 0x000fe40000000000 */
[----:B------:R-:W-:Y:S01]  /*85ee0*/  FSEL R3, R59, R3, P0 ;  /* 0x000000033b037208 */ /* 0x000fe20000000000 */
[----:B------:R-:W-:Y:S06]  /*85ef0*/  BRA `(.L_x_15824) ;  /* 0x0000002000507947 */ /* 0x000fec0003800000 */
.L_x_15816:
        /* <DEDUP_REMOVED lines=137> */
.L_x_15826:
[----:B------:R-:W-:Y:S05]  /*86790*/  BSYNC.RECONVERGENT B0 ;  /* 0x0000000000007941 */ /* 0x000fea0003800200 */
.L_x_15825:
        /* <DEDUP_REMOVED lines=8> */
.L_x_15828:
[----:B------:R-:W-:Y:S05]  /*86820*/  BSYNC.RECONVERGENT B3 ;  /* 0x0000000000037941 */ /* 0x000fea0003800200 */
.L_x_15827:
        /* <DEDUP_REMOVED lines=84> */
.L_x_15830:
[----:B------:R-:W-:Y:S02]  /*86d70*/  FSEL R2, RZ, 3.37028055040000000000e+12, P0 ;  /* 0x54442d18ff027808 */ /* 0x000fe40000000000 */
[----:B------:R-:W-:-:S07]  /*86d80*/  FSEL R3, RZ, 2.1426990032196044922, P0 ;  /* 0x400921fbff037808 */ /* 0x000fce0000000000 */
.L_x_15831:
[----:B------:R-:W-:Y:S05]  /*86d90*/  BSYNC.RECONVERGENT B0 ;  /* 0x0000000000007941 */ /* 0x000fea0003800200 */
.L_x_15829:
[----:B------:R-:W-:Y:S01]  /*86da0*/  DADD R58, R60, R58 ;  /* 0x000000003c3a7229 */ /* 0x000fe2000000003a */
[----:B------:R-:W-:-:S07]  /*86db0*/  LOP3.LUT R3, R3, 0x80000000, R39, 0xb8, !PT ;  /* 0x8000000003037812 */ /* 0x000fce00078eb827 */
[----:B------:R-:W-:-:S06]  /*86dc0*/  DSETP.NAN.AND P0, PT, R58, R58, PT ;  /* 0x0000003a3a00722a */ /* 0x000fcc0003f08000 */
[----:B------:R-:W-:Y:S02]  /*86dd0*/  FSEL R2, R58, R2, P0 ;  /* 0x000000023a027208 */ /* 0x000fe40000000000 */
[----:B------:R-:W-:Y:S01]  /*86de0*/  FSEL R3, R59, R3, P0 ;  /* 0x000000033b037208 */ /* 0x000fe20000000000 */
[----:B------:R-:W-:Y:S06]  /*86df0*/  BRA `(.L_x_15824) ;  /* 0x0000001000907947 */ /* 0x000fec0003800000 */
.L_x_15815:
        /* <DEDUP_REMOVED lines=25> */
.L_x_15833:
[----:B------:R-:W-:Y:S05]  /*86f90*/  BSYNC.RECONVERGENT B3 ;  /* 0x0000000000037941 */ /* 0x000fea0003800200 */
.L_x_15832:
        /* <DEDUP_REMOVED lines=23> */
.L_x_15835:
[----:B------:R-:W-:Y:S05]  /*87110*/  BSYNC.RECONVERGENT B3 ;  /* 0x0000000000037941 */ /* 0x000fea0003800200 */
.L_x_15834:
        /* <DEDUP_REMOVED lines=139> */
.L_x_15837:
[----:B------:R-:W-:Y:S05]  /*879d0*/  BSYNC.RECONVERGENT B0 ;  /* 0x0000000000007941 */ /* 0x000fea0003800200 */
.L_x_15836:
        /* <DEDUP_REMOVED lines=8> */
.L_x_15839:
[----:B------:R-:W-:Y:S05]  /*87a60*/  BSYNC.RECONVERGENT B3 ;  /* 0x0000000000037941 */ /* 0x000fea0003800200 */
.L_x_15838:
        /* <DEDUP_REMOVED lines=84> */
.L_x_15841:
[----:B------:R-:W-:Y:S02]  /*87fb0*/  FSEL R2, RZ, 3.37028055040000000000e+12, P0 ;  /* 0x54442d18ff027808 */ /* 0x000fe40000000000 */
[----:B------:R-:W-:-:S07]  /*87fc0*/  FSEL R3, RZ, 2.1426990032196044922, P0 ;  /* 0x400921fbff037808 */ /* 0x000fce0000000000 */
.L_x_15842:
[----:B------:R-:W-:Y:S05]  /*87fd0*/  BSYNC.RECONVERGENT B0 ;  /* 0x0000000000007941 */ /* 0x000fea0003800200 */
.L_x_15840:
[----:B------:R-:W-:Y:S01]  /*87fe0*/  DADD R58, R60, R58 ;  /* 0x000000003c3a7229 */ /* 0x000fe2000000003a */
[----:B------:R-:W-:Y:S01]  /*87ff0*/  LOP3.LUT R3, R3, 0x80000000, R39, 0xb8, !PT ;  /* 0x8000000003037812 */ /* 0x000fe200078eb827 */
[----:B------:R-:W-:-:S06]  /*88000*/  DADD R62, R62, 1 ;  /* 0x3ff000003e3e7429 */ /* 0x000fcc0000000000 */
[----:B------:R-:W-:-:S06]  /*88010*/  DSETP.NAN.AND P0, PT, R58, R58, PT ;  /* 0x0000003a3a00722a */ /* 0x000fcc0003f08000 */
[----:B------:R-:W-:Y:S02]  /*88020*/  FSEL R2, R58, R2, P0 ;  /* 0x000000023a027208 */ /* 0x000fe40000000000 */
[----:B------:R-:W-:-:S07]  /*88030*/  FSEL R3, R59, R3, P0 ;  /* 0x000000033b037208 */ /* 0x000fce0000000000 */
.L_x_15824:
[----:B------:R-:W-:Y:S05]  /*88040*/  BSYNC.RECONVERGENT B2 ;  /* 0x0000000000027941 */ /* 0x000fea0003800200 */
.L_x_15814:
        /* <DEDUP_REMOVED lines=8> */
.L_x_15730:
[----:B------:R-:W-:Y:S05]  /*880d0*/  BSYNC.RECONVERGENT B1 ;  /* 0x0000000000017941 */ /* 0x000fea0003800200 */
.L_x_15728:
        /* <DEDUP_REMOVED lines=26> */
.L_x_15844:
[----:B------:R-:W-:Y:S05]  /*88280*/  BSYNC.RECONVERGENT B0 ;  /* 0x0000000000007941 */ /* 0x000fea0003800200 */
.L_x_15843:
        /* <DEDUP_REMOVED lines=24> */
.L_x_15846:
        /* <DEDUP_REMOVED lines=143> */
.L_x_15854:
[----:B------:R-:W-:Y:S05]  /*88d00*/  BSYNC.RECONVERGENT B3 ;  /* 0x0000000000037941 */ /* 0x000fea0003800200 */
.L_x_15853:
        /* <DEDUP_REMOVED lines=81> */
.L_x_15852:
        /* <DEDUP_REMOVED lines=31> */
.L_x_15861:
[----:B------:R-:W-:Y:S05]  /*89410*/  BSYNC.RECONVERGENT B4 ;  /* 0x0000000000047941 */ /* 0x000fea0003800200 */
.L_x_15860:
[----:B------:R-:W-:Y:S02]  /*89420*/  IMAD.MOV.U32 R38, RZ, RZ, R32 ;  /* 0x000000ffff267224 */ /* 0x000fe400078e0020 */
[----:B------:R-:W-:-:S07]  /*89430*/  IMAD.MOV.U32 R39, RZ, RZ, R33 ;  /* 0x000000ffff277224 */ /* 0x000fce00078e0021 */
.L_x_15859:
[----:B------:R-:W-:Y:S05]  /*89440*/  BSYNC.RECONVERGENT B3 ;  /* 0x0000000000037941 */ /* 0x000fea0003800200 */
.L_x_15858:
        /* <DEDUP_REMOVED lines=28> */
.L_x_15866:
[----:B------:R-:W-:Y:S05]  /*89610*/  BSYNC.RECONVERGENT B4 ;  /* 0x0000000000047941 */ /* 0x000fea0003800200 */
.L_x_15865:
[----:B------:R-:W-:Y:S05]  /*89620*/  BRA `(.L_x_15864) ;  /* 0x0000000000047947 */ /* 0x000fea0003800000 */
.L_x_15863:
[----:B------:R-:W-:-:S11]  /*89630*/  DADD R32, R62, -R2 ;  /* 0x000000003e207229 */ /* 0x000fd60000000802 */
.L_x_15864:
[----:B------:R-:W-:Y:S05]  /*89640*/  BSYNC.RECONVERGENT B3 ;  /* 0x0000000000037941 */ /* 0x000fea0003800200 */
.L_x_15862:
        /* <DEDUP_REMOVED lines=30> */
.L_x_15868:
[----:B------:R-:W-:Y:S05]  /*89830*/  BSYNC.RECONVERGENT B3 ;  /* 0x0000000000037941 */ /* 0x000fea0003800200 */
.L_x_15867:
        /* <DEDUP_REMOVED lines=85> */
.L_x_15869:
        /* <DEDUP_REMOVED lines=21> */
.L_x_15871:
[----:B------:R-:W-:Y:S05]  /*89ee0*/  BSYNC.RECONVERGENT B3 ;  /* 0x0000000000037941 */ /* 0x000fea0003800200 */
.L_x_15870:
        /* <DEDUP_REMOVED lines=30> */
.L_x_15857:
        /* <DEDUP_REMOVED lines=27> */
.L_x_15874:
[----:B------:R-:W-:Y:S05]  /*8a280*/  BSYNC.RECONVERGENT B3 ;  /* 0x0000000000037941 */ /* 0x000fea0003800200 */
.L_x_15873:
        /* <DEDUP_REMOVED lines=85> */
.L_x_15875:
        /* <DEDUP_REMOVED lines=21> */
.L_x_15877:
[----:B------:R-:W-:Y:S05]  /*8a930*/  BSYNC.RECONVERGENT B3 ;  /* 0x0000000000037941 */ /* 0x000fea0003800200 */
.L_x_15876:
        /* <DEDUP_REMOVED lines=30> */
.L_x_15872:
        /* <DEDUP_REMOVED lines=26> */
.L_x_15879:
[----:B------:R-:W-:Y:S05]  /*8acc0*/  BSYNC.RECONVERGENT B3 ;  /* 0x0000000000037941 */ /* 0x000fea0003800200 */
.L_x_15878:
        /* <DEDUP_REMOVED lines=21> */
.L_x_15881:
[----:B------:R-:W-:Y:S05]  /*8ae20*/  BSYNC.RECONVERGENT B3 ;  /* 0x0000000000037941 */ /* 0x000fea0003800200 */
.L_x_15880:
[----:B------:R-:W-:Y:S02]  /*8ae30*/  IMAD.MOV.U32 R38, RZ, RZ, R32 ;  /* 0x000000ffff267224 */ /* 0x000fe400078e0020 */
[----:B------:R-:W-:Y:S01]  /*8ae40*/  IMAD.MOV.U32 R39, RZ, RZ, R33 ;  /* 0x000000ffff277224 */ /* 0x000fe200078e0021 */
[----:B------:R-:W-:Y:S06]  /*8ae50*/  BRA `(.L_x_15855) ;  /* 0x0000000000647947 */ /* 0x000fec0003800000 */
.L_x_15856:
        /* <DEDUP_REMOVED lines=24> */
.L_x_15882:
[----:B------:R-:W-:Y:S05]  /*8afe0*/  BSYNC.RECONVERGENT B3 ;  /* 0x0000000000037941 */ /* 0x000fea0003800200 */
.L_x_15855:
[----:B------:R-:W-:Y:S05]  /*8aff0*/  BSYNC.RECONVERGENT B2 ;  /* 0x0000000000027941 */ /* 0x000fea0003800200 */
.L_x_15851:
        /* <DEDUP_REMOVED lines=25> */
.L_x_15887:
[----:B------:R-:W-:Y:S05]  /*8b190*/  BSYNC.RECONVERGENT B4 ;  /* 0x0000000000047941 */ /* 0x000fea0003800200 */
.L_x_15886:
        /* <DEDUP_REMOVED lines=84> */
.L_x_15890:
        /* <DEDUP_REMOVED lines=53> */
.L_x_15889:
        /* <DEDUP_REMOVED lines=76> */
.L_x_15892:
        /* <DEDUP_REMOVED lines=53> */
.L_x_15888:
        /* <DEDUP_REMOVED lines=34> */
.L_x_15899:
[----:B------:R-:W-:Y:S05]  /*8c460*/  BSYNC.RECONVERGENT B6 ;  /* 0x0000000000067941 */ /* 0x000fea0003800200 */
.L_x_15898:
[----:B------:R-:W-:Y:S02]  /*8c470*/  IMAD.MOV.U32 R70, RZ, RZ, R32 ;  /* 0x000000ffff467224 */ /* 0x000fe400078e0020 */
[----:B------:R-:W-:-:S07]  /*8c480*/  IMAD.MOV.U32 R71, RZ, RZ, R33 ;  /* 0x000000ffff477224 */ /* 0x000fce00078e0021 */
.L_x_15897:
[----:B------:R-:W-:Y:S05]  /*8c490*/  BSYNC.RECONVERGENT B5 ;  /* 0x0000000000057941 */ /* 0x000fea0003800200 */
.L_x_15896:
        /* <DEDUP_REMOVED lines=27> */
.L_x_15904:
[----:B------:R-:W-:Y:S05]  /*8c650*/  BSYNC.RECONVERGENT B6 ;  /* 0x0000000000067941 */ /* 0x000fea0003800200 */
.L_x_15903:
[----:B------:R-:W-:Y:S02]  /*8c660*/  IMAD.MOV.U32 R36, RZ, RZ, R32 ;  /* 0x000000ffff247224 */ /* 0x000fe400078e0020 */
[----:B------:R-:W-:Y:S01]  /*8c670*/  IMAD.MOV.U32 R37, RZ, RZ, R33 ;  /* 0x000000ffff257224 */ /* 0x000fe200078e0021 */
[----:B------:R-:W-:Y:S06]  /*8c680*/  BRA `(.L_x_15902) ;  /* 0x0000000000047947 */ /* 0x000fec0003800000 */
.L_x_15901:
[----:B------:R-:W-:-:S11]  /*8c690*/  DADD R36, -R64, R62 ;  /* 0x0000000040247229 */ /* 0x000fd6000000013e */
.L_x_15902:
[----:B------:R-:W-:Y:S05]  /*8c6a0*/  BSYNC.RECONVERGENT B5 ;  /* 0x0000000000057941 */ /* 0x000fea0003800200 */
.L_x_15900:
        /* <DEDUP_REMOVED lines=29> */
.L_x_15906:
[----:B------:R-:W-:Y:S05]  /*8c880*/  BSYNC.RECONVERGENT B5 ;  /* 0x0000000000057941 */ /* 0x000fea0003800200 */
.L_x_15905:
[----:B------:R-:W-:Y:S02]  /*8c890*/  IMAD.MOV.U32 R60, RZ, RZ, R2 ;  /* 0x000000ffff3c7224 */ /* 0x000fe400078e0002 */
[----:B------:R-:W-:Y:S01]  /*8c8a0*/  IMAD.MOV.U32 R61, RZ, RZ, R3 ;  /* 0x000000ffff3d7224 */ /* 0x000fe200078e0003 */
[----:B------:R-:W-:Y:S06]  /*8c8b0*/  BRA `(.L_x_15907) ;  /* 0x00000008004c7947 */ /* 0x000fec0003800000 */
.L_x_15895:
        /* <DEDUP_REMOVED lines=29> */
.L_x_15910:
[----:B------:R-:W-:Y:S05]  /*8ca90*/  BSYNC.RECONVERGENT B5 ;  /* 0x0000000000057941 */ /* 0x000fea0003800200 */
.L_x_15909:
[----:B------:R-:W-:Y:S02]  /*8caa0*/  IMAD.MOV.U32 R60, RZ, RZ, R2 ;  /* 0x000000ffff3c7224 */ /* 0x000fe400078e0002 */
[----:B------:R-:W-:Y:S01]  /*8cab0*/  IMAD.MOV.U32 R61, RZ, RZ, R3 ;  /* 0x000000ffff3d7224 */ /* 0x000fe200078e0003 */
[----:B------:R-:W-:Y:S06]  /*8cac0*/  BRA `(.L_x_15907) ;  /* 0x0000000400c87947 */ /* 0x000fec0003800000 */
.L_x_15908:
        /* <DEDUP_REMOVED lines=28> */
.L_x_15912:
[----:B------:R-:W-:Y:S05]  /*8cc90*/  BSYNC.RECONVERGENT B5 ;  /* 0x0000000000057941 */ /* 0x000fea0003800200 */
.L_x_15911:
        /* <DEDUP_REMOVED lines=20> */
.L_x_15914:
[----:B------:R-:W-:Y:S05]  /*8cde0*/  BSYNC.RECONVERGENT B5 ;  /* 0x0000000000057941 */ /* 0x000fea0003800200 */
.L_x_15913:
[----:B------:R-:W-:Y:S01]  /*8cdf0*/  DMUL R58, R58, 8.11296384146066816958e+31 ;  /* 0x469000003a3a7828 */ /* 0x000fe20000000000 */
[----:B------:R-:W-:Y:S02]  /*8ce00*/  IMAD.MOV.U32 R60, RZ, RZ, R32 ;  /* 0x000000ffff3c7224 */ /* 0x000fe400078e0020 */
[----:B------:R-:W-:Y:S01]  /*8ce10*/  IMAD.MOV.U32 R61, RZ, RZ, R33 ;  /* 0x000000ffff3d7224 */ /* 0x000fe200078e0021 */
[----:B------:R-:W-:Y:S07]  /*8ce20*/  BRA `(.L_x_15907) ;  /* 0x0000000000f07947 */ /* 0x000fee0003800000 */
.L_x_15894:
        /* <DEDUP_REMOVED lines=26> */
.L_x_15916:
[----:B------:R-:W-:Y:S05]  /*8cfd0*/  BSYNC.RECONVERGENT B5 ;  /* 0x0000000000057941 */ /* 0x000fea0003800200 */
.L_x_15915:
        /* <DEDUP_REMOVED lines=29> */
.L_x_15918:
[----:B------:R-:W-:Y:S05]  /*8d1b0*/  BSYNC.RECONVERGENT B5 ;  /* 0x0000000000057941 */ /* 0x000fea0003800200 */
.L_x_15917:
[----:B------:R-:W-:Y:S01]  /*8d1c0*/  DMUL R60, R2, R48 ;  /* 0x00000030023c7228 */ /* 0x000fe20000000000 */
[----:B------:R-:W-:Y:S02]  /*8d1d0*/  IMAD.MOV.U32 R58, RZ, RZ, 0x0 ;  /* 0x00000000ff3a7424 */ /* 0x000fe400078e00ff */
[----:B------:R-:W-:-:S08]  /*8d1e0*/  IMAD.MOV.U32 R59, RZ, RZ, 0x3ff00000 ;  /* 0x3ff00000ff3b7424 */ /* 0x000fd000078e00ff */
.L_x_15907:
[----:B------:R-:W-:Y:S05]  /*8d1f0*/  BSYNC.RECONVERGENT B4 ;  /* 0x0000000000047941 */ /* 0x000fea0003800200 */
.L_x_15893:
[----:B------:R-:W-:Y:S05]  /*8d200*/  BRA `(.L_x_15919) ;  /* 0x0000000000087947 */ /* 0x000fea0003800000 */
.L_x_15885:
[----:B------:R-:W-:Y:S02]  /*8d210*/  DMUL R60, R60, 9.00719925474099200000e+15 ;  /* 0x434000003c3c7828 */ /* 0x000fe40000000000 */
[----:B------:R-:W-:-:S11]  /*8d220*/  DMUL R58, R58, 9.00719925474099200000e+15 ;  /* 0x434000003a3a7828 */ /* 0x000fd60000000000 */
.L_x_15919:
[----:B------:R-:W-:Y:S05]  /*8d230*/  BSYNC.RELIABLE B2 ;  /* 0x0000000000027941 */ /* 0x000fea0003800100 */
.L_x_15884:
        /* <DEDUP_REMOVED lines=31> */
.L_x_15922:
[----:B------:R-:W-:Y:S05]  /*8d430*/  BSYNC.RECONVERGENT B2 ;  /* 0x0000000000027941 */ /* 0x000fea0003800200 */
.L_x_15921:
        /* <DEDUP_REMOVED lines=84> */
.L_x_15924:
[----:B------:R-:W-:Y:S02]  /*8d980*/  FSEL R2, RZ, 3.37028055040000000000e+12, P0 ;  /* 0x54442d18ff027808 */ /* 0x000fe40000000000 */
[----:B------:R-:W-:-:S07]  /*8d990*/  FSEL R3, RZ, 2.1426990032196044922, P0 ;  /* 0x400921fbff037808 */ /* 0x000fce0000000000 */
.L_x_15925:
[----:B------:R-:W-:Y:S05]  /*8d9a0*/  BSYNC.RECONVERGENT B0 ;  /* 0x0000000000007941 */ /* 0x000fea0003800200 */
.L_x_15923:
[----:B------:R-:W-:Y:S01]  /*8d9b0*/  DADD R58, |R60|, R58 ;  /* 0x000000003c3a7229 */ /* 0x000fe2000000023a */
[----:B------:R-:W-:-:S07]  /*8d9c0*/  LOP3.LUT R61, R3, 0x80000000, R61, 0xb8, !PT ;  /* 0x80000000033d7812 */ /* 0x000fce00078eb83d */
[----:B------:R-:W-:-:S06]  /*8d9d0*/  DSETP.NAN.AND P0, PT, R58, R58, PT ;  /* 0x0000003a3a00722a */ /* 0x000fcc0003f08000 */
[----:B------:R-:W-:Y:S02]  /*8d9e0*/  FSEL R2, R58, R2, P0 ;  /* 0x000000023a027208 */ /* 0x000fe40000000000 */
[----:B------:R-:W-:Y:S01]  /*8d9f0*/  FSEL R3, R59, R61, P0 ;  /* 0x0000003d3b037208 */ /* 0x000fe20000000000 */
[----:B------:R-:W-:Y:S06]  /*8da00*/  BRA `(.L_x_15891) ;  /* 0x0000000400e07947 */ /* 0x000fec0003800000 */
.L_x_15920:
        /* <DEDUP_REMOVED lines=27> */
.L_x_15927:
[----:B------:R-:W-:Y:S05]  /*8dbc0*/  BSYNC.RECONVERGENT B2 ;  /* 0x0000000000027941 */ /* 0x000fea0003800200 */
.L_x_15926:
        /* <DEDUP_REMOVED lines=84> */
.L_x_15929:
[----:B------:R-:W-:Y:S02]  /*8e110*/  FSEL R2, RZ, 3.37028055040000000000e+12, P0 ;  /* 0x54442d18ff027808 */ /* 0x000fe40000000000 */
[----:B------:R-:W-:-:S07]  /*8e120*/  FSEL R3, RZ, 2.1426990032196044922, P0 ;  /* 0x400921fbff037808 */ /* 0x000fce0000000000 */
.L_x_15930:
[----:B------:R-:W-:Y:S05]  /*8e130*/  BSYNC.RECONVERGENT B0 ;  /* 0x0000000000007941 */ /* 0x000fea0003800200 */
.L_x_15928:
[----:B------:R-:W-:Y:S01]  /*8e140*/  DADD R58, |R60|, R58 ;  /* 0x000000003c3a7229 */ /* 0x000fe2000000023a */
[----:B------:R-:W-:-:S07]  /*8e150*/  LOP3.LUT R61, R3, 0x80000000, R61, 0xb8, !PT ;  /* 0x80000000033d7812 */ /* 0x000fce00078eb83d */
[----:B------:R-:W-:-:S06]  /*8e160*/  DSETP.NAN.AND P0, PT, R58, R58, PT ;  /* 0x0000003a3a00722a */ /* 0x000fcc0003f08000 */
[----:B------:R-:W-:Y:S02]  /*8e170*/  FSEL R2, R58, R2, P0 ;  /* 0x000000023a027208 */ /* 0x000fe40000000000 */
[----:B------:R-:W-:-:S07]  /*8e180*/  FSEL R3, R59, R61, P0 ;  /* 0x0000003d3b037208 */ /* 0x000fce0000000000 */
.L_x_15891:
[----:B------:R-:W-:Y:S05]  /*8e190*/  BSYNC.RECONVERGENT B3 ;  /* 0x0000000000037941 */ /* 0x000fea0003800200 */
.L_x_15883:
[----:B------:R-:W-:Y:S01]  /*8e1a0*/  DADD R32, -RZ, -R38 ;  /* 0x00000000ff207229 */ /* 0x000fe20000000926 */
[----:B------:R-:W-:-:S09]  /*8e1b0*/  ISETP.GE.AND P0, PT, R43, RZ, PT ;  /* 0x000000ff2b00720c */ /* 0x000fd20003f06270 */
[----:B------:R-:W-:Y:S02]  /*8e1c0*/  FSEL R32, R38, R32, !P0 ;  /* 0x0000002026207208 */ /* 0x000fe40004000000 */
[----:B------:R-:W-:Y:S01]  /*8e1d0*/  FSEL R33, R39, R33, !P0 ;  /* 0x0000002127217208 */ /* 0x000fe20004000000 */
[----:B------:R-:W-:Y:S06]  /*8e1e0*/  BRA `(.L_x_15847) ;  /* 0x0000002c00f87947 */ /* 0x000fec0003800000 */
.L_x_15850:
[----:B------:R-:W2:Y:S01]  /*8e1f0*/  LDL.64 R2, [R1+0x8] ;  /* 0x0000080001027983 */ /* 0x000ea20000100a00 */
[----:B------:R-:W-:Y:S01]  /*8e200*/  UMOV UR6, 0x54442d18 ;  /* 0x54442d1800067882 */ /* 0x000fe20000000000 */
[----:B------:R-:W-:Y:S01]  /*8e210*/  UMOV UR7, 0x3ff921fb ;  /* 0x3ff921fb00077882 */ /* 0x000fe20000000000 */
[----:B------:R-:W-:Y:S02]  /*8e220*/  DADD R32, -RZ, -R42 ;  /* 0x00000000ff207229 */ /* 0x000fe4000000092a */
[----:B--2---:R-:W-:-:S08]  /*8e230*/  DADD R2, -R40, R2 ;  /* 0x0000000028027229 */ /* 0x004fd00000000102 */
[----:B------:R-:W-:Y:S01]  /*8e240*/  DADD R2, R2, UR6 ;  /* 0x0000000602027e29 */ /* 0x000fe20008000000 */
[----:B------:R-:W-:Y:S10]  /*8e250*/  BRA `(.L_x_15847) ;  /* 0x0000002c00dc7947 */ /* 0x000ff40003800000 */
.L_x_15849:
[----:B------:R-:W-:Y:S01]  /*8e260*/  DADD R32, -RZ, -R42 ;  /* 0x00000000ff207229 */ /* 0x000fe2000000092a */
[----:B------:R-:W-:Y:S01]  /*8e270*/  CS2R R2, SRZ ;  /* 0x0000000000027805 */ /* 0x000fe2000001ff00 */
[----:B------:R-:W-:Y:S09]  /*8e280*/  BRA `(.L_x_15847) ;  /* 0x0000002c00d07947 */ /* 0x000ff20003800000 */
.L_x_15848:
        /* <DEDUP_REMOVED lines=110> */
.L_x_15935:
[----:B------:R-:W-:Y:S05]  /*8e970*/  BSYNC.RECONVERGENT B0 ;  /* 0x0000000000007941 */ /* 0x000fea0003800200 */
.L_x_15934:
        /* <DEDUP_REMOVED lines=8> */
.L_x_15937:
[----:B------:R-:W-:Y:S05]  /*8ea00*/  BSYNC.RECONVERGENT B3 ;  /* 0x0000000000037941 */ /* 0x000fea0003800200 */
.L_x_15936:
        /* <DEDUP_REMOVED lines=84> */
.L_x_15939:
[----:B------:R-:W-:Y:S02]  /*8ef50*/  FSEL R2, RZ, 3.37028055040000000000e+12, P0 ;  /* 0x54442d18ff027808 */ /* 0x000fe40000000000 */
[----:B------:R-:W-:-:S07]  /*8ef60*/  FSEL R3, RZ, 2.1426990032196044922, P0 ;  /* 0x400921fbff037808 */ /* 0x000fce0000000000 */
.L_x_15940:
[----:B------:R-:W-:Y:S05]  /*8ef70*/  BSYNC.RECONVERGENT B0 ;  /* 0x0000000000007941 */ /* 0x000fea0003800200 */
.L_x_15938:
[----:B------:R-:W-:Y:S01]  /*8ef80*/  DADD R36, R58, R36 ;  /* 0x000000003a247229 */ /* 0x000fe20000000024 */
[----:B------:R-:W-:Y:S01]  /*8ef90*/  LOP3.LUT R3, R3, 0x80000000, R43, 0xb8, !PT ;  /* 0x8000000003037812 */ /* 0x000fe200078eb82b */
[----:B------:R-:W-:-:S06]  /*8efa0*/  DMUL R62, R62, 0.5 ;  /* 0x3fe000003e3e7828 */ /* 0x000fcc0000000000 */
[----:B------:R-:W-:-:S06]  /*8efb0*/  DSETP.NAN.AND P0, PT, R36, R36, PT ;  /* 0x000000242400722a */ /* 0x000fcc0003f08000 */
[----:B------:R-:W-:Y:S02]  /*8efc0*/  FSEL R2, R36, R2, P0 ;  /* 0x0000000224027208 */ /* 0x000fe40000000000 */
[----:B------:R-:W-:Y:S01]  /*8efd0*/  FSEL R3, R37, R3, P0 ;  /* 0x0000000325037208 */ /* 0x000fe20000000000 */
[----:B------:R-:W-:Y:S06]  /*8efe0*/  BRA `(.L_x_15941) ;  /* 0x0000002000547947 */ /* 0x000fec0003800000 */
.L_x_15933:
        /* <DEDUP_REMOVED lines=137> */
.L_x_15943:
[----:B------:R-:W-:Y:S05]  /*8f880*/  BSYNC.RECONVERGENT B0 ;  /* 0x0000000000007941 */ /* 0x000fea0003800200 */
.L_x_15942:
        /* <DEDUP_REMOVED lines=8> */
.L_x_15945:
[----:B------:R-:W-:Y:S05]  /*8f910*/  BSYNC.RECONVERGENT B3 ;  /* 0x0000000000037941 */ /* 0x000fea0003800200 */
.L_x_15944:
        /* <DEDUP_REMOVED lines=84> */
.L_x_15947:
[----:B------:R-:W-:Y:S02]  /*8fe60*/  FSEL R2, RZ, 3.37028055040000000000e+12, P0 ;  /* 0x54442d18ff027808 */ /* 0x000fe40000000000 */
[----:B------:R-:W-:-:S07]  /*8fe70*/  FSEL R3, RZ, 2.1426990032196044922, P0 ;  /* 0x400921fbff037808 */ /* 0x000fce0000000000 */
.L_x_15948:
[----:B------:R-:W-:Y:S05]  /*8fe80*/  BSYNC.RECONVERGENT B0 ;  /* 0x0000000000007941 */ /* 0x000fea0003800200 */
.L_x_15946:
[----:B------:R-:W-:Y:S01]  /*8fe90*/  DADD R36, R58, R36 ;  /* 0x000000003a247229 */ /* 0x000fe20000000024 */
[----:B------:R-:W-:-:S07]  /*8fea0*/  LOP3.LUT R3, R3, 0x80000000, R43, 0xb8, !PT ;  /* 0x8000000003037812 */ /* 0x000fce00078eb82b */
[----:B------:R-:W-:-:S06]  /*8feb0*/  DSETP.NAN.AND P0, PT, R36, R36, PT ;  /* 0x000000242400722a */ /* 0x000fcc0003f08000 */
[----:B------:R-:W-:Y:S02]  /*8fec0*/  FSEL R2, R36, R2, P0 ;  /* 0x0000000224027208 */ /* 0x000fe40000000000 */
[----:B------:R-:W-:Y:S01]  /*8fed0*/  FSEL R3, R37, R3, P0 ;  /* 0x0000000325037208 */ /* 0x000fe20000000000 */
[----:B------:R-:W-:Y:S06]  /*8fee0*/  BRA `(.L_x_15941) ;  /* 0x0000001000947947 */ /* 0x000fec0003800000 */
.L_x_15932:
        /* <DEDUP_REMOVED lines=23> */
[----:B------:R-:W-:Y:S02]  /*90060*/  IMAD.MOV.U32 R62, RZ, RZ, R32 ;  /* 0x000000ffff3e7224 */ /* 0x000fe400078e0020 */
[----:B------:R-:W-:-:S07]  /*90070*/  IMAD.MOV.U32 R63, RZ, RZ, R33 ;  /* 0x000000ffff3f7224 */ /* 0x000fce00078e0021 */
.L_x_15950:
[----:B------:R-:W-:Y:S05]  /*90080*/  BSYNC.RECONVERGENT B3 ;  /* 0x0000000000037941 */ /* 0x000fea0003800200 */
.L_x_15949:
        /* <DEDUP_REMOVED lines=23> */
.L_x_15952:
[----:B------:R-:W-:Y:S05]  /*90200*/  BSYNC.RECONVERGENT B3 ;  /* 0x0000000000037941 */ /* 0x000fea0003800200 */
.L_x_15951:
        /* <DEDUP_REMOVED lines=140> */
.L_x_15954:
[----:B------:R-:W-:Y:S05]  /*90ad0*/  BSYNC.RECONVERGENT B0 ;  /* 0x0000000000007941 */ /* 0x000fea0003800200 */
.L_x_15953:
        /* <DEDUP_REMOVED lines=8> */
.L_x_15956:
[----:B------:R-:W-:Y:S05]  /*90b60*/  BSYNC.RECONVERGENT B3 ;  /* 0x0000000000037941 */ /* 0x000fea0003800200 */
.L_x_15955:
        /* <DEDUP_REMOVED lines=84> */
.L_x_15958:
[----:B------:R-:W-:Y:S02]  /*910b0*/  FSEL R2, RZ, 3.37028055040000000000e+12, P0 ;  /* 0x54442d18ff027808 */ /* 0x000fe40000000000 */
[----:B------:R-:W-:-:S07]  /*910c0*/  FSEL R3, RZ, 2.1426990032196044922, P0 ;  /* 0x400921fbff037808 */ /* 0x000fce0000000000 */
.L_x_15959:
[----:B------:R-:W-:Y:S05]  /*910d0*/  BSYNC.RECONVERGENT B0 ;  /* 0x0000000000007941 */ /* 0x000fea0003800200 */
.L_x_15957:
[----:B------:R-:W-:Y:S01]  /*910e0*/  DADD R36, R58, R36 ;  /* 0x000000003a247229 */ /* 0x000fe20000000024 */
[----:B------:R-:W-:Y:S01]  /*910f0*/  LOP3.LUT R3, R3, 0x80000000, R43, 0xb8, !PT ;  /* 0x8000000003037812 */ /* 0x000fe200078eb82b */
[----:B------:R-:W-:-:S06]  /*91100*/  DADD R62, R62, 1 ;  /* 0x3ff000003e3e7429 */ /* 0x000fcc0000000000 */
[----:B------:R-:W-:-:S06]  /*91110*/  DSETP.NAN.AND P0, PT, R36, R36, PT ;  /* 0x000000242400722a */ /* 0x000fcc0003f08000 */
[----:B------:R-:W-:Y:S02]  /*91120*/  FSEL R2, R36, R2, P0 ;  /* 0x0000000224027208 */ /* 0x000fe40000000000 */
[----:B------:R-:W-:-:S07]  /*91130*/  FSEL R3, R37, R3, P0 ;  /* 0x0000000325037208 */ /* 0x000fce0000000000 */
.L_x_15941:
[----:B------:R-:W-:Y:S05]  /*91140*/  BSYNC.RECONVERGENT B2 ;  /* 0x0000000000027941 */ /* 0x000fea0003800200 */
.L_x_15931:
        /* <DEDUP_REMOVED lines=8> */
.L_x_15847:
[----:B------:R-:W-:Y:S05]  /*911d0*/  BSYNC.RECONVERGENT B1 ;  /* 0x0000000000017941 */ /* 0x000fea0003800200 */
.L_x_15845:
        /* <DEDUP_REMOVED lines=19> */
.L_x_15961:
[----:B------:R-:W-:Y:S05]  /*91310*/  BSYNC.RECONVERGENT B0 ;  /* 0x0000000000007941 */ /* 0x000fea0003800200 */
.L_x_15960:
        /* <DEDUP_REMOVED lines=10> */
        .weak           $__internal_31_$__cuda_sm20_div_rn_f64_full
        .type           $__internal_31_$__cuda_sm20_div_rn_f64_full,@function
        .size           $__internal_31_$__cuda_sm20_div_rn_f64_full,($__internal_32_$__cuda_sm20_dsqrt_rn_f64_mediumpath_v1 - $__internal_31_$__cuda_sm20_div_rn_f64_full)
$__internal_31_$__cuda_sm20_div_rn_f64_full:
        /* <DEDUP_REMOVED lines=72> */
.L_x_15963:
        /* <DEDUP_REMOVED lines=17> */
.L_x_15966:
[----:B------:R-:W-:Y:S01]  /*91950*/  LOP3.LUT R0, R45, 0x80000, RZ, 0xfc, !PT ;  /* 0x000800002d007812 */ /* 0x000fe200078efcff */
[----:B------:R-:W-:-:S04]  /*91960*/  IMAD.MOV.U32 R56, RZ, RZ, R44 ;  /* 0x000000ffff387224 */ /* 0x000fc800078e002c */
[----:B------:R-:W-:Y:S01]  /*91970*/  IMAD.MOV.U32 R57, RZ, RZ, R0 ;  /* 0x000000ffff397224 */ /* 0x000fe200078e0000 */
[----:B------:R-:W-:Y:S06]  /*91980*/  BRA `(.L_x_15964) ;  /* 0x00000000000c7947 */ /* 0x000fec0003800000 */
.L_x_15965:
[----:B------:R-:W-:Y:S01]  /*91990*/  LOP3.LUT R0, R51, 0x80000, RZ, 0xfc, !PT ;  /* 0x0008000033007812 */ /* 0x000fe200078efcff */
[----:B------:R-:W-:-:S04]  /*919a0*/  IMAD.MOV.U32 R56, RZ, RZ, R50 ;  /* 0x000000ffff387224 */ /* 0x000fc800078e0032 */
[----:B------:R-:W-:-:S07]  /*919b0*/  IMAD.MOV.U32 R57, RZ, RZ, R0 ;  /* 0x000000ffff397224 */ /* 0x000fce00078e0000 */
.L_x_15964:
[----:B------:R-:W-:Y:S05]  /*919c0*/  BSYNC.RECONVERGENT B0 ;  /* 0x0000000000007941 */ /* 0x000fea0003800200 */
.L_x_15962:
[----:B------:R-:W-:Y:S01]  /*919d0*/  MOV R2, R3 ;  /* 0x0000000300027202 */ /* 0x000fe20000000f00 */
[----:B------:R-:W-:Y:S02]  /*919e0*/  IMAD.MOV.U32 R3, RZ, RZ, 0x0 ;  /* 0x00000000ff037424 */ /* 0x000fe400078e00ff */
[----:B------:R-:W-:Y:S02]  /*919f0*/  IMAD.MOV.U32 R32, RZ, RZ, R56 ;  /* 0x000000ffff207224 */ /* 0x000fe400078e0038 */
[----:B------:R-:W-:Y:S01]  /*91a00*/  IMAD.MOV.U32 R33, RZ, RZ, R57 ;  /* 0x000000ffff217224 */ /* 0x000fe200078e0039 */
[----:B------:R-:W-:Y:S06]  /*91a10*/  RET.REL.NODEC R2 `(_ZN2at6native29vectorized_elementwise_kernelILi4EZZZNS0_17acosh_kernel_cudaERNS_18TensorIteratorBaseEENKUlvE_clEvENKUlvE_clEvEUlN3c107complexIdEEE_St5arrayIPcLm2EEEEviT0_T1_) ;  /* 0xfffff6e402787950 */ /* 0x000fec0003c3ffff */
        .weak           $__internal_32_$__cuda_sm20_dsqrt_rn_f64_mediumpath_v1
        .type           $__internal_32_$__cuda_sm20_dsqrt_rn_f64_mediumpath_v1,@function
        .size           $__internal_32_$__cuda_sm20_dsqrt_rn_f64_mediumpath_v1,(.L_x_17867 - $__internal_32_$__cuda_sm20_dsqrt_rn_f64_mediumpath_v1)
$__internal_32_$__cuda_sm20_dsqrt_rn_f64_mediumpath_v1:
        /* <DEDUP_REMOVED lines=12> */
.L_x_15968:
        /* <DEDUP_REMOVED lines=24> */
.L_x_15970:
[----:B------:R-:W-:-:S11]  /*91c60*/  DADD R2, R44, R44 ;  /* 0x000000002c027229 */ /* 0x000fd6000000002c */
.L_x_15969:
[----:B------:R-:W-:Y:S05]  /*91c70*/  BSYNC.RECONVERGENT B0 ;  /* 0x0000000000007941 */ /* 0x000fea0003800200 */
.L_x_15967:
[----:B------:R-:W-:Y:S02]  /*91c80*/  IMAD.MOV.U32 R32, RZ, RZ, R0 ;  /* 0x000000ffff207224 */ /* 0x000fe400078e0000 */
[----:B------:R-:W-:-:S04]  /*91c90*/  IMAD.MOV.U32 R33, RZ, RZ, 0x0 ;  /* 0x00000000ff217424 */ /* 0x000fc800078e00ff */
[----:B------:R-:W-:Y:S05]  /*91ca0*/  RET.REL.NODEC R32 `(_ZN2at6native29vectorized_elementwise_kernelILi4EZZZNS0_17acosh_kernel_cudaERNS_18TensorIteratorBaseEENKUlvE_clEvENKUlvE_clEvEUlN3c107complexIdEEE_St5arrayIPcLm2EEEEviT0_T1_) ;  /* 0xfffff6e020d47950 */ /* 0x000fea0003c3ffff */
.L_x_15971:
        /* <DEDUP_REMOVED lines=13> */
.L_x_17867:


//--------------------- .text._ZN2at6native29vectorized_elementwise_kernelILi8EZZZNS0_17acosh_kernel_cudaERNS_18TensorIteratorBaseEENKUlvE_clEvENKUlvE_clEvEUlN3c107complexIdEEE_St5arrayIPcLm2EEEEviT0_T1_ --------------------------
	.section	.text._ZN2at6native29vectorized_elementwise_kernelILi8EZZZNS0_17acosh_kernel_cudaERNS_18TensorIteratorBaseEENKUlvE_clEvENKUlvE_clEvEUlN3c107complexIdEEE_St5arrayIPcLm2EEEEviT0_T1_,"ax",@progbits
	.align	128
        .global         _ZN2at6native29vectorized_elementwise_kernelILi8EZZZNS0_17acosh_kernel_cudaERNS_18TensorIteratorBaseEENKUlvE_clEvENKUlvE_clEvEUlN3c107complexIdEEE_St5arrayIPcLm2EEEEviT0_T1_
        .type           _ZN2at6native29vectorized_elementwise_kernelILi8EZZZNS0_17acosh_kernel_cudaERNS_18TensorIteratorBaseEENKUlvE_clEvENKUlvE_clEvEUlN3c107complexIdEEE_St5arrayIPcLm2EEEEviT0_T1_,@function
        .size           _ZN2at6native29vectorized_elementwise_kernelILi8EZZZNS0_17acosh_kernel_cudaERNS_18TensorIteratorBaseEENKUlvE_clEvENKUlvE_clEvEUlN3c107complexIdEEE_St5arrayIPcLm2EEEEviT0_T1_,(.L_x_17869 - _ZN2at6native29vectorized_elementwise_kernelILi8EZZZNS0_17acosh_kernel_cudaERNS_18TensorIteratorBaseEENKUlvE_clEvENKUlvE_clEvEUlN3c107complexIdEEE_St5arrayIPcLm2EEEEviT0_T1_)
        .other          _ZN2at6native29vectorized_elementwise_kernelILi8EZZZNS0_17acosh_kernel_cudaERNS_18TensorIteratorBaseEENKUlvE_clEvENKUlvE_clEvEUlN3c107complexIdEEE_St5arrayIPcLm2EEEEviT0_T1_,@"STO_CUDA_ENTRY STV_DEFAULT"
_ZN2at6native29vectorized_elementwise_kernelILi8EZZZNS0_17acosh_kernel_cudaERNS_18TensorIteratorBaseEENKUlvE_clEvENKUlvE_clEvEUlN3c107complexIdEEE_St5arrayIPcLm2EEEEviT0_T1_:
.text._ZN2at6native29vectorized_elementwise_kernelILi8EZZZNS0_17acosh_kernel_cudaERNS_18TensorIteratorBaseEENKUlvE_clEvENKUlvE_clEvEUlN3c107complexIdEEE_St5arrayIPcLm2EEEEviT0_T1_:
        /* <DEDUP_REMOVED lines=110> */
.L_x_15976:
        /* <DEDUP_REMOVED lines=43> */
[----:B------:R-:W-:Y:S05]  /*0990*/  CALL.REL.NOINC `($__internal_33_$__cuda_sm20_div_rn_f64_full) ;  /* 0x0000090800887944 */ /* 0x000fea0003c00000 */
[----:B------:R-:W-:Y:S01]  /*09a0*/  MOV R62, R32 ;  /* 0x00000020003e7202 */ /* 0x000fe20000000f00 */
[----:B------:R-:W-:-:S07]  /*09b0*/  IMAD.MOV.U32 R63, RZ, RZ, R33 ;  /* 0x000000ffff3f7224 */ /* 0x000fce00078e0021 */
.L_x_15982:
[----:B------:R-:W-:Y:S05]  /*09c0*/  BSYNC.RECONVERGENT B4 ;  /* 0x0000000000047941 */ /* 0x000fea0003800200 */
.L_x_15981:
        /* <DEDUP_REMOVED lines=22> */
[----:B------:R-:W-:Y:S05]  /*0b30*/  CALL.REL.NOINC `($__internal_33_$__cuda_sm20_div_rn_f64_full) ;  /* 0x0000090800207944 */ /* 0x000fea0003c00000 */
.L_x_15984:
[----:B------:R-:W-:Y:S05]  /*0b40*/  BSYNC.RECONVERGENT B4 ;  /* 0x0000000000047941 */ /* 0x000fea0003800200 */
.L_x_15983:
        /* <DEDUP_REMOVED lines=121> */
.L_x_15986:
[----:B------:R-:W-:Y:S01]  /*12e0*/  MOV R2, 0x0 ;  /* 0x0000000000027802 */ /* 0x000fe20000000f00 */
[----:B------:R-:W-:Y:S01]  /*12f0*/  IMAD.MOV.U32 R3, RZ, RZ, 0x7ff00000 ;  /* 0x7ff00000ff037424 */ /* 0x000fe200078e00ff */
[----:B------:R-:W-:-:S05]  /*1300*/  LOP3.LUT P0, RZ, R33, 0x7fffffff, RZ, 0xc0, !PT ;  /* 0x7fffffff21ff7812 */ /* 0x000fca000780c0ff */
[----:B------:R-:W-:-:S10]  /*1310*/  DFMA R2, R32, R2, +INF ;  /* 0x7ff000002002742b */ /* 0x000fd40000000002 */
[----:B------:R-:W-:Y:S02]  /*1320*/  FSEL R62, R2, RZ, P0 ;  /* 0x000000ff023e7208 */ /* 0x000fe40000000000 */
[----:B------:R-:W-:-:S07]  /*1330*/  FSEL R63, R3, -QNAN , P0 ;  /* 0xfff00000033f7808 */ /* 0x000fce0000000000 */
.L_x_15987:
[----:B------:R-:W-:Y:S05]  /*1340*/  BSYNC.RECONVERGENT B0 ;  /* 0x0000000000007941 */ /* 0x000fea0003800200 */
.L_x_15985:
        /* <DEDUP_REMOVED lines=21> */
[----:B------:R-:W-:Y:S05]  /*14a0*/  CALL.REL.NOINC `($__internal_33_$__cuda_sm20_div_rn_f64_full) ;  /* 0x000008fc00c47944 */ /* 0x000fea0003c00000 */
.L_x_15989:
[----:B------:R-:W-:Y:S05]  /*14b0*/  BSYNC.RECONVERGENT B4 ;  /* 0x0000000000047941 */ /* 0x000fea0003800200 */
.L_x_15988:
        /* <DEDUP_REMOVED lines=92> */
.L_x_15980:
        /* <DEDUP_REMOVED lines=122> */
.L_x_15993:
[----:B------:R-:W-:Y:S01]  /*2220*/  MOV R2, 0x0 ;  /* 0x0000000000027802 */ /* 0x000fe20000000f00 */
[----:B------:R-:W-:Y:S01]  /*2230*/  IMAD.MOV.U32 R3, RZ, RZ, 0x7ff00000 ;  /* 0x7ff00000ff037424 */ /* 0x000fe200078e00ff */
[----:B------:R-:W-:-:S05]  /*2240*/  LOP3.LUT P0, RZ, R33, 0x7fffffff, RZ, 0xc0, !PT ;  /* 0x7fffffff21ff7812 */ /* 0x000fca000780c0ff */
[----:B------:R-:W-:-:S10]  /*2250*/  DFMA R2, R32, R2, +INF ;  /* 0x7ff000002002742b */ /* 0x000fd40000000002 */
[----:B------:R-:W-:Y:S02]  /*2260*/  FSEL R62, R2, RZ, P0 ;  /* 0x000000ff023e7208 */ /* 0x000fe40000000000 */
[----:B------:R-:W-:-:S07]  /*2270*/  FSEL R63, R3, -QNAN , P0 ;  /* 0xfff00000033f7808 */ /* 0x000fce0000000000 */
.L_x_15994:
[----:B------:R-:W-:Y:S05]  /*2280*/  BSYNC.RECONVERGENT B0 ;  /* 0x0000000000007941 */ /* 0x000fea0003800200 */
.L_x_15992:
        /* <DEDUP_REMOVED lines=21> */
.L_x_15996:
[----:B------:R-:W-:Y:S05]  /*23e0*/  BSYNC.RECONVERGENT B4 ;  /* 0x0000000000047941 */ /* 0x000fea0003800200 */
.L_x_15995:
        /* <DEDUP_REMOVED lines=91> */
.L_x_15991:
        /* <DEDUP_REMOVED lines=79> */
.L_x_15998:
[----:B------:R-:W-:Y:S01]  /*2e90*/  MOV R2, 0x0 ;  /* 0x0000000000027802 */ /* 0x000fe20000000f00 */
[----:B------:R-:W-:Y:S01]  /*2ea0*/  IMAD.MOV.U32 R3, RZ, RZ, 0x7ff00000 ;  /* 0x7ff00000ff037424 */ /* 0x000fe200078e00ff */
[----:B------:R-:W-:-:S05]  /*2eb0*/  LOP3.LUT P0, RZ, R33, 0x7fffffff, RZ, 0xc0, !PT ;  /* 0x7fffffff21ff7812 */ /* 0x000fca000780c0ff */
[----:B------:R-:W-:-:S10]  /*2ec0*/  DFMA R2, R32, R2, +INF ;  /* 0x7ff000002002742b */ /* 0x000fd40000000002 */
[----:B------:R-:W-:Y:S02]  /*2ed0*/  FSEL R62, R2, RZ, P0 ;  /* 0x000000ff023e7208 */ /* 0x000fe40000000000 */
[----:B------:R-:W-:-:S07]  /*2ee0*/  FSEL R63, R3, -QNAN , P0 ;  /* 0xfff00000033f7808 */ /* 0x000fce0000000000 */
.L_x_15999:
[----:B------:R-:W-:Y:S05]  /*2ef0*/  BSYNC.RECONVERGENT B0 ;  /* 0x0000000000007941 */ /* 0x000fea0003800200 */
.L_x_15997:
        /* <DEDUP_REMOVED lines=21> */
.L_x_16001:
[----:B------:R-:W-:Y:S05]  /*3050*/  BSYNC.RECONVERGENT B4 ;  /* 0x0000000000047941 */ /* 0x000fea0003800200 */
.L_x_16000:
        /* <DEDUP_REMOVED lines=91> */
.L_x_15990:
[----:B------:R-:W-:Y:S05]  /*3610*/  BSYNC.RECONVERGENT B3 ;  /* 0x0000000000037941 */ /* 0x000fea0003800200 */
.L_x_15979:
        /* <DEDUP_REMOVED lines=9> */
.L_x_15978:
        /* <DEDUP_REMOVED lines=21> */
.L_x_16002:
        /* <DEDUP_REMOVED lines=119> */
[----:B------:R-:W-:Y:S05]  /*3f70*/  CALL.REL.NOINC `($__internal_34_$__cuda_sm20_dsqrt_rn_f64_mediumpath_v1) ;  /* 0x000008d800a87944 */ /* 0x000fea0003c00000 */
[----:B------:R-:W-:Y:S02]  /*3f80*/  IMAD.MOV.U32 R26, RZ, RZ, R2 ;  /* 0x000000ffff1a7224 */ /* 0x000fe400078e0002 */
[----:B------:R-:W-:-:S07]  /*3f90*/  IMAD.MOV.U32 R27, RZ, RZ, R3 ;  /* 0x000000ffff1b7224 */ /* 0x000fce00078e0003 */
.L_x_16007:
[----:B------:R-:W-:Y:S05]  /*3fa0*/  BSYNC.RECONVERGENT B4 ;  /* 0x0000000000047941 */ /* 0x000fea0003800200 */
.L_x_16006:
[----:B------:R-:W-:Y:S05]  /*3fb0*/  BRA `(.L_x_16008) ;  /* 0x0000002000ac7947 */ /* 0x000fea0003800000 */
.L_x_16005:
        /* <DEDUP_REMOVED lines=29> */
[----:B------:R-:W-:Y:S05]  /*4190*/  CALL.REL.NOINC `($__internal_33_$__cuda_sm20_div_rn_f64_full) ;  /* 0x000008d000887944 */ /* 0x000fea0003c00000 */
.L_x_16013:
[----:B------:R-:W-:Y:S05]  /*41a0*/  BSYNC.RECONVERGENT B5 ;  /* 0x0000000000057941 */ /* 0x000fea0003800200 */
.L_x_16012:
[----:B------:R-:W-:Y:S02]  /*41b0*/  IMAD.MOV.U32 R26, RZ, RZ, R32 ;  /* 0x000000ffff1a7224 */ /* 0x000fe400078e0020 */
[----:B------:R-:W-:-:S07]  /*41c0*/  IMAD.MOV.U32 R27, RZ, RZ, R33 ;  /* 0x000000ffff1b7224 */ /* 0x000fce00078e0021 */
.L_x_16011:
[----:B------:R-:W-:Y:S05]  /*41d0*/  BSYNC.RECONVERGENT B4 ;  /* 0x0000000000047941 */ /* 0x000fea0003800200 */
.L_x_16010:
        /* <DEDUP_REMOVED lines=28> */
[----:B------:R-:W-:Y:S05]  /*43a0*/  CALL.REL.NOINC `($__internal_33_$__cuda_sm20_div_rn_f64_full) ;  /* 0x000008d000047944 */ /* 0x000fea0003c00000 */
.L_x_16016:
[----:B------:R-:W-:Y:S05]  /*43b0*/  BSYNC.RECONVERGENT B5 ;  /* 0x0000000000057941 */ /* 0x000fea0003800200 */
.L_x_16015:
[----:B------:R-:W-:Y:S05]  /*43c0*/  BSYNC.RECONVERGENT B4 ;  /* 0x0000000000047941 */ /* 0x000fea0003800200 */
.L_x_16014:
        /* <DEDUP_REMOVED lines=27> */
[----:B------:R-:W-:Y:S05]  /*4580*/  CALL.REL.NOINC `($__internal_34_$__cuda_sm20_dsqrt_rn_f64_mediumpath_v1) ;  /* 0x000008d400247944 */ /* 0x000fea0003c00000 */
[----:B------:R-:W-:Y:S02]  /*4590*/  IMAD.MOV.U32 R50, RZ, RZ, R2 ;  /* 0x000000ffff327224 */ /* 0x000fe400078e0002 */
[----:B------:R-:W-:-:S07]  /*45a0*/  IMAD.MOV.U32 R51, RZ, RZ, R3 ;  /* 0x000000ffff337224 */ /* 0x000fce00078e0003 */
.L_x_16018:
[----:B------:R-:W-:Y:S05]  /*45b0*/  BSYNC.RECONVERGENT B4 ;  /* 0x0000000000047941 */ /* 0x000fea0003800200 */
.L_x_16017:
        /* <DEDUP_REMOVED lines=25> */
[----:B------:R-:W-:Y:S05]  /*4750*/  CALL.REL.NOINC `($__internal_33_$__cuda_sm20_div_rn_f64_full) ;  /* 0x000008cc00187944 */ /* 0x000fea0003c00000 */
.L_x_16021:
[----:B------:R-:W-:Y:S05]  /*4760*/  BSYNC.RECONVERGENT B4 ;  /* 0x0000000000047941 */ /* 0x000fea0003800200 */
.L_x_16020:
        /* <DEDUP_REMOVED lines=30> */
.L_x_16019:
        /* <DEDUP_REMOVED lines=75> */
.L_x_16022:
[----:B------:R-:W-:Y:S01]  /*4e00*/  IMAD.MOV.U32 R2, RZ, RZ, 0x0 ;  /* 0x00000000ff027424 */ /* 0x000fe200078e00ff */
[----:B------:R-:W-:Y:S01]  /*4e10*/  LOP3.LUT P0, RZ, R27, 0x7fffffff, RZ, 0xc0, !PT ;  /* 0x7fffffff1bff7812 */ /* 0x000fe2000780c0ff */
[----:B------:R-:W-:-:S06]  /*4e20*/  IMAD.MOV.U32 R3, RZ, RZ, 0x7ff00000 ;  /* 0x7ff00000ff037424 */ /* 0x000fcc00078e00ff */
[----:B------:R-:W-:-:S10]  /*4e30*/  DFMA R2, R26, R2, +INF ;  /* 0x7ff000001a02742b */ /* 0x000fd40000000002 */
[----:B------:R-:W-:Y:S02]  /*4e40*/  FSEL R26, R2, RZ, P0 ;  /* 0x000000ff021a7208 */ /* 0x000fe40000000000 */
[----:B------:R-:W-:Y:S01]  /*4e50*/  FSEL R27, R3, -QNAN , P0 ;  /* 0xfff00000031b7808 */ /* 0x000fe20000000000 */
[----:B------:R-:W-:Y:S06]  /*4e60*/  BRA `(.L_x_16008) ;  /* 0x0000001400007947 */ /* 0x000fec0003800000 */
.L_x_16009:
        /* <DEDUP_REMOVED lines=23> */
[----:B------:R-:W-:Y:S05]  /*4fe0*/  CALL.REL.NOINC `($__internal_34_$__cuda_sm20_dsqrt_rn_f64_mediumpath_v1) ;  /* 0x000008c8008c7944 */ /* 0x000fea0003c00000 */
[----:B------:R-:W-:Y:S02]  /*4ff0*/  IMAD.MOV.U32 R48, RZ, RZ, R2 ;  /* 0x000000ffff307224 */ /* 0x000fe400078e0002 */
[----:B------:R-:W-:-:S07]  /*5000*/  IMAD.MOV.U32 R49, RZ, RZ, R3 ;  /* 0x000000ffff317224 */ /* 0x000fce00078e0003 */
.L_x_16025:
[----:B------:R-:W-:Y:S05]  /*5010*/  BSYNC.RECONVERGENT B4 ;  /* 0x0000000000047941 */ /* 0x000fea0003800200 */
.L_x_16024:
        /* <DEDUP_REMOVED lines=20> */
[----:B------:R-:W-:Y:S05]  /*5160*/  CALL.REL.NOINC `($__internal_33_$__cuda_sm20_div_rn_f64_full) ;  /* 0x000008c000947944 */ /* 0x000fea0003c00000 */
.L_x_16027:
[----:B------:R-:W-:Y:S05]  /*5170*/  BSYNC.RECONVERGENT B4 ;  /* 0x0000000000047941 */ /* 0x000fea0003800200 */
.L_x_16026:
[----:B------:R-:W-:Y:S02]  /*5180*/  IMAD.MOV.U32 R26, RZ, RZ, R32 ;  /* 0x000000ffff1a7224 */ /* 0x000fe400078e0020 */
[----:B------:R-:W-:Y:S01]  /*5190*/  IMAD.MOV.U32 R27, RZ, RZ, R33 ;  /* 0x000000ffff1b7224 */ /* 0x000fe200078e0021 */
[----:B------:R-:W-:Y:S06]  /*51a0*/  BRA `(.L_x_16008) ;  /* 0x0000001000307947 */ /* 0x000fec0003800000 */
.L_x_16023:
        /* <DEDUP_REMOVED lines=20> */
[----:B------:R-:W-:Y:S05]  /*52f0*/  CALL.REL.NOINC `($__internal_34_$__cuda_sm20_dsqrt_rn_f64_mediumpath_v1) ;  /* 0x000008c400c87944 */ /* 0x000fea0003c00000 */
[----:B------:R-:W-:Y:S02]  /*5300*/  IMAD.MOV.U32 R48, RZ, RZ, R2 ;  /* 0x000000ffff307224 */ /* 0x000fe400078e0002 */
[----:B------:R-:W-:-:S07]  /*5310*/  IMAD.MOV.U32 R49, RZ, RZ, R3 ;  /* 0x000000ffff317224 */ /* 0x000fce00078e0003 */
.L_x_16029:
[----:B------:R-:W-:Y:S05]  /*5320*/  BSYNC.RECONVERGENT B4 ;  /* 0x0000000000047941 */ /* 0x000fea0003800200 */
.L_x_16028:
        /* <DEDUP_REMOVED lines=26> */
.L_x_16032:
[----:B------:R-:W-:Y:S05]  /*54d0*/  BSYNC.RECONVERGENT B4 ;  /* 0x0000000000047941 */ /* 0x000fea0003800200 */
.L_x_16031:
        /* <DEDUP_REMOVED lines=30> */
.L_x_16030:
        /* <DEDUP_REMOVED lines=75> */
.L_x_16033:
[----:B------:R-:W-:Y:S01]  /*5b70*/  IMAD.MOV.U32 R2, RZ, RZ, 0x0 ;  /* 0x00000000ff027424 */ /* 0x000fe200078e00ff */
[----:B------:R-:W-:Y:S01]  /*5b80*/  LOP3.LUT P0, RZ, R27, 0x7fffffff, RZ, 0xc0, !PT ;  /* 0x7fffffff1bff7812 */ /* 0x000fe2000780c0ff */
[----:B------:R-:W-:-:S06]  /*5b90*/  IMAD.MOV.U32 R3, RZ, RZ, 0x7ff00000 ;  /* 0x7ff00000ff037424 */ /* 0x000fcc00078e00ff */
[----:B------:R-:W-:-:S10]  /*5ba0*/  DFMA R2, R26, R2, +INF ;  /* 0x7ff000001a02742b */ /* 0x000fd40000000002 */
[----:B------:R-:W-:Y:S02]  /*5bb0*/  FSEL R26, R2, RZ, P0 ;  /* 0x000000ff021a7208 */ /* 0x000fe40000000000 */
[----:B------:R-:W-:Y:S01]  /*5bc0*/  FSEL R27, R3, -QNAN , P0 ;  /* 0xfff00000031b7808 */ /* 0x000fe20000000000 */
[----:B------:R-:W-:Y:S06]  /*5bd0*/  BRA `(.L_x_16008) ;  /* 0x0000000400a47947 */ /* 0x000fec0003800000 */
.L_x_16004:
        /* <DEDUP_REMOVED lines=23> */
.L_x_16035:
[----:B------:R-:W-:Y:S05]  /*5d50*/  BSYNC.RECONVERGENT B4 ;  /* 0x0000000000047941 */ /* 0x000fea0003800200 */
.L_x_16034:
        /* <DEDUP_REMOVED lines=75> */
.L_x_16036:
[----:B------:R-:W-:Y:S01]  /*6210*/  IMAD.MOV.U32 R2, RZ, RZ, 0x0 ;  /* 0x00000000ff027424 */ /* 0x000fe200078e00ff */
[----:B------:R-:W-:Y:S01]  /*6220*/  LOP3.LUT P0, RZ, R27, 0x7fffffff, RZ, 0xc0, !PT ;  /* 0x7fffffff1bff7812 */ /* 0x000fe2000780c0ff */
[----:B------:R-:W-:-:S06]  /*6230*/  IMAD.MOV.U32 R3, RZ, RZ, 0x7ff00000 ;  /* 0x7ff00000ff037424 */ /* 0x000fcc00078e00ff */
[----:B------:R-:W-:-:S10]  /*6240*/  DFMA R2, R26, R2, +INF ;  /* 0x7ff000001a02742b */ /* 0x000fd40000000002 */
[----:B------:R-:W-:Y:S02]  /*6250*/  FSEL R26, R2, RZ, P0 ;  /* 0x000000ff021a7208 */ /* 0x000fe40000000000 */
[----:B------:R-:W-:-:S07]  /*6260*/  FSEL R27, R3, -QNAN , P0 ;  /* 0xfff00000031b7808 */ /* 0x000fce0000000000 */
.L_x_16008:
[----:B------:R-:W-:Y:S05]  /*6270*/  BSYNC.RECONVERGENT B3 ;  /* 0x0000000000037941 */ /* 0x000fea0003800200 */
.L_x_16003:
        /* <DEDUP_REMOVED lines=27> */
.L_x_16041:
[----:B------:R-:W-:Y:S05]  /*6430*/  BSYNC.RECONVERGENT B5 ;  /* 0x0000000000057941 */ /* 0x000fea0003800200 */
.L_x_16040:
        /* <DEDUP_REMOVED lines=35> */
.L_x_16045:
[----:B------:R-:W-:Y:S05]  /*6670*/  BSYNC.RECONVERGENT B6 ;  /* 0x0000000000067941 */ /* 0x000fea0003800200 */
.L_x_16044:
        /* <DEDUP_REMOVED lines=28> */
[----:B------:R-:W-:Y:S05]  /*6840*/  CALL.REL.NOINC `($__internal_34_$__cuda_sm20_dsqrt_rn_f64_mediumpath_v1) ;  /* 0x000008b000747944 */ /* 0x000fea0003c00000 */
.L_x_16047:
[----:B------:R-:W-:Y:S05]  /*6850*/  BSYNC.RECONVERGENT B6 ;  /* 0x0000000000067941 */ /* 0x000fea0003800200 */
.L_x_16046:
[----:B------:R-:W-:Y:S01]  /*6860*/  DMUL R70, R2, R70 ;  /* 0x0000004602467228 */ /* 0x000fe20000000000 */
[----:B------:R-:W-:Y:S02]  /*6870*/  IMAD.MOV.U32 R58, RZ, RZ, 0x0 ;  /* 0x00000000ff3a7424 */ /* 0x000fe400078e00ff */
[----:B------:R-:W-:Y:S01]  /*6880*/  IMAD.MOV.U32 R59, RZ, RZ, 0x3ff00000 ;  /* 0x3ff00000ff3b7424 */ /* 0x000fe200078e00ff */
[----:B------:R-:W-:Y:S07]  /*6890*/  BRA `(.L_x_16048) ;  /* 0x0000000800e47947 */ /* 0x000fee0003800000 */
.L_x_16043:
        /* <DEDUP_REMOVED lines=30> */
.L_x_16053:
[----:B------:R-:W-:Y:S05]  /*6a80*/  BSYNC.RECONVERGENT B7 ;  /* 0x0000000000077941 */ /* 0x000fea0003800200 */
.L_x_16052:
[----:B------:R-:W-:Y:S02]  /*6a90*/  IMAD.MOV.U32 R70, RZ, RZ, R32 ;  /* 0x000000ffff467224 */ /* 0x000fe400078e0020 */
[----:B------:R-:W-:-:S07]  /*6aa0*/  IMAD.MOV.U32 R71, RZ, RZ, R33 ;  /* 0x000000ffff477224 */ /* 0x000fce00078e0021 */
.L_x_16051:
[----:B------:R-:W-:Y:S05]  /*6ab0*/  BSYNC.RECONVERGENT B6 ;  /* 0x0000000000067941 */ /* 0x000fea0003800200 */
.L_x_16050:
        /* <DEDUP_REMOVED lines=28> */
.L_x_16057:
[----:B------:R-:W-:Y:S05]  /*6c80*/  BSYNC.RECONVERGENT B7 ;  /* 0x0000000000077941 */ /* 0x000fea0003800200 */
.L_x_16056:
[----:B------:R-:W-:Y:S01]  /*6c90*/  MOV R24, R32 ;  /* 0x0000002000187202 */ /* 0x000fe20000000f00 */
[----:B------:R-:W-:-:S07]  /*6ca0*/  IMAD.MOV.U32 R25, RZ, RZ, R33 ;  /* 0x000000ffff197224 */ /* 0x000fce00078e0021 */
.L_x_16055:
[----:B------:R-:W-:Y:S05]  /*6cb0*/  BSYNC.RECONVERGENT B6 ;  /* 0x0000000000067941 */ /* 0x000fea0003800200 */
.L_x_16054:
        /* <DEDUP_REMOVED lines=28> */
[----:B------:R-:W-:Y:S05]  /*6e80*/  CALL.REL.NOINC `($__internal_34_$__cuda_sm20_dsqrt_rn_f64_mediumpath_v1) ;  /* 0x000008a800e47944 */ /* 0x000fea0003c00000 */
.L_x_16059:
[----:B------:R-:W-:Y:S05]  /*6e90*/  BSYNC.RECONVERGENT B6 ;  /* 0x0000000000067941 */ /* 0x000fea0003800200 */
.L_x_16058:
[----:B------:R-:W-:Y:S02]  /*6ea0*/  IMAD.MOV.U32 R70, RZ, RZ, R2 ;  /* 0x000000ffff467224 */ /* 0x000fe400078e0002 */
[----:B------:R-:W-:Y:S01]  /*6eb0*/  IMAD.MOV.U32 R71, RZ, RZ, R3 ;  /* 0x000000ffff477224 */ /* 0x000fe200078e0003 */
[----:B------:R-:W-:Y:S06]  /*6ec0*/  BRA `(.L_x_16048) ;  /* 0x0000000400587947 */ /* 0x000fec0003800000 */
.L_x_16049:
        /* <DEDUP_REMOVED lines=30> */
.L_x_16062:
[----:B------:R-:W-:Y:S05]  /*70b0*/  BSYNC.RECONVERGENT B6 ;  /* 0x0000000000067941 */ /* 0x000fea0003800200 */
.L_x_16061:
        /* <DEDUP_REMOVED lines=20> */
.L_x_16064:
[----:B------:R-:W-:Y:S05]  /*7200*/  BSYNC.RECONVERGENT B6 ;  /* 0x0000000000067941 */ /* 0x000fea0003800200 */
.L_x_16063:
[----:B------:R-:W-:Y:S01]  /*7210*/  DMUL R58, R58, 8.11296384146066816958e+31 ;  /* 0x469000003a3a7828 */ /* 0x000fe20000000000 */
[----:B------:R-:W-:Y:S02]  /*7220*/  IMAD.MOV.U32 R70, RZ, RZ, R32 ;  /* 0x000000ffff467224 */ /* 0x000fe400078e0020 */
[----:B------:R-:W-:Y:S01]  /*7230*/  IMAD.MOV.U32 R71, RZ, RZ, R33 ;  /* 0x000000ffff477224 */ /* 0x000fe200078e0021 */
[----:B------:R-:W-:Y:S07]  /*7240*/  BRA `(.L_x_16048) ;  /* 0x0000000000787947 */ /* 0x000fee0003800000 */
.L_x_16060:
        /* <DEDUP_REMOVED lines=27> */
.L_x_16066:
[----:B------:R-:W-:Y:S05]  /*7400*/  BSYNC.RECONVERGENT B6 ;  /* 0x0000000000067941 */ /* 0x000fea0003800200 */
.L_x_16065:
[----:B------:R-:W-:Y:S02]  /*7410*/  IMAD.MOV.U32 R70, RZ, RZ, R2 ;  /* 0x000000ffff467224 */ /* 0x000fe400078e0002 */
[----:B------:R-:W-:-:S07]  /*7420*/  IMAD.MOV.U32 R71, RZ, RZ, R3 ;  /* 0x000000ffff477224 */ /* 0x000fce00078e0003 */
.L_x_16048:
[----:B------:R-:W-:Y:S05]  /*7430*/  BSYNC.RECONVERGENT B5 ;  /* 0x0000000000057941 */ /* 0x000fea0003800200 */
.L_x_16039:
[----:B------:R-:W-:Y:S05]  /*7440*/  BSYNC.RELIABLE B3 ;  /* 0x0000000000037941 */ /* 0x000fea0003800100 */
.L_x_16038:
        /* <DEDUP_REMOVED lines=26> */
[----:B------:R-:W-:Y:S05]  /*75f0*/  CALL.REL.NOINC `($__internal_33_$__cuda_sm20_div_rn_f64_full) ;  /* 0x0000089c00707944 */ /* 0x000fea0003c00000 */
.L_x_16069:
[----:B------:R-:W-:Y:S05]  /*7600*/  BSYNC.RECONVERGENT B3 ;  /* 0x0000000000037941 */ /* 0x000fea0003800200 */
.L_x_16068:
        /* <DEDUP_REMOVED lines=91> */
.L_x_16067:
        /* <DEDUP_REMOVED lines=26> */
[----:B------:R-:W-:Y:S05]  /*7d60*/  CALL.REL.NOINC `($__internal_33_$__cuda_sm20_div_rn_f64_full) ;  /* 0x0000089400947944 */ /* 0x000fea0003c00000 */
.L_x_16072:
[----:B------:R-:W-:Y:S05]  /*7d70*/  BSYNC.RECONVERGENT B3 ;  /* 0x0000000000037941 */ /* 0x000fea0003800200 */
.L_x_16071:
        /* <DEDUP_REMOVED lines=91> */
.L_x_16042:
        /* <DEDUP_REMOVED lines=58> */
.L_x_16074:
        /* <DEDUP_REMOVED lines=73> */
.L_x_16073:
        /* <DEDUP_REMOVED lines=57> */
.L_x_16075:
        /* <DEDUP_REMOVED lines=72> */
.L_x_16070:
[----:B------:R-:W-:Y:S05]  /*9370*/  BSYNC.RECONVERGENT B4 ;  /* 0x0000000000047941 */ /* 0x000fea0003800200 */
.L_x_16037:
[----:B------:R-:W-:Y:S01]  /*9380*/  DADD R24, -RZ, -R26 ;  /* 0x00000000ff187229 */ /* 0x000fe2000000091a */
[----:B------:R-:W-:-:S09]  /*9390*/  ISETP.GE.AND P0, PT, R31, RZ, PT ;  /* 0x000000ff1f00720c */ /* 0x000fd20003f06270 */
[----:B------:R-:W-:Y:S02]  /*93a0*/  FSEL R26, R26, R24, !P0 ;  /* 0x000000181a1a7208 */ /* 0x000fe40004000000 */
[----:B------:R-:W-:-:S07]  /*93b0*/  FSEL R27, R27, R25, !P0 ;  /* 0x000000191b1b7208 */ /* 0x000fce0004000000 */
.L_x_15977:
[----:B------:R-:W-:Y:S05]  /*93c0*/  BSYNC.RECONVERGENT B1 ;  /* 0x0000000000017941 */ /* 0x000fea0003800200 */
.L_x_15975:
        /* <DEDUP_REMOVED lines=15> */
.L_x_15974:
[----:B------:R-:W-:Y:S05]  /*94c0*/  BSYNC.RECONVERGENT B2 ;  /* 0x0000000000027941 */ /* 0x000fea0003800200 */
.L_x_15973:
        /* <DEDUP_REMOVED lines=38> */
.L_x_16079:
        /* <DEDUP_REMOVED lines=141> */
.L_x_16087:
[----:B------:R-:W-:Y:S05]  /*a000*/  BSYNC.RECONVERGENT B4 ;  /* 0x0000000000047941 */ /* 0x000fea0003800200 */
.L_x_16086:
        /* <DEDUP_REMOVED lines=81> */
.L_x_16085:
        /* <DEDUP_REMOVED lines=33> */
.L_x_16094:
[----:B------:R-:W-:Y:S05]  /*a730*/  BSYNC.RECONVERGENT B5 ;  /* 0x0000000000057941 */ /* 0x000fea0003800200 */
.L_x_16093:
[----:B------:R-:W-:Y:S02]  /*a740*/  IMAD.MOV.U32 R30, RZ, RZ, R32 ;  /* 0x000000ffff1e7224 */ /* 0x000fe400078e0020 */
[----:B------:R-:W-:-:S07]  /*a750*/  IMAD.MOV.U32 R31, RZ, RZ, R33 ;  /* 0x000000ffff1f7224 */ /* 0x000fce00078e0021 */
.L_x_16092:
[----:B------:R-:W-:Y:S05]  /*a760*/  BSYNC.RECONVERGENT B4 ;  /* 0x0000000000047941 */ /* 0x000fea0003800200 */
.L_x_16091:
        /* <DEDUP_REMOVED lines=28> */
.L_x_16099:
[----:B------:R-:W-:Y:S05]  /*a930*/  BSYNC.RECONVERGENT B5 ;  /* 0x0000000000057941 */ /* 0x000fea0003800200 */
.L_x_16098:
[----:B------:R-:W-:Y:S05]  /*a940*/  BRA `(.L_x_16097) ;  /* 0x0000000000047947 */ /* 0x000fea0003800000 */
.L_x_16096:
[----:B------:R-:W-:-:S11]  /*a950*/  DADD R32, R62, -R2 ;  /* 0x000000003e207229 */ /* 0x000fd60000000802 */
.L_x_16097:
[----:B------:R-:W-:Y:S05]  /*a960*/  BSYNC.RECONVERGENT B4 ;  /* 0x0000000000047941 */ /* 0x000fea0003800200 */
.L_x_16095:
        /* <DEDUP_REMOVED lines=30> */
.L_x_16101:
[----:B------:R-:W-:Y:S05]  /*ab50*/  BSYNC.RECONVERGENT B4 ;  /* 0x0000000000047941 */ /* 0x000fea0003800200 */
.L_x_16100:
        /* <DEDUP_REMOVED lines=85> */
.L_x_16102:
        /* <DEDUP_REMOVED lines=20> */
[----:B------:R-:W-:Y:S05]  /*b1f0*/  CALL.REL.NOINC `($__internal_33_$__cuda_sm20_div_rn_f64_full) ;  /* 0x0000086000707944 */ /* 0x000fea0003c00000 */
.L_x_16104:
[----:B------:R-:W-:Y:S05]  /*b200*/  BSYNC.RECONVERGENT B4 ;  /* 0x0000000000047941 */ /* 0x000fea0003800200 */
.L_x_16103:
        /* <DEDUP_REMOVED lines=30> */
.L_x_16090:
        /* <DEDUP_REMOVED lines=25> */
.L_x_16107:
[----:B------:R-:W-:Y:S05]  /*b580*/  BSYNC.RECONVERGENT B4 ;  /* 0x0000000000047941 */ /* 0x000fea0003800200 */
.L_x_16106:
        /* <DEDUP_REMOVED lines=85> */
.L_x_16108:
        /* <DEDUP_REMOVED lines=21> */
.L_x_16110:
[----:B------:R-:W-:Y:S05]  /*bc30*/  BSYNC.RECONVERGENT B4 ;  /* 0x0000000000047941 */ /* 0x000fea0003800200 */
.L_x_16109:
        /* <DEDUP_REMOVED lines=30> */
.L_x_16105:
        /* <DEDUP_REMOVED lines=24> */
.L_x_16112:
[----:B------:R-:W-:Y:S05]  /*bfa0*/  BSYNC.RECONVERGENT B4 ;  /* 0x0000000000047941 */ /* 0x000fea0003800200 */
.L_x_16111:
        /* <DEDUP_REMOVED lines=21> */
.L_x_16114:
[----:B------:R-:W-:Y:S05]  /*c100*/  BSYNC.RECONVERGENT B4 ;  /* 0x0000000000047941 */ /* 0x000fea0003800200 */
.L_x_16113:
[----:B------:R-:W-:Y:S02]  /*c110*/  IMAD.MOV.U32 R30, RZ, RZ, R32 ;  /* 0x000000ffff1e7224 */ /* 0x000fe400078e0020 */
[----:B------:R-:W-:Y:S01]  /*c120*/  IMAD.MOV.U32 R31, RZ, RZ, R33 ;  /* 0x000000ffff1f7224 */ /* 0x000fe200078e0021 */
[----:B------:R-:W-:Y:S06]  /*c130*/  BRA `(.L_x_16088) ;  /* 0x0000000000647947 */ /* 0x000fec0003800000 */
.L_x_16089:
        /* <DEDUP_REMOVED lines=24> */
.L_x_16115:
[----:B------:R-:W-:Y:S05]  /*c2c0*/  BSYNC.RECONVERGENT B4 ;  /* 0x0000000000047941 */ /* 0x000fea0003800200 */
.L_x_16088:
[----:B------:R-:W-:Y:S05]  /*c2d0*/  BSYNC.RECONVERGENT B3 ;  /* 0x0000000000037941 */ /* 0x000fea0003800200 */
.L_x_16084:
        /* <DEDUP_REMOVED lines=25> */
.L_x_16120:
[----:B------:R-:W-:Y:S05]  /*c470*/  BSYNC.RECONVERGENT B5 ;  /* 0x0000000000057941 */ /* 0x000fea0003800200 */
.L_x_16119:
        /* <DEDUP_REMOVED lines=84> */
.L_x_16123:
        /* <DEDUP_REMOVED lines=53> */
.L_x_16122:
        /* <DEDUP_REMOVED lines=76> */
.L_x_16125:
        /* <DEDUP_REMOVED lines=53> */
.L_x_16121:
        /* <DEDUP_REMOVED lines=34> */
.L_x_16132:
[----:B------:R-:W-:Y:S05]  /*d740*/  BSYNC.RECONVERGENT B7 ;  /* 0x0000000000077941 */ /* 0x000fea0003800200 */
.L_x_16131:
[----:B------:R-:W-:Y:S02]  /*d750*/  IMAD.MOV.U32 R70, RZ, RZ, R32 ;  /* 0x000000ffff467224 */ /* 0x000fe400078e0020 */
[----:B------:R-:W-:-:S07]  /*d760*/  IMAD.MOV.U32 R71, RZ, RZ, R33 ;  /* 0x000000ffff477224 */ /* 0x000fce00078e0021 */
.L_x_16130:
[----:B------:R-:W-:Y:S05]  /*d770*/  BSYNC.RECONVERGENT B6 ;  /* 0x0000000000067941 */ /* 0x000fea0003800200 */
.L_x_16129:
        /* <DEDUP_REMOVED lines=27> */
.L_x_16137:
[----:B------:R-:W-:Y:S05]  /*d930*/  BSYNC.RECONVERGENT B7 ;  /* 0x0000000000077941 */ /* 0x000fea0003800200 */
.L_x_16136:
[----:B------:R-:W-:Y:S02]  /*d940*/  IMAD.MOV.U32 R28, RZ, RZ, R32 ;  /* 0x000000ffff1c7224 */ /* 0x000fe400078e0020 */
[----:B------:R-:W-:Y:S01]  /*d950*/  IMAD.MOV.U32 R29, RZ, RZ, R33 ;  /* 0x000000ffff1d7224 */ /* 0x000fe200078e0021 */
[----:B------:R-:W-:Y:S06]  /*d960*/  BRA `(.L_x_16135) ;  /* 0x0000000000047947 */ /* 0x000fec0003800000 */
.L_x_16134:
[----:B------:R-:W-:-:S11]  /*d970*/  DADD R28, -R64, R62 ;  /* 0x00000000401c7229 */ /* 0x000fd6000000013e */
.L_x_16135:
[----:B------:R-:W-:Y:S05]  /*d980*/  BSYNC.RECONVERGENT B6 ;  /* 0x0000000000067941 */ /* 0x000fea0003800200 */
.L_x_16133:
        /* <DEDUP_REMOVED lines=28> */
[----:B------:R-:W-:Y:S05]  /*db50*/  CALL.REL.NOINC `($__internal_34_$__cuda_sm20_dsqrt_rn_f64_mediumpath_v1) ;  /* 0x0000083c00b07944 */ /* 0x000fea0003c00000 */
.L_x_16139:
[----:B------:R-:W-:Y:S05]  /*db60*/  BSYNC.RECONVERGENT B6 ;  /* 0x0000000000067941 */ /* 0x000fea0003800200 */
.L_x_16138:
[----:B------:R-:W-:Y:S01]  /*db70*/  IMAD.MOV.U32 R60, RZ, RZ, R2 ;  /* 0x000000ffff3c7224 */ /* 0x000fe200078e0002 */
[----:B------:R-:W-:Y:S01]  /*db80*/  MOV R61, R3 ;  /* 0x00000003003d7202 */ /* 0x000fe20000000f00 */
[----:B------:R-:W-:Y:S06]  /*db90*/  BRA `(.L_x_16140) ;  /* 0x00000008004c7947 */ /* 0x000fec0003800000 */
.L_x_16128:
        /* <DEDUP_REMOVED lines=29> */
.L_x_16143:
[----:B------:R-:W-:Y:S05]  /*dd70*/  BSYNC.RECONVERGENT B6 ;  /* 0x0000000000067941 */ /* 0x000fea0003800200 */
.L_x_16142:
[----:B------:R-:W-:Y:S02]  /*dd80*/  IMAD.MOV.U32 R60, RZ, RZ, R2 ;  /* 0x000000ffff3c7224 */ /* 0x000fe400078e0002 */
[----:B------:R-:W-:Y:S01]  /*dd90*/  IMAD.MOV.U32 R61, RZ, RZ, R3 ;  /* 0x000000ffff3d7224 */ /* 0x000fe200078e0003 */
[----:B------:R-:W-:Y:S06]  /*dda0*/  BRA `(.L_x_16140) ;  /* 0x0000000400c87947 */ /* 0x000fec0003800000 */
.L_x_16141:
        /* <DEDUP_REMOVED lines=28> */
.L_x_16145:
[----:B------:R-:W-:Y:S05]  /*df70*/  BSYNC.RECONVERGENT B6 ;  /* 0x0000000000067941 */ /* 0x000fea0003800200 */
.L_x_16144:
        /* <DEDUP_REMOVED lines=20> */
.L_x_16147:
[----:B------:R-:W-:Y:S05]  /*e0c0*/  BSYNC.RECONVERGENT B6 ;  /* 0x0000000000067941 */ /* 0x000fea0003800200 */
.L_x_16146:
[----:B------:R-:W-:Y:S01]  /*e0d0*/  DMUL R58, R58, 8.11296384146066816958e+31 ;  /* 0x469000003a3a7828 */ /* 0x000fe20000000000 */
[----:B------:R-:W-:Y:S02]  /*e0e0*/  IMAD.MOV.U32 R60, RZ, RZ, R32 ;  /* 0x000000ffff3c7224 */ /* 0x000fe400078e0020 */
[----:B------:R-:W-:Y:S01]  /*e0f0*/  IMAD.MOV.U32 R61, RZ, RZ, R33 ;  /* 0x000000ffff3d7224 */ /* 0x000fe200078e0021 */
[----:B------:R-:W-:Y:S07]  /*e100*/  BRA `(.L_x_16140) ;  /* 0x0000000000f07947 */ /* 0x000fee0003800000 */
.L_x_16127:
        /* <DEDUP_REMOVED lines=26> */
.L_x_16149:
[----:B------:R-:W-:Y:S05]  /*e2b0*/  BSYNC.RECONVERGENT B6 ;  /* 0x0000000000067941 */ /* 0x000fea0003800200 */
.L_x_16148:
        /* <DEDUP_REMOVED lines=28> */
[----:B------:R-:W-:Y:S05]  /*e480*/  CALL.REL.NOINC `($__internal_34_$__cuda_sm20_dsqrt_rn_f64_mediumpath_v1) ;  /* 0x0000083400647944 */ /* 0x000fea0003c00000 */
.L_x_16151:
[----:B------:R-:W-:Y:S05]  /*e490*/  BSYNC.RECONVERGENT B6 ;  /* 0x0000000000067941 */ /* 0x000fea0003800200 */
.L_x_16150:
[----:B------:R-:W-:Y:S01]  /*e4a0*/  DMUL R60, R2, R48 ;  /* 0x00000030023c7228 */ /* 0x000fe20000000000 */
[----:B------:R-:W-:Y:S01]  /*e4b0*/  MOV R58, 0x0 ;  /* 0x00000000003a7802 */ /* 0x000fe20000000f00 */
[----:B------:R-:W-:-:S09]  /*e4c0*/  IMAD.MOV.U32 R59, RZ, RZ, 0x3ff00000 ;  /* 0x3ff00000ff3b7424 */ /* 0x000fd200078e00ff */
.L_x_16140:
[----:B------:R-:W-:Y:S05]  /*e4d0*/  BSYNC.RECONVERGENT B5 ;  /* 0x0000000000057941 */ /* 0x000fea0003800200 */
.L_x_16126:
[----:B------:R-:W-:Y:S05]  /*e4e0*/  BRA `(.L_x_16152) ;  /* 0x0000000000087947 */ /* 0x000fea0003800000 */
.L_x_16118:
[----:B------:R-:W-:Y:S02]  /*e4f0*/  DMUL R60, R60, 9.00719925474099200000e+15 ;  /* 0x434000003c3c7828 */ /* 0x000fe40000000000 */
[----:B------:R-:W-:-:S11]  /*e500*/  DMUL R58, R58, 9.00719925474099200000e+15 ;  /* 0x434000003a3a7828 */ /* 0x000fd60000000000 */
.L_x_16152:
[----:B------:R-:W-:Y:S05]  /*e510*/  BSYNC.RELIABLE B3 ;  /* 0x0000000000037941 */ /* 0x000fea0003800100 */
.L_x_16117:
        /* <DEDUP_REMOVED lines=29> */
.L_x_16155:
[----:B------:R-:W-:Y:S05]  /*e6f0*/  BSYNC.RECONVERGENT B3 ;  /* 0x0000000000037941 */ /* 0x000fea0003800200 */
.L_x_16154:
        /* <DEDUP_REMOVED lines=84> */
.L_x_16157:
[----:B------:R-:W-:Y:S02]  /*ec40*/  FSEL R2, RZ, 3.37028055040000000000e+12, P0 ;  /* 0x54442d18ff027808 */ /* 0x000fe40000000000 */
[----:B------:R-:W-:-:S07]  /*ec50*/  FSEL R3, RZ, 2.1426990032196044922, P0 ;  /* 0x400921fbff037808 */ /* 0x000fce0000000000 */
.L_x_16158:
[----:B------:R-:W-:Y:S05]  /*ec60*/  BSYNC.RECONVERGENT B0 ;  /* 0x0000000000007941 */ /* 0x000fea0003800200 */
.L_x_16156:
[----:B------:R-:W-:Y:S01]  /*ec70*/  DADD R58, |R60|, R58 ;  /* 0x000000003c3a7229 */ /* 0x000fe2000000023a */
[----:B------:R-:W-:-:S07]  /*ec80*/  LOP3.LUT R61, R3, 0x80000000, R61, 0xb8, !PT ;  /* 0x80000000033d7812 */ /* 0x000fce00078eb83d */
[----:B------:R-:W-:-:S06]  /*ec90*/  DSETP.NAN.AND P0, PT, R58, R58, PT ;  /* 0x0000003a3a00722a */ /* 0x000fcc0003f08000 */
[----:B------:R-:W-:Y:S02]  /*eca0*/  FSEL R2, R58, R2, P0 ;  /* 0x000000023a027208 */ /* 0x000fe40000000000 */
[----:B------:R-:W-:Y:S01]  /*ecb0*/  FSEL R3, R59, R61, P0 ;  /* 0x0000003d3b037208 */ /* 0x000fe20000000000 */
[----:B------:R-:W-:Y:S06]  /*ecc0*/  BRA `(.L_x_16124) ;  /* 0x0000000400e07947 */ /* 0x000fec0003800000 */
.L_x_16153:
        /* <DEDUP_REMOVED lines=27> */
.L_x_16160:
[----:B------:R-:W-:Y:S05]  /*ee80*/  BSYNC.RECONVERGENT B3 ;  /* 0x0000000000037941 */ /* 0x000fea0003800200 */
.L_x_16159:
        /* <DEDUP_REMOVED lines=84> */
.L_x_16162:
[----:B------:R-:W-:Y:S02]  /*f3d0*/  FSEL R2, RZ, 3.37028055040000000000e+12, P0 ;  /* 0x54442d18ff027808 */ /* 0x000fe40000000000 */
[----:B------:R-:W-:-:S07]  /*f3e0*/  FSEL R3, RZ, 2.1426990032196044922, P0 ;  /* 0x400921fbff037808 */ /* 0x000fce0000000000 */
.L_x_16163:
[----:B------:R-:W-:Y:S05]  /*f3f0*/  BSYNC.RECONVERGENT B0 ;  /* 0x0000000000007941 */ /* 0x000fea0003800200 */
.L_x_16161:
[----:B------:R-:W-:Y:S01]  /*f400*/  DADD R58, |R60|, R58 ;  /* 0x000000003c3a7229 */ /* 0x000fe2000000023a */
[----:B------:R-:W-:-:S07]  /*f410*/  LOP3.LUT R61, R3, 0x80000000, R61, 0xb8, !PT ;  /* 0x80000000033d7812 */ /* 0x000fce00078eb83d */
[----:B------:R-:W-:-:S06]  /*f420*/  DSETP.NAN.AND P0, PT, R58, R58, PT ;  /* 0x0000003a3a00722a */ /* 0x000fcc0003f08000 */
[----:B------:R-:W-:Y:S02]  /*f430*/  FSEL R2, R58, R2, P0 ;  /* 0x000000023a027208 */ /* 0x000fe40000000000 */
[----:B------:R-:W-:-:S07]  /*f440*/  FSEL R3, R59, R61, P0 ;  /* 0x0000003d3b037208 */ /* 0x000fce0000000000 */
.L_x_16124:
[----:B------:R-:W-:Y:S05]  /*f450*/  BSYNC.RECONVERGENT B4 ;  /* 0x0000000000047941 */ /* 0x000fea0003800200 */
.L_x_16116:
[----:B------:R-:W-:Y:S01]  /*f460*/  DADD R28, -RZ, -R30 ;  /* 0x00000000ff1c7229 */ /* 0x000fe2000000091e */
[----:B------:R-:W-:-:S09]  /*f470*/  ISETP.GE.AND P0, PT, R39, RZ, PT ;  /* 0x000000ff2700720c */ /* 0x000fd20003f06270 */
[----:B------:R-:W-:Y:S02]  /*f480*/  FSEL R30, R30, R28, !P0 ;  /* 0x0000001c1e1e7208 */ /* 0x000fe40004000000 */
[----:B------:R-:W-:Y:S01]  /*f490*/  FSEL R31, R31, R29, !P0 ;  /* 0x0000001d1f1f7208 */ /* 0x000fe20004000000 */
[----:B------:R-:W-:Y:S06]  /*f4a0*/  BRA `(.L_x_16080) ;  /* 0x0000002c00f47947 */ /* 0x000fec0003800000 */
.L_x_16083:
[----:B------:R-:W2:Y:S01]  /*f4b0*/  LDL.64 R2, [R1+0x8] ;  /* 0x0000080001027983 */ /* 0x000ea20000100a00 */
[----:B------:R-:W-:Y:S01]  /*f4c0*/  UMOV UR6, 0x54442d18 ;  /* 0x54442d1800067882 */ /* 0x000fe20000000000 */
[----:B------:R-:W-:Y:S01]  /*f4d0*/  UMOV UR7, 0x3ff921fb ;  /* 0x3ff921fb00077882 */ /* 0x000fe20000000000 */
[----:B------:R-:W-:Y:S02]  /*f4e0*/  DADD R30, -RZ, -R38 ;  /* 0x00000000ff1e7229 */ /* 0x000fe40000000926 */
[----:B--2---:R-:W-:-:S08]  /*f4f0*/  DADD R2, R2, -R36 ;  /* 0x0000000002027229 */ /* 0x004fd00000000824 */
[----:B------:R-:W-:Y:S01]  /*f500*/  DADD R2, R2, UR6 ;  /* 0x0000000602027e29 */ /* 0x000fe20008000000 */
[----:B------:R-:W-:Y:S10]  /*f510*/  BRA `(.L_x_16080) ;  /* 0x0000002c00d87947 */ /* 0x000ff40003800000 */
.L_x_16082:
[----:B------:R-:W-:Y:S01]  /*f520*/  DADD R30, -RZ, -R38 ;  /* 0x00000000ff1e7229 */ /* 0x000fe20000000926 */
[----:B------:R-:W-:Y:S01]  /*f530*/  CS2R R2, SRZ ;  /* 0x0000000000027805 */ /* 0x000fe2000001ff00 */
[----:B------:R-:W-:Y:S09]  /*f540*/  BRA `(.L_x_16080) ;  /* 0x0000002c00cc7947 */ /* 0x000ff20003800000 */
.L_x_16081:
        /* <DEDUP_REMOVED lines=110> */
.L_x_16168:
[----:B------:R-:W-:Y:S05]  /*fc30*/  BSYNC.RECONVERGENT B0 ;  /* 0x0000000000007941 */ /* 0x000fea0003800200 */
.L_x_16167:
[----:B------:R-:W-:Y:S04]  /*fc40*/  BSSY.RECONVERGENT B4, `(.L_x_16169) ;  /* 0x0000008000047945 */ /* 0x000fe80003800200 */
[----:B------:R-:W-:Y:S05]  /*fc50*/  @P4 BRA P5, `(.L_x_16170) ;  /* 0x0000000000184947 */ /* 0x000fea0002800000 */
[----:B------:R-:W-:Y:S01]  /*fc60*/  IMAD.MOV.U32 R34, RZ, RZ, R30 ;  /* 0x000000ffff227224 */ /* 0x000fe200078e001e */
[----:B------:R-:W-:Y:S01]  /*fc70*/  MOV R33, R61 ;  /* 0x0000003d00217202 */ /* 0x000fe20000000f00 */
[----:B------:R-:W-:Y:S01]  /*fc80*/  IMAD.MOV.U32 R35, RZ, RZ, R31 ;  /* 0x000000ffff237224 */ /* 0x000fe200078e001f */
[----:B------:R-:W-:Y:S01]  /*fc90*/  MOV R3, 0xfcc0 ;  /* 0x0000fcc000037802 */ /* 0x000fe20000000f00 */
[----:B------:R-:W-:-:S07]  /*fca0*/  IMAD.MOV.U32 R2, RZ, RZ, R60 ;  /* 0x000000ffff027224 */ /* 0x000fce00078e003c */
[----:B------:R-:W-:Y:S05]  /*fcb0*/  CALL.REL.NOINC `($__internal_33_$__cuda_sm20_div_rn_f64_full) ;  /* 0x0000081400c07944 */ /* 0x000fea0003c00000 */
.L_x_16170:
[----:B------:R-:W-:Y:S05]  /*fcc0*/  BSYNC.RECONVERGENT B4 ;  /* 0x0000000000047941 */ /* 0x000fea0003800200 */
.L_x_16169:
        /* <DEDUP_REMOVED lines=84> */
.L_x_16172:
[----:B------:R-:W-:Y:S02]  /*10210*/  FSEL R2, RZ, 3.37028055040000000000e+12, P0 ;  /* 0x54442d18ff027808 */ /* 0x000fe40000000000 */
[----:B------:R-:W-:-:S07]  /*10220*/  FSEL R3, RZ, 2.1426990032196044922, P0 ;  /* 0x400921fbff037808 */ /* 0x000fce0000000000 */
.L_x_16173:
[----:B------:R-:W-:Y:S05]  /*10230*/  BSYNC.RECONVERGENT B0 ;  /* 0x0000000000007941 */ /* 0x000fea0003800200 */
.L_x_16171:
[----:B------:R-:W-:Y:S01]  /*10240*/  DADD R28, R58, R28 ;  /* 0x000000003a1c7229 */ /* 0x000fe2000000001c */
[----:B------:R-:W-:Y:S01]  /*10250*/  LOP3.LUT R3, R3, 0x80000000, R39, 0xb8, !PT ;  /* 0x8000000003037812 */ /* 0x000fe200078eb827 */
[----:B------:R-:W-:-:S06]  /*10260*/  DMUL R62, R62, 0.5 ;  /* 0x3fe000003e3e7828 */ /* 0x000fcc0000000000 */
[----:B------:R-:W-:-:S06]  /*10270*/  DSETP.NAN.AND P0, PT, R28, R28, PT ;  /* 0x0000001c1c00722a */ /* 0x000fcc0003f08000 */
[----:B------:R-:W-:Y:S02]  /*10280*/  FSEL R2, R28, R2, P0 ;  /* 0x000000021c027208 */ /* 0x000fe40000000000 */
[----:B------:R-:W-:Y:S01]  /*10290*/  FSEL R3, R29, R3, P0 ;  /* 0x000000031d037208 */ /* 0x000fe20000000000 */
[----:B------:R-:W-:Y:S06]  /*102a0*/  BRA `(.L_x_16174) ;  /* 0x0000002000507947 */ /* 0x000fec0003800000 */
.L_x_16166:
        /* <DEDUP_REMOVED lines=137> */
.L_x_16176:
[----:B------:R-:W-:Y:S05]  /*10b40*/  BSYNC.RECONVERGENT B0 ;  /* 0x0000000000007941 */ /* 0x000fea0003800200 */
.L_x_16175:
[----:B------:R-:W-:Y:S04]  /*10b50*/  BSSY.RECONVERGENT B4, `(.L_x_16177) ;  /* 0x0000008000047945 */ /* 0x000fe80003800200 */
[----:B------:R-:W-:Y:S05]  /*10b60*/  @P4 BRA P5, `(.L_x_16178) ;  /* 0x0000000000184947 */ /* 0x000fea0002800000 */
[----:B------:R-:W-:Y:S01]  /*10b70*/  IMAD.MOV.U32 R34, RZ, RZ, R30 ;  /* 0x000000ffff227224 */ /* 0x000fe200078e001e */
[----:B------:R-:W-:Y:S01]  /*10b80*/  MOV R3, 0x10bd0 ;  /* 0x00010bd000037802 */ /* 0x000fe20000000f00 */
[----:B------:R-:W-:Y:S02]  /*10b90*/  IMAD.MOV.U32 R35, RZ, RZ, R31 ;  /* 0x000000ffff237224 */ /* 0x000fe400078e001f */
[----:B------:R-:W-:Y:S02]  /*10ba0*/  IMAD.MOV.U32 R2, RZ, RZ, R60 ;  /* 0x000000ffff027224 */ /* 0x000fe400078e003c */
[----:B------:R-:W-:-:S07]  /*10bb0*/  IMAD.MOV.U32 R33, RZ, RZ, R61 ;  /* 0x000000ffff217224 */ /* 0x000fce00078e003d */
[----:B------:R-:W-:Y:S05]  /*10bc0*/  CALL.REL.NOINC `($__internal_33_$__cuda_sm20_div_rn_f64_full) ;  /* 0x0000080400fc7944 */ /* 0x000fea0003c00000 */
.L_x_16178:
[----:B------:R-:W-:Y:S05]  /*10bd0*/  BSYNC.RECONVERGENT B4 ;  /* 0x0000000000047941 */ /* 0x000fea0003800200 */
.L_x_16177:
        /* <DEDUP_REMOVED lines=84> */
.L_x_16180:
[----:B------:R-:W-:Y:S02]  /*11120*/  FSEL R2, RZ, 3.37028055040000000000e+12, P0 ;  /* 0x54442d18ff027808 */ /* 0x000fe40000000000 */
[----:B------:R-:W-:-:S07]  /*11130*/  FSEL R3, RZ, 2.1426990032196044922, P0 ;  /* 0x400921fbff037808 */ /* 0x000fce0000000000 */
.L_x_16181:
[----:B------:R-:W-:Y:S05]  /*11140*/  BSYNC.RECONVERGENT B0 ;  /* 0x0000000000007941 */ /* 0x000fea0003800200 */
.L_x_16179:
[----:B------:R-:W-:Y:S01]  /*11150*/  DADD R28, R58, R28 ;  /* 0x000000003a1c7229 */ /* 0x000fe2000000001c */
[----:B------:R-:W-:-:S07]  /*11160*/  LOP3.LUT R3, R3, 0x80000000, R39, 0xb8, !PT ;  /* 0x8000000003037812 */ /* 0x000fce00078eb827 */
[----:B------:R-:W-:-:S06]  /*11170*/  DSETP.NAN.AND P0, PT, R28, R28, PT ;  /* 0x0000001c1c00722a */ /* 0x000fcc0003f08000 */
[----:B------:R-:W-:Y:S02]  /*11180*/  FSEL R2, R28, R2, P0 ;  /* 0x000000021c027208 */ /* 0x000fe40000000000 */
[----:B------:R-:W-:Y:S01]  /*11190*/  FSEL R3, R29, R3, P0 ;  /* 0x000000031d037208 */ /* 0x000fe20000000000 */
[----:B------:R-:W-:Y:S06]  /*111a0*/  BRA `(.L_x_16174) ;  /* 0x0000001000907947 */ /* 0x000fec0003800000 */
.L_x_16165:
        /* <DEDUP_REMOVED lines=23> */
[----:B------:R-:W-:Y:S02]  /*11320*/  IMAD.MOV.U32 R62, RZ, RZ, R32 ;  /* 0x000000ffff3e7224 */ /* 0x000fe400078e0020 */
[----:B------:R-:W-:-:S07]  /*11330*/  IMAD.MOV.U32 R63, RZ, RZ, R33 ;  /* 0x000000ffff3f7224 */ /* 0x000fce00078e0021 */
.L_x_16183:
[----:B------:R-:W-:Y:S05]  /*11340*/  BSYNC.RECONVERGENT B4 ;  /* 0x0000000000047941 */ /* 0x000fea0003800200 */
.L_x_16182:
        /* <DEDUP_REMOVED lines=23> */
.L_x_16185:
[----:B------:R-:W-:Y:S05]  /*114c0*/  BSYNC.RECONVERGENT B4 ;  /* 0x0000000000047941 */ /* 0x000fea0003800200 */
.L_x_16184:
        /* <DEDUP_REMOVED lines=139> */
.L_x_16187:
[----:B------:R-:W-:Y:S05]  /*11d80*/  BSYNC.RECONVERGENT B0 ;  /* 0x0000000000007941 */ /* 0x000fea0003800200 */
.L_x_16186:
        /* <DEDUP_REMOVED lines=8> */
.L_x_16189:
[----:B------:R-:W-:Y:S05]  /*11e10*/  BSYNC.RECONVERGENT B4 ;  /* 0x0000000000047941 */ /* 0x000fea0003800200 */
.L_x_16188:
        /* <DEDUP_REMOVED lines=84> */
.L_x_16191:
[----:B------:R-:W-:Y:S02]  /*12360*/  FSEL R2, RZ, 3.37028055040000000000e+12, P0 ;  /* 0x54442d18ff027808 */ /* 0x000fe40000000000 */
[----:B------:R-:W-:-:S07]  /*12370*/  FSEL R3, RZ, 2.1426990032196044922, P0 ;  /* 0x400921fbff037808 */ /* 0x000fce0000000000 */
.L_x_16192:
[----:B------:R-:W-:Y:S05]  /*12380*/  BSYNC.RECONVERGENT B0 ;  /* 0x0000000000007941 */ /* 0x000fea0003800200 */
.L_x_16190:
[----:B------:R-:W-:Y:S01]  /*12390*/  DADD R28, R58, R28 ;  /* 0x000000003a1c7229 */ /* 0x000fe2000000001c */
[----:B------:R-:W-:Y:S01]  /*123a0*/  LOP3.LUT R3, R3, 0x80000000, R39, 0xb8, !PT ;  /* 0x8000000003037812 */ /* 0x000fe200078eb827 */
[----:B------:R-:W-:-:S06]  /*123b0*/  DADD R62, R62, 1 ;  /* 0x3ff000003e3e7429 */ /* 0x000fcc0000000000 */
[----:B------:R-:W-:-:S06]  /*123c0*/  DSETP.NAN.AND P0, PT, R28, R28, PT ;  /* 0x0000001c1c00722a */ /* 0x000fcc0003f08000 */
[----:B------:R-:W-:Y:S02]  /*123d0*/  FSEL R2, R28, R2, P0 ;  /* 0x000000021c027208 */ /* 0x000fe40000000000 */
[----:B------:R-:W-:-:S07]  /*123e0*/  FSEL R3, R29, R3, P0 ;  /* 0x000000031d037208 */ /* 0x000fce0000000000 */
.L_x_16174:
[----:B------:R-:W-:Y:S05]  /*123f0*/  BSYNC.RECONVERGENT B3 ;  /* 0x0000000000037941 */ /* 0x000fea0003800200 */
.L_x_16164:
        /* <DEDUP_REMOVED lines=8> */
.L_x_16080:
[----:B------:R-:W-:Y:S05]  /*12480*/  BSYNC.RECONVERGENT B1 ;  /* 0x0000000000017941 */ /* 0x000fea0003800200 */
.L_x_16078:
        /* <DEDUP_REMOVED lines=15> */
.L_x_16077:
[----:B------:R-:W-:Y:S05]  /*12580*/  BSYNC.RECONVERGENT B2 ;  /* 0x0000000000027941 */ /* 0x000fea0003800200 */
.L_x_16076:
        /* <DEDUP_REMOVED lines=38> */
.L_x_16196:
        /* <DEDUP_REMOVED lines=140> */
[----:B------:R-:W-:Y:S05]  /*130b0*/  CALL.REL.NOINC `($__internal_34_$__cuda_sm20_dsqrt_rn_f64_mediumpath_v1) ;  /* 0x000007e800587944 */ /* 0x000fea0003c00000 */
[----:B------:R-:W-:Y:S02]  /*130c0*/  IMAD.MOV.U32 R48, RZ, RZ, R2 ;  /* 0x000000ffff307224 */ /* 0x000fe400078e0002 */
[----:B------:R-:W-:-:S07]  /*130d0*/  IMAD.MOV.U32 R49, RZ, RZ, R3 ;  /* 0x000000ffff317224 */ /* 0x000fce00078e0003 */
.L_x_16204:
[----:B------:R-:W-:Y:S05]  /*130e0*/  BSYNC.RECONVERGENT B4 ;  /* 0x0000000000047941 */ /* 0x000fea0003800200 */
.L_x_16203:
        /* <DEDUP_REMOVED lines=81> */
.L_x_16202:
        /* <DEDUP_REMOVED lines=33> */
.L_x_16211:
[----:B------:R-:W-:Y:S05]  /*13810*/  BSYNC.RECONVERGENT B5 ;  /* 0x0000000000057941 */ /* 0x000fea0003800200 */
.L_x_16210:
[----:B------:R-:W-:Y:S01]  /*13820*/  IMAD.MOV.U32 R38, RZ, RZ, R32 ;  /* 0x000000ffff267224 */ /* 0x000fe200078e0020 */
[----:B------:R-:W-:-:S07]  /*13830*/  MOV R39, R33 ;  /* 0x0000002100277202 */ /* 0x000fce0000000f00 */
.L_x_16209:
[----:B------:R-:W-:Y:S05]  /*13840*/  BSYNC.RECONVERGENT B4 ;  /* 0x0000000000047941 */ /* 0x000fea0003800200 */
.L_x_16208:
        /* <DEDUP_REMOVED lines=28> */
.L_x_16216:
[----:B------:R-:W-:Y:S05]  /*13a10*/  BSYNC.RECONVERGENT B5 ;  /* 0x0000000000057941 */ /* 0x000fea0003800200 */
.L_x_16215:
[----:B------:R-:W-:Y:S05]  /*13a20*/  BRA `(.L_x_16214) ;  /* 0x0000000000047947 */ /* 0x000fea0003800000 */
.L_x_16213:
[----:B------:R-:W-:-:S11]  /*13a30*/  DADD R32, R62, -R2 ;  /* 0x000000003e207229 */ /* 0x000fd60000000802 */
.L_x_16214:
[----:B------:R-:W-:Y:S05]  /*13a40*/  BSYNC.RECONVERGENT B4 ;  /* 0x0000000000047941 */ /* 0x000fea0003800200 */
.L_x_16212:
        /* <DEDUP_REMOVED lines=28> */
[----:B------:R-:W-:Y:S01]  /*13c10*/  IMAD.MOV.U32 R50, RZ, RZ, R2 ;  /* 0x000000ffff327224 */ /* 0x000fe200078e0002 */
[----:B------:R-:W-:-:S07]  /*13c20*/  MOV R51, R3 ;  /* 0x0000000300337202 */ /* 0x000fce0000000f00 */
.L_x_16218:
[----:B------:R-:W-:Y:S05]  /*13c30*/  BSYNC.RECONVERGENT B4 ;  /* 0x0000000000047941 */ /* 0x000fea0003800200 */
.L_x_16217:
        /* <DEDUP_REMOVED lines=85> */
.L_x_16219:
        /* <DEDUP_REMOVED lines=21> */
.L_x_16221:
[----:B------:R-:W-:Y:S05]  /*142e0*/  BSYNC.RECONVERGENT B4 ;  /* 0x0000000000047941 */ /* 0x000fea0003800200 */
.L_x_16220:
        /* <DEDUP_REMOVED lines=30> */
.L_x_16207:
        /* <DEDUP_REMOVED lines=25> */
[----:B------:R-:W-:Y:S01]  /*14660*/  MOV R48, R2 ;  /* 0x0000000200307202 */ /* 0x000fe20000000f00 */
[----:B------:R-:W-:-:S07]  /*14670*/  IMAD.MOV.U32 R49, RZ, RZ, R3 ;  /* 0x000000ffff317224 */ /* 0x000fce00078e0003 */
.L_x_16224:
[----:B------:R-:W-:Y:S05]  /*14680*/  BSYNC.RECONVERGENT B4 ;  /* 0x0000000000047941 */ /* 0x000fea0003800200 */
.L_x_16223:
        /* <DEDUP_REMOVED lines=85> */
.L_x_16225:
        /* <DEDUP_REMOVED lines=21> */
.L_x_16227:
[----:B------:R-:W-:Y:S05]  /*14d30*/  BSYNC.RECONVERGENT B4 ;  /* 0x0000000000047941 */ /* 0x000fea0003800200 */
.L_x_16226:
        /* <DEDUP_REMOVED lines=30> */
.L_x_16222:
        /* <DEDUP_REMOVED lines=23> */
[----:B------:R-:W-:Y:S05]  /*15090*/  CALL.REL.NOINC `($__internal_34_$__cuda_sm20_dsqrt_rn_f64_mediumpath_v1) ;  /* 0x000007c800607944 */ /* 0x000fea0003c00000 */
[----:B------:R-:W-:Y:S02]  /*150a0*/  IMAD.MOV.U32 R38, RZ, RZ, R2 ;  /* 0x000000ffff267224 */ /* 0x000fe400078e0002 */
[----:B------:R-:W-:-:S07]  /*150b0*/  IMAD.MOV.U32 R39, RZ, RZ, R3 ;  /* 0x000000ffff277224 */ /* 0x000fce00078e0003 */
.L_x_16229:
[----:B------:R-:W-:Y:S05]  /*150c0*/  BSYNC.RECONVERGENT B4 ;  /* 0x0000000000047941 */ /* 0x000fea0003800200 */
.L_x_16228:
        /* <DEDUP_REMOVED lines=21> */
.L_x_16231:
[----:B------:R-:W-:Y:S05]  /*15220*/  BSYNC.RECONVERGENT B4 ;  /* 0x0000000000047941 */ /* 0x000fea0003800200 */
.L_x_16230:
[----:B------:R-:W-:Y:S01]  /*15230*/  MOV R38, R32 ;  /* 0x0000002000267202 */ /* 0x000fe20000000f00 */
[----:B------:R-:W-:Y:S01]  /*15240*/  IMAD.MOV.U32 R39, RZ, RZ, R33 ;  /* 0x000000ffff277224 */ /* 0x000fe200078e0021 */
[----:B------:R-:W-:Y:S06]  /*15250*/  BRA `(.L_x_16205) ;  /* 0x0000000000647947 */ /* 0x000fec0003800000 */
.L_x_16206:
        /* <DEDUP_REMOVED lines=24> */
.L_x_16232:
[----:B------:R-:W-:Y:S05]  /*153e0*/  BSYNC.RECONVERGENT B4 ;  /* 0x0000000000047941 */ /* 0x000fea0003800200 */
.L_x_16205:
[----:B------:R-:W-:Y:S05]  /*153f0*/  BSYNC.RECONVERGENT B3 ;  /* 0x0000000000037941 */ /* 0x000fea0003800200 */
.L_x_16201:
        /* <DEDUP_REMOVED lines=25> */
.L_x_16237:
[----:B------:R-:W-:Y:S05]  /*15590*/  BSYNC.RECONVERGENT B5 ;  /* 0x0000000000057941 */ /* 0x000fea0003800200 */
.L_x_16236:
        /* <DEDUP_REMOVED lines=84> */
.L_x_16240:
        /* <DEDUP_REMOVED lines=53> */
.L_x_16239:
        /* <DEDUP_REMOVED lines=76> */
.L_x_16242:
        /* <DEDUP_REMOVED lines=53> */
.L_x_16238:
        /* <DEDUP_REMOVED lines=34> */
.L_x_16249:
[----:B------:R-:W-:Y:S05]  /*16860*/  BSYNC.RECONVERGENT B7 ;  /* 0x0000000000077941 */ /* 0x000fea0003800200 */
.L_x_16248:
[----:B------:R-:W-:Y:S02]  /*16870*/  IMAD.MOV.U32 R70, RZ, RZ, R32 ;  /* 0x000000ffff467224 */ /* 0x000fe400078e0020 */
[----:B------:R-:W-:-:S07]  /*16880*/  IMAD.MOV.U32 R71, RZ, RZ, R33 ;  /* 0x000000ffff477224 */ /* 0x000fce00078e0021 */
.L_x_16247:
[----:B------:R-:W-:Y:S05]  /*16890*/  BSYNC.RECONVERGENT B6 ;  /* 0x0000000000067941 */ /* 0x000fea0003800200 */
.L_x_16246:
        /* <DEDUP_REMOVED lines=27> */
.L_x_16254:
[----:B------:R-:W-:Y:S05]  /*16a50*/  BSYNC.RECONVERGENT B7 ;  /* 0x0000000000077941 */ /* 0x000fea0003800200 */
.L_x_16253:
[----:B------:R-:W-:Y:S02]  /*16a60*/  IMAD.MOV.U32 R36, RZ, RZ, R32 ;  /* 0x000000ffff247224 */ /* 0x000fe400078e0020 */
[----:B------:R-:W-:Y:S01]  /*16a70*/  IMAD.MOV.U32 R37, RZ, RZ, R33 ;  /* 0x000000ffff257224 */ /* 0x000fe200078e0021 */
[----:B------:R-:W-:Y:S06]  /*16a80*/  BRA `(.L_x_16252) ;  /* 0x0000000000047947 */ /* 0x000fec0003800000 */
.L_x_16251:
[----:B------:R-:W-:-:S11]  /*16a90*/  DADD R36, -R64, R62 ;  /* 0x0000000040247229 */ /* 0x000fd6000000013e */
.L_x_16252:
[----:B------:R-:W-:Y:S05]  /*16aa0*/  BSYNC.RECONVERGENT B6 ;  /* 0x0000000000067941 */ /* 0x000fea0003800200 */
.L_x_16250:
        /* <DEDUP_REMOVED lines=28> */
[----:B------:R-:W-:Y:S05]  /*16c70*/  CALL.REL.NOINC `($__internal_34_$__cuda_sm20_dsqrt_rn_f64_mediumpath_v1) ;  /* 0x000007ac00687944 */ /* 0x000fea0003c00000 */
.L_x_16256:
[----:B------:R-:W-:Y:S05]  /*16c80*/  BSYNC.RECONVERGENT B6 ;  /* 0x0000000000067941 */ /* 0x000fea0003800200 */
.L_x_16255:
[----:B------:R-:W-:Y:S02]  /*16c90*/  IMAD.MOV.U32 R60, RZ, RZ, R2 ;  /* 0x000000ffff3c7224 */ /* 0x000fe400078e0002 */
[----:B------:R-:W-:Y:S01]  /*16ca0*/  IMAD.MOV.U32 R61, RZ, RZ, R3 ;  /* 0x000000ffff3d7224 */ /* 0x000fe200078e0003 */
[----:B------:R-:W-:Y:S06]  /*16cb0*/  BRA `(.L_x_16257) ;  /* 0x00000008004c7947 */ /* 0x000fec0003800000 */
.L_x_16245:
        /* <DEDUP_REMOVED lines=29> */
.L_x_16260:
[----:B------:R-:W-:Y:S05]  /*16e90*/  BSYNC.RECONVERGENT B6 ;  /* 0x0000000000067941 */ /* 0x000fea0003800200 */
.L_x_16259:
[----:B------:R-:W-:Y:S02]  /*16ea0*/  IMAD.MOV.U32 R60, RZ, RZ, R2 ;  /* 0x000000ffff3c7224 */ /* 0x000fe400078e0002 */
[----:B------:R-:W-:Y:S01]  /*16eb0*/  IMAD.MOV.U32 R61, RZ, RZ, R3 ;  /* 0x000000ffff3d7224 */ /* 0x000fe200078e0003 */
[----:B------:R-:W-:Y:S06]  /*16ec0*/  BRA `(.L_x_16257) ;  /* 0x0000000400c87947 */ /* 0x000fec0003800000 */
.L_x_16258:
        /* <DEDUP_REMOVED lines=28> */
.L_x_16262:
[----:B------:R-:W-:Y:S05]  /*17090*/  BSYNC.RECONVERGENT B6 ;  /* 0x0000000000067941 */ /* 0x000fea0003800200 */
.L_x_16261:
        /* <DEDUP_REMOVED lines=20> */
.L_x_16264:
[----:B------:R-:W-:Y:S05]  /*171e0*/  BSYNC.RECONVERGENT B6 ;  /* 0x0000000000067941 */ /* 0x000fea0003800200 */
.L_x_16263:
[----:B------:R-:W-:Y:S01]  /*171f0*/  DMUL R58, R58, 8.11296384146066816958e+31 ;  /* 0x469000003a3a7828 */ /* 0x000fe20000000000 */
[----:B------:R-:W-:Y:S02]  /*17200*/  IMAD.MOV.U32 R60, RZ, RZ, R32 ;  /* 0x000000ffff3c7224 */ /* 0x000fe400078e0020 */
[----:B------:R-:W-:Y:S01]  /*17210*/  IMAD.MOV.U32 R61, RZ, RZ, R33 ;  /* 0x000000ffff3d7224 */ /* 0x000fe200078e0021 */
[----:B------:R-:W-:Y:S07]  /*17220*/  BRA `(.L_x_16257) ;  /* 0x0000000000f07947 */ /* 0x000fee0003800000 */
.L_x_16244:
        /* <DEDUP_REMOVED lines=26> */
.L_x_16266:
[----:B------:R-:W-:Y:S05]  /*173d0*/  BSYNC.RECONVERGENT B6 ;  /* 0x0000000000067941 */ /* 0x000fea0003800200 */
.L_x_16265:
        /* <DEDUP_REMOVED lines=29> */
.L_x_16268:
[----:B------:R-:W-:Y:S05]  /*175b0*/  BSYNC.RECONVERGENT B6 ;  /* 0x0000000000067941 */ /* 0x000fea0003800200 */
.L_x_16267:
[----:B------:R-:W-:Y:S01]  /*175c0*/  DMUL R60, R2, R48 ;  /* 0x00000030023c7228 */ /* 0x000fe20000000000 */
[----:B------:R-:W-:Y:S01]  /*175d0*/  IMAD.MOV.U32 R58, RZ, RZ, 0x0 ;  /* 0x00000000ff3a7424 */ /* 0x000fe200078e00ff */
[----:B------:R-:W-:-:S09]  /*175e0*/  MOV R59, 0x3ff00000 ;  /* 0x3ff00000003b7802 */ /* 0x000fd20000000f00 */
.L_x_16257:
[----:B------:R-:W-:Y:S05]  /*175f0*/  BSYNC.RECONVERGENT B5 ;  /* 0x0000000000057941 */ /* 0x000fea0003800200 */
.L_x_16243:
[----:B------:R-:W-:Y:S05]  /*17600*/  BRA `(.L_x_16269) ;  /* 0x0000000000087947 */ /* 0x000fea0003800000 */
.L_x_16235:
[----:B------:R-:W-:Y:S02]  /*17610*/  DMUL R60, R60, 9.00719925474099200000e+15 ;  /* 0x434000003c3c7828 */ /* 0x000fe40000000000 */
[----:B------:R-:W-:-:S11]  /*17620*/  DMUL R58, R58, 9.00719925474099200000e+15 ;  /* 0x434000003a3a7828 */ /* 0x000fd60000000000 */
.L_x_16269:
[----:B------:R-:W-:Y:S05]  /*17630*/  BSYNC.RELIABLE B3 ;  /* 0x0000000000037941 */ /* 0x000fea0003800100 */
.L_x_16234:
        /* <DEDUP_REMOVED lines=31> */
.L_x_16272:
[----:B------:R-:W-:Y:S05]  /*17830*/  BSYNC.RECONVERGENT B3 ;  /* 0x0000000000037941 */ /* 0x000fea0003800200 */
.L_x_16271:
        /* <DEDUP_REMOVED lines=84> */
.L_x_16274:
[----:B------:R-:W-:Y:S02]  /*17d80*/  FSEL R2, RZ, 3.37028055040000000000e+12, P0 ;  /* 0x54442d18ff027808 */ /* 0x000fe40000000000 */
[----:B------:R-:W-:-:S07]  /*17d90*/  FSEL R3, RZ, 2.1426990032196044922, P0 ;  /* 0x400921fbff037808 */ /* 0x000fce0000000000 */
.L_x_16275:
[----:B------:R-:W-:Y:S05]  /*17da0*/  BSYNC.RECONVERGENT B0 ;  /* 0x0000000000007941 */ /* 0x000fea0003800200 */
.L_x_16273:
[----:B------:R-:W-:Y:S01]  /*17db0*/  DADD R58, |R60|, R58 ;  /* 0x000000003c3a7229 */ /* 0x000fe2000000023a */
[----:B------:R-:W-:-:S07]  /*17dc0*/  LOP3.LUT R61, R3, 0x80000000, R61, 0xb8, !PT ;  /* 0x80000000033d7812 */ /* 0x000fce00078eb83d */
[----:B------:R-:W-:-:S06]  /*17dd0*/  DSETP.NAN.AND P0, PT, R58, R58, PT ;  /* 0x0000003a3a00722a */ /* 0x000fcc0003f08000 */
[----:B------:R-:W-:Y:S02]  /*17de0*/  FSEL R2, R58, R2, P0 ;  /* 0x000000023a027208 */ /* 0x000fe40000000000 */
[----:B------:R-:W-:Y:S01]  /*17df0*/  FSEL R3, R59, R61, P0 ;  /* 0x0000003d3b037208 */ /* 0x000fe20000000000 */
[----:B------:R-:W-:Y:S06]  /*17e00*/  BRA `(.L_x_16241) ;  /* 0x0000000400e07947 */ /* 0x000fec0003800000 */
.L_x_16270:
        /* <DEDUP_REMOVED lines=26> */
[----:B------:R-:W-:Y:S05]  /*17fb0*/  CALL.REL.NOINC `($__internal_33_$__cuda_sm20_div_rn_f64_full) ;  /* 0x0000079400007944 */ /* 0x000fea0003c00000 */
.L_x_16277:
[----:B------:R-:W-:Y:S05]  /*17fc0*/  BSYNC.RECONVERGENT B3 ;  /* 0x0000000000037941 */ /* 0x000fea0003800200 */
.L_x_16276:
        /* <DEDUP_REMOVED lines=84> */
.L_x_16279:
[----:B------:R-:W-:Y:S02]  /*18510*/  FSEL R2, RZ, 3.37028055040000000000e+12, P0 ;  /* 0x54442d18ff027808 */ /* 0x000fe40000000000 */
[----:B------:R-:W-:-:S07]  /*18520*/  FSEL R3, RZ, 2.1426990032196044922, P0 ;  /* 0x400921fbff037808 */ /* 0x000fce0000000000 */
.L_x_16280:
[----:B------:R-:W-:Y:S05]  /*18530*/  BSYNC.RECONVERGENT B0 ;  /* 0x0000000000007941 */ /* 0x000fea0003800200 */
.L_x_16278:
[----:B------:R-:W-:Y:S01]  /*18540*/  DADD R58, |R60|, R58 ;  /* 0x000000003c3a7229 */ /* 0x000fe2000000023a */
[----:B------:R-:W-:-:S07]  /*18550*/  LOP3.LUT R61, R3, 0x80000000, R61, 0xb8, !PT ;  /* 0x80000000033d7812 */ /* 0x000fce00078eb83d */
[----:B------:R-:W-:-:S06]  /*18560*/  DSETP.NAN.AND P0, PT, R58, R58, PT ;  /* 0x0000003a3a00722a */ /* 0x000fcc0003f08000 */
[----:B------:R-:W-:Y:S02]  /*18570*/  FSEL R2, R58, R2, P0 ;  /* 0x000000023a027208 */ /* 0x000fe40000000000 */
[----:B------:R-:W-:-:S07]  /*18580*/  FSEL R3, R59, R61, P0 ;  /* 0x0000003d3b037208 */ /* 0x000fce0000000000 */
.L_x_16241:
[----:B------:R-:W-:Y:S05]  /*18590*/  BSYNC.RECONVERGENT B4 ;  /* 0x0000000000047941 */ /* 0x000fea0003800200 */
.L_x_16233:
[----:B------:R-:W-:Y:S01]  /*185a0*/  DADD R32, -RZ, -R38 ;  /* 0x00000000ff207229 */ /* 0x000fe20000000926 */
[----:B------:R-:W-:-:S09]  /*185b0*/  ISETP.GE.AND P0, PT, R43, RZ, PT ;  /* 0x000000ff2b00720c */ /* 0x000fd20003f06270 */
[----:B------:R-:W-:Y:S02]  /*185c0*/  FSEL R38, R38, R32, !P0 ;  /* 0x0000002026267208 */ /* 0x000fe40004000000 */
[----:B------:R-:W-:Y:S01]  /*185d0*/  FSEL R39, R39, R33, !P0 ;  /* 0x0000002127277208 */ /* 0x000fe20004000000 */
[----:B------:R-:W-:Y:S06]  /*185e0*/  BRA `(.L_x_16197) ;  /* 0x0000002c00f47947 */ /* 0x000fec0003800000 */
.L_x_16200:
[----:B------:R-:W2:Y:S01]  /*185f0*/  LDL.64 R2, [R1+0x8] ;  /* 0x0000080001027983 */ /* 0x000ea20000100a00 */
[----:B------:R-:W-:Y:S01]  /*18600*/  UMOV UR6, 0x54442d18 ;  /* 0x54442d1800067882 */ /* 0x000fe20000000000 */
[----:B------:R-:W-:Y:S01]  /*18610*/  UMOV UR7, 0x3ff921fb ;  /* 0x3ff921fb00077882 */ /* 0x000fe20000000000 */
[----:B------:R-:W-:Y:S02]  /*18620*/  DADD R38, -RZ, -R42 ;  /* 0x00000000ff267229 */ /* 0x000fe4000000092a */
[----:B--2---:R-:W-:-:S08]  /*18630*/  DADD R2, R2, -R40 ;  /* 0x0000000002027229 */ /* 0x004fd00000000828 */
[----:B------:R-:W-:Y:S01]  /*18640*/  DADD R2, R2, UR6 ;  /* 0x0000000602027e29 */ /* 0x000fe20008000000 */
[----:B------:R-:W-:Y:S10]  /*18650*/  BRA `(.L_x_16197) ;  /* 0x0000002c00d87947 */ /* 0x000ff40003800000 */
.L_x_16199:
[----:B------:R-:W-:Y:S01]  /*18660*/  DADD R38, -RZ, -R42 ;  /* 0x00000000ff267229 */ /* 0x000fe2000000092a */
[----:B------:R-:W-:Y:S01]  /*18670*/  CS2R R2, SRZ ;  /* 0x0000000000027805 */ /* 0x000fe2000001ff00 */
[----:B------:R-:W-:Y:S09]  /*18680*/  BRA `(.L_x_16197) ;  /* 0x0000002c00cc7947 */ /* 0x000ff20003800000 */
.L_x_16198:
        /* <DEDUP_REMOVED lines=110> */
.L_x_16285:
[----:B------:R-:W-:Y:S05]  /*18d70*/  BSYNC.RECONVERGENT B0 ;  /* 0x0000000000007941 */ /* 0x000fea0003800200 */
.L_x_16284:
        /* <DEDUP_REMOVED lines=8> */
.L_x_16287:
[----:B------:R-:W-:Y:S05]  /*18e00*/  BSYNC.RECONVERGENT B4 ;  /* 0x0000000000047941 */ /* 0x000fea0003800200 */
.L_x_16286:
        /* <DEDUP_REMOVED lines=84> */
.L_x_16289:
[----:B------:R-:W-:Y:S02]  /*19350*/  FSEL R2, RZ, 3.37028055040000000000e+12, P0 ;  /* 0x54442d18ff027808 */ /* 0x000fe40000000000 */
[----:B------:R-:W-:-:S07]  /*19360*/  FSEL R3, RZ, 2.1426990032196044922, P0 ;  /* 0x400921fbff037808 */ /* 0x000fce0000000000 */
.L_x_16290:
[----:B------:R-:W-:Y:S05]  /*19370*/  BSYNC.RECONVERGENT B0 ;  /* 0x0000000000007941 */ /* 0x000fea0003800200 */
.L_x_16288:
[----:B------:R-:W-:Y:S01]  /*19380*/  DADD R36, R58, R36 ;  /* 0x000000003a247229 */ /* 0x000fe20000000024 */
[----:B------:R-:W-:Y:S01]  /*19390*/  LOP3.LUT R3, R3, 0x80000000, R43, 0xb8, !PT ;  /* 0x8000000003037812 */ /* 0x000fe200078eb82b */
[----:B------:R-:W-:-:S06]  /*193a0*/  DMUL R62, R62, 0.5 ;  /* 0x3fe000003e3e7828 */ /* 0x000fcc0000000000 */
[----:B------:R-:W-:-:S06]  /*193b0*/  DSETP.NAN.AND P0, PT, R36, R36, PT ;  /* 0x000000242400722a */ /* 0x000fcc0003f08000 */
[----:B------:R-:W-:Y:S02]  /*193c0*/  FSEL R2, R36, R2, P0 ;  /* 0x0000000224027208 */ /* 0x000fe40000000000 */
[----:B------:R-:W-:Y:S01]  /*193d0*/  FSEL R3, R37, R3, P0 ;  /* 0x0000000325037208 */ /* 0x000fe20000000000 */
[----:B------:R-:W-:Y:S06]  /*193e0*/  BRA `(.L_x_16291) ;  /* 0x0000002000507947 */ /* 0x000fec0003800000 */
.L_x_16283:
        /* <DEDUP_REMOVED lines=137> */
.L_x_16293:
[----:B------:R-:W-:Y:S05]  /*19c80*/  BSYNC.RECONVERGENT B0 ;  /* 0x0000000000007941 */ /* 0x000fea0003800200 */
.L_x_16292:
        /* <DEDUP_REMOVED lines=8> */
.L_x_16295:
[----:B------:R-:W-:Y:S05]  /*19d10*/  BSYNC.RECONVERGENT B4 ;  /* 0x0000000000047941 */ /* 0x000fea0003800200 */
.L_x_16294:
        /* <DEDUP_REMOVED lines=84> */
.L_x_16297:
[----:B------:R-:W-:Y:S02]  /*1a260*/  FSEL R2, RZ, 3.37028055040000000000e+12, P0 ;  /* 0x54442d18ff027808 */ /* 0x000fe40000000000 */
[----:B------:R-:W-:-:S07]  /*1a270*/  FSEL R3, RZ, 2.1426990032196044922, P0 ;  /* 0x400921fbff037808 */ /* 0x000fce0000000000 */
.L_x_16298:
[----:B------:R-:W-:Y:S05]  /*1a280*/  BSYNC.RECONVERGENT B0 ;  /* 0x0000000000007941 */ /* 0x000fea0003800200 */
.L_x_16296:
[----:B------:R-:W-:Y:S01]  /*1a290*/  DADD R36, R58, R36 ;  /* 0x000000003a247229 */ /* 0x000fe20000000024 */
[----:B------:R-:W-:-:S07]  /*1a2a0*/  LOP3.LUT R3, R3, 0x80000000, R43, 0xb8, !PT ;  /* 0x8000000003037812 */ /* 0x000fce00078eb82b */
[----:B------:R-:W-:-:S06]  /*1a2b0*/  DSETP.NAN.AND P0, PT, R36, R36, PT ;  /* 0x000000242400722a */ /* 0x000fcc0003f08000 */
[----:B------:R-:W-:Y:S02]  /*1a2c0*/  FSEL R2, R36, R2, P0 ;  /* 0x0000000224027208 */ /* 0x000fe40000000000 */
[----:B------:R-:W-:Y:S01]  /*1a2d0*/  FSEL R3, R37, R3, P0 ;  /* 0x0000000325037208 */ /* 0x000fe20000000000 */
[----:B------:R-:W-:Y:S06]  /*1a2e0*/  BRA `(.L_x_16291) ;  /* 0x0000001000907947 */ /* 0x000fec0003800000 */
.L_x_16282:
        /* <DEDUP_REMOVED lines=23> */
[----:B------:R-:W-:Y:S01]  /*1a460*/  IMAD.MOV.U32 R62, RZ, RZ, R32 ;  /* 0x000000ffff3e7224 */ /* 0x000fe200078e0020 */
[----:B------:R-:W-:-:S07]  /*1a470*/  MOV R63, R33 ;  /* 0x00000021003f7202 */ /* 0x000fce0000000f00 */
.L_x_16300:
[----:B------:R-:W-:Y:S05]  /*1a480*/  BSYNC.RECONVERGENT B4 ;  /* 0x0000000000047941 */ /* 0x000fea0003800200 */
.L_x_16299:
        /* <DEDUP_REMOVED lines=23> */
.L_x_16302:
[----:B------:R-:W-:Y:S05]  /*1a600*/  BSYNC.RECONVERGENT B4 ;  /* 0x0000000000047941 */ /* 0x000fea0003800200 */
.L_x_16301:
        /* <DEDUP_REMOVED lines=139> */
.L_x_16304:
[----:B------:R-:W-:Y:S05]  /*1aec0*/  BSYNC.RECONVERGENT B0 ;  /* 0x0000000000007941 */ /* 0x000fea0003800200 */
.L_x_16303:
        /* <DEDUP_REMOVED lines=8> */
.L_x_16306:
[----:B------:R-:W-:Y:S05]  /*1af50*/  BSYNC.RECONVERGENT B4 ;  /* 0x0000000000047941 */ /* 0x000fea0003800200 */
.L_x_16305:
        /* <DEDUP_REMOVED lines=84> */
.L_x_16308:
[----:B------:R-:W-:Y:S02]  /*1b4a0*/  FSEL R2, RZ, 3.37028055040000000000e+12, P0 ;  /* 0x54442d18ff027808 */ /* 0x000fe40000000000 */
[----:B------:R-:W-:-:S07]  /*1b4b0*/  FSEL R3, RZ, 2.1426990032196044922, P0 ;  /* 0x400921fbff037808 */ /* 0x000fce0000000000 */
.L_x_16309:
[----:B------:R-:W-:Y:S05]  /*1b4c0*/  BSYNC.RECONVERGENT B0 ;  /* 0x0000000000007941 */ /* 0x000fea0003800200 */
.L_x_16307:
[----:B------:R-:W-:Y:S01]  /*1b4d0*/  DADD R36, R58, R36 ;  /* 0x000000003a247229 */ /* 0x000fe20000000024 */
[----:B------:R-:W-:Y:S01]  /*1b4e0*/  LOP3.LUT R3, R3, 0x80000000, R43, 0xb8, !PT ;  /* 0x8000000003037812 */ /* 0x000fe200078eb82b */
[----:B------:R-:W-:-:S06]  /*1b4f0*/  DADD R62, R62, 1 ;  /* 0x3ff000003e3e7429 */ /* 0x000fcc0000000000 */
[----:B------:R-:W-:-:S06]  /*1b500*/  DSETP.NAN.AND P0, PT, R36, R36, PT ;  /* 0x000000242400722a */ /* 0x000fcc0003f08000 */
[----:B------:R-:W-:Y:S02]  /*1b510*/  FSEL R2, R36, R2, P0 ;  /* 0x0000000224027208 */ /* 0x000fe40000000000 */
[----:B------:R-:W-:-:S07]  /*1b520*/  FSEL R3, R37, R3, P0 ;  /* 0x0000000325037208 */ /* 0x000fce0000000000 */
.L_x_16291:
[----:B------:R-:W-:Y:S05]  /*1b530*/  BSYNC.RECONVERGENT B3 ;  /* 0x0000000000037941 */ /* 0x000fea0003800200 */
.L_x_16281:
        /* <DEDUP_REMOVED lines=8> */
.L_x_16197:
[----:B------:R-:W-:Y:S05]  /*1b5c0*/  BSYNC.RECONVERGENT B1 ;  /* 0x0000000000017941 */ /* 0x000fea0003800200 */
.L_x_16195:
        /* <DEDUP_REMOVED lines=15> */
.L_x_16194:
[----:B------:R-:W-:Y:S05]  /*1b6c0*/  BSYNC.RECONVERGENT B2 ;  /* 0x0000000000027941 */ /* 0x000fea0003800200 */
.L_x_16193:
        /* <DEDUP_REMOVED lines=38> */
.L_x_16313:
        /* <DEDUP_REMOVED lines=143> */
.L_x_16321:
[----:B------:R-:W-:Y:S05]  /*1c220*/  BSYNC.RECONVERGENT B4 ;  /* 0x0000000000047941 */ /* 0x000fea0003800200 */
.L_x_16320:
        /* <DEDUP_REMOVED lines=81> */
.L_x_16319:
        /* <DEDUP_REMOVED lines=33> */
.L_x_16328:
[----:B------:R-:W-:Y:S05]  /*1c950*/  BSYNC.RECONVERGENT B5 ;  /* 0x0000000000057941 */ /* 0x000fea0003800200 */
.L_x_16327:
[----:B------:R-:W-:Y:S01]  /*1c960*/  MOV R40, R32 ;  /* 0x0000002000287202 */ /* 0x000fe20000000f00 */
[----:B------:R-:W-:-:S07]  /*1c970*/  IMAD.MOV.U32 R41, RZ, RZ, R33 ;  /* 0x000000ffff297224 */ /* 0x000fce00078e0021 */
.L_x_16326:
[----:B------:R-:W-:Y:S05]  /*1c980*/  BSYNC.RECONVERGENT B4 ;  /* 0x0000000000047941 */ /* 0x000fea0003800200 */
.L_x_16325:
        /* <DEDUP_REMOVED lines=28> */
.L_x_16333:
[----:B------:R-:W-:Y:S05]  /*1cb50*/  BSYNC.RECONVERGENT B5 ;  /* 0x0000000000057941 */ /* 0x000fea0003800200 */
.L_x_16332:
[----:B------:R-:W-:Y:S05]  /*1cb60*/  BRA `(.L_x_16331) ;  /* 0x0000000000047947 */ /* 0x000fea0003800000 */
.L_x_16330:
[----:B------:R-:W-:-:S11]  /*1cb70*/  DADD R32, R62, -R2 ;  /* 0x000000003e207229 */ /* 0x000fd60000000802 */
.L_x_16331:
[----:B------:R-:W-:Y:S05]  /*1cb80*/  BSYNC.RECONVERGENT B4 ;  /* 0x0000000000047941 */ /* 0x000fea0003800200 */
.L_x_16329:
        /* <DEDUP_REMOVED lines=30> */
.L_x_16335:
[----:B------:R-:W-:Y:S05]  /*1cd70*/  BSYNC.RECONVERGENT B4 ;  /* 0x0000000000047941 */ /* 0x000fea0003800200 */
.L_x_16334:
        /* <DEDUP_REMOVED lines=85> */
.L_x_16336:
        /* <DEDUP_REMOVED lines=21> */
.L_x_16338:
[----:B------:R-:W-:Y:S05]  /*1d420*/  BSYNC.RECONVERGENT B4 ;  /* 0x0000000000047941 */ /* 0x000fea0003800200 */
.L_x_16337:
        /* <DEDUP_REMOVED lines=30> */
.L_x_16324:
        /* <DEDUP_REMOVED lines=27> */
.L_x_16341:
[----:B------:R-:W-:Y:S05]  /*1d7c0*/  BSYNC.RECONVERGENT B4 ;  /* 0x0000000000047941 */ /* 0x000fea0003800200 */
.L_x_16340:
        /* <DEDUP_REMOVED lines=85> */
.L_x_16342:
        /* <DEDUP_REMOVED lines=21> */
.L_x_16344:
[----:B------:R-:W-:Y:S05]  /*1de70*/  BSYNC.RECONVERGENT B4 ;  /* 0x0000000000047941 */ /* 0x000fea0003800200 */
.L_x_16343:
        /* <DEDUP_REMOVED lines=30> */
.L_x_16339:
        /* <DEDUP_REMOVED lines=26> */
.L_x_16346:
[----:B------:R-:W-:Y:S05]  /*1e200*/  BSYNC.RECONVERGENT B4 ;  /* 0x0000000000047941 */ /* 0x000fea0003800200 */
.L_x_16345:
        /* <DEDUP_REMOVED lines=21> */
.L_x_16348:
[----:B------:R-:W-:Y:S05]  /*1e360*/  BSYNC.RECONVERGENT B4 ;  /* 0x0000000000047941 */ /* 0x000fea0003800200 */
.L_x_16347:
[----:B------:R-:W-:Y:S02]  /*1e370*/  IMAD.MOV.U32 R40, RZ, RZ, R32 ;  /* 0x000000ffff287224 */ /* 0x000fe400078e0020 */
[----:B------:R-:W-:Y:S01]  /*1e380*/  IMAD.MOV.U32 R41, RZ, RZ, R33 ;  /* 0x000000ffff297224 */ /* 0x000fe200078e0021 */
[----:B------:R-:W-:Y:S06]  /*1e390*/  BRA `(.L_x_16322) ;  /* 0x0000000000647947 */ /* 0x000fec0003800000 */
.L_x_16323:
        /* <DEDUP_REMOVED lines=24> */
.L_x_16349:
[----:B------:R-:W-:Y:S05]  /*1e520*/  BSYNC.RECONVERGENT B4 ;  /* 0x0000000000047941 */ /* 0x000fea0003800200 */
.L_x_16322:
[----:B------:R-:W-:Y:S05]  /*1e530*/  BSYNC.RECONVERGENT B3 ;  /* 0x0000000000037941 */ /* 0x000fea0003800200 */
.L_x_16318:
        /* <DEDUP_REMOVED lines=25> */
.L_x_16354:
[----:B------:R-:W-:Y:S05]  /*1e6d0*/  BSYNC.RECONVERGENT B5 ;  /* 0x0000000000057941 */ /* 0x000fea0003800200 */
.L_x_16353:
        /* <DEDUP_REMOVED lines=84> */
.L_x_16357:
        /* <DEDUP_REMOVED lines=53> */
.L_x_16356:
        /* <DEDUP_REMOVED lines=76> */
.L_x_16359:
        /* <DEDUP_REMOVED lines=53> */
.L_x_16355:
        /* <DEDUP_REMOVED lines=34> */
.L_x_16366:
[----:B------:R-:W-:Y:S05]  /*1f9a0*/  BSYNC.RECONVERGENT B7 ;  /* 0x0000000000077941 */ /* 0x000fea0003800200 */
.L_x_16365:
[----:B------:R-:W-:Y:S02]  /*1f9b0*/  IMAD.MOV.U32 R70, RZ, RZ, R32 ;  /* 0x000000ffff467224 */ /* 0x000fe400078e0020 */
[----:B------:R-:W-:-:S07]  /*1f9c0*/  IMAD.MOV.U32 R71, RZ, RZ, R33 ;  /* 0x000000ffff477224 */ /* 0x000fce00078e0021 */
.L_x_16364:
[----:B------:R-:W-:Y:S05]  /*1f9d0*/  BSYNC.RECONVERGENT B6 ;  /* 0x0000000000067941 */ /* 0x000fea0003800200 */
.L_x_16363:
        /* <DEDUP_REMOVED lines=27> */
.L_x_16371:
[----:B------:R-:W-:Y:S05]  /*1fb90*/  BSYNC.RECONVERGENT B7 ;  /* 0x0000000000077941 */ /* 0x000fea0003800200 */
.L_x_16370:
[----:B------:R-:W-:Y:S02]  /*1fba0*/  IMAD.MOV.U32 R58, RZ, RZ, R32 ;  /* 0x000000ffff3a7224 */ /* 0x000fe400078e0020 */
[----:B------:R-:W-:Y:S01]  /*1fbb0*/  IMAD.MOV.U32 R59, RZ, RZ, R33 ;  /* 0x000000ffff3b7224 */ /* 0x000fe200078e0021 */
[----:B------:R-:W-:Y:S06]  /*1fbc0*/  BRA `(.L_x_16369) ;  /* 0x0000000000047947 */ /* 0x000fec0003800000 */
.L_x_16368:
[----:B------:R-:W-:-:S11]  /*1fbd0*/  DADD R58, -R64, R62 ;  /* 0x00000000403a7229 */ /* 0x000fd6000000013e */
.L_x_16369:
[----:B------:R-:W-:Y:S05]  /*1fbe0*/  BSYNC.RECONVERGENT B6 ;  /* 0x0000000000067941 */ /* 0x000fea0003800200 */
.L_x_16367:
        /* <DEDUP_REMOVED lines=29> */
.L_x_16373:
[----:B------:R-:W-:Y:S05]  /*1fdc0*/  BSYNC.RECONVERGENT B6 ;  /* 0x0000000000067941 */ /* 0x000fea0003800200 */
.L_x_16372:
[----:B------:R-:W-:Y:S01]  /*1fdd0*/  IMAD.MOV.U32 R60, RZ, RZ, R2 ;  /* 0x000000ffff3c7224 */ /* 0x000fe200078e0002 */
[----:B------:R-:W-:Y:S01]  /*1fde0*/  MOV R61, R3 ;  /* 0x00000003003d7202 */ /* 0x000fe20000000f00 */
[----:B------:R-:W-:Y:S06]  /*1fdf0*/  BRA `(.L_x_16374) ;  /* 0x00000008004c7947 */ /* 0x000fec0003800000 */
.L_x_16362:
        /* <DEDUP_REMOVED lines=29> */
.L_x_16377:
[----:B------:R-:W-:Y:S05]  /*1ffd0*/  BSYNC.RECONVERGENT B6 ;  /* 0x0000000000067941 */ /* 0x000fea0003800200 */
.L_x_16376:
[----:B------:R-:W-:Y:S02]  /*1ffe0*/  IMAD.MOV.U32 R60, RZ, RZ, R2 ;  /* 0x000000ffff3c7224 */ /* 0x000fe400078e0002 */
[----:B------:R-:W-:Y:S01]  /*1fff0*/  IMAD.MOV.U32 R61, RZ, RZ, R3 ;  /* 0x000000ffff3d7224 */ /* 0x000fe200078e0003 */
[----:B------:R-:W-:Y:S06]  /*20000*/  BRA `(.L_x_16374) ;  /* 0x0000000400c87947 */ /* 0x000fec0003800000 */
.L_x_16375:
        /* <DEDUP_REMOVED lines=28> */
.L_x_16379:
[----:B------:R-:W-:Y:S05]  /*201d0*/  BSYNC.RECONVERGENT B6 ;  /* 0x0000000000067941 */ /* 0x000fea0003800200 */
.L_x_16378:
        /* <DEDUP_REMOVED lines=20> */
.L_x_16381:
[----:B------:R-:W-:Y:S05]  /*20320*/  BSYNC.RECONVERGENT B6 ;  /* 0x0000000000067941 */ /* 0x000fea0003800200 */
.L_x_16380:
[----:B------:R-:W-:Y:S01]  /*20330*/  DMUL R42, R42, 8.11296384146066816958e+31 ;  /* 0x469000002a2a7828 */ /* 0x000fe20000000000 */
[----:B------:R-:W-:Y:S02]  /*20340*/  IMAD.MOV.U32 R60, RZ, RZ, R32 ;  /* 0x000000ffff3c7224 */ /* 0x000fe400078e0020 */
[----:B------:R-:W-:Y:S01]  /*20350*/  IMAD.MOV.U32 R61, RZ, RZ, R33 ;  /* 0x000000ffff3d7224 */ /* 0x000fe200078e0021 */
[----:B------:R-:W-:Y:S07]  /*20360*/  BRA `(.L_x_16374) ;  /* 0x0000000000f07947 */ /* 0x000fee0003800000 */
.L_x_16361:
        /* <DEDUP_REMOVED lines=26> */
.L_x_16383:
[----:B------:R-:W-:Y:S05]  /*20510*/  BSYNC.RECONVERGENT B6 ;  /* 0x0000000000067941 */ /* 0x000fea0003800200 */
.L_x_16382:
        /* <DEDUP_REMOVED lines=29> */
.L_x_16385:
[----:B------:R-:W-:Y:S05]  /*206f0*/  BSYNC.RECONVERGENT B6 ;  /* 0x0000000000067941 */ /* 0x000fea0003800200 */
.L_x_16384:
[----:B------:R-:W-:Y:S01]  /*20700*/  DMUL R60, R2, R42 ;  /* 0x0000002a023c7228 */ /* 0x000fe20000000000 */
[----:B------:R-:W-:Y:S01]  /*20710*/  MOV R42, 0x0 ;  /* 0x00000000002a7802 */ /* 0x000fe20000000f00 */
[----:B------:R-:W-:-:S09]  /*20720*/  IMAD.MOV.U32 R43, RZ, RZ, 0x3ff00000 ;  /* 0x3ff00000ff2b7424 */ /* 0x000fd200078e00ff */
.L_x_16374:
[----:B------:R-:W-:Y:S05]  /*20730*/  BSYNC.RECONVERGENT B5 ;  /* 0x0000000000057941 */ /* 0x000fea0003800200 */
.L_x_16360:
[----:B------:R-:W-:Y:S05]  /*20740*/  BRA `(.L_x_16386) ;  /* 0x0000000000087947 */ /* 0x000fea0003800000 */
.L_x_16352:
[----:B------:R-:W-:Y:S02]  /*20750*/  DMUL R60, R60, 9.00719925474099200000e+15 ;  /* 0x434000003c3c7828 */ /* 0x000fe40000000000 */
[----:B------:R-:W-:-:S11]  /*20760*/  DMUL R42, R42, 9.00719925474099200000e+15 ;  /* 0x434000002a2a7828 */ /* 0x000fd60000000000 */
.L_x_16386:
[----:B------:R-:W-:Y:S05]  /*20770*/  BSYNC.RELIABLE B3 ;  /* 0x0000000000037941 */ /* 0x000fea0003800100 */
.L_x_16351:
        /* <DEDUP_REMOVED lines=29> */
.L_x_16389:
[----:B------:R-:W-:Y:S05]  /*20950*/  BSYNC.RECONVERGENT B3 ;  /* 0x0000000000037941 */ /* 0x000fea0003800200 */
.L_x_16388:
        /* <DEDUP_REMOVED lines=84> */
.L_x_16391:
[----:B------:R-:W-:Y:S02]  /*20ea0*/  FSEL R2, RZ, 3.37028055040000000000e+12, P0 ;  /* 0x54442d18ff027808 */ /* 0x000fe40000000000 */
[----:B------:R-:W-:-:S07]  /*20eb0*/  FSEL R3, RZ, 2.1426990032196044922, P0 ;  /* 0x400921fbff037808 */ /* 0x000fce0000000000 */
.L_x_16392:
[----:B------:R-:W-:Y:S05]  /*20ec0*/  BSYNC.RECONVERGENT B0 ;  /* 0x0000000000007941 */ /* 0x000fea0003800200 */
.L_x_16390:
[----:B------:R-:W-:Y:S01]  /*20ed0*/  DADD R42, |R60|, R42 ;  /* 0x000000003c2a7229 */ /* 0x000fe2000000022a */
[----:B------:R-:W-:-:S07]  /*20ee0*/  LOP3.LUT R61, R3, 0x80000000, R61, 0xb8, !PT ;  /* 0x80000000033d7812 */ /* 0x000fce00078eb83d */
[----:B------:R-:W-:-:S06]  /*20ef0*/  DSETP.NAN.AND P0, PT, R42, R42, PT ;  /* 0x0000002a2a00722a */ /* 0x000fcc0003f08000 */
[----:B------:R-:W-:Y:S02]  /*20f00*/  FSEL R2, R42, R2, P0 ;  /* 0x000000022a027208 */ /* 0x000fe40000000000 */
[----:B------:R-:W-:Y:S01]  /*20f10*/  FSEL R3, R43, R61, P0 ;  /* 0x0000003d2b037208 */ /* 0x000fe20000000000 */
[----:B------:R-:W-:Y:S06]  /*20f20*/  BRA `(.L_x_16358) ;  /* 0x0000000400e07947 */ /* 0x000fec0003800000 */
.L_x_16387:
        /* <DEDUP_REMOVED lines=27> */
.L_x_16394:
[----:B------:R-:W-:Y:S05]  /*210e0*/  BSYNC.RECONVERGENT B3 ;  /* 0x0000000000037941 */ /* 0x000fea0003800200 */
.L_x_16393:
        /* <DEDUP_REMOVED lines=84> */
.L_x_16396:
[----:B------:R-:W-:Y:S02]  /*21630*/  FSEL R2, RZ, 3.37028055040000000000e+12, P0 ;  /* 0x54442d18ff027808 */ /* 0x000fe40000000000 */
[----:B------:R-:W-:-:S07]  /*21640*/  FSEL R3, RZ, 2.1426990032196044922, P0 ;  /* 0x400921fbff037808 */ /* 0x000fce0000000000 */
.L_x_16397:
[----:B------:R-:W-:Y:S05]  /*21650*/  BSYNC.RECONVERGENT B0 ;  /* 0x0000000000007941 */ /* 0x000fea0003800200 */
.L_x_16395:
[----:B------:R-:W-:Y:S01]  /*21660*/  DADD R42, |R60|, R42 ;  /* 0x000000003c2a7229 */ /* 0x000fe2000000022a */
[----:B------:R-:W-:-:S07]  /*21670*/  LOP3.LUT R61, R3, 0x80000000, R61, 0xb8, !PT ;  /* 0x80000000033d7812 */ /* 0x000fce00078eb83d */
[----:B------:R-:W-:-:S06]  /*21680*/  DSETP.NAN.AND P0, PT, R42, R42, PT ;  /* 0x0000002a2a00722a */ /* 0x000fcc0003f08000 */
[----:B------:R-:W-:Y:S02]  /*21690*/  FSEL R2, R42, R2, P0 ;  /* 0x000000022a027208 */ /* 0x000fe40000000000 */
[----:B------:R-:W-:-:S07]  /*216a0*/  FSEL R3, R43, R61, P0 ;  /* 0x0000003d2b037208 */ /* 0x000fce0000000000 */
.L_x_16358:
[----:B------:R-:W-:Y:S05]  /*216b0*/  BSYNC.RECONVERGENT B4 ;  /* 0x0000000000047941 */ /* 0x000fea0003800200 */
.L_x_16350:
[----:B------:R-:W-:Y:S01]  /*216c0*/  DADD R4, -RZ, -R40 ;  /* 0x00000000ff047229 */ /* 0x000fe20000000928 */
[----:B------:R-:W-:-:S09]  /*216d0*/  ISETP.GE.AND P0, PT, R7, RZ, PT ;  /* 0x000000ff0700720c */ /* 0x000fd20003f06270 */
[----:B------:R-:W-:Y:S02]  /*216e0*/  FSEL R42, R40, R4, !P0 ;  /* 0x00000004282a7208 */ /* 0x000fe40004000000 */
[----:B------:R-:W-:Y:S01]  /*216f0*/  FSEL R43, R41, R5, !P0 ;  /* 0x00000005292b7208 */ /* 0x000fe20004000000 */
[----:B------:R-:W-:Y:S06]  /*21700*/  BRA `(.L_x_16314) ;  /* 0x0000002c00f47947 */ /* 0x000fec0003800000 */
.L_x_16317:
[----:B------:R-:W2:Y:S01]  /*21710*/  LDL.64 R2, [R1+0x8] ;  /* 0x0000080001027983 */ /* 0x000ea20000100a00 */
[----:B------:R-:W-:Y:S01]  /*21720*/  UMOV UR6, 0x54442d18 ;  /* 0x54442d1800067882 */ /* 0x000fe20000000000 */
[----:B------:R-:W-:Y:S01]  /*21730*/  UMOV UR7, 0x3ff921fb ;  /* 0x3ff921fb00077882 */ /* 0x000fe20000000000 */
[----:B------:R-:W-:Y:S02]  /*21740*/  DADD R42, -RZ, -R6 ;  /* 0x00000000ff2a7229 */ /* 0x000fe40000000906 */
[----:B--2---:R-:W-:-:S08]  /*21750*/  DADD R2, R2, -R4 ;  /* 0x0000000002027229 */ /* 0x004fd00000000804 */
[----:B------:R-:W-:Y:S01]  /*21760*/  DADD R2, R2, UR6 ;  /* 0x0000000602027e29 */ /* 0x000fe20008000000 */
[----:B------:R-:W-:Y:S10]  /*21770*/  BRA `(.L_x_16314) ;  /* 0x0000002c00d87947 */ /* 0x000ff40003800000 */
.L_x_16316:
[----:B------:R-:W-:Y:S01]  /*21780*/  DADD R42, -RZ, -R6 ;  /* 0x00000000ff2a7229 */ /* 0x000fe20000000906 */
[----:B------:R-:W-:Y:S01]  /*21790*/  CS2R R2, SRZ ;  /* 0x0000000000027805 */ /* 0x000fe2000001ff00 */
[----:B------:R-:W-:Y:S09]  /*217a0*/  BRA `(.L_x_16314) ;  /* 0x0000002c00cc7947 */ /* 0x000ff20003800000 */
.L_x_16315:
        /* <DEDUP_REMOVED lines=110> */
.L_x_16402:
[----:B------:R-:W-:Y:S05]  /*21e90*/  BSYNC.RECONVERGENT B0 ;  /* 0x0000000000007941 */ /* 0x000fea0003800200 */
.L_x_16401:
        /* <DEDUP_REMOVED lines=8> */
.L_x_16404:
[----:B------:R-:W-:Y:S05]  /*21f20*/  BSYNC.RECONVERGENT B4 ;  /* 0x0000000000047941 */ /* 0x000fea0003800200 */
.L_x_16403:
        /* <DEDUP_REMOVED lines=84> */
.L_x_16406:
[----:B------:R-:W-:Y:S02]  /*22470*/  FSEL R2, RZ, 3.37028055040000000000e+12, P0 ;  /* 0x54442d18ff027808 */ /* 0x000fe40000000000 */
[----:B------:R-:W-:-:S07]  /*22480*/  FSEL R3, RZ, 2.1426990032196044922, P0 ;  /* 0x400921fbff037808 */ /* 0x000fce0000000000 */
.L_x_16407:
[----:B------:R-:W-:Y:S05]  /*22490*/  BSYNC.RECONVERGENT B0 ;  /* 0x0000000000007941 */ /* 0x000fea0003800200 */
.L_x_16405:
[----:B------:R-:W-:Y:S01]  /*224a0*/  DADD R42, R42, R58 ;  /* 0x000000002a2a7229 */ /* 0x000fe2000000003a */
[----:B------:R-:W-:Y:S01]  /*224b0*/  LOP3.LUT R3, R3, 0x80000000, R7, 0xb8, !PT ;  /* 0x8000000003037812 */ /* 0x000fe200078eb807 */
[----:B------:R-:W-:-:S06]  /*224c0*/  DMUL R62, R62, 0.5 ;  /* 0x3fe000003e3e7828 */ /* 0x000fcc0000000000 */
[----:B------:R-:W-:-:S06]  /*224d0*/  DSETP.NAN.AND P0, PT, R42, R42, PT ;  /* 0x0000002a2a00722a */ /* 0x000fcc0003f08000 */
[----:B------:R-:W-:Y:S02]  /*224e0*/  FSEL R2, R42, R2, P0 ;  /* 0x000000022a027208 */ /* 0x000fe40000000000 */
[----:B------:R-:W-:Y:S01]  /*224f0*/  FSEL R3, R43, R3, P0 ;  /* 0x000000032b037208 */ /* 0x000fe20000000000 */
[----:B------:R-:W-:Y:S06]  /*22500*/  BRA `(.L_x_16408) ;  /* 0x0000002000507947 */ /* 0x000fec0003800000 */
.L_x_16400:
        /* <DEDUP_REMOVED lines=137> */
.L_x_16410:
[----:B------:R-:W-:Y:S05]  /*22da0*/  BSYNC.RECONVERGENT B0 ;  /* 0x0000000000007941 */ /* 0x000fea0003800200 */
.L_x_16409:
        /* <DEDUP_REMOVED lines=8> */
.L_x_16412:
[----:B------:R-:W-:Y:S05]  /*22e30*/  BSYNC.RECONVERGENT B4 ;  /* 0x0000000000047941 */ /* 0x000fea0003800200 */
.L_x_16411:
        /* <DEDUP_REMOVED lines=84> */
.L_x_16414:
[----:B------:R-:W-:Y:S02]  /*23380*/  FSEL R2, RZ, 3.37028055040000000000e+12, P0 ;  /* 0x54442d18ff027808 */ /* 0x000fe40000000000 */
[----:B------:R-:W-:-:S07]  /*23390*/  FSEL R3, RZ, 2.1426990032196044922, P0 ;  /* 0x400921fbff037808 */ /* 0x000fce0000000000 */
.L_x_16415:
[----:B------:R-:W-:Y:S05]  /*233a0*/  BSYNC.RECONVERGENT B0 ;  /* 0x0000000000007941 */ /* 0x000fea0003800200 */
.L_x_16413:
[----:B------:R-:W-:Y:S01]  /*233b0*/  DADD R42, R42, R58 ;  /* 0x000000002a2a7229 */ /* 0x000fe2000000003a */
[----:B------:R-:W-:-:S07]  /*233c0*/  LOP3.LUT R3, R3, 0x80000000, R7, 0xb8, !PT ;  /* 0x8000000003037812 */ /* 0x000fce00078eb807 */
[----:B------:R-:W-:-:S06]  /*233d0*/  DSETP.NAN.AND P0, PT, R42, R42, PT ;  /* 0x0000002a2a00722a */ /* 0x000fcc0003f08000 */
[----:B------:R-:W-:Y:S02]  /*233e0*/  FSEL R2, R42, R2, P0 ;  /* 0x000000022a027208 */ /* 0x000fe40000000000 */
[----:B------:R-:W-:Y:S01]  /*233f0*/  FSEL R3, R43, R3, P0 ;  /* 0x000000032b037208 */ /* 0x000fe20000000000 */
[----:B------:R-:W-:Y:S06]  /*23400*/  BRA `(.L_x_16408) ;  /* 0x0000001000907947 */ /* 0x000fec0003800000 */
.L_x_16399:
        /* <DEDUP_REMOVED lines=25> */
.L_x_16417:
[----:B------:R-:W-:Y:S05]  /*235a0*/  BSYNC.RECONVERGENT B4 ;  /* 0x0000000000047941 */ /* 0x000fea0003800200 */
.L_x_16416:
        /* <DEDUP_REMOVED lines=23> */
.L_x_16419:
[----:B------:R-:W-:Y:S05]  /*23720*/  BSYNC.RECONVERGENT B4 ;  /* 0x0000000000047941 */ /* 0x000fea0003800200 */
.L_x_16418:
        /* <DEDUP_REMOVED lines=139> */
.L_x_16421:
[----:B------:R-:W-:Y:S05]  /*23fe0*/  BSYNC.RECONVERGENT B0 ;  /* 0x0000000000007941 */ /* 0x000fea0003800200 */
.L_x_16420:
        /* <DEDUP_REMOVED lines=8> */
.L_x_16423:
[----:B------:R-:W-:Y:S05]  /*24070*/  BSYNC.RECONVERGENT B4 ;  /* 0x0000000000047941 */ /* 0x000fea0003800200 */
.L_x_16422:
        /* <DEDUP_REMOVED lines=84> */
.L_x_16425:
[----:B------:R-:W-:Y:S02]  /*245c0*/  FSEL R2, RZ, 3.37028055040000000000e+12, P0 ;  /* 0x54442d18ff027808 */ /* 0x000fe40000000000 */
[----:B------:R-:W-:-:S07]  /*245d0*/  FSEL R3, RZ, 2.1426990032196044922, P0 ;  /* 0x400921fbff037808 */ /* 0x000fce0000000000 */
.L_x_16426:
[----:B------:R-:W-:Y:S05]  /*245e0*/  BSYNC.RECONVERGENT B0 ;  /* 0x0000000000007941 */ /* 0x000fea0003800200 */
.L_x_16424:
[----:B------:R-:W-:Y:S01]  /*245f0*/  DADD R42, R42, R58 ;  /* 0x000000002a2a7229 */ /* 0x000fe2000000003a */
[----:B------:R-:W-:Y:S01]  /*24600*/  LOP3.LUT R3, R3, 0x80000000, R7, 0xb8, !PT ;  /* 0x8000000003037812 */ /* 0x000fe200078eb807 */
[----:B------:R-:W-:-:S06]  /*24610*/  DADD R62, R62, 1 ;  /* 0x3ff000003e3e7429 */ /* 0x000fcc0000000000 */
[----:B------:R-:W-:-:S06]  /*24620*/  DSETP.NAN.AND P0, PT, R42, R42, PT ;  /* 0x0000002a2a00722a */ /* 0x000fcc0003f08000 */
[----:B------:R-:W-:Y:S02]  /*24630*/  FSEL R2, R42, R2, P0 ;  /* 0x000000022a027208 */ /* 0x000fe40000000000 */
[----:B------:R-:W-:-:S07]  /*24640*/  FSEL R3, R43, R3, P0 ;  /* 0x000000032b037208 */ /* 0x000fce0000000000 */
.L_x_16408:
[----:B------:R-:W-:Y:S05]  /*24650*/  BSYNC.RECONVERGENT B3 ;  /* 0x0000000000037941 */ /* 0x000fea0003800200 */
.L_x_16398:
        /* <DEDUP_REMOVED lines=8> */
.L_x_16314:
[----:B------:R-:W-:Y:S05]  /*246e0*/  BSYNC.RECONVERGENT B1 ;  /* 0x0000000000017941 */ /* 0x000fea0003800200 */
.L_x_16312:
        /* <DEDUP_REMOVED lines=15> */
.L_x_16311:
[----:B------:R-:W-:Y:S05]  /*247e0*/  BSYNC.RECONVERGENT B2 ;  /* 0x0000000000027941 */ /* 0x000fea0003800200 */
.L_x_16310:
        /* <DEDUP_REMOVED lines=38> */
.L_x_16430:
        /* <DEDUP_REMOVED lines=138> */
[----:B------:R-:W-:Y:S05]  /*252f0*/  CALL.REL.NOINC `($__internal_34_$__cuda_sm20_dsqrt_rn_f64_mediumpath_v1) ;  /* 0x000006c400c87944 */ /* 0x000fea0003c00000 */
[----:B------:R-:W-:Y:S02]  /*25300*/  IMAD.MOV.U32 R48, RZ, RZ, R2 ;  /* 0x000000ffff307224 */ /* 0x000fe400078e0002 */
[----:B------:R-:W-:-:S07]  /*25310*/  IMAD.MOV.U32 R49, RZ, RZ, R3 ;  /* 0x000000ffff317224 */ /* 0x000fce00078e0003 */
.L_x_16438:
[----:B------:R-:W-:Y:S05]  /*25320*/  BSYNC.RECONVERGENT B4 ;  /* 0x0000000000047941 */ /* 0x000fea0003800200 */
.L_x_16437:
        /* <DEDUP_REMOVED lines=81> */
.L_x_16436:
        /* <DEDUP_REMOVED lines=33> */
.L_x_16445:
[----:B------:R-:W-:Y:S05]  /*25a50*/  BSYNC.RECONVERGENT B5 ;  /* 0x0000000000057941 */ /* 0x000fea0003800200 */
.L_x_16444:
[----:B------:R-:W-:Y:S02]  /*25a60*/  IMAD.MOV.U32 R6, RZ, RZ, R32 ;  /* 0x000000ffff067224 */ /* 0x000fe400078e0020 */
[----:B------:R-:W-:-:S07]  /*25a70*/  IMAD.MOV.U32 R7, RZ, RZ, R33 ;  /* 0x000000ffff077224 */ /* 0x000fce00078e0021 */
.L_x_16443:
[----:B------:R-:W-:Y:S05]  /*25a80*/  BSYNC.RECONVERGENT B4 ;  /* 0x0000000000047941 */ /* 0x000fea0003800200 */
.L_x_16442:
        /* <DEDUP_REMOVED lines=28> */
.L_x_16450:
[----:B------:R-:W-:Y:S05]  /*25c50*/  BSYNC.RECONVERGENT B5 ;  /* 0x0000000000057941 */ /* 0x000fea0003800200 */
.L_x_16449:
[----:B------:R-:W-:Y:S05]  /*25c60*/  BRA `(.L_x_16448) ;  /* 0x0000000000047947 */ /* 0x000fea0003800000 */
.L_x_16447:
[----:B------:R-:W-:-:S11]  /*25c70*/  DADD R32, R62, -R2 ;  /* 0x000000003e207229 */ /* 0x000fd60000000802 */
.L_x_16448:
[----:B------:R-:W-:Y:S05]  /*25c80*/  BSYNC.RECONVERGENT B4 ;  /* 0x0000000000047941 */ /* 0x000fea0003800200 */
.L_x_16446:
        /* <DEDUP_REMOVED lines=30> */
.L_x_16452:
[----:B------:R-:W-:Y:S05]  /*25e70*/  BSYNC.RECONVERGENT B4 ;  /* 0x0000000000047941 */ /* 0x000fea0003800200 */
.L_x_16451:
        /* <DEDUP_REMOVED lines=85> */
.L_x_16453:
        /* <DEDUP_REMOVED lines=21> */
.L_x_16455:
[----:B------:R-:W-:Y:S05]  /*26520*/  BSYNC.RECONVERGENT B4 ;  /* 0x0000000000047941 */ /* 0x000fea0003800200 */
.L_x_16454:
        /* <DEDUP_REMOVED lines=30> */
.L_x_16441:
        /* <DEDUP_REMOVED lines=25> */
.L_x_16458:
[----:B------:R-:W-:Y:S05]  /*268a0*/  BSYNC.RECONVERGENT B4 ;  /* 0x0000000000047941 */ /* 0x000fea0003800200 */
.L_x_16457:
        /* <DEDUP_REMOVED lines=85> */
.L_x_16459:
        /* <DEDUP_REMOVED lines=21> */
.L_x_16461:
[----:B------:R-:W-:Y:S05]  /*26f50*/  BSYNC.RECONVERGENT B4 ;  /* 0x0000000000047941 */ /* 0x000fea0003800200 */
.L_x_16460:
        /* <DEDUP_REMOVED lines=30> */
.L_x_16456:
        /* <DEDUP_REMOVED lines=24> */
.L_x_16463:
[----:B------:R-:W-:Y:S05]  /*272c0*/  BSYNC.RECONVERGENT B4 ;  /* 0x0000000000047941 */ /* 0x000fea0003800200 */
.L_x_16462:
        /* <DEDUP_REMOVED lines=21> */
.L_x_16465:
[----:B------:R-:W-:Y:S05]  /*27420*/  BSYNC.RECONVERGENT B4 ;  /* 0x0000000000047941 */ /* 0x000fea0003800200 */
.L_x_16464:
[----:B------:R-:W-:Y:S02]  /*27430*/  IMAD.MOV.U32 R6, RZ, RZ, R32 ;  /* 0x000000ffff067224 */ /* 0x000fe400078e0020 */
[----:B------:R-:W-:Y:S01]  /*27440*/  IMAD.MOV.U32 R7, RZ, RZ, R33 ;  /* 0x000000ffff077224 */ /* 0x000fe200078e0021 */
[----:B------:R-:W-:Y:S06]  /*27450*/  BRA `(.L_x_16439) ;  /* 0x0000000000647947 */ /* 0x000fec0003800000 */
.L_x_16440:
        /* <DEDUP_REMOVED lines=24> */
.L_x_16466:
[----:B------:R-:W-:Y:S05]  /*275e0*/  BSYNC.RECONVERGENT B4 ;  /* 0x0000000000047941 */ /* 0x000fea0003800200 */
.L_x_16439:
[----:B------:R-:W-:Y:S05]  /*275f0*/  BSYNC.RECONVERGENT B3 ;  /* 0x0000000000037941 */ /* 0x000fea0003800200 */
.L_x_16435:
        /* <DEDUP_REMOVED lines=25> */
.L_x_16471:
[----:B------:R-:W-:Y:S05]  /*27790*/  BSYNC.RECONVERGENT B5 ;  /* 0x0000000000057941 */ /* 0x000fea0003800200 */
.L_x_16470:
        /* <DEDUP_REMOVED lines=84> */
.L_x_16474:
        /* <DEDUP_REMOVED lines=53> */
.L_x_16473:
        /* <DEDUP_REMOVED lines=76> */
.L_x_16476:
        /* <DEDUP_REMOVED lines=53> */
.L_x_16472:
        /* <DEDUP_REMOVED lines=34> */
.L_x_16483:
[----:B------:R-:W-:Y:S05]  /*28a60*/  BSYNC.RECONVERGENT B7 ;  /* 0x0000000000077941 */ /* 0x000fea0003800200 */
.L_x_16482:
[----:B------:R-:W-:Y:S02]  /*28a70*/  IMAD.MOV.U32 R70, RZ, RZ, R32 ;  /* 0x000000ffff467224 */ /* 0x000fe400078e0020 */
[----:B------:R-:W-:-:S07]  /*28a80*/  IMAD.MOV.U32 R71, RZ, RZ, R33 ;  /* 0x000000ffff477224 */ /* 0x000fce00078e0021 */
.L_x_16481:
[----:B------:R-:W-:Y:S05]  /*28a90*/  BSYNC.RECONVERGENT B6 ;  /* 0x0000000000067941 */ /* 0x000fea0003800200 */
.L_x_16480:
        /* <DEDUP_REMOVED lines=27> */
.L_x_16488:
[----:B------:R-:W-:Y:S05]  /*28c50*/  BSYNC.RECONVERGENT B7 ;  /* 0x0000000000077941 */ /* 0x000fea0003800200 */
.L_x_16487:
[----:B------:R-:W-:Y:S02]  /*28c60*/  IMAD.MOV.U32 R4, RZ, RZ, R32 ;  /* 0x000000ffff047224 */ /* 0x000fe400078e0020 */
[----:B------:R-:W-:Y:S01]  /*28c70*/  IMAD.MOV.U32 R5, RZ, RZ, R33 ;  /* 0x000000ffff057224 */ /* 0x000fe200078e0021 */
[----:B------:R-:W-:Y:S06]  /*28c80*/  BRA `(.L_x_16486) ;  /* 0x0000000000047947 */ /* 0x000fec0003800000 */
.L_x_16485:
[----:B------:R-:W-:-:S11]  /*28c90*/  DADD R4, -R64, R62 ;  /* 0x0000000040047229 */ /* 0x000fd6000000013e */
.L_x_16486:
[----:B------:R-:W-:Y:S05]  /*28ca0*/  BSYNC.RECONVERGENT B6 ;  /* 0x0000000000067941 */ /* 0x000fea0003800200 */
.L_x_16484:
        /* <DEDUP_REMOVED lines=29> */
.L_x_16490:
[----:B------:R-:W-:Y:S05]  /*28e80*/  BSYNC.RECONVERGENT B6 ;  /* 0x0000000000067941 */ /* 0x000fea0003800200 */
.L_x_16489:
[----:B------:R-:W-:Y:S01]  /*28e90*/  MOV R60, R2 ;  /* 0x00000002003c7202 */ /* 0x000fe20000000f00 */
[----:B------:R-:W-:Y:S01]  /*28ea0*/  IMAD.MOV.U32 R61, RZ, RZ, R3 ;  /* 0x000000ffff3d7224 */ /* 0x000fe200078e0003 */
[----:B------:R-:W-:Y:S06]  /*28eb0*/  BRA `(.L_x_16491) ;  /* 0x00000008004c7947 */ /* 0x000fec0003800000 */
.L_x_16479:
        /* <DEDUP_REMOVED lines=29> */
.L_x_16494:
[----:B------:R-:W-:Y:S05]  /*29090*/  BSYNC.RECONVERGENT B6 ;  /* 0x0000000000067941 */ /* 0x000fea0003800200 */
.L_x_16493:
[----:B------:R-:W-:Y:S02]  /*290a0*/  IMAD.MOV.U32 R60, RZ, RZ, R2 ;  /* 0x000000ffff3c7224 */ /* 0x000fe400078e0002 */
[----:B------:R-:W-:Y:S01]  /*290b0*/  IMAD.MOV.U32 R61, RZ, RZ, R3 ;  /* 0x000000ffff3d7224 */ /* 0x000fe200078e0003 */
[----:B------:R-:W-:Y:S06]  /*290c0*/  BRA `(.L_x_16491) ;  /* 0x0000000400c87947 */ /* 0x000fec0003800000 */
.L_x_16492:
        /* <DEDUP_REMOVED lines=28> */
.L_x_16496:
[----:B------:R-:W-:Y:S05]  /*29290*/  BSYNC.RECONVERGENT B6 ;  /* 0x0000000000067941 */ /* 0x000fea0003800200 */
.L_x_16495:
        /* <DEDUP_REMOVED lines=20> */
.L_x_16498:
[----:B------:R-:W-:Y:S05]  /*293e0*/  BSYNC.RECONVERGENT B6 ;  /* 0x0000000000067941 */ /* 0x000fea0003800200 */
.L_x_16497:
[----:B------:R-:W-:Y:S01]  /*293f0*/  DMUL R58, R58, 8.11296384146066816958e+31 ;  /* 0x469000003a3a7828 */ /* 0x000fe20000000000 */
[----:B------:R-:W-:Y:S02]  /*29400*/  IMAD.MOV.U32 R60, RZ, RZ, R32 ;  /* 0x000000ffff3c7224 */ /* 0x000fe400078e0020 */
[----:B------:R-:W-:Y:S01]  /*29410*/  IMAD.MOV.U32 R61, RZ, RZ, R33 ;  /* 0x000000ffff3d7224 */ /* 0x000fe200078e0021 */
[----:B------:R-:W-:Y:S07]  /*29420*/  BRA `(.L_x_16491) ;  /* 0x0000000000f07947 */ /* 0x000fee0003800000 */
.L_x_16478:
        /* <DEDUP_REMOVED lines=26> */
.L_x_16500:
[----:B------:R-:W-:Y:S05]  /*295d0*/  BSYNC.RECONVERGENT B6 ;  /* 0x0000000000067941 */ /* 0x000fea0003800200 */
.L_x_16499:
        /* <DEDUP_REMOVED lines=29> */
.L_x_16502:
[----:B------:R-:W-:Y:S05]  /*297b0*/  BSYNC.RECONVERGENT B6 ;  /* 0x0000000000067941 */ /* 0x000fea0003800200 */
.L_x_16501:
[----:B------:R-:W-:Y:S01]  /*297c0*/  DMUL R60, R2, R48 ;  /* 0x00000030023c7228 */ /* 0x000fe20000000000 */
[----:B------:R-:W-:Y:S02]  /*297d0*/  IMAD.MOV.U32 R58, RZ, RZ, 0x0 ;  /* 0x00000000ff3a7424 */ /* 0x000fe400078e00ff */
[----:B------:R-:W-:-:S08]  /*297e0*/  IMAD.MOV.U32 R59, RZ, RZ, 0x3ff00000 ;  /* 0x3ff00000ff3b7424 */ /* 0x000fd000078e00ff */
.L_x_16491:
[----:B------:R-:W-:Y:S05]  /*297f0*/  BSYNC.RECONVERGENT B5 ;  /* 0x0000000000057941 */ /* 0x000fea0003800200 */
.L_x_16477:
[----:B------:R-:W-:Y:S05]  /*29800*/  BRA `(.L_x_16503) ;  /* 0x0000000000087947 */ /* 0x000fea0003800000 */
.L_x_16469:
[----:B------:R-:W-:Y:S02]  /*29810*/  DMUL R60, R60, 9.00719925474099200000e+15 ;  /* 0x434000003c3c7828 */ /* 0x000fe40000000000 */
[----:B------:R-:W-:-:S11]  /*29820*/  DMUL R58, R58, 9.00719925474099200000e+15 ;  /* 0x434000003a3a7828 */ /* 0x000fd60000000000 */
.L_x_16503:
[----:B------:R-:W-:Y:S05]  /*29830*/  BSYNC.RELIABLE B3 ;  /* 0x0000000000037941 */ /* 0x000fea0003800100 */
.L_x_16468:
        /* <DEDUP_REMOVED lines=29> */
.L_x_16506:
[----:B------:R-:W-:Y:S05]  /*29a10*/  BSYNC.RECONVERGENT B3 ;  /* 0x0000000000037941 */ /* 0x000fea0003800200 */
.L_x_16505:
        /* <DEDUP_REMOVED lines=84> */
.L_x_16508:
[----:B------:R-:W-:Y:S02]  /*29f60*/  FSEL R2, RZ, 3.37028055040000000000e+12, P0 ;  /* 0x54442d18ff027808 */ /* 0x000fe40000000000 */
[----:B------:R-:W-:-:S07]  /*29f70*/  FSEL R3, RZ, 2.1426990032196044922, P0 ;  /* 0x400921fbff037808 */ /* 0x000fce0000000000 */
.L_x_16509:
[----:B------:R-:W-:Y:S05]  /*29f80*/  BSYNC.RECONVERGENT B0 ;  /* 0x0000000000007941 */ /* 0x000fea0003800200 */
.L_x_16507:
[----:B------:R-:W-:Y:S01]  /*29f90*/  DADD R58, |R60|, R58 ;  /* 0x000000003c3a7229 */ /* 0x000fe2000000023a */
[----:B------:R-:W-:-:S07]  /*29fa0*/  LOP3.LUT R61, R3, 0x80000000, R61, 0xb8, !PT ;  /* 0x80000000033d7812 */ /* 0x000fce00078eb83d */
[----:B------:R-:W-:-:S06]  /*29fb0*/  DSETP.NAN.AND P0, PT, R58, R58, PT ;  /* 0x0000003a3a00722a */ /* 0x000fcc0003f08000 */
[----:B------:R-:W-:Y:S02]  /*29fc0*/  FSEL R2, R58, R2, P0 ;  /* 0x000000023a027208 */ /* 0x000fe40000000000 */
[----:B------:R-:W-:Y:S01]  /*29fd0*/  FSEL R3, R59, R61, P0 ;  /* 0x0000003d3b037208 */ /* 0x000fe20000000000 */
[----:B------:R-:W-:Y:S06]  /*29fe0*/  BRA `(.L_x_16475) ;  /* 0x0000000400d87947 */ /* 0x000fec0003800000 */
.L_x_16504:
        /* <DEDUP_REMOVED lines=24> */
[----:B------:R-:W-:Y:S05]  /*2a170*/  CALL.REL.NOINC `($__internal_33_$__cuda_sm20_div_rn_f64_full) ;  /* 0x0000067000907944 */ /* 0x000fea0003c00000 */
.L_x_16511:
[----:B------:R-:W-:Y:S05]  /*2a180*/  BSYNC.RECONVERGENT B3 ;  /* 0x0000000000037941 */ /* 0x000fea0003800200 */
.L_x_16510:
        /* <DEDUP_REMOVED lines=84> */
.L_x_16513:
[----:B------:R-:W-:Y:S02]  /*2a6d0*/  FSEL R2, RZ, 3.37028055040000000000e+12, P0 ;  /* 0x54442d18ff027808 */ /* 0x000fe40000000000 */
[----:B------:R-:W-:-:S07]  /*2a6e0*/  FSEL R3, RZ, 2.1426990032196044922, P0 ;  /* 0x400921fbff037808 */ /* 0x000fce0000000000 */
.L_x_16514:
[----:B------:R-:W-:Y:S05]  /*2a6f0*/  BSYNC.RECONVERGENT B0 ;  /* 0x0000000000007941 */ /* 0x000fea0003800200 */
.L_x_16512:
[----:B------:R-:W-:Y:S01]  /*2a700*/  DADD R58, |R60|, R58 ;  /* 0x000000003c3a7229 */ /* 0x000fe2000000023a */
[----:B------:R-:W-:-:S07]  /*2a710*/  LOP3.LUT R61, R3, 0x80000000, R61, 0xb8, !PT ;  /* 0x80000000033d7812 */ /* 0x000fce00078eb83d */
[----:B------:R-:W-:-:S06]  /*2a720*/  DSETP.NAN.AND P0, PT, R58, R58, PT ;  /* 0x0000003a3a00722a */ /* 0x000fcc0003f08000 */
[----:B------:R-:W-:Y:S02]  /*2a730*/  FSEL R2, R58, R2, P0 ;  /* 0x000000023a027208 */ /* 0x000fe40000000000 */
[----:B------:R-:W-:-:S07]  /*2a740*/  FSEL R3, R59, R61, P0 ;  /* 0x0000003d3b037208 */ /* 0x000fce0000000000 */
.L_x_16475:
[----:B------:R-:W-:Y:S05]  /*2a750*/  BSYNC.RECONVERGENT B4 ;  /* 0x0000000000047941 */ /* 0x000fea0003800200 */
.L_x_16467:
[----:B------:R-:W-:Y:S01]  /*2a760*/  DADD R4, -RZ, -R6 ;  /* 0x00000000ff047229 */ /* 0x000fe20000000906 */
[----:B------:R-:W-:-:S09]  /*2a770*/  ISETP.GE.AND P0, PT, R11, RZ, PT ;  /* 0x000000ff0b00720c */ /* 0x000fd20003f06270 */
[----:B------:R-:W-:Y:S02]  /*2a780*/  FSEL R6, R6, R4, !P0 ;  /* 0x0000000406067208 */ /* 0x000fe40004000000 */
[----:B------:R-:W-:Y:S01]  /*2a790*/  FSEL R7, R7, R5, !P0 ;  /* 0x0000000507077208 */ /* 0x000fe20004000000 */
[----:B------:R-:W-:Y:S06]  /*2a7a0*/  BRA `(.L_x_16431) ;  /* 0x0000002c00f47947 */ /* 0x000fec0003800000 */
.L_x_16434:
[----:B------:R-:W2:Y:S01]  /*2a7b0*/  LDL.64 R2, [R1+0x8] ;  /* 0x0000080001027983 */ /* 0x000ea20000100a00 */
[----:B------:R-:W-:Y:S01]  /*2a7c0*/  UMOV UR6, 0x54442d18 ;  /* 0x54442d1800067882 */ /* 0x000fe20000000000 */
[----:B------:R-:W-:Y:S01]  /*2a7d0*/  UMOV UR7, 0x3ff921fb ;  /* 0x3ff921fb00077882 */ /* 0x000fe20000000000 */
[----:B------:R-:W-:Y:S02]  /*2a7e0*/  DADD R6, -RZ, -R10 ;  /* 0x00000000ff067229 */ /* 0x000fe4000000090a */
[----:B--2---:R-:W-:-:S08]  /*2a7f0*/  DADD R2, R2, -R8 ;  /* 0x0000000002027229 */ /* 0x004fd00000000808 */
[----:B------:R-:W-:Y:S01]  /*2a800*/  DADD R2, R2, UR6 ;  /* 0x0000000602027e29 */ /* 0x000fe20008000000 */
[----:B------:R-:W-:Y:S10]  /*2a810*/  BRA `(.L_x_16431) ;  /* 0x0000002c00d87947 */ /* 0x000ff40003800000 */
.L_x_16433:
[----:B------:R-:W-:Y:S01]  /*2a820*/  DADD R6, -RZ, -R10 ;  /* 0x00000000ff067229 */ /* 0x000fe2000000090a */
[----:B------:R-:W-:Y:S01]  /*2a830*/  CS2R R2, SRZ ;  /* 0x0000000000027805 */ /* 0x000fe2000001ff00 */
[----:B------:R-:W-:Y:S09]  /*2a840*/  BRA `(.L_x_16431) ;  /* 0x0000002c00cc7947 */ /* 0x000ff20003800000 */
.L_x_16432:
        /* <DEDUP_REMOVED lines=110> */
.L_x_16519:
[----:B------:R-:W-:Y:S05]  /*2af30*/  BSYNC.RECONVERGENT B0 ;  /* 0x0000000000007941 */ /* 0x000fea0003800200 */
.L_x_16518:
        /* <DEDUP_REMOVED lines=8> */
.L_x_16521:
[----:B------:R-:W-:Y:S05]  /*2afc0*/  BSYNC.RECONVERGENT B4 ;  /* 0x0000000000047941 */ /* 0x000fea0003800200 */
.L_x_16520:
        /* <DEDUP_REMOVED lines=84> */
.L_x_16523:
[----:B------:R-:W-:Y:S02]  /*2b510*/  FSEL R2, RZ, 3.37028055040000000000e+12, P0 ;  /* 0x54442d18ff027808 */ /* 0x000fe40000000000 */
[----:B------:R-:W-:-:S07]  /*2b520*/  FSEL R3, RZ, 2.1426990032196044922, P0 ;  /* 0x400921fbff037808 */ /* 0x000fce0000000000 */
.L_x_16524:
[----:B------:R-:W-:Y:S05]  /*2b530*/  BSYNC.RECONVERGENT B0 ;  /* 0x0000000000007941 */ /* 0x000fea0003800200 */
.L_x_16522:
[----:B------:R-:W-:Y:S01]  /*2b540*/  DADD R4, R58, R4 ;  /* 0x000000003a047229 */ /* 0x000fe20000000004 */
[----:B------:R-:W-:Y:S01]  /*2b550*/  LOP3.LUT R3, R3, 0x80000000, R11, 0xb8, !PT ;  /* 0x8000000003037812 */ /* 0x000fe200078eb80b */
[----:B------:R-:W-:-:S06]  /*2b560*/  DMUL R62, R62, 0.5 ;  /* 0x3fe000003e3e7828 */ /* 0x000fcc0000000000 */
[----:B------:R-:W-:-:S06]  /*2b570*/  DSETP.NAN.AND P0, PT, R4, R4, PT ;  /* 0x000000040400722a */ /* 0x000fcc0003f08000 */
[----:B------:R-:W-:Y:S02]  /*2b580*/  FSEL R2, R4, R2, P0 ;  /* 0x0000000204027208 */ /* 0x000fe40000000000 */
[----:B------:R-:W-:Y:S01]  /*2b590*/  FSEL R3, R5, R3, P0 ;  /* 0x0000000305037208 */ /* 0x000fe20000000000 */
[----:B------:R-:W-:Y:S06]  /*2b5a0*/  BRA `(.L_x_16525) ;  /* 0x0000002000507947 */ /* 0x000fec0003800000 */
.L_x_16517:
        /* <DEDUP_REMOVED lines=137> */
.L_x_16527:
[----:B------:R-:W-:Y:S05]  /*2be40*/  BSYNC.RECONVERGENT B0 ;  /* 0x0000000000007941 */ /* 0x000fea0003800200 */
.L_x_16526:
        /* <DEDUP_REMOVED lines=8> */
.L_x_16529:
[----:B------:R-:W-:Y:S05]  /*2bed0*/  BSYNC.RECONVERGENT B4 ;  /* 0x0000000000047941 */ /* 0x000fea0003800200 */
.L_x_16528:
        /* <DEDUP_REMOVED lines=84> */
.L_x_16531:
[----:B------:R-:W-:Y:S02]  /*2c420*/  FSEL R2, RZ, 3.37028055040000000000e+12, P0 ;  /* 0x54442d18ff027808 */ /* 0x000fe40000000000 */
[----:B------:R-:W-:-:S07]  /*2c430*/  FSEL R3, RZ, 2.1426990032196044922, P0 ;  /* 0x400921fbff037808 */ /* 0x000fce0000000000 */
.L_x_16532:
[----:B------:R-:W-:Y:S05]  /*2c440*/  BSYNC.RECONVERGENT B0 ;  /* 0x0000000000007941 */ /* 0x000fea0003800200 */
.L_x_16530:
[----:B------:R-:W-:Y:S01]  /*2c450*/  DADD R4, R58, R4 ;  /* 0x000000003a047229 */ /* 0x000fe20000000004 */
[----:B------:R-:W-:-:S07]  /*2c460*/  LOP3.LUT R3, R3, 0x80000000, R11, 0xb8, !PT ;  /* 0x8000000003037812 */ /* 0x000fce00078eb80b */
[----:B------:R-:W-:-:S06]  /*2c470*/  DSETP.NAN.AND P0, PT, R4, R4, PT ;  /* 0x000000040400722a */ /* 0x000fcc0003f08000 */
[----:B------:R-:W-:Y:S02]  /*2c480*/  FSEL R2, R4, R2, P0 ;  /* 0x0000000204027208 */ /* 0x000fe40000000000 */
[----:B------:R-:W-:Y:S01]  /*2c490*/  FSEL R3, R5, R3, P0 ;  /* 0x0000000305037208 */ /* 0x000fe20000000000 */
[----:B------:R-:W-:Y:S06]  /*2c4a0*/  BRA `(.L_x_16525) ;  /* 0x0000001000907947 */ /* 0x000fec0003800000 */
.L_x_16516:
        /* <DEDUP_REMOVED lines=25> */
.L_x_16534:
[----:B------:R-:W-:Y:S05]  /*2c640*/  BSYNC.RECONVERGENT B4 ;  /* 0x0000000000047941 */ /* 0x000fea0003800200 */
.L_x_16533:
        /* <DEDUP_REMOVED lines=23> */
.L_x_16536:
[----:B------:R-:W-:Y:S05]  /*2c7c0*/  BSYNC.RECONVERGENT B4 ;  /* 0x0000000000047941 */ /* 0x000fea0003800200 */
.L_x_16535:
        /* <DEDUP_REMOVED lines=139> */
.L_x_16538:
[----:B------:R-:W-:Y:S05]  /*2d080*/  BSYNC.RECONVERGENT B0 ;  /* 0x0000000000007941 */ /* 0x000fea0003800200 */
.L_x_16537:
[----:B------:R-:W-:Y:S04]  /*2d090*/  BSSY.RECONVERGENT B4, `(.L_x_16539) ;  /* 0x0000008000047945 */ /* 0x000fe80003800200 */
[----:B------:R-:W-:Y:S05]  /*2d0a0*/  @P4 BRA P5, `(.L_x_16540) ;  /* 0x0000000000184947 */ /* 0x000fea0002800000 */
[----:B------:R-:W-:Y:S01]  /*2d0b0*/  MOV R34, R6 ;  /* 0x0000000600227202 */ /* 0x000fe20000000f00 */
[----:B------:R-:W-:Y:S01]  /*2d0c0*/  IMAD.MOV.U32 R35, RZ, RZ, R7 ;  /* 0x000000ffff237224 */ /* 0x000fe200078e0007 */
[----:B------:R-:W-:Y:S01]  /*2d0d0*/  MOV R3, 0x2d110 ;  /* 0x0002d11000037802 */ /* 0x000fe20000000f00 */
[----:B------:R-:W-:Y:S02]  /*2d0e0*/  IMAD.MOV.U32 R2, RZ, RZ, R60 ;  /* 0x000000ffff027224 */ /* 0x000fe400078e003c */
[----:B------:R-:W-:-:S07]  /*2d0f0*/  IMAD.MOV.U32 R33, RZ, RZ, R61 ;  /* 0x000000ffff217224 */ /* 0x000fce00078e003d */
[----:B------:R-:W-:Y:S05]  /*2d100*/  CALL.REL.NOINC `($__internal_33_$__cuda_sm20_div_rn_f64_full) ;  /* 0x0000064000ac7944 */ /* 0x000fea0003c00000 */
.L_x_16540:
[----:B------:R-:W-:Y:S05]  /*2d110*/  BSYNC.RECONVERGENT B4 ;  /* 0x0000000000047941 */ /* 0x000fea0003800200 */
.L_x_16539:
        /* <DEDUP_REMOVED lines=84> */
.L_x_16542:
[----:B------:R-:W-:Y:S02]  /*2d660*/  FSEL R2, RZ, 3.37028055040000000000e+12, P0 ;  /* 0x54442d18ff027808 */ /* 0x000fe40000000000 */
[----:B------:R-:W-:-:S07]  /*2d670*/  FSEL R3, RZ, 2.1426990032196044922, P0 ;  /* 0x400921fbff037808 */ /* 0x000fce0000000000 */
.L_x_16543:
[----:B------:R-:W-:Y:S05]  /*2d680*/  BSYNC.RECONVERGENT B0 ;  /* 0x0000000000007941 */ /* 0x000fea0003800200 */
.L_x_16541:
[----:B------:R-:W-:Y:S01]  /*2d690*/  DADD R4, R58, R4 ;  /* 0x000000003a047229 */ /* 0x000fe20000000004 */
[----:B------:R-:W-:Y:S01]  /*2d6a0*/  LOP3.LUT R3, R3, 0x80000000, R11, 0xb8, !PT ;  /* 0x8000000003037812 */ /* 0x000fe200078eb80b */
[----:B------:R-:W-:-:S06]  /*2d6b0*/  DADD R62, R62, 1 ;  /* 0x3ff000003e3e7429 */ /* 0x000fcc0000000000 */
[----:B------:R-:W-:-:S06]  /*2d6c0*/  DSETP.NAN.AND P0, PT, R4, R4, PT ;  /* 0x000000040400722a */ /* 0x000fcc0003f08000 */
[----:B------:R-:W-:Y:S02]  /*2d6d0*/  FSEL R2, R4, R2, P0 ;  /* 0x0000000204027208 */ /* 0x000fe40000000000 */
[----:B------:R-:W-:-:S07]  /*2d6e0*/  FSEL R3, R5, R3, P0 ;  /* 0x0000000305037208 */ /* 0x000fce0000000000 */
.L_x_16525:
[----:B------:R-:W-:Y:S05]  /*2d6f0*/  BSYNC.RECONVERGENT B3 ;  /* 0x0000000000037941 */ /* 0x000fea0003800200 */
.L_x_16515:
        /* <DEDUP_REMOVED lines=8> */
.L_x_16431:
[----:B------:R-:W-:Y:S05]  /*2d780*/  BSYNC.RECONVERGENT B1 ;  /* 0x0000000000017941 */ /* 0x000fea0003800200 */
.L_x_16429:
        /* <DEDUP_REMOVED lines=15> */
.L_x_16428:
[----:B------:R-:W-:Y:S05]  /*2d880*/  BSYNC.RECONVERGENT B2 ;  /* 0x0000000000027941 */ /* 0x000fea0003800200 */
.L_x_16427:
        /* <DEDUP_REMOVED lines=38> */
.L_x_16547:
        /* <DEDUP_REMOVED lines=141> */
.L_x_16555:
[----:B------:R-:W-:Y:S05]  /*2e3c0*/  BSYNC.RECONVERGENT B4 ;  /* 0x0000000000047941 */ /* 0x000fea0003800200 */
.L_x_16554:
        /* <DEDUP_REMOVED lines=81> */
.L_x_16553:
        /* <DEDUP_REMOVED lines=33> */
.L_x_16562:
[----:B------:R-:W-:Y:S05]  /*2eaf0*/  BSYNC.RECONVERGENT B5 ;  /* 0x0000000000057941 */ /* 0x000fea0003800200 */
.L_x_16561:
[----:B------:R-:W-:Y:S02]  /*2eb00*/  IMAD.MOV.U32 R10, RZ, RZ, R32 ;  /* 0x000000ffff0a7224 */ /* 0x000fe400078e0020 */
[----:B------:R-:W-:-:S07]  /*2eb10*/  IMAD.MOV.U32 R11, RZ, RZ, R33 ;  /* 0x000000ffff0b7224 */ /* 0x000fce00078e0021 */
.L_x_16560:
[----:B------:R-:W-:Y:S05]  /*2eb20*/  BSYNC.RECONVERGENT B4 ;  /* 0x0000000000047941 */ /* 0x000fea0003800200 */
.L_x_16559:
        /* <DEDUP_REMOVED lines=28> */
.L_x_16567:
[----:B------:R-:W-:Y:S05]  /*2ecf0*/  BSYNC.RECONVERGENT B5 ;  /* 0x0000000000057941 */ /* 0x000fea0003800200 */
.L_x_16566:
[----:B------:R-:W-:Y:S05]  /*2ed00*/  BRA `(.L_x_16565) ;  /* 0x0000000000047947 */ /* 0x000fea0003800000 */
.L_x_16564:
[----:B------:R-:W-:-:S11]  /*2ed10*/  DADD R32, R62, -R2 ;  /* 0x000000003e207229 */ /* 0x000fd60000000802 */
.L_x_16565:
[----:B------:R-:W-:Y:S05]  /*2ed20*/  BSYNC.RECONVERGENT B4 ;  /* 0x0000000000047941 */ /* 0x000fea0003800200 */
.L_x_16563:
        /* <DEDUP_REMOVED lines=30> */
.L_x_16569:
[----:B------:R-:W-:Y:S05]  /*2ef10*/  BSYNC.RECONVERGENT B4 ;  /* 0x0000000000047941 */ /* 0x000fea0003800200 */
.L_x_16568:
        /* <DEDUP_REMOVED lines=85> */
.L_x_16570:
        /* <DEDUP_REMOVED lines=21> */
.L_x_16572:
[----:B------:R-:W-:Y:S05]  /*2f5c0*/  BSYNC.RECONVERGENT B4 ;  /* 0x0000000000047941 */ /* 0x000fea0003800200 */
.L_x_16571:
        /* <DEDUP_REMOVED lines=30> */
.L_x_16558:
        /* <DEDUP_REMOVED lines=25> */
.L_x_16575:
[----:B------:R-:W-:Y:S05]  /*2f940*/  BSYNC.RECONVERGENT B4 ;  /* 0x0000000000047941 */ /* 0x000fea0003800200 */
.L_x_16574:
        /* <DEDUP_REMOVED lines=85> */
.L_x_16576:
        /* <DEDUP_REMOVED lines=21> */
.L_x_16578:
[----:B------:R-:W-:Y:S05]  /*2fff0*/  BSYNC.RECONVERGENT B4 ;  /* 0x0000000000047941 */ /* 0x000fea0003800200 */
.L_x_16577:
        /* <DEDUP_REMOVED lines=30> */
.L_x_16573:
        /* <DEDUP_REMOVED lines=24> */
.L_x_16580:
[----:B------:R-:W-:Y:S05]  /*30360*/  BSYNC.RECONVERGENT B4 ;  /* 0x0000000000047941 */ /* 0x000fea0003800200 */
.L_x_16579:
        /* <DEDUP_REMOVED lines=21> */
.L_x_16582:
[----:B------:R-:W-:Y:S05]  /*304c0*/  BSYNC.RECONVERGENT B4 ;  /* 0x0000000000047941 */ /* 0x000fea0003800200 */
.L_x_16581:
[----:B------:R-:W-:Y:S02]  /*304d0*/  IMAD.MOV.U32 R10, RZ, RZ, R32 ;  /* 0x000000ffff0a7224 */ /* 0x000fe400078e0020 */
[----:B------:R-:W-:Y:S01]  /*304e0*/  IMAD.MOV.U32 R11, RZ, RZ, R33 ;  /* 0x000000ffff0b7224 */ /* 0x000fe200078e0021 */
[----:B------:R-:W-:Y:S06]  /*304f0*/  BRA `(.L_x_16556) ;  /* 0x0000000000647947 */ /* 0x000fec0003800000 */
.L_x_16557:
        /* <DEDUP_REMOVED lines=24> */
.L_x_16583:
[----:B------:R-:W-:Y:S05]  /*30680*/  BSYNC.RECONVERGENT B4 ;  /* 0x0000000000047941 */ /* 0x000fea0003800200 */
.L_x_16556:
[----:B------:R-:W-:Y:S05]  /*30690*/  BSYNC.RECONVERGENT B3 ;  /* 0x0000000000037941 */ /* 0x000fea0003800200 */
.L_x_16552:
        /* <DEDUP_REMOVED lines=25> */
.L_x_16588:
[----:B------:R-:W-:Y:S05]  /*30830*/  BSYNC.RECONVERGENT B5 ;  /* 0x0000000000057941 */ /* 0x000fea0003800200 */
.L_x_16587:
        /* <DEDUP_REMOVED lines=84> */
.L_x_16591:
        /* <DEDUP_REMOVED lines=53> */
.L_x_16590:
        /* <DEDUP_REMOVED lines=76> */
.L_x_16593:
        /* <DEDUP_REMOVED lines=53> */
.L_x_16589:
        /* <DEDUP_REMOVED lines=34> */
.L_x_16600:
[----:B------:R-:W-:Y:S05]  /*31b00*/  BSYNC.RECONVERGENT B7 ;  /* 0x0000000000077941 */ /* 0x000fea0003800200 */
.L_x_16599:
[----:B------:R-:W-:Y:S02]  /*31b10*/  IMAD.MOV.U32 R70, RZ, RZ, R32 ;  /* 0x000000ffff467224 */ /* 0x000fe400078e0020 */
[----:B------:R-:W-:-:S07]  /*31b20*/  IMAD.MOV.U32 R71, RZ, RZ, R33 ;  /* 0x000000ffff477224 */ /* 0x000fce00078e0021 */
.L_x_16598:
[----:B------:R-:W-:Y:S05]  /*31b30*/  BSYNC.RECONVERGENT B6 ;  /* 0x0000000000067941 */ /* 0x000fea0003800200 */
.L_x_16597:
        /* <DEDUP_REMOVED lines=27> */
.L_x_16605:
[----:B------:R-:W-:Y:S05]  /*31cf0*/  BSYNC.RECONVERGENT B7 ;  /* 0x0000000000077941 */ /* 0x000fea0003800200 */
.L_x_16604:
[----:B------:R-:W-:Y:S02]  /*31d00*/  IMAD.MOV.U32 R8, RZ, RZ, R32 ;  /* 0x000000ffff087224 */ /* 0x000fe400078e0020 */
[----:B------:R-:W-:Y:S01]  /*31d10*/  IMAD.MOV.U32 R9, RZ, RZ, R33 ;  /* 0x000000ffff097224 */ /* 0x000fe200078e0021 */
[----:B------:R-:W-:Y:S06]  /*31d20*/  BRA `(.L_x_16603) ;  /* 0x0000000000047947 */ /* 0x000fec0003800000 */
.L_x_16602:
[----:B------:R-:W-:-:S11]  /*31d30*/  DADD R8, -R64, R62 ;  /* 0x0000000040087229 */ /* 0x000fd6000000013e */
.L_x_16603:
[----:B------:R-:W-:Y:S05]  /*31d40*/  BSYNC.RECONVERGENT B6 ;  /* 0x0000000000067941 */ /* 0x000fea0003800200 */
.L_x_16601:
        /* <DEDUP_REMOVED lines=29> */
.L_x_16607:
[----:B------:R-:W-:Y:S05]  /*31f20*/  BSYNC.RECONVERGENT B6 ;  /* 0x0000000000067941 */ /* 0x000fea0003800200 */
.L_x_16606:
[----:B------:R-:W-:Y:S01]  /*31f30*/  IMAD.MOV.U32 R60, RZ, RZ, R2 ;  /* 0x000000ffff3c7224 */ /* 0x000fe200078e0002 */
[----:B------:R-:W-:Y:S01]  /*31f40*/  MOV R61, R3 ;  /* 0x00000003003d7202 */ /* 0x000fe20000000f00 */
[----:B------:R-:W-:Y:S06]  /*31f50*/  BRA `(.L_x_16608) ;  /* 0x00000008004c7947 */ /* 0x000fec0003800000 */
.L_x_16596:
        /* <DEDUP_REMOVED lines=29> */
.L_x_16611:
[----:B------:R-:W-:Y:S05]  /*32130*/  BSYNC.RECONVERGENT B6 ;  /* 0x0000000000067941 */ /* 0x000fea0003800200 */
.L_x_16610:
[----:B------:R-:W-:Y:S02]  /*32140*/  IMAD.MOV.U32 R60, RZ, RZ, R2 ;  /* 0x000000ffff3c7224 */ /* 0x000fe400078e0002 */
[----:B------:R-:W-:Y:S01]  /*32150*/  IMAD.MOV.U32 R61, RZ, RZ, R3 ;  /* 0x000000ffff3d7224 */ /* 0x000fe200078e0003 */
[----:B------:R-:W-:Y:S06]  /*32160*/  BRA `(.L_x_16608) ;  /* 0x0000000400c87947 */ /* 0x000fec0003800000 */
.L_x_16609:
        /* <DEDUP_REMOVED lines=28> */
.L_x_16613:
[----:B------:R-:W-:Y:S05]  /*32330*/  BSYNC.RECONVERGENT B6 ;  /* 0x0000000000067941 */ /* 0x000fea0003800200 */
.L_x_16612:
        /* <DEDUP_REMOVED lines=20> */
.L_x_16615:
[----:B------:R-:W-:Y:S05]  /*32480*/  BSYNC.RECONVERGENT B6 ;  /* 0x0000000000067941 */ /* 0x000fea0003800200 */
.L_x_16614:
[----:B------:R-:W-:Y:S01]  /*32490*/  DMUL R58, R58, 8.11296384146066816958e+31 ;  /* 0x469000003a3a7828 */ /* 0x000fe20000000000 */
[----:B------:R-:W-:Y:S02]  /*324a0*/  IMAD.MOV.U32 R60, RZ, RZ, R32 ;  /* 0x000000ffff3c7224 */ /* 0x000fe400078e0020 */
[----:B------:R-:W-:Y:S01]  /*324b0*/  IMAD.MOV.U32 R61, RZ, RZ, R33 ;  /* 0x000000ffff3d7224 */ /* 0x000fe200078e0021 */
[----:B------:R-:W-:Y:S07]  /*324c0*/  BRA `(.L_x_16608) ;  /* 0x0000000000f07947 */ /* 0x000fee0003800000 */
.L_x_16595:
        /* <DEDUP_REMOVED lines=26> */
.L_x_16617:
[----:B------:R-:W-:Y:S05]  /*32670*/  BSYNC.RECONVERGENT B6 ;  /* 0x0000000000067941 */ /* 0x000fea0003800200 */
.L_x_16616:
        /* <DEDUP_REMOVED lines=29> */
.L_x_16619:
[----:B------:R-:W-:Y:S05]  /*32850*/  BSYNC.RECONVERGENT B6 ;  /* 0x0000000000067941 */ /* 0x000fea0003800200 */
.L_x_16618:
[----:B------:R-:W-:Y:S01]  /*32860*/  DMUL R60, R2, R48 ;  /* 0x00000030023c7228 */ /* 0x000fe20000000000 */
[----:B------:R-:W-:Y:S01]  /*32870*/  MOV R58, 0x0 ;  /* 0x00000000003a7802 */ /* 0x000fe20000000f00 */
[----:B------:R-:W-:-:S09]  /*32880*/  IMAD.MOV.U32 R59, RZ, RZ, 0x3ff00000 ;  /* 0x3ff00000ff3b7424 */ /* 0x000fd200078e00ff */
.L_x_16608:
[----:B------:R-:W-:Y:S05]  /*32890*/  BSYNC.RECONVERGENT B5 ;  /* 0x0000000000057941 */ /* 0x000fea0003800200 */
.L_x_16594:
[----:B------:R-:W-:Y:S05]  /*328a0*/  BRA `(.L_x_16620) ;  /* 0x0000000000087947 */ /* 0x000fea0003800000 */
.L_x_16586:
[----:B------:R-:W-:Y:S02]  /*328b0*/  DMUL R60, R60, 9.00719925474099200000e+15 ;  /* 0x434000003c3c7828 */ /* 0x000fe40000000000 */
[----:B------:R-:W-:-:S11]  /*328c0*/  DMUL R58, R58, 9.00719925474099200000e+15 ;  /* 0x434000003a3a7828 */ /* 0x000fd60000000000 */
.L_x_16620:
[----:B------:R-:W-:Y:S05]  /*328d0*/  BSYNC.RELIABLE B3 ;  /* 0x0000000000037941 */ /* 0x000fea0003800100 */
.L_x_16585:
        /* <DEDUP_REMOVED lines=29> */
.L_x_16623:
[----:B------:R-:W-:Y:S05]  /*32ab0*/  BSYNC.RECONVERGENT B3 ;  /* 0x0000000000037941 */ /* 0x000fea0003800200 */
.L_x_16622:
        /* <DEDUP_REMOVED lines=84> */
.L_x_16625:
[----:B------:R-:W-:Y:S02]  /*33000*/  FSEL R2, RZ, 3.37028055040000000000e+12, P0 ;  /* 0x54442d18ff027808 */ /* 0x000fe40000000000 */
[----:B------:R-:W-:-:S07]  /*33010*/  FSEL R3, RZ, 2.1426990032196044922, P0 ;  /* 0x400921fbff037808 */ /* 0x000fce0000000000 */
.L_x_16626:
[----:B------:R-:W-:Y:S05]  /*33020*/  BSYNC.RECONVERGENT B0 ;  /* 0x0000000000007941 */ /* 0x000fea0003800200 */
.L_x_16624:
[----:B------:R-:W-:Y:S01]  /*33030*/  DADD R58, |R60|, R58 ;  /* 0x000000003c3a7229 */ /* 0x000fe2000000023a */
[----:B------:R-:W-:-:S07]  /*33040*/  LOP3.LUT R61, R3, 0x80000000, R61, 0xb8, !PT ;  /* 0x80000000033d7812 */ /* 0x000fce00078eb83d */
[----:B------:R-:W-:-:S06]  /*33050*/  DSETP.NAN.AND P0, PT, R58, R58, PT ;  /* 0x0000003a3a00722a */ /* 0x000fcc0003f08000 */
[----:B------:R-:W-:Y:S02]  /*33060*/  FSEL R2, R58, R2, P0 ;  /* 0x000000023a027208 */ /* 0x000fe40000000000 */
[----:B------:R-:W-:Y:S01]  /*33070*/  FSEL R3, R59, R61, P0 ;  /* 0x0000003d3b037208 */ /* 0x000fe20000000000 */
[----:B------:R-:W-:Y:S06]  /*33080*/  BRA `(.L_x_16592) ;  /* 0x0000000400d87947 */ /* 0x000fec0003800000 */
.L_x_16621:
        /* <DEDUP_REMOVED lines=24> */
[----:B------:R-:W-:Y:S05]  /*33210*/  CALL.REL.NOINC `($__internal_33_$__cuda_sm20_div_rn_f64_full) ;  /* 0x000005e000687944 */ /* 0x000fea0003c00000 */
.L_x_16628:
[----:B------:R-:W-:Y:S05]  /*33220*/  BSYNC.RECONVERGENT B3 ;  /* 0x0000000000037941 */ /* 0x000fea0003800200 */
.L_x_16627:
        /* <DEDUP_REMOVED lines=84> */
.L_x_16630:
[----:B------:R-:W-:Y:S02]  /*33770*/  FSEL R2, RZ, 3.37028055040000000000e+12, P0 ;  /* 0x54442d18ff027808 */ /* 0x000fe40000000000 */
[----:B------:R-:W-:-:S07]  /*33780*/  FSEL R3, RZ, 2.1426990032196044922, P0 ;  /* 0x400921fbff037808 */ /* 0x000fce0000000000 */
.L_x_16631:
[----:B------:R-:W-:Y:S05]  /*33790*/  BSYNC.RECONVERGENT B0 ;  /* 0x0000000000007941 */ /* 0x000fea0003800200 */
.L_x_16629:
[----:B------:R-:W-:Y:S01]  /*337a0*/  DADD R58, |R60|, R58 ;  /* 0x000000003c3a7229 */ /* 0x000fe2000000023a */
[----:B------:R-:W-:-:S07]  /*337b0*/  LOP3.LUT R61, R3, 0x80000000, R61, 0xb8, !PT ;  /* 0x80000000033d7812 */ /* 0x000fce00078eb83d */
[----:B------:R-:W-:-:S06]  /*337c0*/  DSETP.NAN.AND P0, PT, R58, R58, PT ;  /* 0x0000003a3a00722a */ /* 0x000fcc0003f08000 */
[----:B------:R-:W-:Y:S02]  /*337d0*/  FSEL R2, R58, R2, P0 ;  /* 0x000000023a027208 */ /* 0x000fe40000000000 */
[----:B------:R-:W-:-:S07]  /*337e0*/  FSEL R3, R59, R61, P0 ;  /* 0x0000003d3b037208 */ /* 0x000fce0000000000 */
.L_x_16592:
[----:B------:R-:W-:Y:S05]  /*337f0*/  BSYNC.RECONVERGENT B4 ;  /* 0x0000000000047941 */ /* 0x000fea0003800200 */
.L_x_16584:
[----:B------:R-:W-:Y:S01]  /*33800*/  DADD R8, -RZ, -R10 ;  /* 0x00000000ff087229 */ /* 0x000fe2000000090a */
[----:B------:R-:W-:-:S09]  /*33810*/  ISETP.GE.AND P0, PT, R15, RZ, PT ;  /* 0x000000ff0f00720c */ /* 0x000fd20003f06270 */
[----:B------:R-:W-:Y:S02]  /*33820*/  FSEL R10, R10, R8, !P0 ;  /* 0x000000080a0a7208 */ /* 0x000fe40004000000 */
[----:B------:R-:W-:Y:S01]  /*33830*/  FSEL R11, R11, R9, !P0 ;  /* 0x000000090b0b7208 */ /* 0x000fe20004000000 */
[----:B------:R-:W-:Y:S06]  /*33840*/  BRA `(.L_x_16548) ;  /* 0x0000002c00f47947 */ /* 0x000fec0003800000 */
.L_x_16551:
[----:B------:R-:W2:Y:S01]  /*33850*/  LDL.64 R2, [R1+0x8] ;  /* 0x0000080001027983 */ /* 0x000ea20000100a00 */
[----:B------:R-:W-:Y:S01]  /*33860*/  UMOV UR6, 0x54442d18 ;  /* 0x54442d1800067882 */ /* 0x000fe20000000000 */
[----:B------:R-:W-:Y:S01]  /*33870*/  UMOV UR7, 0x3ff921fb ;  /* 0x3ff921fb00077882 */ /* 0x000fe20000000000 */
[----:B------:R-:W-:Y:S02]  /*33880*/  DADD R10, -RZ, -R14 ;  /* 0x00000000ff0a7229 */ /* 0x000fe4000000090e */
[----:B--2---:R-:W-:-:S08]  /*33890*/  DADD R2, R2, -R12 ;  /* 0x0000000002027229 */ /* 0x004fd0000000080c */
[----:B------:R-:W-:Y:S01]  /*338a0*/  DADD R2, R2, UR6 ;  /* 0x0000000602027e29 */ /* 0x000fe20008000000 */
[----:B------:R-:W-:Y:S10]  /*338b0*/  BRA `(.L_x_16548) ;  /* 0x0000002c00d87947 */ /* 0x000ff40003800000 */
.L_x_16550:
[----:B------:R-:W-:Y:S01]  /*338c0*/  DADD R10, -RZ, -R14 ;  /* 0x00000000ff0a7229 */ /* 0x000fe2000000090e */
[----:B------:R-:W-:Y:S01]  /*338d0*/  CS2R R2, SRZ ;  /* 0x0000000000027805 */ /* 0x000fe2000001ff00 */
[----:B------:R-:W-:Y:S09]  /*338e0*/  BRA `(.L_x_16548) ;  /* 0x0000002c00cc7947 */ /* 0x000ff20003800000 */
.L_x_16549:
        /* <DEDUP_REMOVED lines=110> */
.L_x_16636:
[----:B------:R-:W-:Y:S05]  /*33fd0*/  BSYNC.RECONVERGENT B0 ;  /* 0x0000000000007941 */ /* 0x000fea0003800200 */
.L_x_16635:
        /* <DEDUP_REMOVED lines=8> */
.L_x_16638:
[----:B------:R-:W-:Y:S05]  /*34060*/  BSYNC.RECONVERGENT B4 ;  /* 0x0000000000047941 */ /* 0x000fea0003800200 */
.L_x_16637:
        /* <DEDUP_REMOVED lines=84> */
.L_x_16640:
[----:B------:R-:W-:Y:S02]  /*345b0*/  FSEL R2, RZ, 3.37028055040000000000e+12, P0 ;  /* 0x54442d18ff027808 */ /* 0x000fe40000000000 */
[----:B------:R-:W-:-:S07]  /*345c0*/  FSEL R3, RZ, 2.1426990032196044922, P0 ;  /* 0x400921fbff037808 */ /* 0x000fce0000000000 */
.L_x_16641:
[----:B------:R-:W-:Y:S05]  /*345d0*/  BSYNC.RECONVERGENT B0 ;  /* 0x0000000000007941 */ /* 0x000fea0003800200 */
.L_x_16639:
[----:B------:R-:W-:Y:S01]  /*345e0*/  DADD R8, R58, R8 ;  /* 0x000000003a087229 */ /* 0x000fe20000000008 */
[----:B------:R-:W-:Y:S01]  /*345f0*/  LOP3.LUT R3, R3, 0x80000000, R15, 0xb8, !PT ;  /* 0x8000000003037812 */ /* 0x000fe200078eb80f */
[----:B------:R-:W-:-:S06]  /*34600*/  DMUL R62, R62, 0.5 ;  /* 0x3fe000003e3e7828 */ /* 0x000fcc0000000000 */
[----:B------:R-:W-:-:S06]  /*34610*/  DSETP.NAN.AND P0, PT, R8, R8, PT ;  /* 0x000000080800722a */ /* 0x000fcc0003f08000 */
[----:B------:R-:W-:Y:S02]  /*34620*/  FSEL R2, R8, R2, P0 ;  /* 0x0000000208027208 */ /* 0x000fe40000000000 */
[----:B------:R-:W-:Y:S01]  /*34630*/  FSEL R3, R9, R3, P0 ;  /* 0x0000000309037208 */ /* 0x000fe20000000000 */
[----:B------:R-:W-:Y:S06]  /*34640*/  BRA `(.L_x_16642) ;  /* 0x0000002000507947 */ /* 0x000fec0003800000 */
.L_x_16634:
        /* <DEDUP_REMOVED lines=137> */
.L_x_16644:
[----:B------:R-:W-:Y:S05]  /*34ee0*/  BSYNC.RECONVERGENT B0 ;  /* 0x0000000000007941 */ /* 0x000fea0003800200 */
.L_x_16643:
        /* <DEDUP_REMOVED lines=8> */
.L_x_16646:
[----:B------:R-:W-:Y:S05]  /*34f70*/  BSYNC.RECONVERGENT B4 ;  /* 0x0000000000047941 */ /* 0x000fea0003800200 */
.L_x_16645:
        /* <DEDUP_REMOVED lines=84> */
.L_x_16648:
[----:B------:R-:W-:Y:S02]  /*354c0*/  FSEL R2, RZ, 3.37028055040000000000e+12, P0 ;  /* 0x54442d18ff027808 */ /* 0x000fe40000000000 */
[----:B------:R-:W-:-:S07]  /*354d0*/  FSEL R3, RZ, 2.1426990032196044922, P0 ;  /* 0x400921fbff037808 */ /* 0x000fce0000000000 */
.L_x_16649:
[----:B------:R-:W-:Y:S05]  /*354e0*/  BSYNC.RECONVERGENT B0 ;  /* 0x0000000000007941 */ /* 0x000fea0003800200 */
.L_x_16647:
[----:B------:R-:W-:Y:S01]  /*354f0*/  DADD R8, R58, R8 ;  /* 0x000000003a087229 */ /* 0x000fe20000000008 */
[----:B------:R-:W-:-:S07]  /*35500*/  LOP3.LUT R3, R3, 0x80000000, R15, 0xb8, !PT ;  /* 0x8000000003037812 */ /* 0x000fce00078eb80f */
[----:B------:R-:W-:-:S06]  /*35510*/  DSETP.NAN.AND P0, PT, R8, R8, PT ;  /* 0x000000080800722a */ /* 0x000fcc0003f08000 */
[----:B------:R-:W-:Y:S02]  /*35520*/  FSEL R2, R8, R2, P0 ;  /* 0x0000000208027208 */ /* 0x000fe40000000000 */
[----:B------:R-:W-:Y:S01]  /*35530*/  FSEL R3, R9, R3, P0 ;  /* 0x0000000309037208 */ /* 0x000fe20000000000 */
[----:B------:R-:W-:Y:S06]  /*35540*/  BRA `(.L_x_16642) ;  /* 0x0000001000907947 */ /* 0x000fec0003800000 */
.L_x_16633:
        /* <DEDUP_REMOVED lines=23> */
[----:B------:R-:W-:Y:S02]  /*356c0*/  IMAD.MOV.U32 R62, RZ, RZ, R32 ;  /* 0x000000ffff3e7224 */ /* 0x000fe400078e0020 */
[----:B------:R-:W-:-:S07]  /*356d0*/  IMAD.MOV.U32 R63, RZ, RZ, R33 ;  /* 0x000000ffff3f7224 */ /* 0x000fce00078e0021 */
.L_x_16651:
[----:B------:R-:W-:Y:S05]  /*356e0*/  BSYNC.RECONVERGENT B4 ;  /* 0x0000000000047941 */ /* 0x000fea0003800200 */
.L_x_16650:
        /* <DEDUP_REMOVED lines=22> */
[----:B------:R-:W-:Y:S05]  /*35850*/  CALL.REL.NOINC `($__internal_33_$__cuda_sm20_div_rn_f64_full) ;  /* 0x000005b800d87944 */ /* 0x000fea0003c00000 */
.L_x_16653:
[----:B------:R-:W-:Y:S05]  /*35860*/  BSYNC.RECONVERGENT B4 ;  /* 0x0000000000047941 */ /* 0x000fea0003800200 */
.L_x_16652:
        /* <DEDUP_REMOVED lines=139> */
.L_x_16655:
[----:B------:R-:W-:Y:S05]  /*36120*/  BSYNC.RECONVERGENT B0 ;  /* 0x0000000000007941 */ /* 0x000fea0003800200 */
.L_x_16654:
        /* <DEDUP_REMOVED lines=8> */
.L_x_16657:
[----:B------:R-:W-:Y:S05]  /*361b0*/  BSYNC.RECONVERGENT B4 ;  /* 0x0000000000047941 */ /* 0x000fea0003800200 */
.L_x_16656:
        /* <DEDUP_REMOVED lines=84> */
.L_x_16659:
[----:B------:R-:W-:Y:S02]  /*36700*/  FSEL R2, RZ, 3.37028055040000000000e+12, P0 ;  /* 0x54442d18ff027808 */ /* 0x000fe40000000000 */
[----:B------:R-:W-:-:S07]  /*36710*/  FSEL R3, RZ, 2.1426990032196044922, P0 ;  /* 0x400921fbff037808 */ /* 0x000fce0000000000 */
.L_x_16660:
[----:B------:R-:W-:Y:S05]  /*36720*/  BSYNC.RECONVERGENT B0 ;  /* 0x0000000000007941 */ /* 0x000fea0003800200 */
.L_x_16658:
[----:B------:R-:W-:Y:S01]  /*36730*/  DADD R8, R58, R8 ;  /* 0x000000003a087229 */ /* 0x000fe20000000008 */
[----:B------:R-:W-:Y:S01]  /*36740*/  LOP3.LUT R3, R3, 0x80000000, R15, 0xb8, !PT ;  /* 0x8000000003037812 */ /* 0x000fe200078eb80f */
[----:B------:R-:W-:-:S06]  /*36750*/  DADD R62, R62, 1 ;  /* 0x3ff000003e3e7429 */ /* 0x000fcc0000000000 */
[----:B------:R-:W-:-:S06]  /*36760*/  DSETP.NAN.AND P0, PT, R8, R8, PT ;  /* 0x000000080800722a */ /* 0x000fcc0003f08000 */
[----:B------:R-:W-:Y:S02]  /*36770*/  FSEL R2, R8, R2, P0 ;  /* 0x0000000208027208 */ /* 0x000fe40000000000 */
[----:B------:R-:W-:-:S07]  /*36780*/  FSEL R3, R9, R3, P0 ;  /* 0x0000000309037208 */ /* 0x000fce0000000000 */
.L_x_16642:
[----:B------:R-:W-:Y:S05]  /*36790*/  BSYNC.RECONVERGENT B3 ;  /* 0x0000000000037941 */ /* 0x000fea0003800200 */
.L_x_16632:
        /* <DEDUP_REMOVED lines=8> */
.L_x_16548:
[----:B------:R-:W-:Y:S05]  /*36820*/  BSYNC.RECONVERGENT B1 ;  /* 0x0000000000017941 */ /* 0x000fea0003800200 */
.L_x_16546:
        /* <DEDUP_REMOVED lines=15> */
.L_x_16545:
[----:B------:R-:W-:Y:S05]  /*36920*/  BSYNC.RECONVERGENT B2 ;  /* 0x0000000000027941 */ /* 0x000fea0003800200 */
.L_x_16544:
        /* <DEDUP_REMOVED lines=38> */
.L_x_16664:
        /* <DEDUP_REMOVED lines=141> */
.L_x_16672:
[----:B------:R-:W-:Y:S05]  /*37460*/  BSYNC.RECONVERGENT B4 ;  /* 0x0000000000047941 */ /* 0x000fea0003800200 */
.L_x_16671:
        /* <DEDUP_REMOVED lines=81> */
.L_x_16670:
        /* <DEDUP_REMOVED lines=33> */
.L_x_16679:
[----:B------:R-:W-:Y:S05]  /*37b90*/  BSYNC.RECONVERGENT B5 ;  /* 0x0000000000057941 */ /* 0x000fea0003800200 */
.L_x_16678:
[----:B------:R-:W-:Y:S02]  /*37ba0*/  IMAD.MOV.U32 R14, RZ, RZ, R32 ;  /* 0x000000ffff0e7224 */ /* 0x000fe400078e0020 */
[----:B------:R-:W-:-:S07]  /*37bb0*/  IMAD.MOV.U32 R15, RZ, RZ, R33 ;  /* 0x000000ffff0f7224 */ /* 0x000fce00078e0021 */
.L_x_16677:
[----:B------:R-:W-:Y:S05]  /*37bc0*/  BSYNC.RECONVERGENT B4 ;  /* 0x0000000000047941 */ /* 0x000fea0003800200 */
.L_x_16676:
        /* <DEDUP_REMOVED lines=28> */
.L_x_16684:
[----:B------:R-:W-:Y:S05]  /*37d90*/  BSYNC.RECONVERGENT B5 ;  /* 0x0000000000057941 */ /* 0x000fea0003800200 */
.L_x_16683:
[----:B------:R-:W-:Y:S05]  /*37da0*/  BRA `(.L_x_16682) ;  /* 0x0000000000047947 */ /* 0x000fea0003800000 */
.L_x_16681:
[----:B------:R-:W-:-:S11]  /*37db0*/  DADD R32, R62, -R2 ;  /* 0x000000003e207229 */ /* 0x000fd60000000802 */
.L_x_16682:
[----:B------:R-:W-:Y:S05]  /*37dc0*/  BSYNC.RECONVERGENT B4 ;  /* 0x0000000000047941 */ /* 0x000fea0003800200 */
.L_x_16680:
        /* <DEDUP_REMOVED lines=30> */
.L_x_16686:
[----:B------:R-:W-:Y:S05]  /*37fb0*/  BSYNC.RECONVERGENT B4 ;  /* 0x0000000000047941 */ /* 0x000fea0003800200 */
.L_x_16685:
        /* <DEDUP_REMOVED lines=85> */
.L_x_16687:
        /* <DEDUP_REMOVED lines=21> */
.L_x_16689:
[----:B------:R-:W-:Y:S05]  /*38660*/  BSYNC.RECONVERGENT B4 ;  /* 0x0000000000047941 */ /* 0x000fea0003800200 */
.L_x_16688:
        /* <DEDUP_REMOVED lines=30> */
.L_x_16675:
        /* <DEDUP_REMOVED lines=23> */
[----:B------:R-:W-:Y:S01]  /*389c0*/  IMAD.MOV.U32 R48, RZ, RZ, R2 ;  /* 0x000000ffff307224 */ /* 0x000fe200078e0002 */
[----:B------:R-:W-:-:S07]  /*389d0*/  MOV R49, R3 ;  /* 0x0000000300317202 */ /* 0x000fce0000000f00 */
.L_x_16692:
[----:B------:R-:W-:Y:S05]  /*389e0*/  BSYNC.RECONVERGENT B4 ;  /* 0x0000000000047941 */ /* 0x000fea0003800200 */
.L_x_16691:
        /* <DEDUP_REMOVED lines=85> */
.L_x_16693:
        /* <DEDUP_REMOVED lines=21> */
.L_x_16695:
[----:B------:R-:W-:Y:S05]  /*39090*/  BSYNC.RECONVERGENT B4 ;  /* 0x0000000000047941 */ /* 0x000fea0003800200 */
.L_x_16694:
        /* <DEDUP_REMOVED lines=30> */
.L_x_16690:
        /* <DEDUP_REMOVED lines=24> */
.L_x_16697:
[----:B------:R-:W-:Y:S05]  /*39400*/  BSYNC.RECONVERGENT B4 ;  /* 0x0000000000047941 */ /* 0x000fea0003800200 */
.L_x_16696:
        /* <DEDUP_REMOVED lines=21> */
.L_x_16699:
[----:B------:R-:W-:Y:S05]  /*39560*/  BSYNC.RECONVERGENT B4 ;  /* 0x0000000000047941 */ /* 0x000fea0003800200 */
.L_x_16698:
[----:B------:R-:W-:Y:S02]  /*39570*/  IMAD.MOV.U32 R14, RZ, RZ, R32 ;  /* 0x000000ffff0e7224 */ /* 0x000fe400078e0020 */
[----:B------:R-:W-:Y:S01]  /*39580*/  IMAD.MOV.U32 R15, RZ, RZ, R33 ;  /* 0x000000ffff0f7224 */ /* 0x000fe200078e0021 */
[----:B------:R-:W-:Y:S06]  /*39590*/  BRA `(.L_x_16673) ;  /* 0x0000000000647947 */ /* 0x000fec0003800000 */
.L_x_16674:
        /* <DEDUP_REMOVED lines=24> */
.L_x_16700:
[----:B------:R-:W-:Y:S05]  /*39720*/  BSYNC.RECONVERGENT B4 ;  /* 0x0000000000047941 */ /* 0x000fea0003800200 */
.L_x_16673:
[----:B------:R-:W-:Y:S05]  /*39730*/  BSYNC.RECONVERGENT B3 ;  /* 0x0000000000037941 */ /* 0x000fea0003800200 */
.L_x_16669:
        /* <DEDUP_REMOVED lines=25> */
.L_x_16705:
[----:B------:R-:W-:Y:S05]  /*398d0*/  BSYNC.RECONVERGENT B5 ;  /* 0x0000000000057941 */ /* 0x000fea0003800200 */
.L_x_16704:
        /* <DEDUP_REMOVED lines=84> */
.L_x_16708:
        /* <DEDUP_REMOVED lines=53> */
.L_x_16707:
        /* <DEDUP_REMOVED lines=76> */
.L_x_16710:
        /* <DEDUP_REMOVED lines=53> */
.L_x_16706:
        /* <DEDUP_REMOVED lines=34> */
.L_x_16717:
[----:B------:R-:W-:Y:S05]  /*3aba0*/  BSYNC.RECONVERGENT B7 ;  /* 0x0000000000077941 */ /* 0x000fea0003800200 */
.L_x_16716:
[----:B------:R-:W-:Y:S02]  /*3abb0*/  IMAD.MOV.U32 R70, RZ, RZ, R32 ;  /* 0x000000ffff467224 */ /* 0x000fe400078e0020 */
[----:B------:R-:W-:-:S07]  /*3abc0*/  IMAD.MOV.U32 R71, RZ, RZ, R33 ;  /* 0x000000ffff477224 */ /* 0x000fce00078e0021 */
.L_x_16715:
[----:B------:R-:W-:Y:S05]  /*3abd0*/  BSYNC.RECONVERGENT B6 ;  /* 0x0000000000067941 */ /* 0x000fea0003800200 */
.L_x_16714:
        /* <DEDUP_REMOVED lines=27> */
.L_x_16722:
[----:B------:R-:W-:Y:S05]  /*3ad90*/  BSYNC.RECONVERGENT B7 ;  /* 0x0000000000077941 */ /* 0x000fea0003800200 */
.L_x_16721:
[----:B------:R-:W-:Y:S02]  /*3ada0*/  IMAD.MOV.U32 R12, RZ, RZ, R32 ;  /* 0x000000ffff0c7224 */ /* 0x000fe400078e0020 */
[----:B------:R-:W-:Y:S01]  /*3adb0*/  IMAD.MOV.U32 R13, RZ, RZ, R33 ;  /* 0x000000ffff0d7224 */ /* 0x000fe200078e0021 */
[----:B------:R-:W-:Y:S06]  /*3adc0*/  BRA `(.L_x_16720) ;  /* 0x0000000000047947 */ /* 0x000fec0003800000 */
.L_x_16719:
[----:B------:R-:W-:-:S11]  /*3add0*/  DADD R12, -R64, R62 ;  /* 0x00000000400c7229 */ /* 0x000fd6000000013e */
.L_x_16720:
[----:B------:R-:W-:Y:S05]  /*3ade0*/  BSYNC.RECONVERGENT B6 ;  /* 0x0000000000067941 */ /* 0x000fea0003800200 */
.L_x_16718:
        /* <DEDUP_REMOVED lines=29> */
.L_x_16724:
[----:B------:R-:W-:Y:S05]  /*3afc0*/  BSYNC.RECONVERGENT B6 ;  /* 0x0000000000067941 */ /* 0x000fea0003800200 */
.L_x_16723:
[----:B------:R-:W-:Y:S02]  /*3afd0*/  IMAD.MOV.U32 R60, RZ, RZ, R2 ;  /* 0x000000ffff3c7224 */ /* 0x000fe400078e0002 */
[----:B------:R-:W-:Y:S01]  /*3afe0*/  IMAD.MOV.U32 R61, RZ, RZ, R3 ;  /* 0x000000ffff3d7224 */ /* 0x000fe200078e0003 */
[----:B------:R-:W-:Y:S06]  /*3aff0*/  BRA `(.L_x_16725) ;  /* 0x00000008004c7947 */ /* 0x000fec0003800000 */
.L_x_16713:
        /* <DEDUP_REMOVED lines=29> */
.L_x_16728:
[----:B------:R-:W-:Y:S05]  /*3b1d0*/  BSYNC.RECONVERGENT B6 ;  /* 0x0000000000067941 */ /* 0x000fea0003800200 */
.L_x_16727:
[----:B------:R-:W-:Y:S02]  /*3b1e0*/  IMAD.MOV.U32 R60, RZ, RZ, R2 ;  /* 0x000000ffff3c7224 */ /* 0x000fe400078e0002 */
[----:B------:R-:W-:Y:S01]  /*3b1f0*/  IMAD.MOV.U32 R61, RZ, RZ, R3 ;  /* 0x000000ffff3d7224 */ /* 0x000fe200078e0003 */
[----:B------:R-:W-:Y:S06]  /*3b200*/  BRA `(.L_x_16725) ;  /* 0x0000000400c87947 */ /* 0x000fec0003800000 */
.L_x_16726:
        /* <DEDUP_REMOVED lines=28> */
.L_x_16730:
[----:B------:R-:W-:Y:S05]  /*3b3d0*/  BSYNC.RECONVERGENT B6 ;  /* 0x0000000000067941 */ /* 0x000fea0003800200 */
.L_x_16729:
        /* <DEDUP_REMOVED lines=20> */
.L_x_16732:
[----:B------:R-:W-:Y:S05]  /*3b520*/  BSYNC.RECONVERGENT B6 ;  /* 0x0000000000067941 */ /* 0x000fea0003800200 */
.L_x_16731:
[----:B------:R-:W-:Y:S01]  /*3b530*/  DMUL R58, R58, 8.11296384146066816958e+31 ;  /* 0x469000003a3a7828 */ /* 0x000fe20000000000 */
[----:B------:R-:W-:Y:S02]  /*3b540*/  IMAD.MOV.U32 R60, RZ, RZ, R32 ;  /* 0x000000ffff3c7224 */ /* 0x000fe400078e0020 */
[----:B------:R-:W-:Y:S01]  /*3b550*/  IMAD.MOV.U32 R61, RZ, RZ, R33 ;  /* 0x000000ffff3d7224 */ /* 0x000fe200078e0021 */
[----:B------:R-:W-:Y:S07]  /*3b560*/  BRA `(.L_x_16725) ;  /* 0x0000000000f07947 */ /* 0x000fee0003800000 */
.L_x_16712:
        /* <DEDUP_REMOVED lines=26> */
.L_x_16734:
[----:B------:R-:W-:Y:S05]  /*3b710*/  BSYNC.RECONVERGENT B6 ;  /* 0x0000000000067941 */ /* 0x000fea0003800200 */
.L_x_16733:
        /* <DEDUP_REMOVED lines=29> */
.L_x_16736:
[----:B------:R-:W-:Y:S05]  /*3b8f0*/  BSYNC.RECONVERGENT B6 ;  /* 0x0000000000067941 */ /* 0x000fea0003800200 */
.L_x_16735:
[----:B------:R-:W-:Y:S01]  /*3b900*/  DMUL R60, R2, R48 ;  /* 0x00000030023c7228 */ /* 0x000fe20000000000 */
[----:B------:R-:W-:Y:S02]  /*3b910*/  IMAD.MOV.U32 R58, RZ, RZ, 0x0 ;  /* 0x00000000ff3a7424 */ /* 0x000fe400078e00ff */
[----:B------:R-:W-:-:S08]  /*3b920*/  IMAD.MOV.U32 R59, RZ, RZ, 0x3ff00000 ;  /* 0x3ff00000ff3b7424 */ /* 0x000fd000078e00ff */
.L_x_16725:
[----:B------:R-:W-:Y:S05]  /*3b930*/  BSYNC.RECONVERGENT B5 ;  /* 0x0000000000057941 */ /* 0x000fea0003800200 */
.L_x_16711:
[----:B------:R-:W-:Y:S05]  /*3b940*/  BRA `(.L_x_16737) ;  /* 0x0000000000087947 */ /* 0x000fea0003800000 */
.L_x_16703:
[----:B------:R-:W-:Y:S02]  /*3b950*/  DMUL R60, R60, 9.00719925474099200000e+15 ;  /* 0x434000003c3c7828 */ /* 0x000fe40000000000 */
[----:B------:R-:W-:-:S11]  /*3b960*/  DMUL R58, R58, 9.00719925474099200000e+15 ;  /* 0x434000003a3a7828 */ /* 0x000fd60000000000 */
.L_x_16737:
[----:B------:R-:W-:Y:S05]  /*3b970*/  BSYNC.RELIABLE B3 ;  /* 0x0000000000037941 */ /* 0x000fea0003800100 */
.L_x_16702:
        /* <DEDUP_REMOVED lines=28> */
[----:B------:R-:W-:Y:S05]  /*3bb40*/  CALL.REL.NOINC `($__internal_33_$__cuda_sm20_div_rn_f64_full) ;  /* 0x00000558001c7944 */ /* 0x000fea0003c00000 */
.L_x_16740:
[----:B------:R-:W-:Y:S05]  /*3bb50*/  BSYNC.RECONVERGENT B3 ;  /* 0x0000000000037941 */ /* 0x000fea0003800200 */
.L_x_16739:
        /* <DEDUP_REMOVED lines=84> */
.L_x_16742:
[----:B------:R-:W-:Y:S02]  /*3c0a0*/  FSEL R2, RZ, 3.37028055040000000000e+12, P0 ;  /* 0x54442d18ff027808 */ /* 0x000fe40000000000 */
[----:B------:R-:W-:-:S07]  /*3c0b0*/  FSEL R3, RZ, 2.1426990032196044922, P0 ;  /* 0x400921fbff037808 */ /* 0x000fce0000000000 */
.L_x_16743:
[----:B------:R-:W-:Y:S05]  /*3c0c0*/  BSYNC.RECONVERGENT B0 ;  /* 0x0000000000007941 */ /* 0x000fea0003800200 */
.L_x_16741:
[----:B------:R-:W-:Y:S01]  /*3c0d0*/  DADD R58, |R60|, R58 ;  /* 0x000000003c3a7229 */ /* 0x000fe2000000023a */
[----:B------:R-:W-:-:S07]  /*3c0e0*/  LOP3.LUT R61, R3, 0x80000000, R61, 0xb8, !PT ;  /* 0x80000000033d7812 */ /* 0x000fce00078eb83d */
[----:B------:R-:W-:-:S06]  /*3c0f0*/  DSETP.NAN.AND P0, PT, R58, R58, PT ;  /* 0x0000003a3a00722a */ /* 0x000fcc0003f08000 */
[----:B------:R-:W-:Y:S02]  /*3c100*/  FSEL R2, R58, R2, P0 ;  /* 0x000000023a027208 */ /* 0x000fe40000000000 */
[----:B------:R-:W-:Y:S01]  /*3c110*/  FSEL R3, R59, R61, P0 ;  /* 0x0000003d3b037208 */ /* 0x000fe20000000000 */
[----:B------:R-:W-:Y:S06]  /*3c120*/  BRA `(.L_x_16709) ;  /* 0x0000000400d87947 */ /* 0x000fec0003800000 */
.L_x_16738:
        /* <DEDUP_REMOVED lines=25> */
.L_x_16745:
[----:B------:R-:W-:Y:S05]  /*3c2c0*/  BSYNC.RECONVERGENT B3 ;  /* 0x0000000000037941 */ /* 0x000fea0003800200 */
.L_x_16744:
        /* <DEDUP_REMOVED lines=84> */
.L_x_16747:
[----:B------:R-:W-:Y:S02]  /*3c810*/  FSEL R2, RZ, 3.37028055040000000000e+12, P0 ;  /* 0x54442d18ff027808 */ /* 0x000fe40000000000 */
[----:B------:R-:W-:-:S07]  /*3c820*/  FSEL R3, RZ, 2.1426990032196044922, P0 ;  /* 0x400921fbff037808 */ /* 0x000fce0000000000 */
.L_x_16748:
[----:B------:R-:W-:Y:S05]  /*3c830*/  BSYNC.RECONVERGENT B0 ;  /* 0x0000000000007941 */ /* 0x000fea0003800200 */
.L_x_16746:
[----:B------:R-:W-:Y:S01]  /*3c840*/  DADD R58, |R60|, R58 ;  /* 0x000000003c3a7229 */ /* 0x000fe2000000023a */
[----:B------:R-:W-:-:S07]  /*3c850*/  LOP3.LUT R61, R3, 0x80000000, R61, 0xb8, !PT ;  /* 0x80000000033d7812 */ /* 0x000fce00078eb83d */
[----:B------:R-:W-:-:S06]  /*3c860*/  DSETP.NAN.AND P0, PT, R58, R58, PT ;  /* 0x0000003a3a00722a */ /* 0x000fcc0003f08000 */
[----:B------:R-:W-:Y:S02]  /*3c870*/  FSEL R2, R58, R2, P0 ;  /* 0x000000023a027208 */ /* 0x000fe40000000000 */
[----:B------:R-:W-:-:S07]  /*3c880*/  FSEL R3, R59, R61, P0 ;  /* 0x0000003d3b037208 */ /* 0x000fce0000000000 */
.L_x_16709:
[----:B------:R-:W-:Y:S05]  /*3c890*/  BSYNC.RECONVERGENT B4 ;  /* 0x0000000000047941 */ /* 0x000fea0003800200 */
.L_x_16701:
[----:B------:R-:W-:Y:S01]  /*3c8a0*/  DADD R12, -RZ, -R14 ;  /* 0x00000000ff0c7229 */ /* 0x000fe2000000090e */
[----:B------:R-:W-:-:S09]  /*3c8b0*/  ISETP.GE.AND P0, PT, R19, RZ, PT ;  /* 0x000000ff1300720c */ /* 0x000fd20003f06270 */
[----:B------:R-:W-:Y:S02]  /*3c8c0*/  FSEL R14, R14, R12, !P0 ;  /* 0x0000000c0e0e7208 */ /* 0x000fe40004000000 */
[----:B------:R-:W-:Y:S01]  /*3c8d0*/  FSEL R15, R15, R13, !P0 ;  /* 0x0000000d0f0f7208 */ /* 0x000fe20004000000 */
[----:B------:R-:W-:Y:S06]  /*3c8e0*/  BRA `(.L_x_16665) ;  /* 0x0000002c00f47947 */ /* 0x000fec0003800000 */
.L_x_16668:
[----:B------:R-:W2:Y:S01]  /*3c8f0*/  LDL.64 R2, [R1+0x8] ;  /* 0x0000080001027983 */ /* 0x000ea20000100a00 */
[----:B------:R-:W-:Y:S01]  /*3c900*/  UMOV UR6, 0x54442d18 ;  /* 0x54442d1800067882 */ /* 0x000fe20000000000 */
[----:B------:R-:W-:Y:S01]  /*3c910*/  UMOV UR7, 0x3ff921fb ;  /* 0x3ff921fb00077882 */ /* 0x000fe20000000000 */
[----:B------:R-:W-:Y:S02]  /*3c920*/  DADD R14, -RZ, -R18 ;  /* 0x00000000ff0e7229 */ /* 0x000fe40000000912 */
[----:B--2---:R-:W-:-:S08]  /*3c930*/  DADD R2, R2, -R16 ;  /* 0x0000000002027229 */ /* 0x004fd00000000810 */
[----:B------:R-:W-:Y:S01]  /*3c940*/  DADD R2, R2, UR6 ;  /* 0x0000000602027e29 */ /* 0x000fe20008000000 */
[----:B------:R-:W-:Y:S10]  /*3c950*/  BRA `(.L_x_16665) ;  /* 0x0000002c00d87947 */ /* 0x000ff40003800000 */
.L_x_16667:
[----:B------:R-:W-:Y:S01]  /*3c960*/  DADD R14, -RZ, -R18 ;  /* 0x00000000ff0e7229 */ /* 0x000fe20000000912 */
[----:B------:R-:W-:Y:S01]  /*3c970*/  CS2R R2, SRZ ;  /* 0x0000000000027805 */ /* 0x000fe2000001ff00 */
[----:B------:R-:W-:Y:S09]  /*3c980*/  BRA `(.L_x_16665) ;  /* 0x0000002c00cc7947 */ /* 0x000ff20003800000 */
.L_x_16666:
        /* <DEDUP_REMOVED lines=110> */
.L_x_16753:
[----:B------:R-:W-:Y:S05]  /*3d070*/  BSYNC.RECONVERGENT B0 ;  /* 0x0000000000007941 */ /* 0x000fea0003800200 */
.L_x_16752:
        /* <DEDUP_REMOVED lines=8> */
.L_x_16755:
[----:B------:R-:W-:Y:S05]  /*3d100*/  BSYNC.RECONVERGENT B4 ;  /* 0x0000000000047941 */ /* 0x000fea0003800200 */
.L_x_16754:
        /* <DEDUP_REMOVED lines=84> */
.L_x_16757:
[----:B------:R-:W-:Y:S02]  /*3d650*/  FSEL R2, RZ, 3.37028055040000000000e+12, P0 ;  /* 0x54442d18ff027808 */ /* 0x000fe40000000000 */
[----:B------:R-:W-:-:S07]  /*3d660*/  FSEL R3, RZ, 2.1426990032196044922, P0 ;  /* 0x400921fbff037808 */ /* 0x000fce0000000000 */
.L_x_16758:
[----:B------:R-:W-:Y:S05]  /*3d670*/  BSYNC.RECONVERGENT B0 ;  /* 0x0000000000007941 */ /* 0x000fea0003800200 */
.L_x_16756:
[----:B------:R-:W-:Y:S01]  /*3d680*/  DADD R12, R58, R12 ;  /* 0x000000003a0c7229 */ /* 0x000fe2000000000c */
[----:B------:R-:W-:Y:S01]  /*3d690*/  LOP3.LUT R3, R3, 0x80000000, R19, 0xb8, !PT ;  /* 0x8000000003037812 */ /* 0x000fe200078eb813 */
[----:B------:R-:W-:-:S06]  /*3d6a0*/  DMUL R62, R62, 0.5 ;  /* 0x3fe000003e3e7828 */ /* 0x000fcc0000000000 */
[----:B------:R-:W-:-:S06]  /*3d6b0*/  DSETP.NAN.AND P0, PT, R12, R12, PT ;  /* 0x0000000c0c00722a */ /* 0x000fcc0003f08000 */
[----:B------:R-:W-:Y:S02]  /*3d6c0*/  FSEL R2, R12, R2, P0 ;  /* 0x000000020c027208 */ /* 0x000fe40000000000 */
[----:B------:R-:W-:Y:S01]  /*3d6d0*/  FSEL R3, R13, R3, P0 ;  /* 0x000000030d037208 */ /* 0x000fe20000000000 */
[----:B------:R-:W-:Y:S06]  /*3d6e0*/  BRA `(.L_x_16759) ;  /* 0x0000002000507947 */ /* 0x000fec0003800000 */
.L_x_16751:
        /* <DEDUP_REMOVED lines=137> */
.L_x_16761:
[----:B------:R-:W-:Y:S05]  /*3df80*/  BSYNC.RECONVERGENT B0 ;  /* 0x0000000000007941 */ /* 0x000fea0003800200 */
.L_x_16760:
        /* <DEDUP_REMOVED lines=8> */
.L_x_16763:
[----:B------:R-:W-:Y:S05]  /*3e010*/  BSYNC.RECONVERGENT B4 ;  /* 0x0000000000047941 */ /* 0x000fea0003800200 */
.L_x_16762:
        /* <DEDUP_REMOVED lines=84> */
.L_x_16765:
[----:B------:R-:W-:Y:S02]  /*3e560*/  FSEL R2, RZ, 3.37028055040000000000e+12, P0 ;  /* 0x54442d18ff027808 */ /* 0x000fe40000000000 */
[----:B------:R-:W-:-:S07]  /*3e570*/  FSEL R3, RZ, 2.1426990032196044922, P0 ;  /* 0x400921fbff037808 */ /* 0x000fce0000000000 */
.L_x_16766:
[----:B------:R-:W-:Y:S05]  /*3e580*/  BSYNC.RECONVERGENT B0 ;  /* 0x0000000000007941 */ /* 0x000fea0003800200 */
.L_x_16764:
[----:B------:R-:W-:Y:S01]  /*3e590*/  DADD R12, R58, R12 ;  /* 0x000000003a0c7229 */ /* 0x000fe2000000000c */
[----:B------:R-:W-:-:S07]  /*3e5a0*/  LOP3.LUT R3, R3, 0x80000000, R19, 0xb8, !PT ;  /* 0x8000000003037812 */ /* 0x000fce00078eb813 */
[----:B------:R-:W-:-:S06]  /*3e5b0*/  DSETP.NAN.AND P0, PT, R12, R12, PT ;  /* 0x0000000c0c00722a */ /* 0x000fcc0003f08000 */
[----:B------:R-:W-:Y:S02]  /*3e5c0*/  FSEL R2, R12, R2, P0 ;  /* 0x000000020c027208 */ /* 0x000fe40000000000 */
[----:B------:R-:W-:Y:S01]  /*3e5d0*/  FSEL R3, R13, R3, P0 ;  /* 0x000000030d037208 */ /* 0x000fe20000000000 */
[----:B------:R-:W-:Y:S06]  /*3e5e0*/  BRA `(.L_x_16759) ;  /* 0x0000001000907947 */ /* 0x000fec0003800000 */
.L_x_16750:
        /* <DEDUP_REMOVED lines=25> */
.L_x_16768:
[----:B------:R-:W-:Y:S05]  /*3e780*/  BSYNC.RECONVERGENT B4 ;  /* 0x0000000000047941 */ /* 0x000fea0003800200 */
.L_x_16767:
        /* <DEDUP_REMOVED lines=23> */
.L_x_16770:
[----:B------:R-:W-:Y:S05]  /*3e900*/  BSYNC.RECONVERGENT B4 ;  /* 0x0000000000047941 */ /* 0x000fea0003800200 */
.L_x_16769:
        /* <DEDUP_REMOVED lines=139> */
.L_x_16772:
[----:B------:R-:W-:Y:S05]  /*3f1c0*/  BSYNC.RECONVERGENT B0 ;  /* 0x0000000000007941 */ /* 0x000fea0003800200 */
.L_x_16771:
        /* <DEDUP_REMOVED lines=8> */
.L_x_16774:
[----:B------:R-:W-:Y:S05]  /*3f250*/  BSYNC.RECONVERGENT B4 ;  /* 0x0000000000047941 */ /* 0x000fea0003800200 */
.L_x_16773:
        /* <DEDUP_REMOVED lines=84> */
.L_x_16776:
[----:B------:R-:W-:Y:S02]  /*3f7a0*/  FSEL R2, RZ, 3.37028055040000000000e+12, P0 ;  /* 0x54442d18ff027808 */ /* 0x000fe40000000000 */
[----:B------:R-:W-:-:S07]  /*3f7b0*/  FSEL R3, RZ, 2.1426990032196044922, P0 ;  /* 0x400921fbff037808 */ /* 0x000fce0000000000 */
.L_x_16777:
[----:B------:R-:W-:Y:S05]  /*3f7c0*/  BSYNC.RECONVERGENT B0 ;  /* 0x0000000000007941 */ /* 0x000fea0003800200 */
.L_x_16775:
[----:B------:R-:W-:Y:S01]  /*3f7d0*/  DADD R12, R58, R12 ;  /* 0x000000003a0c7229 */ /* 0x000fe2000000000c */
[----:B------:R-:W-:Y:S01]  /*3f7e0*/  LOP3.LUT R3, R3, 0x80000000, R19, 0xb8, !PT ;  /* 0x8000000003037812 */ /* 0x000fe200078eb813 */
[----:B------:R-:W-:-:S06]  /*3f7f0*/  DADD R62, R62, 1 ;  /* 0x3ff000003e3e7429 */ /* 0x000fcc0000000000 */
[----:B------:R-:W-:-:S06]  /*3f800*/  DSETP.NAN.AND P0, PT, R12, R12, PT ;  /* 0x0000000c0c00722a */ /* 0x000fcc0003f08000 */
[----:B------:R-:W-:Y:S02]  /*3f810*/  FSEL R2, R12, R2, P0 ;  /* 0x000000020c027208 */ /* 0x000fe40000000000 */
[----:B------:R-:W-:-:S07]  /*3f820*/  FSEL R3, R13, R3, P0 ;  /* 0x000000030d037208 */ /* 0x000fce0000000000 */
.L_x_16759:
[----:B------:R-:W-:Y:S05]  /*3f830*/  BSYNC.RECONVERGENT B3 ;  /* 0x0000000000037941 */ /* 0x000fea0003800200 */
.L_x_16749:
        /* <DEDUP_REMOVED lines=8> */
.L_x_16665:
[----:B------:R-:W-:Y:S05]  /*3f8c0*/  BSYNC.RECONVERGENT B1 ;  /* 0x0000000000017941 */ /* 0x000fea0003800200 */
.L_x_16663:
        /* <DEDUP_REMOVED lines=15> */
.L_x_16662:
[----:B------:R-:W-:Y:S05]  /*3f9c0*/  BSYNC.RECONVERGENT B2 ;  /* 0x0000000000027941 */ /* 0x000fea0003800200 */
.L_x_16661:
        /* <DEDUP_REMOVED lines=38> */
.L_x_16781:
        /* <DEDUP_REMOVED lines=141> */
.L_x_16789:
[----:B------:R-:W-:Y:S05]  /*40500*/  BSYNC.RECONVERGENT B4 ;  /* 0x0000000000047941 */ /* 0x000fea0003800200 */
.L_x_16788:
        /* <DEDUP_REMOVED lines=81> */
.L_x_16787:
        /* <DEDUP_REMOVED lines=33> */
.L_x_16796:
[----:B------:R-:W-:Y:S05]  /*40c30*/  BSYNC.RECONVERGENT B5 ;  /* 0x0000000000057941 */ /* 0x000fea0003800200 */
.L_x_16795:
[----:B------:R-:W-:Y:S02]  /*40c40*/  IMAD.MOV.U32 R18, RZ, RZ, R32 ;  /* 0x000000ffff127224 */ /* 0x000fe400078e0020 */
[----:B------:R-:W-:-:S07]  /*40c50*/  IMAD.MOV.U32 R19, RZ, RZ, R33 ;  /* 0x000000ffff137224 */ /* 0x000fce00078e0021 */
.L_x_16794:
[----:B------:R-:W-:Y:S05]  /*40c60*/  BSYNC.RECONVERGENT B4 ;  /* 0x0000000000047941 */ /* 0x000fea0003800200 */
.L_x_16793:
        /* <DEDUP_REMOVED lines=28> */
.L_x_16801:
[----:B------:R-:W-:Y:S05]  /*40e30*/  BSYNC.RECONVERGENT B5 ;  /* 0x0000000000057941 */ /* 0x000fea0003800200 */
.L_x_16800:
[----:B------:R-:W-:Y:S05]  /*40e40*/  BRA `(.L_x_16799) ;  /* 0x0000000000047947 */ /* 0x000fea0003800000 */
.L_x_16798:
[----:B------:R-:W-:-:S11]  /*40e50*/  DADD R32, R60, -R2 ;  /* 0x000000003c207229 */ /* 0x000fd60000000802 */
.L_x_16799:
[----:B------:R-:W-:Y:S05]  /*40e60*/  BSYNC.RECONVERGENT B4 ;  /* 0x0000000000047941 */ /* 0x000fea0003800200 */
.L_x_16797:
        /* <DEDUP_REMOVED lines=30> */
.L_x_16803:
[----:B------:R-:W-:Y:S05]  /*41050*/  BSYNC.RECONVERGENT B4 ;  /* 0x0000000000047941 */ /* 0x000fea0003800200 */
.L_x_16802:
        /* <DEDUP_REMOVED lines=85> */
.L_x_16804:
        /* <DEDUP_REMOVED lines=21> */
.L_x_16806:
[----:B------:R-:W-:Y:S05]  /*41700*/  BSYNC.RECONVERGENT B4 ;  /* 0x0000000000047941 */ /* 0x000fea0003800200 */
.L_x_16805:
        /* <DEDUP_REMOVED lines=30> */
.L_x_16792:
        /* <DEDUP_REMOVED lines=25> */
.L_x_16809:
[----:B------:R-:W-:Y:S05]  /*41a80*/  BSYNC.RECONVERGENT B4 ;  /* 0x0000000000047941 */ /* 0x000fea0003800200 */
.L_x_16808:
        /* <DEDUP_REMOVED lines=85> */
.L_x_16810:
        /* <DEDUP_REMOVED lines=21> */
.L_x_16812:
[----:B------:R-:W-:Y:S05]  /*42130*/  BSYNC.RECONVERGENT B4 ;  /* 0x0000000000047941 */ /* 0x000fea0003800200 */
.L_x_16811:
        /* <DEDUP_REMOVED lines=30> */
.L_x_16807:
        /* <DEDUP_REMOVED lines=24> */
.L_x_16814:
[----:B------:R-:W-:Y:S05]  /*424a0*/  BSYNC.RECONVERGENT B4 ;  /* 0x0000000000047941 */ /* 0x000fea0003800200 */
.L_x_16813:
        /* <DEDUP_REMOVED lines=21> */
.L_x_16816:
[----:B------:R-:W-:Y:S05]  /*42600*/  BSYNC.RECONVERGENT B4 ;  /* 0x0000000000047941 */ /* 0x000fea0003800200 */
.L_x_16815:
[----:B------:R-:W-:Y:S01]  /*42610*/  IMAD.MOV.U32 R18, RZ, RZ, R32 ;  /* 0x000000ffff127224 */ /* 0x000fe200078e0020 */
[----:B------:R-:W-:Y:S01]  /*42620*/  MOV R19, R33 ;  /* 0x0000002100137202 */ /* 0x000fe20000000f00 */
[----:B------:R-:W-:Y:S06]  /*42630*/  BRA `(.L_x_16790) ;  /* 0x0000000000647947 */ /* 0x000fec0003800000 */
.L_x_16791:
        /* <DEDUP_REMOVED lines=24> */
.L_x_16817:
[----:B------:R-:W-:Y:S05]  /*427c0*/  BSYNC.RECONVERGENT B4 ;  /* 0x0000000000047941 */ /* 0x000fea0003800200 */
.L_x_16790:
[----:B------:R-:W-:Y:S05]  /*427d0*/  BSYNC.RECONVERGENT B3 ;  /* 0x0000000000037941 */ /* 0x000fea0003800200 */
.L_x_16786:
        /* <DEDUP_REMOVED lines=25> */
.L_x_16822:
[----:B------:R-:W-:Y:S05]  /*42970*/  BSYNC.RECONVERGENT B5 ;  /* 0x0000000000057941 */ /* 0x000fea0003800200 */
.L_x_16821:
        /* <DEDUP_REMOVED lines=84> */
.L_x_16825:
        /* <DEDUP_REMOVED lines=53> */
.L_x_16824:
        /* <DEDUP_REMOVED lines=76> */
.L_x_16827:
        /* <DEDUP_REMOVED lines=53> */
.L_x_16823:
        /* <DEDUP_REMOVED lines=34> */
.L_x_16834:
[----:B------:R-:W-:Y:S05]  /*43c40*/  BSYNC.RECONVERGENT B7 ;  /* 0x0000000000077941 */ /* 0x000fea0003800200 */
.L_x_16833:
[----:B------:R-:W-:Y:S02]  /*43c50*/  IMAD.MOV.U32 R70, RZ, RZ, R32 ;  /* 0x000000ffff467224 */ /* 0x000fe400078e0020 */
[----:B------:R-:W-:-:S07]  /*43c60*/  IMAD.MOV.U32 R71, RZ, RZ, R33 ;  /* 0x000000ffff477224 */ /* 0x000fce00078e0021 */
.L_x_16832:
[----:B------:R-:W-:Y:S05]  /*43c70*/  BSYNC.RECONVERGENT B6 ;  /* 0x0000000000067941 */ /* 0x000fea0003800200 */
.L_x_16831:
        /* <DEDUP_REMOVED lines=27> */
.L_x_16839:
[----:B------:R-:W-:Y:S05]  /*43e30*/  BSYNC.RECONVERGENT B7 ;  /* 0x0000000000077941 */ /* 0x000fea0003800200 */
.L_x_16838:
[----:B------:R-:W-:Y:S01]  /*43e40*/  MOV R68, R32 ;  /* 0x0000002000447202 */ /* 0x000fe20000000f00 */
[----:B------:R-:W-:Y:S01]  /*43e50*/  IMAD.MOV.U32 R69, RZ, RZ, R33 ;  /* 0x000000ffff457224 */ /* 0x000fe200078e0021 */
[----:B------:R-:W-:Y:S06]  /*43e60*/  BRA `(.L_x_16837) ;  /* 0x0000000000047947 */ /* 0x000fec0003800000 */
.L_x_16836:
[----:B------:R-:W-:-:S11]  /*43e70*/  DADD R68, -R62, R60 ;  /* 0x000000003e447229 */ /* 0x000fd6000000013c */
.L_x_16837:
[----:B------:R-:W-:Y:S05]  /*43e80*/  BSYNC.RECONVERGENT B6 ;  /* 0x0000000000067941 */ /* 0x000fea0003800200 */
.L_x_16835:
        /* <DEDUP_REMOVED lines=31> */
.L_x_16841:
[----:B------:R-:W-:Y:S05]  /*44080*/  BSYNC.RECONVERGENT B6 ;  /* 0x0000000000067941 */ /* 0x000fea0003800200 */
.L_x_16840:
[----:B------:R-:W-:Y:S02]  /*44090*/  IMAD.MOV.U32 R60, RZ, RZ, R2 ;  /* 0x000000ffff3c7224 */ /* 0x000fe400078e0002 */
[----:B------:R-:W-:Y:S01]  /*440a0*/  IMAD.MOV.U32 R61, RZ, RZ, R3 ;  /* 0x000000ffff3d7224 */ /* 0x000fe200078e0003 */
[----:B------:R-:W-:Y:S06]  /*440b0*/  BRA `(.L_x_16842) ;  /* 0x00000008004c7947 */ /* 0x000fec0003800000 */
.L_x_16830:
        /* <DEDUP_REMOVED lines=29> */
.L_x_16845:
[----:B------:R-:W-:Y:S05]  /*44290*/  BSYNC.RECONVERGENT B6 ;  /* 0x0000000000067941 */ /* 0x000fea0003800200 */
.L_x_16844:
[----:B------:R-:W-:Y:S01]  /*442a0*/  MOV R60, R2 ;  /* 0x00000002003c7202 */ /* 0x000fe20000000f00 */
[----:B------:R-:W-:Y:S01]  /*442b0*/  IMAD.MOV.U32 R61, RZ, RZ, R3 ;  /* 0x000000ffff3d7224 */ /* 0x000fe200078e0003 */
[----:B------:R-:W-:Y:S06]  /*442c0*/  BRA `(.L_x_16842) ;  /* 0x0000000400c87947 */ /* 0x000fec0003800000 */
.L_x_16843:
        /* <DEDUP_REMOVED lines=28> */
.L_x_16847:
[----:B------:R-:W-:Y:S05]  /*44490*/  BSYNC.RECONVERGENT B6 ;  /* 0x0000000000067941 */ /* 0x000fea0003800200 */
.L_x_16846:
        /* <DEDUP_REMOVED lines=20> */
.L_x_16849:
[----:B------:R-:W-:Y:S05]  /*445e0*/  BSYNC.RECONVERGENT B6 ;  /* 0x0000000000067941 */ /* 0x000fea0003800200 */
.L_x_16848:
[----:B------:R-:W-:Y:S01]  /*445f0*/  DMUL R58, R58, 8.11296384146066816958e+31 ;  /* 0x469000003a3a7828 */ /* 0x000fe20000000000 */
[----:B------:R-:W-:Y:S02]  /*44600*/  IMAD.MOV.U32 R60, RZ, RZ, R32 ;  /* 0x000000ffff3c7224 */ /* 0x000fe400078e0020 */
[----:B------:R-:W-:Y:S01]  /*44610*/  IMAD.MOV.U32 R61, RZ, RZ, R33 ;  /* 0x000000ffff3d7224 */ /* 0x000fe200078e0021 */
[----:B------:R-:W-:Y:S07]  /*44620*/  BRA `(.L_x_16842) ;  /* 0x0000000000f07947 */ /* 0x000fee0003800000 */
.L_x_16829:
        /* <DEDUP_REMOVED lines=26> */
.L_x_16851:
[----:B------:R-:W-:Y:S05]  /*447d0*/  BSYNC.RECONVERGENT B6 ;  /* 0x0000000000067941 */ /* 0x000fea0003800200 */
.L_x_16850:
        /* <DEDUP_REMOVED lines=29> */
.L_x_16853:
[----:B------:R-:W-:Y:S05]  /*449b0*/  BSYNC.RECONVERGENT B6 ;  /* 0x0000000000067941 */ /* 0x000fea0003800200 */
.L_x_16852:
[----:B------:R-:W-:Y:S01]  /*449c0*/  DMUL R60, R2, R60 ;  /* 0x0000003c023c7228 */ /* 0x000fe20000000000 */
[----:B------:R-:W-:Y:S02]  /*449d0*/  IMAD.MOV.U32 R58, RZ, RZ, 0x0 ;  /* 0x00000000ff3a7424 */ /* 0x000fe400078e00ff */
[----:B------:R-:W-:-:S08]  /*449e0*/  IMAD.MOV.U32 R59, RZ, RZ, 0x3ff00000 ;  /* 0x3ff00000ff3b7424 */ /* 0x000fd000078e00ff */
.L_x_16842:
[----:B------:R-:W-:Y:S05]  /*449f0*/  BSYNC.RECONVERGENT B5 ;  /* 0x0000000000057941 */ /* 0x000fea0003800200 */
.L_x_16828:
[----:B------:R-:W-:Y:S05]  /*44a00*/  BRA `(.L_x_16854) ;  /* 0x0000000000087947 */ /* 0x000fea0003800000 */
.L_x_16820:
[----:B------:R-:W-:Y:S02]  /*44a10*/  DMUL R60, R16, 9.00719925474099200000e+15 ;  /* 0x43400000103c7828 */ /* 0x000fe40000000000 */
[----:B------:R-:W-:-:S11]  /*44a20*/  DMUL R58, R58, 9.00719925474099200000e+15 ;  /* 0x434000003a3a7828 */ /* 0x000fd60000000000 */
.L_x_16854:
[----:B------:R-:W-:Y:S05]  /*44a30*/  BSYNC.RELIABLE B3 ;  /* 0x0000000000037941 */ /* 0x000fea0003800100 */
.L_x_16819:
        /* <DEDUP_REMOVED lines=28> */
[----:B------:R-:W-:Y:S05]  /*44c00*/  CALL.REL.NOINC `($__internal_33_$__cuda_sm20_div_rn_f64_full) ;  /* 0x000004c400ec7944 */ /* 0x000fea0003c00000 */
.L_x_16857:
[----:B------:R-:W-:Y:S05]  /*44c10*/  BSYNC.RECONVERGENT B3 ;  /* 0x0000000000037941 */ /* 0x000fea0003800200 */
.L_x_16856:
        /* <DEDUP_REMOVED lines=84> */
.L_x_16859:
[----:B------:R-:W-:Y:S02]  /*45160*/  FSEL R2, RZ, 3.37028055040000000000e+12, P0 ;  /* 0x54442d18ff027808 */ /* 0x000fe40000000000 */
[----:B------:R-:W-:-:S07]  /*45170*/  FSEL R3, RZ, 2.1426990032196044922, P0 ;  /* 0x400921fbff037808 */ /* 0x000fce0000000000 */
.L_x_16860:
[----:B------:R-:W-:Y:S05]  /*45180*/  BSYNC.RECONVERGENT B0 ;  /* 0x0000000000007941 */ /* 0x000fea0003800200 */
.L_x_16858:
[----:B------:R-:W-:Y:S01]  /*45190*/  DADD R58, |R60|, R58 ;  /* 0x000000003c3a7229 */ /* 0x000fe2000000023a */
[----:B------:R-:W-:-:S07]  /*451a0*/  LOP3.LUT R61, R3, 0x80000000, R61, 0xb8, !PT ;  /* 0x80000000033d7812 */ /* 0x000fce00078eb83d */
[----:B------:R-:W-:-:S06]  /*451b0*/  DSETP.NAN.AND P0, PT, R58, R58, PT ;  /* 0x0000003a3a00722a */ /* 0x000fcc0003f08000 */
[----:B------:R-:W-:Y:S02]  /*451c0*/  FSEL R2, R58, R2, P0 ;  /* 0x000000023a027208 */ /* 0x000fe40000000000 */
[----:B------:R-:W-:Y:S01]  /*451d0*/  FSEL R3, R59, R61, P0 ;  /* 0x0000003d3b037208 */ /* 0x000fe20000000000 */
[----:B------:R-:W-:Y:S06]  /*451e0*/  BRA `(.L_x_16826) ;  /* 0x0000000400d87947 */ /* 0x000fec0003800000 */
.L_x_16855:
        /* <DEDUP_REMOVED lines=25> */
.L_x_16862:
[----:B------:R-:W-:Y:S05]  /*45380*/  BSYNC.RECONVERGENT B3 ;  /* 0x0000000000037941 */ /* 0x000fea0003800200 */
.L_x_16861:
        /* <DEDUP_REMOVED lines=84> */
.L_x_16864:
[----:B------:R-:W-:Y:S02]  /*458d0*/  FSEL R2, RZ, 3.37028055040000000000e+12, P0 ;  /* 0x54442d18ff027808 */ /* 0x000fe40000000000 */
[----:B------:R-:W-:-:S07]  /*458e0*/  FSEL R3, RZ, 2.1426990032196044922, P0 ;  /* 0x400921fbff037808 */ /* 0x000fce0000000000 */
.L_x_16865:
[----:B------:R-:W-:Y:S05]  /*458f0*/  BSYNC.RECONVERGENT B0 ;  /* 0x0000000000007941 */ /* 0x000fea0003800200 */
.L_x_16863:
[----:B------:R-:W-:Y:S01]  /*45900*/  DADD R58, |R60|, R58 ;  /* 0x000000003c3a7229 */ /* 0x000fe2000000023a */
[----:B------:R-:W-:-:S07]  /*45910*/  LOP3.LUT R61, R3, 0x80000000, R61, 0xb8, !PT ;  /* 0x80000000033d7812 */ /* 0x000fce00078eb83d */
[----:B------:R-:W-:-:S06]  /*45920*/  DSETP.NAN.AND P0, PT, R58, R58, PT ;  /* 0x0000003a3a00722a */ /* 0x000fcc0003f08000 */
[----:B------:R-:W-:Y:S02]  /*45930*/  FSEL R2, R58, R2, P0 ;  /* 0x000000023a027208 */ /* 0x000fe40000000000 */
[----:B------:R-:W-:-:S07]  /*45940*/  FSEL R3, R59, R61, P0 ;  /* 0x0000003d3b037208 */ /* 0x000fce0000000000 */
.L_x_16826:
[----:B------:R-:W-:Y:S05]  /*45950*/  BSYNC.RECONVERGENT B4 ;  /* 0x0000000000047941 */ /* 0x000fea0003800200 */
.L_x_16818:
[----:B------:R-:W-:Y:S01]  /*45960*/  DADD R16, -RZ, -R18 ;  /* 0x00000000ff107229 */ /* 0x000fe20000000912 */
[----:B------:R-:W-:-:S09]  /*45970*/  ISETP.GE.AND P0, PT, R23, RZ, PT ;  /* 0x000000ff1700720c */ /* 0x000fd20003f06270 */
[----:B------:R-:W-:Y:S02]  /*45980*/  FSEL R18, R18, R16, !P0 ;  /* 0x0000001012127208 */ /* 0x000fe40004000000 */
[----:B------:R-:W-:Y:S01]  /*45990*/  FSEL R19, R19, R17, !P0 ;  /* 0x0000001113137208 */ /* 0x000fe20004000000 */
[----:B------:R-:W-:Y:S06]  /*459a0*/  BRA `(.L_x_16782) ;  /* 0x0000002c00f87947 */ /* 0x000fec0003800000 */
.L_x_16785:
[----:B------:R-:W2:Y:S01]  /*459b0*/  LDL.64 R2, [R1+0x8] ;  /* 0x0000080001027983 */ /* 0x000ea20000100a00 */
[----:B------:R-:W-:Y:S01]  /*459c0*/  UMOV UR6, 0x54442d18 ;  /* 0x54442d1800067882 */ /* 0x000fe20000000000 */
[----:B------:R-:W-:Y:S01]  /*459d0*/  UMOV UR7, 0x3ff921fb ;  /* 0x3ff921fb00077882 */ /* 0x000fe20000000000 */
[----:B------:R-:W-:Y:S02]  /*459e0*/  DADD R18, -RZ, -R22 ;  /* 0x00000000ff127229 */ /* 0x000fe40000000916 */
[----:B--2---:R-:W-:-:S08]  /*459f0*/  DADD R2, R2, -R20 ;  /* 0x0000000002027229 */ /* 0x004fd00000000814 */
[----:B------:R-:W-:Y:S01]  /*45a00*/  DADD R2, R2, UR6 ;  /* 0x0000000602027e29 */ /* 0x000fe20008000000 */
[----:B------:R-:W-:Y:S10]  /*45a10*/  BRA `(.L_x_16782) ;  /* 0x0000002c00dc7947 */ /* 0x000ff40003800000 */
.L_x_16784:
[----:B------:R-:W-:Y:S01]  /*45a20*/  DADD R18, -RZ, -R22 ;  /* 0x00000000ff127229 */ /* 0x000fe20000000916 */
[----:B------:R-:W-:Y:S01]  /*45a30*/  CS2R R2, SRZ ;  /* 0x0000000000027805 */ /* 0x000fe2000001ff00 */
[----:B------:R-:W-:Y:S09]  /*45a40*/  BRA `(.L_x_16782) ;  /* 0x0000002c00d07947 */ /* 0x000ff20003800000 */
.L_x_16783:
        /* <DEDUP_REMOVED lines=110> */
.L_x_16870:
[----:B------:R-:W-:Y:S05]  /*46130*/  BSYNC.RECONVERGENT B0 ;  /* 0x0000000000007941 */ /* 0x000fea0003800200 */
.L_x_16869:
        /* <DEDUP_REMOVED lines=8> */
.L_x_16872:
[----:B------:R-:W-:Y:S05]  /*461c0*/  BSYNC.RECONVERGENT B4 ;  /* 0x0000000000047941 */ /* 0x000fea0003800200 */
.L_x_16871:
        /* <DEDUP_REMOVED lines=84> */
.L_x_16874:
[----:B------:R-:W-:Y:S02]  /*46710*/  FSEL R2, RZ, 3.37028055040000000000e+12, P0 ;  /* 0x54442d18ff027808 */ /* 0x000fe40000000000 */
[----:B------:R-:W-:-:S07]  /*46720*/  FSEL R3, RZ, 2.1426990032196044922, P0 ;  /* 0x400921fbff037808 */ /* 0x000fce0000000000 */
.L_x_16875:
[----:B------:R-:W-:Y:S05]  /*46730*/  BSYNC.RECONVERGENT B0 ;  /* 0x0000000000007941 */ /* 0x000fea0003800200 */
.L_x_16873:
[----:B------:R-:W-:Y:S01]  /*46740*/  DADD R58, R58, R68 ;  /* 0x000000003a3a7229 */ /* 0x000fe20000000044 */
[----:B------:R-:W-:Y:S01]  /*46750*/  LOP3.LUT R3, R3, 0x80000000, R23, 0xb8, !PT ;  /* 0x8000000003037812 */ /* 0x000fe200078eb817 */
[----:B------:R-:W-:-:S06]  /*46760*/  DMUL R60, R60, 0.5 ;  /* 0x3fe000003c3c7828 */ /* 0x000fcc0000000000 */
[----:B------:R-:W-:-:S06]  /*46770*/  DSETP.NAN.AND P0, PT, R58, R58, PT ;  /* 0x0000003a3a00722a */ /* 0x000fcc0003f08000 */
[----:B------:R-:W-:Y:S02]  /*46780*/  FSEL R2, R58, R2, P0 ;  /* 0x000000023a027208 */ /* 0x000fe40000000000 */
[----:B------:R-:W-:Y:S01]  /*46790*/  FSEL R3, R59, R3, P0 ;  /* 0x000000033b037208 */ /* 0x000fe20000000000 */
[----:B------:R-:W-:Y:S06]  /*467a0*/  BRA `(.L_x_16876) ;  /* 0x0000002000547947 */ /* 0x000fec0003800000 */
.L_x_16868:
        /* <DEDUP_REMOVED lines=137> */
.L_x_16878:
[----:B------:R-:W-:Y:S05]  /*47040*/  BSYNC.RECONVERGENT B0 ;  /* 0x0000000000007941 */ /* 0x000fea0003800200 */
.L_x_16877:
        /* <DEDUP_REMOVED lines=8> */
.L_x_16880:
[----:B------:R-:W-:Y:S05]  /*470d0*/  BSYNC.RECONVERGENT B4 ;  /* 0x0000000000047941 */ /* 0x000fea0003800200 */
.L_x_16879:
        /* <DEDUP_REMOVED lines=84> */
.L_x_16882:
[----:B------:R-:W-:Y:S02]  /*47620*/  FSEL R2, RZ, 3.37028055040000000000e+12, P0 ;  /* 0x54442d18ff027808 */ /* 0x000fe40000000000 */
[----:B------:R-:W-:-:S07]  /*47630*/  FSEL R3, RZ, 2.1426990032196044922, P0 ;  /* 0x400921fbff037808 */ /* 0x000fce0000000000 */
.L_x_16883:
[----:B------:R-:W-:Y:S05]  /*47640*/  BSYNC.RECONVERGENT B0 ;  /* 0x0000000000007941 */ /* 0x000fea0003800200 */
.L_x_16881:
[----:B------:R-:W-:Y:S01]  /*47650*/  DADD R58, R58, R68 ;  /* 0x000000003a3a7229 */ /* 0x000fe20000000044 */
[----:B------:R-:W-:-:S07]  /*47660*/  LOP3.LUT R3, R3, 0x80000000, R23, 0xb8, !PT ;  /* 0x8000000003037812 */ /* 0x000fce00078eb817 */
[----:B------:R-:W-:-:S06]  /*47670*/  DSETP.NAN.AND P0, PT, R58, R58, PT ;  /* 0x0000003a3a00722a */ /* 0x000fcc0003f08000 */
[----:B------:R-:W-:Y:S02]  /*47680*/  FSEL R2, R58, R2, P0 ;  /* 0x000000023a027208 */ /* 0x000fe40000000000 */
[----:B------:R-:W-:Y:S01]  /*47690*/  FSEL R3, R59, R3, P0 ;  /* 0x000000033b037208 */ /* 0x000fe20000000000 */
[----:B------:R-:W-:Y:S06]  /*476a0*/  BRA `(.L_x_16876) ;  /* 0x0000001000947947 */ /* 0x000fec0003800000 */
.L_x_16867:
        /* <DEDUP_REMOVED lines=22> */
[----:B------:R-:W-:Y:S05]  /*47810*/  CALL.REL.NOINC `($__internal_33_$__cuda_sm20_div_rn_f64_full) ;  /* 0x0000049800e87944 */ /* 0x000fea0003c00000 */
[----:B------:R-:W-:Y:S02]  /*47820*/  IMAD.MOV.U32 R60, RZ, RZ, R32 ;  /* 0x000000ffff3c7224 */ /* 0x000fe400078e0020 */
[----:B------:R-:W-:-:S07]  /*47830*/  IMAD.MOV.U32 R61, RZ, RZ, R33 ;  /* 0x000000ffff3d7224 */ /* 0x000fce00078e0021 */
.L_x_16885:
[----:B------:R-:W-:Y:S05]  /*47840*/  BSYNC.RECONVERGENT B4 ;  /* 0x0000000000047941 */ /* 0x000fea0003800200 */
.L_x_16884:
        /* <DEDUP_REMOVED lines=23> */
.L_x_16887:
[----:B------:R-:W-:Y:S05]  /*479c0*/  BSYNC.RECONVERGENT B4 ;  /* 0x0000000000047941 */ /* 0x000fea0003800200 */
.L_x_16886:
        /* <DEDUP_REMOVED lines=140> */
.L_x_16889:
[----:B------:R-:W-:Y:S05]  /*48290*/  BSYNC.RECONVERGENT B0 ;  /* 0x0000000000007941 */ /* 0x000fea0003800200 */
.L_x_16888:
        /* <DEDUP_REMOVED lines=8> */
.L_x_16891:
[----:B------:R-:W-:Y:S05]  /*48320*/  BSYNC.RECONVERGENT B4 ;  /* 0x0000000000047941 */ /* 0x000fea0003800200 */
.L_x_16890:
        /* <DEDUP_REMOVED lines=84> */
.L_x_16893:
[----:B------:R-:W-:Y:S02]  /*48870*/  FSEL R2, RZ, 3.37028055040000000000e+12, P0 ;  /* 0x54442d18ff027808 */ /* 0x000fe40000000000 */
[----:B------:R-:W-:-:S07]  /*48880*/  FSEL R3, RZ, 2.1426990032196044922, P0 ;  /* 0x400921fbff037808 */ /* 0x000fce0000000000 */
.L_x_16894:
[----:B------:R-:W-:Y:S05]  /*48890*/  BSYNC.RECONVERGENT B0 ;  /* 0x0000000000007941 */ /* 0x000fea0003800200 */
.L_x_16892:
[----:B------:R-:W-:Y:S01]  /*488a0*/  DADD R58, R58, R68 ;  /* 0x000000003a3a7229 */ /* 0x000fe20000000044 */
[----:B------:R-:W-:Y:S01]  /*488b0*/  LOP3.LUT R3, R3, 0x80000000, R23, 0xb8, !PT ;  /* 0x8000000003037812 */ /* 0x000fe200078eb817 */
[----:B------:R-:W-:-:S06]  /*488c0*/  DADD R60, R60, 1 ;  /* 0x3ff000003c3c7429 */ /* 0x000fcc0000000000 */
[----:B------:R-:W-:-:S06]  /*488d0*/  DSETP.NAN.AND P0, PT, R58, R58, PT ;  /* 0x0000003a3a00722a */ /* 0x000fcc0003f08000 */
[----:B------:R-:W-:Y:S02]  /*488e0*/  FSEL R2, R58, R2, P0 ;  /* 0x000000023a027208 */ /* 0x000fe40000000000 */
[----:B------:R-:W-:-:S07]  /*488f0*/  FSEL R3, R59, R3, P0 ;  /* 0x000000033b037208 */ /* 0x000fce0000000000 */
.L_x_16876:
[----:B------:R-:W-:Y:S05]  /*48900*/  BSYNC.RECONVERGENT B3 ;  /* 0x0000000000037941 */ /* 0x000fea0003800200 */
.L_x_16866:
        /* <DEDUP_REMOVED lines=8> */
.L_x_16782:
[----:B------:R-:W-:Y:S05]  /*48990*/  BSYNC.RECONVERGENT B1 ;  /* 0x0000000000017941 */ /* 0x000fea0003800200 */
.L_x_16780:
        /* <DEDUP_REMOVED lines=15> */
.L_x_16779:
[----:B------:R-:W-:Y:S05]  /*48a90*/  BSYNC.RECONVERGENT B2 ;  /* 0x0000000000027941 */ /* 0x000fea0003800200 */
.L_x_16778:
        /* <DEDUP_REMOVED lines=17> */
.L_x_16897:
[----:B------:R-:W-:-:S13]  /*48bb0*/  ISETP.GE.AND P0, PT, R47, UR5, PT ;  /* 0x000000052f007c0c */ /* 0x000fda000bf06270 */
[----:B------:R-:W-:Y:S05]  /*48bc0*/  @P0 BRA `(.L_x_16899) ;  /* 0x0000000000300947 */ /* 0x000fea0003800000 */
[----:B0-----:R-:W0:Y:S01]  /*48bd0*/  LDC.64 R2, c[0x0][0x388] ;  /* 0x0000e200ff027b82 */ /* 0x001e220000000a00 */
[C---:B------:R-:W-:Y:S02]  /*48be0*/  VIADD R21, R47.reuse, UR4 ;  /* 0x000000042f157c36 */ /* 0x040fe40008000000 */
[----:B------:R-:W-:Y:S02]  /*48bf0*/  VIADD R47, R47, 0x80 ;  /* 0x000000802f2f7836 */ /* 0x000fe40000000000 */
[----:B0-----:R-:W-:-:S05]  /*48c00*/  IMAD.WIDE.U32 R2, R21, 0x10, R2 ;  /* 0x0000001015027825 */ /* 0x001fca00078e0002 */
[----:B------:R1:W-:Y:S02]  /*48c10*/  STG.E.128 desc[UR8][R2.64], R36 ;  /* 0x0000002402007986 */ /* 0x0003e4000c101d08 */
.L_x_16898:
[----:B------:R-:W-:-:S13]  /*48c20*/  ISETP.GE.AND P0, PT, R47, UR5, PT ;  /* 0x000000052f007c0c */ /* 0x000fda000bf06270 */
[----:B------:R-:W-:Y:S05]  /*48c30*/  @P0 BRA `(.L_x_16900) ;  /* 0x0000000000300947 */ /* 0x000fea0003800000 */
[----:B01----:R-:W0:Y:S01]  /*48c40*/  LDC.64 R2, c[0x0][0x388] ;  /* 0x0000e200ff027b82 */ /* 0x003e220000000a00 */
[C---:B------:R-:W-:Y:S01]  /*48c50*/  IADD3 R21, PT, PT, R47.reuse, UR4, RZ ;  /* 0x000000042f157c10 */ /* 0x040fe2000fffe0ff */
[----:B------:R-:W-:-:S04]  /*48c60*/  VIADD R47, R47, 0x80 ;  /* 0x000000802f2f7836 */ /* 0x000fc80000000000 */
[----:B0-----:R-:W-:-:S05]  /*48c70*/  IMAD.WIDE.U32 R2, R21, 0x10, R2 ;  /* 0x0000001015027825 */ /* 0x001fca00078e0002 */
[----:B------:R1:W-:Y:S02]  /*48c80*/  STG.E.128 desc[UR8][R2.64], R40 ;  /* 0x0000002802007986 */ /* 0x0003e4000c101d08 */
.L_x_16899:
[----:B------:R-:W-:-:S13]  /*48c90*/  ISETP.GE.AND P0, PT, R47, UR5, PT ;  /* 0x000000052f007c0c */ /* 0x000fda000bf06270 */
[----:B------:R-:W-:Y:S05]  /*48ca0*/  @P0 BRA `(.L_x_16901) ;  /* 0x0000000000340947 */ /* 0x000fea0003800000 */
[----:B01----:R-:W0:Y:S01]  /*48cb0*/  LDC.64 R2, c[0x0][0x388] ;  /* 0x0000e200ff027b82 */ /* 0x003e220000000a00 */
[C---:B------:R-:W-:Y:S02]  /*48cc0*/  VIADD R21, R47.reuse, UR4 ;  /* 0x000000042f157c36 */ /* 0x040fe40008000000 */
[----:B------:R-:W-:Y:S02]  /*48cd0*/  VIADD R47, R47, 0x80 ;  /* 0x000000802f2f7836 */ /* 0x000fe40000000000 */
[----:B0-----:R-:W-:-:S05]  /*48ce0*/  IMAD.WIDE.U32 R2, R21, 0x10, R2 ;  /* 0x0000001015027825 */ /* 0x001fca00078e0002 */
[----:B------:R2:W-:Y:S02]  /*48cf0*/  STG.E.128 desc[UR8][R2.64], R4 ;  /* 0x0000000402007986 */ /* 0x0005e4000c101d08 */
.L_x_16900:
        /* <DEDUP_REMOVED lines=8> */
.L_x_16901:
[----:B------:R-:W-:Y:S05]  /*48d80*/  BSYNC.RELIABLE B1 ;  /* 0x0000000000017941 */ /* 0x000fea0003800100 */
.L_x_16896:
[----:B------:R-:W-:-:S13]  /*48d90*/  ISETP.GE.AND P0, PT, R47, UR5, PT ;  /* 0x000000052f007c0c */ /* 0x000fda000bf06270 */
[----:B012---:R-:W0:Y:S01]  /*48da0*/  @!P0 LDC.64 R2, c[0x0][0x388] ;  /* 0x0000e200ff028b82 */ /* 0x007e220000000a00 */
[C---:B------:R-:W-:Y:S01]  /*48db0*/  @!P0 VIADD R5, R47.reuse, UR4 ;  /* 0x000000042f058c36 */ /* 0x040fe20008000000 */
[----:B------:R-:W-:-:S03]  /*48dc0*/  @!P0 IADD3 R47, PT, PT, R47, 0x80, RZ ;  /* 0x000000802f2f8810 */ /* 0x000fc60007ffe0ff */
[----:B0-----:R-:W-:-:S05]  /*48dd0*/  @!P0 IMAD.WIDE.U32 R2, R5, 0x10, R2 ;  /* 0x0000001005028825 */ /* 0x001fca00078e0002 */
[----:B------:R3:W-:Y:S02]  /*48de0*/  @!P0 STG.E.128 desc[UR8][R2.64], R12 ;  /* 0x0000000c02008986 */ /* 0x0007e4000c101d08 */
.L_x_16902:
[----:B------:R-:W-:Y:S05]  /*48df0*/  BSYNC.RECONVERGENT B0 ;  /* 0x0000000000007941 */ /* 0x000fea0003800200 */
.L_x_16895:
        /* <DEDUP_REMOVED lines=8> */
.L_x_15972:
        /* <DEDUP_REMOVED lines=41> */
.L_x_16904:
        /* <DEDUP_REMOVED lines=43> */
[----:B-----5:R-:W-:Y:S05]  /*493c0*/  CALL.REL.NOINC `($__internal_33_$__cuda_sm20_div_rn_f64_full) ;  /* 0x0000047c00fc7944 */ /* 0x020fea0003c00000 */
[----:B------:R-:W-:Y:S02]  /*493d0*/  IMAD.MOV.U32 R62, RZ, RZ, R32 ;  /* 0x000000ffff3e7224 */ /* 0x000fe400078e0020 */
[----:B------:R-:W-:-:S07]  /*493e0*/  IMAD.MOV.U32 R63, RZ, RZ, R33 ;  /* 0x000000ffff3f7224 */ /* 0x000fce00078e0021 */
.L_x_16910:
[----:B------:R-:W-:Y:S05]  /*493f0*/  BSYNC.RECONVERGENT B3 ;  /* 0x0000000000037941 */ /* 0x000fea0003800200 */
.L_x_16909:
        /* <DEDUP_REMOVED lines=22> */
[----:B-----5:R-:W-:Y:S05]  /*49560*/  CALL.REL.NOINC `($__internal_33_$__cuda_sm20_div_rn_f64_full) ;  /* 0x0000047c00947944 */ /* 0x020fea0003c00000 */
.L_x_16912:
[----:B------:R-:W-:Y:S05]  /*49570*/  BSYNC.RECONVERGENT B3 ;  /* 0x0000000000037941 */ /* 0x000fea0003800200 */
.L_x_16911:
        /* <DEDUP_REMOVED lines=121> */
.L_x_16914:
[----:B------:R-:W-:Y:S01]  /*49d10*/  MOV R2, 0x0 ;  /* 0x0000000000027802 */ /* 0x000fe20000000f00 */
[----:B------:R-:W-:Y:S01]  /*49d20*/  IMAD.MOV.U32 R3, RZ, RZ, 0x7ff00000 ;  /* 0x7ff00000ff037424 */ /* 0x000fe200078e00ff */
[----:B------:R-:W-:-:S05]  /*49d30*/  LOP3.LUT P0, RZ, R33, 0x7fffffff, RZ, 0xc0, !PT ;  /* 0x7fffffff21ff7812 */ /* 0x000fca000780c0ff */
[----:B------:R-:W-:-:S10]  /*49d40*/  DFMA R2, R32, R2, +INF ;  /* 0x7ff000002002742b */ /* 0x000fd40000000002 */
[----:B------:R-:W-:Y:S02]  /*49d50*/  FSEL R62, R2, RZ, P0 ;  /* 0x000000ff023e7208 */ /* 0x000fe40000000000 */
[----:B------:R-:W-:-:S07]  /*49d60*/  FSEL R63, R3, -QNAN , P0 ;  /* 0xfff00000033f7808 */ /* 0x000fce0000000000 */
.L_x_16915:
[----:B------:R-:W-:Y:S05]  /*49d70*/  BSYNC.RECONVERGENT B0 ;  /* 0x0000000000007941 */ /* 0x000fea0003800200 */
.L_x_16913:
        /* <DEDUP_REMOVED lines=21> */
[----:B-----5:R-:W-:Y:S05]  /*49ed0*/  CALL.REL.NOINC `($__internal_33_$__cuda_sm20_div_rn_f64_full) ;  /* 0x0000047400387944 */ /* 0x020fea0003c00000 */
.L_x_16917:
[----:B------:R-:W-:Y:S05]  /*49ee0*/  BSYNC.RECONVERGENT B3 ;  /* 0x0000000000037941 */ /* 0x000fea0003800200 */
.L_x_16916:
        /* <DEDUP_REMOVED lines=92> */
.L_x_16908:
        /* <DEDUP_REMOVED lines=122> */
.L_x_16921:
[----:B------:R-:W-:Y:S01]  /*4ac50*/  IMAD.MOV.U32 R2, RZ, RZ, 0x0 ;  /* 0x00000000ff027424 */ /* 0x000fe200078e00ff */
[----:B------:R-:W-:Y:S01]  /*4ac60*/  LOP3.LUT P0, RZ, R33, 0x7fffffff, RZ, 0xc0, !PT ;  /* 0x7fffffff21ff7812 */ /* 0x000fe2000780c0ff */
[----:B------:R-:W-:-:S06]  /*4ac70*/  IMAD.MOV.U32 R3, RZ, RZ, 0x7ff00000 ;  /* 0x7ff00000ff037424 */ /* 0x000fcc00078e00ff */
[----:B------:R-:W-:-:S10]  /*4ac80*/  DFMA R2, R32, R2, +INF ;  /* 0x7ff000002002742b */ /* 0x000fd40000000002 */
[----:B------:R-:W-:Y:S02]  /*4ac90*/  FSEL R62, R2, RZ, P0 ;  /* 0x000000ff023e7208 */ /* 0x000fe40000000000 */
[----:B------:R-:W-:-:S07]  /*4aca0*/  FSEL R63, R3, -QNAN , P0 ;  /* 0xfff00000033f7808 */ /* 0x000fce0000000000 */
.L_x_16922:
[----:B------:R-:W-:Y:S05]  /*4acb0*/  BSYNC.RECONVERGENT B0 ;  /* 0x0000000000007941 */ /* 0x000fea0003800200 */
.L_x_16920:
        /* <DEDUP_REMOVED lines=21> */
.L_x_16924:
[----:B------:R-:W-:Y:S05]  /*4ae10*/  BSYNC.RECONVERGENT B3 ;  /* 0x0000000000037941 */ /* 0x000fea0003800200 */
.L_x_16923:
        /* <DEDUP_REMOVED lines=91> */
.L_x_16919:
        /* <DEDUP_REMOVED lines=79> */
.L_x_16926:
[----:B------:R-:W-:Y:S01]  /*4b8c0*/  IMAD.MOV.U32 R2, RZ, RZ, 0x0 ;  /* 0x00000000ff027424 */ /* 0x000fe200078e00ff */
[----:B------:R-:W-:Y:S01]  /*4b8d0*/  LOP3.LUT P0, RZ, R33, 0x7fffffff, RZ, 0xc0, !PT ;  /* 0x7fffffff21ff7812 */ /* 0x000fe2000780c0ff */
[----:B------:R-:W-:-:S06]  /*4b8e0*/  IMAD.MOV.U32 R3, RZ, RZ, 0x7ff00000 ;  /* 0x7ff00000ff037424 */ /* 0x000fcc00078e00ff */
[----:B------:R-:W-:-:S10]  /*4b8f0*/  DFMA R2, R32, R2, +INF ;  /* 0x7ff000002002742b */ /* 0x000fd40000000002 */
[----:B------:R-:W-:Y:S02]  /*4b900*/  FSEL R62, R2, RZ, P0 ;  /* 0x000000ff023e7208 */ /* 0x000fe40000000000 */
[----:B------:R-:W-:-:S07]  /*4b910*/  FSEL R63, R3, -QNAN , P0 ;  /* 0xfff00000033f7808 */ /* 0x000fce0000000000 */
.L_x_16927:
[----:B------:R-:W-:Y:S05]  /*4b920*/  BSYNC.RECONVERGENT B0 ;  /* 0x0000000000007941 */ /* 0x000fea0003800200 */
.L_x_16925:
        /* <DEDUP_REMOVED lines=20> */
[----:B-----5:R-:W-:Y:S05]  /*4ba70*/  CALL.REL.NOINC `($__internal_33_$__cuda_sm20_div_rn_f64_full) ;  /* 0x0000045800507944 */ /* 0x020fea0003c00000 */
.L_x_16929:
[----:B------:R-:W-:Y:S05]  /*4ba80*/  BSYNC.RECONVERGENT B3 ;  /* 0x0000000000037941 */ /* 0x000fea0003800200 */
.L_x_16928:
        /* <DEDUP_REMOVED lines=91> */
.L_x_16918:
[----:B------:R-:W-:Y:S05]  /*4c040*/  BSYNC.RECONVERGENT B2 ;  /* 0x0000000000027941 */ /* 0x000fea0003800200 */
.L_x_16907:
        /* <DEDUP_REMOVED lines=9> */
.L_x_16906:
        /* <DEDUP_REMOVED lines=21> */
.L_x_16930:
        /* <DEDUP_REMOVED lines=119> */
[----:B-----5:R-:W-:Y:S05]  /*4c9a0*/  CALL.REL.NOINC `($__internal_34_$__cuda_sm20_dsqrt_rn_f64_mediumpath_v1) ;  /* 0x00000450001c7944 */ /* 0x020fea0003c00000 */
[----:B------:R-:W-:Y:S02]  /*4c9b0*/  IMAD.MOV.U32 R58, RZ, RZ, R2 ;  /* 0x000000ffff3a7224 */ /* 0x000fe400078e0002 */
[----:B------:R-:W-:-:S07]  /*4c9c0*/  IMAD.MOV.U32 R59, RZ, RZ, R3 ;  /* 0x000000ffff3b7224 */ /* 0x000fce00078e0003 */
.L_x_16935:
[----:B------:R-:W-:Y:S05]  /*4c9d0*/  BSYNC.RECONVERGENT B3 ;  /* 0x0000000000037941 */ /* 0x000fea0003800200 */
.L_x_16934:
[----:B------:R-:W-:Y:S05]  /*4c9e0*/  BRA `(.L_x_16936) ;  /* 0x0000002000bc7947 */ /* 0x000fea0003800000 */
.L_x_16933:
        /* <DEDUP_REMOVED lines=27> */
[----:B-----5:R-:W-:Y:S05]  /*4cba0*/  CALL.REL.NOINC `($__internal_33_$__cuda_sm20_div_rn_f64_full) ;  /* 0x0000044800047944 */ /* 0x020fea0003c00000 */
.L_x_16941:
[----:B------:R-:W-:Y:S05]  /*4cbb0*/  BSYNC.RECONVERGENT B4 ;  /* 0x0000000000047941 */ /* 0x000fea0003800200 */
.L_x_16940:
[----:B------:R-:W-:Y:S02]  /*4cbc0*/  IMAD.MOV.U32 R58, RZ, RZ, R32 ;  /* 0x000000ffff3a7224 */ /* 0x000fe400078e0020 */
[----:B------:R-:W-:-:S07]  /*4cbd0*/  IMAD.MOV.U32 R59, RZ, RZ, R33 ;  /* 0x000000ffff3b7224 */ /* 0x000fce00078e0021 */
.L_x_16939:
[----:B------:R-:W-:Y:S05]  /*4cbe0*/  BSYNC.RECONVERGENT B3 ;  /* 0x0000000000037941 */ /* 0x000fea0003800200 */
.L_x_16938:
        /* <DEDUP_REMOVED lines=29> */
.L_x_16944:
[----:B------:R-:W-:Y:S05]  /*4cdc0*/  BSYNC.RECONVERGENT B4 ;  /* 0x0000000000047941 */ /* 0x000fea0003800200 */
.L_x_16943:
[----:B------:R-:W-:Y:S05]  /*4cdd0*/  BSYNC.RECONVERGENT B3 ;  /* 0x0000000000037941 */ /* 0x000fea0003800200 */
.L_x_16942:
        /* <DEDUP_REMOVED lines=30> */
.L_x_16946:
[----:B------:R-:W-:Y:S05]  /*4cfc0*/  BSYNC.RECONVERGENT B3 ;  /* 0x0000000000037941 */ /* 0x000fea0003800200 */
.L_x_16945:
        /* <DEDUP_REMOVED lines=25> */
[----:B-----5:R-:W-:Y:S05]  /*4d160*/  CALL.REL.NOINC `($__internal_33_$__cuda_sm20_div_rn_f64_full) ;  /* 0x0000044000947944 */ /* 0x020fea0003c00000 */
.L_x_16949:
[----:B------:R-:W-:Y:S05]  /*4d170*/  BSYNC.RECONVERGENT B3 ;  /* 0x0000000000037941 */ /* 0x000fea0003800200 */
.L_x_16948:
        /* <DEDUP_REMOVED lines=30> */
.L_x_16947:
        /* <DEDUP_REMOVED lines=75> */
.L_x_16950:
[----:B------:R-:W-:Y:S01]  /*4d810*/  MOV R2, 0x0 ;  /* 0x0000000000027802 */ /* 0x000fe20000000f00 */
[----:B------:R-:W-:Y:S01]  /*4d820*/  IMAD.MOV.U32 R3, RZ, RZ, 0x7ff00000 ;  /* 0x7ff00000ff037424 */ /* 0x000fe200078e00ff */
[----:B------:R-:W-:-:S05]  /*4d830*/  LOP3.LUT P0, RZ, R33, 0x7fffffff, RZ, 0xc0, !PT ;  /* 0x7fffffff21ff7812 */ /* 0x000fca000780c0ff */
[----:B------:R-:W-:-:S10]  /*4d840*/  DFMA R2, R32, R2, +INF ;  /* 0x7ff000002002742b */ /* 0x000fd40000000002 */
[----:B------:R-:W-:Y:S02]  /*4d850*/  FSEL R58, R2, RZ, P0 ;  /* 0x000000ff023a7208 */ /* 0x000fe40000000000 */
[----:B------:R-:W-:Y:S01]  /*4d860*/  FSEL R59, R3, -QNAN , P0 ;  /* 0xfff00000033b7808 */ /* 0x000fe20000000000 */
[----:B------:R-:W-:Y:S06]  /*4d870*/  BRA `(.L_x_16936) ;  /* 0x0000001400187947 */ /* 0x000fec0003800000 */
.L_x_16937:
        /* <DEDUP_REMOVED lines=28> */
.L_x_16953:
[----:B------:R-:W-:Y:S05]  /*4da40*/  BSYNC.RECONVERGENT B3 ;  /* 0x0000000000037941 */ /* 0x000fea0003800200 */
.L_x_16952:
        /* <DEDUP_REMOVED lines=21> */
.L_x_16955:
[----:B------:R-:W-:Y:S05]  /*4dba0*/  BSYNC.RECONVERGENT B3 ;  /* 0x0000000000037941 */ /* 0x000fea0003800200 */
.L_x_16954:
[----:B------:R-:W-:Y:S02]  /*4dbb0*/  IMAD.MOV.U32 R58, RZ, RZ, R32 ;  /* 0x000000ffff3a7224 */ /* 0x000fe400078e0020 */
[----:B------:R-:W-:Y:S01]  /*4dbc0*/  IMAD.MOV.U32 R59, RZ, RZ, R33 ;  /* 0x000000ffff3b7224 */ /* 0x000fe200078e0021 */
[----:B------:R-:W-:Y:S06]  /*4dbd0*/  BRA `(.L_x_16936) ;  /* 0x0000001000407947 */ /* 0x000fec0003800000 */
.L_x_16951:
        /* <DEDUP_REMOVED lines=22> */
[----:B-----5:R-:W-:Y:S05]  /*4dd40*/  CALL.REL.NOINC `($__internal_34_$__cuda_sm20_dsqrt_rn_f64_mediumpath_v1) ;  /* 0x0000043c00347944 */ /* 0x020fea0003c00000 */
[----:B------:R-:W-:Y:S01]  /*4dd50*/  IMAD.MOV.U32 R58, RZ, RZ, R2 ;  /* 0x000000ffff3a7224 */ /* 0x000fe200078e0002 */
[----:B------:R-:W-:-:S07]  /*4dd60*/  MOV R59, R3 ;  /* 0x00000003003b7202 */ /* 0x000fce0000000f00 */
.L_x_16957:
[----:B------:R-:W-:Y:S05]  /*4dd70*/  BSYNC.RECONVERGENT B3 ;  /* 0x0000000000037941 */ /* 0x000fea0003800200 */
.L_x_16956:
        /* <DEDUP_REMOVED lines=26> */
.L_x_16960:
[----:B------:R-:W-:Y:S05]  /*4df20*/  BSYNC.RECONVERGENT B3 ;  /* 0x0000000000037941 */ /* 0x000fea0003800200 */
.L_x_16959:
        /* <DEDUP_REMOVED lines=30> */
.L_x_16958:
        /* <DEDUP_REMOVED lines=75> */
.L_x_16961:
[----:B------:R-:W-:Y:S01]  /*4e5c0*/  IMAD.MOV.U32 R2, RZ, RZ, 0x0 ;  /* 0x00000000ff027424 */ /* 0x000fe200078e00ff */
[----:B------:R-:W-:Y:S01]  /*4e5d0*/  LOP3.LUT P0, RZ, R33, 0x7fffffff, RZ, 0xc0, !PT ;  /* 0x7fffffff21ff7812 */ /* 0x000fe2000780c0ff */
[----:B------:R-:W-:-:S06]  /*4e5e0*/  IMAD.MOV.U32 R3, RZ, RZ, 0x7ff00000 ;  /* 0x7ff00000ff037424 */ /* 0x000fcc00078e00ff */
[----:B------:R-:W-:-:S10]  /*4e5f0*/  DFMA R2, R32, R2, +INF ;  /* 0x7ff000002002742b */ /* 0x000fd40000000002 */
[----:B------:R-:W-:Y:S02]  /*4e600*/  FSEL R58, R2, RZ, P0 ;  /* 0x000000ff023a7208 */ /* 0x000fe40000000000 */
[----:B------:R-:W-:Y:S01]  /*4e610*/  FSEL R59, R3, -QNAN , P0 ;  /* 0xfff00000033b7808 */ /* 0x000fe20000000000 */
[----:B------:R-:W-:Y:S06]  /*4e620*/  BRA `(.L_x_16936) ;  /* 0x0000000400ac7947 */ /* 0x000fec0003800000 */
.L_x_16932:
        /* <DEDUP_REMOVED lines=22> */
[----:B-----5:R-:W-:Y:S05]  /*4e790*/  CALL.REL.NOINC `($__internal_34_$__cuda_sm20_dsqrt_rn_f64_mediumpath_v1) ;  /* 0x0000043000a07944 */ /* 0x020fea0003c00000 */
[----:B------:R-:W-:Y:S02]  /*4e7a0*/  IMAD.MOV.U32 R50, RZ, RZ, R2 ;  /* 0x000000ffff327224 */ /* 0x000fe400078e0002 */
[----:B------:R-:W-:-:S07]  /*4e7b0*/  IMAD.MOV.U32 R51, RZ, RZ, R3 ;  /* 0x000000ffff337224 */ /* 0x000fce00078e0003 */
.L_x_16963:
[----:B------:R-:W-:Y:S05]  /*4e7c0*/  BSYNC.RECONVERGENT B3 ;  /* 0x0000000000037941 */ /* 0x000fea0003800200 */
.L_x_16962:
        /* <DEDUP_REMOVED lines=75> */
.L_x_16964:
[----:B------:R-:W-:Y:S01]  /*4ec80*/  MOV R2, 0x0 ;  /* 0x0000000000027802 */ /* 0x000fe20000000f00 */
[----:B------:R-:W-:Y:S01]  /*4ec90*/  IMAD.MOV.U32 R3, RZ, RZ, 0x7ff00000 ;  /* 0x7ff00000ff037424 */ /* 0x000fe200078e00ff */
[----:B------:R-:W-:-:S05]  /*4eca0*/  LOP3.LUT P0, RZ, R33, 0x7fffffff, RZ, 0xc0, !PT ;  /* 0x7fffffff21ff7812 */ /* 0x000fca000780c0ff */
[----:B------:R-:W-:-:S10]  /*4ecb0*/  DFMA R2, R32, R2, +INF ;  /* 0x7ff000002002742b */ /* 0x000fd40000000002 */
[----:B------:R-:W-:Y:S02]  /*4ecc0*/  FSEL R58, R2, RZ, P0 ;  /* 0x000000ff023a7208 */ /* 0x000fe40000000000 */
[----:B------:R-:W-:-:S07]  /*4ecd0*/  FSEL R59, R3, -QNAN , P0 ;  /* 0xfff00000033b7808 */ /* 0x000fce0000000000 */
.L_x_16936:
[----:B------:R-:W-:Y:S05]  /*4ece0*/  BSYNC.RECONVERGENT B2 ;  /* 0x0000000000027941 */ /* 0x000fea0003800200 */
.L_x_16931:
        /* <DEDUP_REMOVED lines=27> */
.L_x_16969:
[----:B------:R-:W-:Y:S05]  /*4eea0*/  BSYNC.RECONVERGENT B4 ;  /* 0x0000000000047941 */ /* 0x000fea0003800200 */
.L_x_16968:
        /* <DEDUP_REMOVED lines=30> */
[----:B-----5:R-:W-:Y:S05]  /*4f090*/  CALL.REL.NOINC `($__internal_34_$__cuda_sm20_dsqrt_rn_f64_mediumpath_v1) ;  /* 0x0000042800607944 */ /* 0x020fea0003c00000 */
[----:B------:R-:W-:Y:S02]  /*4f0a0*/  IMAD.MOV.U32 R70, RZ, RZ, R2 ;  /* 0x000000ffff467224 */ /* 0x000fe400078e0002 */
[----:B------:R-:W-:-:S07]  /*4f0b0*/  IMAD.MOV.U32 R71, RZ, RZ, R3 ;  /* 0x000000ffff477224 */ /* 0x000fce00078e0003 */
.L_x_16973:
[----:B------:R-:W-:Y:S05]  /*4f0c0*/  BSYNC.RECONVERGENT B5 ;  /* 0x0000000000057941 */ /* 0x000fea0003800200 */
.L_x_16972:
        /* <DEDUP_REMOVED lines=26> */
[----:B-----5:R-:W-:Y:S05]  /*4f270*/  CALL.REL.NOINC `($__internal_34_$__cuda_sm20_dsqrt_rn_f64_mediumpath_v1) ;  /* 0x0000042400e87944 */ /* 0x020fea0003c00000 */
.L_x_16975:
[----:B------:R-:W-:Y:S05]  /*4f280*/  BSYNC.RECONVERGENT B5 ;  /* 0x0000000000057941 */ /* 0x000fea0003800200 */
.L_x_16974:
[----:B------:R-:W-:Y:S01]  /*4f290*/  DMUL R70, R2, R70 ;  /* 0x0000004602467228 */ /* 0x000fe20000000000 */
[----:B------:R-:W-:Y:S01]  /*4f2a0*/  MOV R6, 0x0 ;  /* 0x0000000000067802 */ /* 0x000fe20000000f00 */
[----:B------:R-:W-:Y:S01]  /*4f2b0*/  IMAD.MOV.U32 R7, RZ, RZ, 0x3ff00000 ;  /* 0x3ff00000ff077424 */ /* 0x000fe200078e00ff */
[----:B------:R-:W-:Y:S08]  /*4f2c0*/  BRA `(.L_x_16976) ;  /* 0x0000000800ec7947 */ /* 0x000ff00003800000 */
.L_x_16971:
        /* <DEDUP_REMOVED lines=29> */
[----:B-----5:R-:W-:Y:S05]  /*4f4a0*/  CALL.REL.NOINC `($__internal_33_$__cuda_sm20_div_rn_f64_full) ;  /* 0x0000041c00c47944 */ /* 0x020fea0003c00000 */
.L_x_16981:
[----:B------:R-:W-:Y:S05]  /*4f4b0*/  BSYNC.RECONVERGENT B6 ;  /* 0x0000000000067941 */ /* 0x000fea0003800200 */
.L_x_16980:
[----:B------:R-:W-:Y:S02]  /*4f4c0*/  IMAD.MOV.U32 R70, RZ, RZ, R32 ;  /* 0x000000ffff467224 */ /* 0x000fe400078e0020 */
[----:B------:R-:W-:-:S07]  /*4f4d0*/  IMAD.MOV.U32 R71, RZ, RZ, R33 ;  /* 0x000000ffff477224 */ /* 0x000fce00078e0021 */
.L_x_16979:
[----:B------:R-:W-:Y:S05]  /*4f4e0*/  BSYNC.RECONVERGENT B5 ;  /* 0x0000000000057941 */ /* 0x000fea0003800200 */
.L_x_16978:
        /* <DEDUP_REMOVED lines=28> */
.L_x_16985:
[----:B------:R-:W-:Y:S05]  /*4f6b0*/  BSYNC.RECONVERGENT B6 ;  /* 0x0000000000067941 */ /* 0x000fea0003800200 */
.L_x_16984:
[----:B------:R-:W-:Y:S01]  /*4f6c0*/  MOV R60, R32 ;  /* 0x00000020003c7202 */ /* 0x000fe20000000f00 */
[----:B------:R-:W-:-:S07]  /*4f6d0*/  IMAD.MOV.U32 R61, RZ, RZ, R33 ;  /* 0x000000ffff3d7224 */ /* 0x000fce00078e0021 */
.L_x_16983:
[----:B------:R-:W-:Y:S05]  /*4f6e0*/  BSYNC.RECONVERGENT B5 ;  /* 0x0000000000057941 */ /* 0x000fea0003800200 */
.L_x_16982:
        /* <DEDUP_REMOVED lines=30> */
[----:B-----5:R-:W-:Y:S05]  /*4f8d0*/  CALL.REL.NOINC `($__internal_34_$__cuda_sm20_dsqrt_rn_f64_mediumpath_v1) ;  /* 0x0000042000507944 */ /* 0x020fea0003c00000 */
.L_x_16987:
[----:B------:R-:W-:Y:S05]  /*4f8e0*/  BSYNC.RECONVERGENT B5 ;  /* 0x0000000000057941 */ /* 0x000fea0003800200 */
.L_x_16986:
[----:B------:R-:W-:Y:S02]  /*4f8f0*/  IMAD.MOV.U32 R70, RZ, RZ, R2 ;  /* 0x000000ffff467224 */ /* 0x000fe400078e0002 */
[----:B------:R-:W-:Y:S01]  /*4f900*/  IMAD.MOV.U32 R71, RZ, RZ, R3 ;  /* 0x000000ffff477224 */ /* 0x000fe200078e0003 */
[----:B------:R-:W-:Y:S06]  /*4f910*/  BRA `(.L_x_16976) ;  /* 0x0000000400587947 */ /* 0x000fec0003800000 */
.L_x_16977:
        /* <DEDUP_REMOVED lines=30> */
.L_x_16990:
[----:B------:R-:W-:Y:S05]  /*4fb00*/  BSYNC.RECONVERGENT B5 ;  /* 0x0000000000057941 */ /* 0x000fea0003800200 */
.L_x_16989:
        /* <DEDUP_REMOVED lines=20> */
.L_x_16992:
[----:B------:R-:W-:Y:S05]  /*4fc50*/  BSYNC.RECONVERGENT B5 ;  /* 0x0000000000057941 */ /* 0x000fea0003800200 */
.L_x_16991:
[----:B------:R-:W-:Y:S01]  /*4fc60*/  DMUL R6, R6, 8.11296384146066816958e+31 ;  /* 0x4690000006067828 */ /* 0x000fe20000000000 */
[----:B------:R-:W-:Y:S02]  /*4fc70*/  IMAD.MOV.U32 R70, RZ, RZ, R32 ;  /* 0x000000ffff467224 */ /* 0x000fe400078e0020 */
[----:B------:R-:W-:Y:S01]  /*4fc80*/  IMAD.MOV.U32 R71, RZ, RZ, R33 ;  /* 0x000000ffff477224 */ /* 0x000fe200078e0021 */
[----:B------:R-:W-:Y:S07]  /*4fc90*/  BRA `(.L_x_16976) ;  /* 0x0000000000787947 */ /* 0x000fee0003800000 */
.L_x_16988:
        /* <DEDUP_REMOVED lines=26> */
[----:B-----5:R-:W-:Y:S05]  /*4fe40*/  CALL.REL.NOINC `($__internal_34_$__cuda_sm20_dsqrt_rn_f64_mediumpath_v1) ;  /* 0x0000041800f47944 */ /* 0x020fea0003c00000 */
.L_x_16994:
[----:B------:R-:W-:Y:S05]  /*4fe50*/  BSYNC.RECONVERGENT B5 ;  /* 0x0000000000057941 */ /* 0x000fea0003800200 */
.L_x_16993:
[----:B------:R-:W-:Y:S02]  /*4fe60*/  IMAD.MOV.U32 R70, RZ, RZ, R2 ;  /* 0x000000ffff467224 */ /* 0x000fe400078e0002 */
[----:B------:R-:W-:-:S07]  /*4fe70*/  IMAD.MOV.U32 R71, RZ, RZ, R3 ;  /* 0x000000ffff477224 */ /* 0x000fce00078e0003 */
.L_x_16976:
[----:B------:R-:W-:Y:S05]  /*4fe80*/  BSYNC.RECONVERGENT B4 ;  /* 0x0000000000047941 */ /* 0x000fea0003800200 */
.L_x_16967:
[----:B------:R-:W-:Y:S05]  /*4fe90*/  BSYNC.RELIABLE B2 ;  /* 0x0000000000027941 */ /* 0x000fea0003800100 */
.L_x_16966:
        /* <DEDUP_REMOVED lines=26> */
[----:B-----5:R-:W-:Y:S05]  /*50040*/  CALL.REL.NOINC `($__internal_33_$__cuda_sm20_div_rn_f64_full) ;  /* 0x0000041000dc7944 */ /* 0x020fea0003c00000 */
.L_x_16997:
[----:B------:R-:W-:Y:S05]  /*50050*/  BSYNC.RECONVERGENT B2 ;  /* 0x0000000000027941 */ /* 0x000fea0003800200 */
.L_x_16996:
        /* <DEDUP_REMOVED lines=91> */
.L_x_16995:
        /* <DEDUP_REMOVED lines=26> */
[----:B-----5:R-:W-:Y:S05]  /*507b0*/  CALL.REL.NOINC `($__internal_33_$__cuda_sm20_div_rn_f64_full) ;  /* 0x0000040c00007944 */ /* 0x020fea0003c00000 */
.L_x_17000:
[----:B------:R-:W-:Y:S05]  /*507c0*/  BSYNC.RECONVERGENT B2 ;  /* 0x0000000000027941 */ /* 0x000fea0003800200 */
.L_x_16999:
        /* <DEDUP_REMOVED lines=91> */
.L_x_16970:
        /* <DEDUP_REMOVED lines=58> */
.L_x_17002:
        /* <DEDUP_REMOVED lines=73> */
.L_x_17001:
        /* <DEDUP_REMOVED lines=57> */
.L_x_17003:
        /* <DEDUP_REMOVED lines=72> */
.L_x_16998:
[----:B------:R-:W-:Y:S05]  /*51dc0*/  BSYNC.RECONVERGENT B3 ;  /* 0x0000000000037941 */ /* 0x000fea0003800200 */
.L_x_16965:
[----:B------:R-:W-:Y:S01]  /*51dd0*/  DADD R4, -RZ, -R58 ;  /* 0x00000000ff047229 */ /* 0x000fe2000000093a */
[----:B------:R-:W-:-:S09]  /*51de0*/  ISETP.GE.AND P0, PT, R11, RZ, PT ;  /* 0x000000ff0b00720c */ /* 0x000fd20003f06270 */
[----:B------:R-:W-:Y:S02]  /*51df0*/  FSEL R4, R58, R4, !P0 ;  /* 0x000000043a047208 */ /* 0x000fe40004000000 */
[----:B------:R-:W-:-:S07]  /*51e00*/  FSEL R5, R59, R5, !P0 ;  /* 0x000000053b057208 */ /* 0x000fce0004000000 */
.L_x_16905:
[----:B------:R-:W-:Y:S05]  /*51e10*/  BSYNC.RECONVERGENT B1 ;  /* 0x0000000000017941 */ /* 0x000fea0003800200 */
.L_x_16903:
        /* <DEDUP_REMOVED lines=26> */
.L_x_17005:
[----:B------:R-:W-:Y:S05]  /*51fc0*/  BSYNC.RECONVERGENT B0 ;  /* 0x0000000000007941 */ /* 0x000fea0003800200 */
.L_x_17004:
        /* <DEDUP_REMOVED lines=24> */
.L_x_17007:
        /* <DEDUP_REMOVED lines=141> */
.L_x_17015:
[----:B------:R-:W-:Y:S05]  /*52a20*/  BSYNC.RECONVERGENT B3 ;  /* 0x0000000000037941 */ /* 0x000fea0003800200 */
.L_x_17014:
        /* <DEDUP_REMOVED lines=81> */
.L_x_17013:
        /* <DEDUP_REMOVED lines=31> */
.L_x_17022:
[----:B------:R-:W-:Y:S05]  /*53130*/  BSYNC.RECONVERGENT B4 ;  /* 0x0000000000047941 */ /* 0x000fea0003800200 */
.L_x_17021:
[----:B------:R-:W-:Y:S02]  /*53140*/  IMAD.MOV.U32 R10, RZ, RZ, R32 ;  /* 0x000000ffff0a7224 */ /* 0x000fe400078e0020 */
[----:B------:R-:W-:-:S07]  /*53150*/  IMAD.MOV.U32 R11, RZ, RZ, R33 ;  /* 0x000000ffff0b7224 */ /* 0x000fce00078e0021 */
.L_x_17020:
[----:B------:R-:W-:Y:S05]  /*53160*/  BSYNC.RECONVERGENT B3 ;  /* 0x0000000000037941 */ /* 0x000fea0003800200 */
.L_x_17019:
        /* <DEDUP_REMOVED lines=28> */
.L_x_17027:
[----:B------:R-:W-:Y:S05]  /*53330*/  BSYNC.RECONVERGENT B4 ;  /* 0x0000000000047941 */ /* 0x000fea0003800200 */
.L_x_17026:
[----:B------:R-:W-:Y:S05]  /*53340*/  BRA `(.L_x_17025) ;  /* 0x0000000000047947 */ /* 0x000fea0003800000 */
.L_x_17024:
[----:B------:R-:W-:-:S11]  /*53350*/  DADD R32, R62, -R2 ;  /* 0x000000003e207229 */ /* 0x000fd60000000802 */
.L_x_17025:
[----:B------:R-:W-:Y:S05]  /*53360*/  BSYNC.RECONVERGENT B3 ;  /* 0x0000000000037941 */ /* 0x000fea0003800200 */
.L_x_17023:
        /* <DEDUP_REMOVED lines=30> */
.L_x_17029:
[----:B------:R-:W-:Y:S05]  /*53550*/  BSYNC.RECONVERGENT B3 ;  /* 0x0000000000037941 */ /* 0x000fea0003800200 */
.L_x_17028:
        /* <DEDUP_REMOVED lines=85> */
.L_x_17030:
        /* <DEDUP_REMOVED lines=21> */
.L_x_17032:
[----:B------:R-:W-:Y:S05]  /*53c00*/  BSYNC.RECONVERGENT B3 ;  /* 0x0000000000037941 */ /* 0x000fea0003800200 */
.L_x_17031:
        /* <DEDUP_REMOVED lines=30> */
.L_x_17018:
        /* <DEDUP_REMOVED lines=25> */
.L_x_17035:
[----:B------:R-:W-:Y:S05]  /*53f80*/  BSYNC.RECONVERGENT B3 ;  /* 0x0000000000037941 */ /* 0x000fea0003800200 */
.L_x_17034:
        /* <DEDUP_REMOVED lines=85> */
.L_x_17036:
        /* <DEDUP_REMOVED lines=21> */
.L_x_17038:
[----:B------:R-:W-:Y:S05]  /*54630*/  BSYNC.RECONVERGENT B3 ;  /* 0x0000000000037941 */ /* 0x000fea0003800200 */
.L_x_17037:
        /* <DEDUP_REMOVED lines=30> */
.L_x_17033:
        /* <DEDUP_REMOVED lines=21> */
[----:B-----5:R-:W-:Y:S05]  /*54970*/  CALL.REL.NOINC `($__internal_34_$__cuda_sm20_dsqrt_rn_f64_mediumpath_v1) ;  /* 0x000003d000287944 */ /* 0x020fea0003c00000 */
[----:B------:R-:W-:Y:S02]  /*54980*/  IMAD.MOV.U32 R48, RZ, RZ, R2 ;  /* 0x000000ffff307224 */ /* 0x000fe400078e0002 */
[----:B------:R-:W-:-:S07]  /*54990*/  IMAD.MOV.U32 R49, RZ, RZ, R3 ;  /* 0x000000ffff317224 */ /* 0x000fce00078e0003 */
.L_x_17040:
[----:B------:R-:W-:Y:S05]  /*549a0*/  BSYNC.RECONVERGENT B3 ;  /* 0x0000000000037941 */ /* 0x000fea0003800200 */
.L_x_17039:
        /* <DEDUP_REMOVED lines=20> */
[----:B-----5:R-:W-:Y:S05]  /*54af0*/  CALL.REL.NOINC `($__internal_33_$__cuda_sm20_div_rn_f64_full) ;  /* 0x000003c800307944 */ /* 0x020fea0003c00000 */
.L_x_17042:
[----:B------:R-:W-:Y:S05]  /*54b00*/  BSYNC.RECONVERGENT B3 ;  /* 0x0000000000037941 */ /* 0x000fea0003800200 */
.L_x_17041:
[----:B------:R-:W-:Y:S02]  /*54b10*/  IMAD.MOV.U32 R10, RZ, RZ, R32 ;  /* 0x000000ffff0a7224 */ /* 0x000fe400078e0020 */
[----:B------:R-:W-:Y:S01]  /*54b20*/  IMAD.MOV.U32 R11, RZ, RZ, R33 ;  /* 0x000000ffff0b7224 */ /* 0x000fe200078e0021 */
[----:B------:R-:W-:Y:S06]  /*54b30*/  BRA `(.L_x_17016) ;  /* 0x0000000000647947 */ /* 0x000fec0003800000 */
.L_x_17017:
        /* <DEDUP_REMOVED lines=22> */
[----:B------:R-:W-:Y:S01]  /*54ca0*/  MOV R10, R2 ;  /* 0x00000002000a7202 */ /* 0x000fe20000000f00 */
[----:B------:R-:W-:-:S07]  /*54cb0*/  IMAD.MOV.U32 R11, RZ, RZ, R3 ;  /* 0x000000ffff0b7224 */ /* 0x000fce00078e0003 */
.L_x_17043:
[----:B------:R-:W-:Y:S05]  /*54cc0*/  BSYNC.RECONVERGENT B3 ;  /* 0x0000000000037941 */ /* 0x000fea0003800200 */
.L_x_17016:
[----:B------:R-:W-:Y:S05]  /*54cd0*/  BSYNC.RECONVERGENT B2 ;  /* 0x0000000000027941 */ /* 0x000fea0003800200 */
.L_x_17012:
        /* <DEDUP_REMOVED lines=25> */
.L_x_17048:
[----:B------:R-:W-:Y:S05]  /*54e70*/  BSYNC.RECONVERGENT B4 ;  /* 0x0000000000047941 */ /* 0x000fea0003800200 */
.L_x_17047:
        /* <DEDUP_REMOVED lines=84> */
.L_x_17051:
        /* <DEDUP_REMOVED lines=53> */
.L_x_17050:
        /* <DEDUP_REMOVED lines=76> */
.L_x_17053:
        /* <DEDUP_REMOVED lines=53> */
.L_x_17049:
        /* <DEDUP_REMOVED lines=34> */
.L_x_17060:
[----:B------:R-:W-:Y:S05]  /*56140*/  BSYNC.RECONVERGENT B6 ;  /* 0x0000000000067941 */ /* 0x000fea0003800200 */
.L_x_17059:
[----:B------:R-:W-:Y:S01]  /*56150*/  IMAD.MOV.U32 R70, RZ, RZ, R32 ;  /* 0x000000ffff467224 */ /* 0x000fe200078e0020 */
[----:B------:R-:W-:-:S07]  /*56160*/  MOV R71, R33 ;  /* 0x0000002100477202 */ /* 0x000fce0000000f00 */
.L_x_17058:
[----:B------:R-:W-:Y:S05]  /*56170*/  BSYNC.RECONVERGENT B5 ;  /* 0x0000000000057941 */ /* 0x000fea0003800200 */
.L_x_17057:
        /* <DEDUP_REMOVED lines=27> */
.L_x_17065:
[----:B------:R-:W-:Y:S05]  /*56330*/  BSYNC.RECONVERGENT B6 ;  /* 0x0000000000067941 */ /* 0x000fea0003800200 */
.L_x_17064:
[----:B------:R-:W-:Y:S02]  /*56340*/  IMAD.MOV.U32 R58, RZ, RZ, R32 ;  /* 0x000000ffff3a7224 */ /* 0x000fe400078e0020 */
[----:B------:R-:W-:Y:S01]  /*56350*/  IMAD.MOV.U32 R59, RZ, RZ, R33 ;  /* 0x000000ffff3b7224 */ /* 0x000fe200078e0021 */
[----:B------:R-:W-:Y:S06]  /*56360*/  BRA `(.L_x_17063) ;  /* 0x0000000000047947 */ /* 0x000fec0003800000 */
.L_x_17062:
[----:B------:R-:W-:-:S11]  /*56370*/  DADD R58, -R64, R62 ;  /* 0x00000000403a7229 */ /* 0x000fd6000000013e */
.L_x_17063:
[----:B------:R-:W-:Y:S05]  /*56380*/  BSYNC.RECONVERGENT B5 ;  /* 0x0000000000057941 */ /* 0x000fea0003800200 */
.L_x_17061:
        /* <DEDUP_REMOVED lines=30> */
[----:B-----5:R-:W-:Y:S05]  /*56570*/  CALL.REL.NOINC `($__internal_34_$__cuda_sm20_dsqrt_rn_f64_mediumpath_v1) ;  /* 0x000003b400287944 */ /* 0x020fea0003c00000 */
.L_x_17067:
[----:B------:R-:W-:Y:S05]  /*56580*/  BSYNC.RECONVERGENT B5 ;  /* 0x0000000000057941 */ /* 0x000fea0003800200 */
.L_x_17066:
[----:B------:R-:W-:Y:S01]  /*56590*/  IMAD.MOV.U32 R58, RZ, RZ, R2 ;  /* 0x000000ffff3a7224 */ /* 0x000fe200078e0002 */
[----:B------:R-:W-:Y:S01]  /*565a0*/  MOV R59, R3 ;  /* 0x00000003003b7202 */ /* 0x000fe20000000f00 */
[----:B------:R-:W-:Y:S06]  /*565b0*/  BRA `(.L_x_17068) ;  /* 0x00000008004c7947 */ /* 0x000fec0003800000 */
.L_x_17056:
        /* <DEDUP_REMOVED lines=29> */
.L_x_17071:
[----:B------:R-:W-:Y:S05]  /*56790*/  BSYNC.RECONVERGENT B5 ;  /* 0x0000000000057941 */ /* 0x000fea0003800200 */
.L_x_17070:
[----:B------:R-:W-:Y:S02]  /*567a0*/  IMAD.MOV.U32 R58, RZ, RZ, R2 ;  /* 0x000000ffff3a7224 */ /* 0x000fe400078e0002 */
[----:B------:R-:W-:Y:S01]  /*567b0*/  IMAD.MOV.U32 R59, RZ, RZ, R3 ;  /* 0x000000ffff3b7224 */ /* 0x000fe200078e0003 */
[----:B------:R-:W-:Y:S06]  /*567c0*/  BRA `(.L_x_17068) ;  /* 0x0000000400c87947 */ /* 0x000fec0003800000 */
.L_x_17069:
        /* <DEDUP_REMOVED lines=28> */
.L_x_17073:
[----:B------:R-:W-:Y:S05]  /*56990*/  BSYNC.RECONVERGENT B5 ;  /* 0x0000000000057941 */ /* 0x000fea0003800200 */
.L_x_17072:
        /* <DEDUP_REMOVED lines=20> */
.L_x_17075:
[----:B------:R-:W-:Y:S05]  /*56ae0*/  BSYNC.RECONVERGENT B5 ;  /* 0x0000000000057941 */ /* 0x000fea0003800200 */
.L_x_17074:
[----:B------:R-:W-:Y:S01]  /*56af0*/  DMUL R60, R60, 8.11296384146066816958e+31 ;  /* 0x469000003c3c7828 */ /* 0x000fe20000000000 */
[----:B------:R-:W-:Y:S02]  /*56b00*/  IMAD.MOV.U32 R58, RZ, RZ, R32 ;  /* 0x000000ffff3a7224 */ /* 0x000fe400078e0020 */
[----:B------:R-:W-:Y:S01]  /*56b10*/  IMAD.MOV.U32 R59, RZ, RZ, R33 ;  /* 0x000000ffff3b7224 */ /* 0x000fe200078e0021 */
[----:B------:R-:W-:Y:S07]  /*56b20*/  BRA `(.L_x_17068) ;  /* 0x0000000000f07947 */ /* 0x000fee0003800000 */
.L_x_17055:
        /* <DEDUP_REMOVED lines=26> */
.L_x_17077:
[----:B------:R-:W-:Y:S05]  /*56cd0*/  BSYNC.RECONVERGENT B5 ;  /* 0x0000000000057941 */ /* 0x000fea0003800200 */
.L_x_17076:
        /* <DEDUP_REMOVED lines=29> */
.L_x_17079:
[----:B------:R-:W-:Y:S05]  /*56eb0*/  BSYNC.RECONVERGENT B5 ;  /* 0x0000000000057941 */ /* 0x000fea0003800200 */
.L_x_17078:
[----:B------:R-:W-:Y:S01]  /*56ec0*/  DMUL R58, R2, R48 ;  /* 0x00000030023a7228 */ /* 0x000fe20000000000 */
[----:B------:R-:W-:Y:S01]  /*56ed0*/  MOV R60, 0x0 ;  /* 0x00000000003c7802 */ /* 0x000fe20000000f00 */
[----:B------:R-:W-:-:S09]  /*56ee0*/  IMAD.MOV.U32 R61, RZ, RZ, 0x3ff00000 ;  /* 0x3ff00000ff3d7424 */ /* 0x000fd200078e00ff */
.L_x_17068:
[----:B------:R-:W-:Y:S05]  /*56ef0*/  BSYNC.RECONVERGENT B4 ;  /* 0x0000000000047941 */ /* 0x000fea0003800200 */
.L_x_17054:
[----:B------:R-:W-:Y:S05]  /*56f00*/  BRA `(.L_x_17080) ;  /* 0x0000000000087947 */ /* 0x000fea0003800000 */
.L_x_17046:
[----:B------:R-:W-:Y:S02]  /*56f10*/  DMUL R58, R8, 9.00719925474099200000e+15 ;  /* 0x43400000083a7828 */ /* 0x000fe40000000000 */
[----:B------:R-:W-:-:S11]  /*56f20*/  DMUL R60, R60, 9.00719925474099200000e+15 ;  /* 0x434000003c3c7828 */ /* 0x000fd60000000000 */
.L_x_17080:
[----:B------:R-:W-:Y:S05]  /*56f30*/  BSYNC.RELIABLE B2 ;  /* 0x0000000000027941 */ /* 0x000fea0003800100 */
.L_x_17045:
        /* <DEDUP_REMOVED lines=28> */
[----:B-----5:R-:W-:Y:S05]  /*57100*/  CALL.REL.NOINC `($__internal_33_$__cuda_sm20_div_rn_f64_full) ;  /* 0x000003a000ac7944 */ /* 0x020fea0003c00000 */
.L_x_17083:
[----:B------:R-:W-:Y:S05]  /*57110*/  BSYNC.RECONVERGENT B2 ;  /* 0x0000000000027941 */ /* 0x000fea0003800200 */
.L_x_17082:
        /* <DEDUP_REMOVED lines=84> */
.L_x_17085:
[----:B------:R-:W-:Y:S02]  /*57660*/  FSEL R2, RZ, 3.37028055040000000000e+12, P0 ;  /* 0x54442d18ff027808 */ /* 0x000fe40000000000 */
[----:B------:R-:W-:-:S07]  /*57670*/  FSEL R3, RZ, 2.1426990032196044922, P0 ;  /* 0x400921fbff037808 */ /* 0x000fce0000000000 */
.L_x_17086:
[----:B------:R-:W-:Y:S05]  /*57680*/  BSYNC.RECONVERGENT B0 ;  /* 0x0000000000007941 */ /* 0x000fea0003800200 */
.L_x_17084:
[----:B------:R-:W-:Y:S01]  /*57690*/  DADD R60, |R58|, R60 ;  /* 0x000000003a3c7229 */ /* 0x000fe2000000023c */
[----:B------:R-:W-:-:S07]  /*576a0*/  LOP3.LUT R59, R3, 0x80000000, R59, 0xb8, !PT ;  /* 0x80000000033b7812 */ /* 0x000fce00078eb83b */
[----:B------:R-:W-:-:S06]  /*576b0*/  DSETP.NAN.AND P0, PT, R60, R60, PT ;  /* 0x0000003c3c00722a */ /* 0x000fcc0003f08000 */
[----:B------:R-:W-:Y:S02]  /*576c0*/  FSEL R2, R60, R2, P0 ;  /* 0x000000023c027208 */ /* 0x000fe40000000000 */
[----:B------:R-:W-:Y:S01]  /*576d0*/  FSEL R3, R61, R59, P0 ;  /* 0x0000003b3d037208 */ /* 0x000fe20000000000 */
[----:B------:R-:W-:Y:S06]  /*576e0*/  BRA `(.L_x_17052) ;  /* 0x0000000400d87947 */ /* 0x000fec0003800000 */
.L_x_17081:
        /* <DEDUP_REMOVED lines=24> */
[----:B-----5:R-:W-:Y:S05]  /*57870*/  CALL.REL.NOINC `($__internal_33_$__cuda_sm20_div_rn_f64_full) ;  /* 0x0000039800d07944 */ /* 0x020fea0003c00000 */
.L_x_17088:
[----:B------:R-:W-:Y:S05]  /*57880*/  BSYNC.RECONVERGENT B2 ;  /* 0x0000000000027941 */ /* 0x000fea0003800200 */
.L_x_17087:
        /* <DEDUP_REMOVED lines=84> */
.L_x_17090:
[----:B------:R-:W-:Y:S02]  /*57dd0*/  FSEL R2, RZ, 3.37028055040000000000e+12, P0 ;  /* 0x54442d18ff027808 */ /* 0x000fe40000000000 */
[----:B------:R-:W-:-:S07]  /*57de0*/  FSEL R3, RZ, 2.1426990032196044922, P0 ;  /* 0x400921fbff037808 */ /* 0x000fce0000000000 */
.L_x_17091:
[----:B------:R-:W-:Y:S05]  /*57df0*/  BSYNC.RECONVERGENT B0 ;  /* 0x0000000000007941 */ /* 0x000fea0003800200 */
.L_x_17089:
[----:B------:R-:W-:Y:S01]  /*57e00*/  DADD R60, |R58|, R60 ;  /* 0x000000003a3c7229 */ /* 0x000fe2000000023c */
[----:B------:R-:W-:-:S07]  /*57e10*/  LOP3.LUT R59, R3, 0x80000000, R59, 0xb8, !PT ;  /* 0x80000000033b7812 */ /* 0x000fce00078eb83b */
[----:B------:R-:W-:-:S06]  /*57e20*/  DSETP.NAN.AND P0, PT, R60, R60, PT ;  /* 0x0000003c3c00722a */ /* 0x000fcc0003f08000 */
[----:B------:R-:W-:Y:S02]  /*57e30*/  FSEL R2, R60, R2, P0 ;  /* 0x000000023c027208 */ /* 0x000fe40000000000 */
[----:B------:R-:W-:-:S07]  /*57e40*/  FSEL R3, R61, R59, P0 ;  /* 0x0000003b3d037208 */ /* 0x000fce0000000000 */
.L_x_17052:
[----:B------:R-:W-:Y:S05]  /*57e50*/  BSYNC.RECONVERGENT B3 ;  /* 0x0000000000037941 */ /* 0x000fea0003800200 */
.L_x_17044:
[----:B------:R-:W-:Y:S01]  /*57e60*/  DADD R8, -RZ, -R10 ;  /* 0x00000000ff087229 */ /* 0x000fe2000000090a */
[----:B------:R-:W-:-:S09]  /*57e70*/  ISETP.GE.AND P0, PT, R15, RZ, PT ;  /* 0x000000ff0f00720c */ /* 0x000fd20003f06270 */
[----:B------:R-:W-:Y:S02]  /*57e80*/  FSEL R8, R10, R8, !P0 ;  /* 0x000000080a087208 */ /* 0x000fe40004000000 */
[----:B------:R-:W-:Y:S01]  /*57e90*/  FSEL R9, R11, R9, !P0 ;  /* 0x000000090b097208 */ /* 0x000fe20004000000 */
[----:B------:R-:W-:Y:S06]  /*57ea0*/  BRA `(.L_x_17008) ;  /* 0x0000002c00f47947 */ /* 0x000fec0003800000 */
.L_x_17011:
[----:B------:R-:W2:Y:S01]  /*57eb0*/  LDL.64 R2, [R1+0x8] ;  /* 0x0000080001027983 */ /* 0x000ea20000100a00 */
[----:B------:R-:W-:Y:S01]  /*57ec0*/  UMOV UR6, 0x54442d18 ;  /* 0x54442d1800067882 */ /* 0x000fe20000000000 */
[----:B------:R-:W-:Y:S01]  /*57ed0*/  UMOV UR7, 0x3ff921fb ;  /* 0x3ff921fb00077882 */ /* 0x000fe20000000000 */
[----:B------:R-:W-:Y:S02]  /*57ee0*/  DADD R8, -RZ, -R14 ;  /* 0x00000000ff087229 */ /* 0x000fe4000000090e */
[----:B--2---:R-:W-:-:S08]  /*57ef0*/  DADD R2, -R12, R2 ;  /* 0x000000000c027229 */ /* 0x004fd00000000102 */
[----:B------:R-:W-:Y:S01]  /*57f00*/  DADD R2, R2, UR6 ;  /* 0x0000000602027e29 */ /* 0x000fe20008000000 */
[----:B------:R-:W-:Y:S10]  /*57f10*/  BRA `(.L_x_17008) ;  /* 0x0000002c00d87947 */ /* 0x000ff40003800000 */
.L_x_17010:
[----:B------:R-:W-:Y:S01]  /*57f20*/  DADD R8, -RZ, -R14 ;  /* 0x00000000ff087229 */ /* 0x000fe2000000090e */
[----:B------:R-:W-:Y:S01]  /*57f30*/  CS2R R2, SRZ ;  /* 0x0000000000027805 */ /* 0x000fe2000001ff00 */
[----:B------:R-:W-:Y:S09]  /*57f40*/  BRA `(.L_x_17008) ;  /* 0x0000002c00cc7947 */ /* 0x000ff20003800000 */
.L_x_17009:
        /* <DEDUP_REMOVED lines=110> */
.L_x_17096:
[----:B------:R-:W-:Y:S05]  /*58630*/  BSYNC.RECONVERGENT B0 ;  /* 0x0000000000007941 */ /* 0x000fea0003800200 */
.L_x_17095:
[----:B------:R-:W-:Y:S04]  /*58640*/  BSSY.RECONVERGENT B3, `(.L_x_17097) ;  /* 0x0000008000037945 */ /* 0x000fe80003800200 */
[----:B------:R-:W-:Y:S05]  /*58650*/  @P4 BRA P5, `(.L_x_17098) ;  /* 0x0000000000184947 */ /* 0x000fea0002800000 */
[----:B------:R-:W-:Y:S01]  /*58660*/  IMAD.MOV.U32 R34, RZ, RZ, R8 ;  /* 0x000000ffff227224 */ /* 0x000fe200078e0008 */
[----:B------:R-:W-:Y:S01]  /*58670*/  MOV R3, 0x586c0 ;  /* 0x000586c000037802 */ /* 0x000fe20000000f00 */
[----:B------:R-:W-:Y:S02]  /*58680*/  IMAD.MOV.U32 R35, RZ, RZ, R9 ;  /* 0x000000ffff237224 */ /* 0x000fe400078e0009 */
[----:B------:R-:W-:Y:S02]  /*58690*/  IMAD.MOV.U32 R2, RZ, RZ, R10 ;  /* 0x000000ffff027224 */ /* 0x000fe400078e000a */
[----:B------:R-:W-:-:S07]  /*586a0*/  IMAD.MOV.U32 R33, RZ, RZ, R11 ;  /* 0x000000ffff217224 */ /* 0x000fce00078e000b */
[----:B-----5:R-:W-:Y:S05]  /*586b0*/  CALL.REL.NOINC `($__internal_33_$__cuda_sm20_div_rn_f64_full) ;  /* 0x0000038c00407944 */ /* 0x020fea0003c00000 */
.L_x_17098:
[----:B------:R-:W-:Y:S05]  /*586c0*/  BSYNC.RECONVERGENT B3 ;  /* 0x0000000000037941 */ /* 0x000fea0003800200 */
.L_x_17097:
        /* <DEDUP_REMOVED lines=84> */
.L_x_17100:
[----:B------:R-:W-:Y:S02]  /*58c10*/  FSEL R2, RZ, 3.37028055040000000000e+12, P0 ;  /* 0x54442d18ff027808 */ /* 0x000fe40000000000 */
[----:B------:R-:W-:-:S07]  /*58c20*/  FSEL R3, RZ, 2.1426990032196044922, P0 ;  /* 0x400921fbff037808 */ /* 0x000fce0000000000 */
.L_x_17101:
[----:B------:R-:W-:Y:S05]  /*58c30*/  BSYNC.RECONVERGENT B0 ;  /* 0x0000000000007941 */ /* 0x000fea0003800200 */
.L_x_17099:
[----:B------:R-:W-:Y:S01]  /*58c40*/  DADD R58, R60, R58 ;  /* 0x000000003c3a7229 */ /* 0x000fe2000000003a */
[----:B------:R-:W-:Y:S01]  /*58c50*/  LOP3.LUT R3, R3, 0x80000000, R15, 0xb8, !PT ;  /* 0x8000000003037812 */ /* 0x000fe200078eb80f */
[----:B------:R-:W-:-:S06]  /*58c60*/  DMUL R62, R62, 0.5 ;  /* 0x3fe000003e3e7828 */ /* 0x000fcc0000000000 */
[----:B------:R-:W-:-:S06]  /*58c70*/  DSETP.NAN.AND P0, PT, R58, R58, PT ;  /* 0x0000003a3a00722a */ /* 0x000fcc0003f08000 */
[----:B------:R-:W-:Y:S02]  /*58c80*/  FSEL R2, R58, R2, P0 ;  /* 0x000000023a027208 */ /* 0x000fe40000000000 */
[----:B------:R-:W-:Y:S01]  /*58c90*/  FSEL R3, R59, R3, P0 ;  /* 0x000000033b037208 */ /* 0x000fe20000000000 */
[----:B------:R-:W-:Y:S06]  /*58ca0*/  BRA `(.L_x_17102) ;  /* 0x0000002000507947 */ /* 0x000fec0003800000 */
.L_x_17094:
        /* <DEDUP_REMOVED lines=137> */
.L_x_17104:
[----:B------:R-:W-:Y:S05]  /*59540*/  BSYNC.RECONVERGENT B0 ;  /* 0x0000000000007941 */ /* 0x000fea0003800200 */
.L_x_17103:
[----:B------:R-:W-:Y:S04]  /*59550*/  BSSY.RECONVERGENT B3, `(.L_x_17105) ;  /* 0x0000008000037945 */ /* 0x000fe80003800200 */
[----:B------:R-:W-:Y:S05]  /*59560*/  @P4 BRA P5, `(.L_x_17106) ;  /* 0x0000000000184947 */ /* 0x000fea0002800000 */
[----:B------:R-:W-:Y:S01]  /*59570*/  IMAD.MOV.U32 R34, RZ, RZ, R8 ;  /* 0x000000ffff227224 */ /* 0x000fe200078e0008 */
[----:B------:R-:W-:Y:S01]  /*59580*/  MOV R33, R11 ;  /* 0x0000000b00217202 */ /* 0x000fe20000000f00 */
[----:B------:R-:W-:Y:S01]  /*59590*/  IMAD.MOV.U32 R35, RZ, RZ, R9 ;  /* 0x000000ffff237224 */ /* 0x000fe200078e0009 */
[----:B------:R-:W-:Y:S01]  /*595a0*/  MOV R3, 0x595d0 ;  /* 0x000595d000037802 */ /* 0x000fe20000000f00 */
[----:B------:R-:W-:-:S07]  /*595b0*/  IMAD.MOV.U32 R2, RZ, RZ, R10 ;  /* 0x000000ffff027224 */ /* 0x000fce00078e000a */
[----:B-----5:R-:W-:Y:S05]  /*595c0*/  CALL.REL.NOINC `($__internal_33_$__cuda_sm20_div_rn_f64_full) ;  /* 0x0000037c007c7944 */ /* 0x020fea0003c00000 */
.L_x_17106:
[----:B------:R-:W-:Y:S05]  /*595d0*/  BSYNC.RECONVERGENT B3 ;  /* 0x0000000000037941 */ /* 0x000fea0003800200 */
.L_x_17105:
        /* <DEDUP_REMOVED lines=84> */
.L_x_17108:
[----:B------:R-:W-:Y:S02]  /*59b20*/  FSEL R2, RZ, 3.37028055040000000000e+12, P0 ;  /* 0x54442d18ff027808 */ /* 0x000fe40000000000 */
[----:B------:R-:W-:-:S07]  /*59b30*/  FSEL R3, RZ, 2.1426990032196044922, P0 ;  /* 0x400921fbff037808 */ /* 0x000fce0000000000 */
.L_x_17109:
[----:B------:R-:W-:Y:S05]  /*59b40*/  BSYNC.RECONVERGENT B0 ;  /* 0x0000000000007941 */ /* 0x000fea0003800200 */
.L_x_17107:
[----:B------:R-:W-:Y:S01]  /*59b50*/  DADD R58, R60, R58 ;  /* 0x000000003c3a7229 */ /* 0x000fe2000000003a */
[----:B------:R-:W-:-:S07]  /*59b60*/  LOP3.LUT R3, R3, 0x80000000, R15, 0xb8, !PT ;  /* 0x8000000003037812 */ /* 0x000fce00078eb80f */
[----:B------:R-:W-:-:S06]  /*59b70*/  DSETP.NAN.AND P0, PT, R58, R58, PT ;  /* 0x0000003a3a00722a */ /* 0x000fcc0003f08000 */
[----:B------:R-:W-:Y:S02]  /*59b80*/  FSEL R2, R58, R2, P0 ;  /* 0x000000023a027208 */ /* 0x000fe40000000000 */
[----:B------:R-:W-:Y:S01]  /*59b90*/  FSEL R3, R59, R3, P0 ;  /* 0x000000033b037208 */ /* 0x000fe20000000000 */
[----:B------:R-:W-:Y:S06]  /*59ba0*/  BRA `(.L_x_17102) ;  /* 0x0000001000907947 */ /* 0x000fec0003800000 */
.L_x_17093:
        /* <DEDUP_REMOVED lines=22> */
[----:B-----5:R-:W-:Y:S05]  /*59d10*/  CALL.REL.NOINC `($__internal_33_$__cuda_sm20_div_rn_f64_full) ;  /* 0x0000037400a87944 */ /* 0x020fea0003c00000 */
[----:B------:R-:W-:Y:S02]  /*59d20*/  IMAD.MOV.U32 R62, RZ, RZ, R32 ;  /* 0x000000ffff3e7224 */ /* 0x000fe400078e0020 */
[----:B------:R-:W-:-:S07]  /*59d30*/  IMAD.MOV.U32 R63, RZ, RZ, R33 ;  /* 0x000000ffff3f7224 */ /* 0x000fce00078e0021 */
.L_x_17111:
[----:B------:R-:W-:Y:S05]  /*59d40*/  BSYNC.RECONVERGENT B3 ;  /* 0x0000000000037941 */ /* 0x000fea0003800200 */
.L_x_17110:
        /* <DEDUP_REMOVED lines=22> */
[----:B-----5:R-:W-:Y:S05]  /*59eb0*/  CALL.REL.NOINC `($__internal_33_$__cuda_sm20_div_rn_f64_full) ;  /* 0x0000037400407944 */ /* 0x020fea0003c00000 */
.L_x_17113:
[----:B------:R-:W-:Y:S05]  /*59ec0*/  BSYNC.RECONVERGENT B3 ;  /* 0x0000000000037941 */ /* 0x000fea0003800200 */
.L_x_17112:
        /* <DEDUP_REMOVED lines=139> */
.L_x_17115:
[----:B------:R-:W-:Y:S05]  /*5a780*/  BSYNC.RECONVERGENT B0 ;  /* 0x0000000000007941 */ /* 0x000fea0003800200 */
.L_x_17114:
        /* <DEDUP_REMOVED lines=8> */
.L_x_17117:
[----:B------:R-:W-:Y:S05]  /*5a810*/  BSYNC.RECONVERGENT B3 ;  /* 0x0000000000037941 */ /* 0x000fea0003800200 */
.L_x_17116:
        /* <DEDUP_REMOVED lines=84> */
.L_x_17119:
[----:B------:R-:W-:Y:S02]  /*5ad60*/  FSEL R2, RZ, 3.37028055040000000000e+12, P0 ;  /* 0x54442d18ff027808 */ /* 0x000fe40000000000 */
[----:B------:R-:W-:-:S07]  /*5ad70*/  FSEL R3, RZ, 2.1426990032196044922, P0 ;  /* 0x400921fbff037808 */ /* 0x000fce0000000000 */
.L_x_17120:
[----:B------:R-:W-:Y:S05]  /*5ad80*/  BSYNC.RECONVERGENT B0 ;  /* 0x0000000000007941 */ /* 0x000fea0003800200 */
.L_x_17118:
[----:B------:R-:W-:Y:S01]  /*5ad90*/  DADD R58, R60, R58 ;  /* 0x000000003c3a7229 */ /* 0x000fe2000000003a */
[----:B------:R-:W-:Y:S01]  /*5ada0*/  LOP3.LUT R3, R3, 0x80000000, R15, 0xb8, !PT ;  /* 0x8000000003037812 */ /* 0x000fe200078eb80f */
[----:B------:R-:W-:-:S06]  /*5adb0*/  DADD R62, R62, 1 ;  /* 0x3ff000003e3e7429 */ /* 0x000fcc0000000000 */
[----:B------:R-:W-:-:S06]  /*5adc0*/  DSETP.NAN.AND P0, PT, R58, R58, PT ;  /* 0x0000003a3a00722a */ /* 0x000fcc0003f08000 */
[----:B------:R-:W-:Y:S02]  /*5add0*/  FSEL R2, R58, R2, P0 ;  /* 0x000000023a027208 */ /* 0x000fe40000000000 */
[----:B------:R-:W-:-:S07]  /*5ade0*/  FSEL R3, R59, R3, P0 ;  /* 0x000000033b037208 */ /* 0x000fce0000000000 */
.L_x_17102:
[----:B------:R-:W-:Y:S05]  /*5adf0*/  BSYNC.RECONVERGENT B2 ;  /* 0x0000000000027941 */ /* 0x000fea0003800200 */
.L_x_17092:
        /* <DEDUP_REMOVED lines=8> */
.L_x_17008:
[----:B------:R-:W-:Y:S05]  /*5ae80*/  BSYNC.RECONVERGENT B1 ;  /* 0x0000000000017941 */ /* 0x000fea0003800200 */
.L_x_17006:
        /* <DEDUP_REMOVED lines=26> */
.L_x_17122:
[----:B------:R-:W-:Y:S05]  /*5b030*/  BSYNC.RECONVERGENT B0 ;  /* 0x0000000000007941 */ /* 0x000fea0003800200 */
.L_x_17121:
        /* <DEDUP_REMOVED lines=24> */
.L_x_17124:
        /* <DEDUP_REMOVED lines=141> */
.L_x_17132:
[----:B------:R-:W-:Y:S05]  /*5ba90*/  BSYNC.RECONVERGENT B3 ;  /* 0x0000000000037941 */ /* 0x000fea0003800200 */
.L_x_17131:
        /* <DEDUP_REMOVED lines=81> */
.L_x_17130:
        /* <DEDUP_REMOVED lines=31> */
.L_x_17139:
[----:B------:R-:W-:Y:S05]  /*5c1a0*/  BSYNC.RECONVERGENT B4 ;  /* 0x0000000000047941 */ /* 0x000fea0003800200 */
.L_x_17138:
[----:B------:R-:W-:Y:S01]  /*5c1b0*/  IMAD.MOV.U32 R14, RZ, RZ, R32 ;  /* 0x000000ffff0e7224 */ /* 0x000fe200078e0020 */
[----:B------:R-:W-:-:S07]  /*5c1c0*/  MOV R15, R33 ;  /* 0x00000021000f7202 */ /* 0x000fce0000000f00 */
.L_x_17137:
[----:B------:R-:W-:Y:S05]  /*5c1d0*/  BSYNC.RECONVERGENT B3 ;  /* 0x0000000000037941 */ /* 0x000fea0003800200 */
.L_x_17136:
        /* <DEDUP_REMOVED lines=28> */
.L_x_17144:
[----:B------:R-:W-:Y:S05]  /*5c3a0*/  BSYNC.RECONVERGENT B4 ;  /* 0x0000000000047941 */ /* 0x000fea0003800200 */
.L_x_17143:
[----:B------:R-:W-:Y:S05]  /*5c3b0*/  BRA `(.L_x_17142) ;  /* 0x0000000000047947 */ /* 0x000fea0003800000 */
.L_x_17141:
[----:B------:R-:W-:-:S11]  /*5c3c0*/  DADD R32, R62, -R2 ;  /* 0x000000003e207229 */ /* 0x000fd60000000802 */
.L_x_17142:
[----:B------:R-:W-:Y:S05]  /*5c3d0*/  BSYNC.RECONVERGENT B3 ;  /* 0x0000000000037941 */ /* 0x000fea0003800200 */
.L_x_17140:
        /* <DEDUP_REMOVED lines=30> */
.L_x_17146:
[----:B------:R-:W-:Y:S05]  /*5c5c0*/  BSYNC.RECONVERGENT B3 ;  /* 0x0000000000037941 */ /* 0x000fea0003800200 */
.L_x_17145:
        /* <DEDUP_REMOVED lines=85> */
.L_x_17147:
        /* <DEDUP_REMOVED lines=21> */
.L_x_17149:
[----:B------:R-:W-:Y:S05]  /*5cc70*/  BSYNC.RECONVERGENT B3 ;  /* 0x0000000000037941 */ /* 0x000fea0003800200 */
.L_x_17148:
        /* <DEDUP_REMOVED lines=30> */
.L_x_17135:
        /* <DEDUP_REMOVED lines=25> */
.L_x_17152:
[----:B------:R-:W-:Y:S05]  /*5cff0*/  BSYNC.RECONVERGENT B3 ;  /* 0x0000000000037941 */ /* 0x000fea0003800200 */
.L_x_17151:
        /* <DEDUP_REMOVED lines=85> */
.L_x_17153:
        /* <DEDUP_REMOVED lines=21> */
.L_x_17155:
[----:B------:R-:W-:Y:S05]  /*5d6a0*/  BSYNC.RECONVERGENT B3 ;  /* 0x0000000000037941 */ /* 0x000fea0003800200 */
.L_x_17154:
        /* <DEDUP_REMOVED lines=30> */
.L_x_17150:
        /* <DEDUP_REMOVED lines=22> */
[----:B------:R-:W-:Y:S01]  /*5d9f0*/  MOV R48, R2 ;  /* 0x0000000200307202 */ /* 0x000fe20000000f00 */
[----:B------:R-:W-:-:S07]  /*5da00*/  IMAD.MOV.U32 R49, RZ, RZ, R3 ;  /* 0x000000ffff317224 */ /* 0x000fce00078e0003 */
.L_x_17157:
[----:B------:R-:W-:Y:S05]  /*5da10*/  BSYNC.RECONVERGENT B3 ;  /* 0x0000000000037941 */ /* 0x000fea0003800200 */
.L_x_17156:
        /* <DEDUP_REMOVED lines=21> */
.L_x_17159:
[----:B------:R-:W-:Y:S05]  /*5db70*/  BSYNC.RECONVERGENT B3 ;  /* 0x0000000000037941 */ /* 0x000fea0003800200 */
.L_x_17158:
[----:B------:R-:W-:Y:S01]  /*5db80*/  MOV R14, R32 ;  /* 0x00000020000e7202 */ /* 0x000fe20000000f00 */
[----:B------:R-:W-:Y:S01]  /*5db90*/  IMAD.MOV.U32 R15, RZ, RZ, R33 ;  /* 0x000000ffff0f7224 */ /* 0x000fe200078e0021 */
[----:B------:R-:W-:Y:S06]  /*5dba0*/  BRA `(.L_x_17133) ;  /* 0x0000000000647947 */ /* 0x000fec0003800000 */
.L_x_17134:
        /* <DEDUP_REMOVED lines=24> */
.L_x_17160:
[----:B------:R-:W-:Y:S05]  /*5dd30*/  BSYNC.RECONVERGENT B3 ;  /* 0x0000000000037941 */ /* 0x000fea0003800200 */
.L_x_17133:
[----:B------:R-:W-:Y:S05]  /*5dd40*/  BSYNC.RECONVERGENT B2 ;  /* 0x0000000000027941 */ /* 0x000fea0003800200 */
.L_x_17129:
        /* <DEDUP_REMOVED lines=25> */
.L_x_17165:
[----:B------:R-:W-:Y:S05]  /*5dee0*/  BSYNC.RECONVERGENT B4 ;  /* 0x0000000000047941 */ /* 0x000fea0003800200 */
.L_x_17164:
        /* <DEDUP_REMOVED lines=84> */
.L_x_17168:
        /* <DEDUP_REMOVED lines=53> */
.L_x_17167:
        /* <DEDUP_REMOVED lines=76> */
.L_x_17170:
        /* <DEDUP_REMOVED lines=53> */
.L_x_17166:
        /* <DEDUP_REMOVED lines=34> */
.L_x_17177:
[----:B------:R-:W-:Y:S05]  /*5f1b0*/  BSYNC.RECONVERGENT B6 ;  /* 0x0000000000067941 */ /* 0x000fea0003800200 */
.L_x_17176:
[----:B------:R-:W-:Y:S02]  /*5f1c0*/  IMAD.MOV.U32 R70, RZ, RZ, R32 ;  /* 0x000000ffff467224 */ /* 0x000fe400078e0020 */
[----:B------:R-:W-:-:S07]  /*5f1d0*/  IMAD.MOV.U32 R71, RZ, RZ, R33 ;  /* 0x000000ffff477224 */ /* 0x000fce00078e0021 */
.L_x_17175:
[----:B------:R-:W-:Y:S05]  /*5f1e0*/  BSYNC.RECONVERGENT B5 ;  /* 0x0000000000057941 */ /* 0x000fea0003800200 */
.L_x_17174:
        /* <DEDUP_REMOVED lines=27> */
.L_x_17182:
[----:B------:R-:W-:Y:S05]  /*5f3a0*/  BSYNC.RECONVERGENT B6 ;  /* 0x0000000000067941 */ /* 0x000fea0003800200 */
.L_x_17181:
[----:B------:R-:W-:Y:S02]  /*5f3b0*/  IMAD.MOV.U32 R58, RZ, RZ, R32 ;  /* 0x000000ffff3a7224 */ /* 0x000fe400078e0020 */
[----:B------:R-:W-:Y:S01]  /*5f3c0*/  IMAD.MOV.U32 R59, RZ, RZ, R33 ;  /* 0x000000ffff3b7224 */ /* 0x000fe200078e0021 */
[----:B------:R-:W-:Y:S06]  /*5f3d0*/  BRA `(.L_x_17180) ;  /* 0x0000000000047947 */ /* 0x000fec0003800000 */
.L_x_17179:
[----:B------:R-:W-:-:S11]  /*5f3e0*/  DADD R58, -R64, R62 ;  /* 0x00000000403a7229 */ /* 0x000fd6000000013e */
.L_x_17180:
[----:B------:R-:W-:Y:S05]  /*5f3f0*/  BSYNC.RECONVERGENT B5 ;  /* 0x0000000000057941 */ /* 0x000fea0003800200 */
.L_x_17178:
        /* <DEDUP_REMOVED lines=31> */
.L_x_17184:
[----:B------:R-:W-:Y:S05]  /*5f5f0*/  BSYNC.RECONVERGENT B5 ;  /* 0x0000000000057941 */ /* 0x000fea0003800200 */
.L_x_17183:
[----:B------:R-:W-:Y:S02]  /*5f600*/  IMAD.MOV.U32 R58, RZ, RZ, R2 ;  /* 0x000000ffff3a7224 */ /* 0x000fe400078e0002 */
[----:B------:R-:W-:Y:S01]  /*5f610*/  IMAD.MOV.U32 R59, RZ, RZ, R3 ;  /* 0x000000ffff3b7224 */ /* 0x000fe200078e0003 */
[----:B------:R-:W-:Y:S06]  /*5f620*/  BRA `(.L_x_17185) ;  /* 0x00000008004c7947 */ /* 0x000fec0003800000 */
.L_x_17173:
        /* <DEDUP_REMOVED lines=29> */
.L_x_17188:
[----:B------:R-:W-:Y:S05]  /*5f800*/  BSYNC.RECONVERGENT B5 ;  /* 0x0000000000057941 */ /* 0x000fea0003800200 */
.L_x_17187:
[----:B------:R-:W-:Y:S02]  /*5f810*/  IMAD.MOV.U32 R58, RZ, RZ, R2 ;  /* 0x000000ffff3a7224 */ /* 0x000fe400078e0002 */
[----:B------:R-:W-:Y:S01]  /*5f820*/  IMAD.MOV.U32 R59, RZ, RZ, R3 ;  /* 0x000000ffff3b7224 */ /* 0x000fe200078e0003 */
[----:B------:R-:W-:Y:S06]  /*5f830*/  BRA `(.L_x_17185) ;  /* 0x0000000400c87947 */ /* 0x000fec0003800000 */
.L_x_17186:
        /* <DEDUP_REMOVED lines=28> */
.L_x_17190:
[----:B------:R-:W-:Y:S05]  /*5fa00*/  BSYNC.RECONVERGENT B5 ;  /* 0x0000000000057941 */ /* 0x000fea0003800200 */
.L_x_17189:
        /* <DEDUP_REMOVED lines=20> */
.L_x_17192:
[----:B------:R-:W-:Y:S05]  /*5fb50*/  BSYNC.RECONVERGENT B5 ;  /* 0x0000000000057941 */ /* 0x000fea0003800200 */
.L_x_17191:
[----:B------:R-:W-:Y:S01]  /*5fb60*/  DMUL R60, R60, 8.11296384146066816958e+31 ;  /* 0x469000003c3c7828 */ /* 0x000fe20000000000 */
[----:B------:R-:W-:Y:S02]  /*5fb70*/  IMAD.MOV.U32 R58, RZ, RZ, R32 ;  /* 0x000000ffff3a7224 */ /* 0x000fe400078e0020 */
[----:B------:R-:W-:Y:S01]  /*5fb80*/  IMAD.MOV.U32 R59, RZ, RZ, R33 ;  /* 0x000000ffff3b7224 */ /* 0x000fe200078e0021 */
[----:B------:R-:W-:Y:S07]  /*5fb90*/  BRA `(.L_x_17185) ;  /* 0x0000000000f07947 */ /* 0x000fee0003800000 */
.L_x_17172:
        /* <DEDUP_REMOVED lines=26> */
.L_x_17194:
[----:B------:R-:W-:Y:S05]  /*5fd40*/  BSYNC.RECONVERGENT B5 ;  /* 0x0000000000057941 */ /* 0x000fea0003800200 */
.L_x_17193:
        /* <DEDUP_REMOVED lines=29> */
.L_x_17196:
[----:B------:R-:W-:Y:S05]  /*5ff20*/  BSYNC.RECONVERGENT B5 ;  /* 0x0000000000057941 */ /* 0x000fea0003800200 */
.L_x_17195:
[----:B------:R-:W-:Y:S01]  /*5ff30*/  DMUL R58, R2, R48 ;  /* 0x00000030023a7228 */ /* 0x000fe20000000000 */
[----:B------:R-:W-:Y:S02]  /*5ff40*/  IMAD.MOV.U32 R60, RZ, RZ, 0x0 ;  /* 0x00000000ff3c7424 */ /* 0x000fe400078e00ff */
[----:B------:R-:W-:-:S08]  /*5ff50*/  IMAD.MOV.U32 R61, RZ, RZ, 0x3ff00000 ;  /* 0x3ff00000ff3d7424 */ /* 0x000fd000078e00ff */
.L_x_17185:
[----:B------:R-:W-:Y:S05]  /*5ff60*/  BSYNC.RECONVERGENT B4 ;  /* 0x0000000000047941 */ /* 0x000fea0003800200 */
.L_x_17171:
[----:B------:R-:W-:Y:S05]  /*5ff70*/  BRA `(.L_x_17197) ;  /* 0x0000000000087947 */ /* 0x000fea0003800000 */
.L_x_17163:
[----:B------:R-:W-:Y:S02]  /*5ff80*/  DMUL R58, R12, 9.00719925474099200000e+15 ;  /* 0x434000000c3a7828 */ /* 0x000fe40000000000 */
[----:B------:R-:W-:-:S11]  /*5ff90*/  DMUL R60, R60, 9.00719925474099200000e+15 ;  /* 0x434000003c3c7828 */ /* 0x000fd60000000000 */
.L_x_17197:
[----:B------:R-:W-:Y:S05]  /*5ffa0*/  BSYNC.RELIABLE B2 ;  /* 0x0000000000027941 */ /* 0x000fea0003800100 */
.L_x_17162:
        /* <DEDUP_REMOVED lines=29> */
.L_x_17200:
[----:B------:R-:W-:Y:S05]  /*60180*/  BSYNC.RECONVERGENT B2 ;  /* 0x0000000000027941 */ /* 0x000fea0003800200 */
.L_x_17199:
        /* <DEDUP_REMOVED lines=84> */
.L_x_17202:
[----:B------:R-:W-:Y:S02]  /*606d0*/  FSEL R2, RZ, 3.37028055040000000000e+12, P0 ;  /* 0x54442d18ff027808 */ /* 0x000fe40000000000 */
[----:B------:R-:W-:-:S07]  /*606e0*/  FSEL R3, RZ, 2.1426990032196044922, P0 ;  /* 0x400921fbff037808 */ /* 0x000fce0000000000 */
.L_x_17203:
[----:B------:R-:W-:Y:S05]  /*606f0*/  BSYNC.RECONVERGENT B0 ;  /* 0x0000000000007941 */ /* 0x000fea0003800200 */
.L_x_17201:
[----:B------:R-:W-:Y:S01]  /*60700*/  DADD R60, |R58|, R60 ;  /* 0x000000003a3c7229 */ /* 0x000fe2000000023c */
[----:B------:R-:W-:-:S07]  /*60710*/  LOP3.LUT R59, R3, 0x80000000, R59, 0xb8, !PT ;  /* 0x80000000033b7812 */ /* 0x000fce00078eb83b */
[----:B------:R-:W-:-:S06]  /*60720*/  DSETP.NAN.AND P0, PT, R60, R60, PT ;  /* 0x0000003c3c00722a */ /* 0x000fcc0003f08000 */
[----:B------:R-:W-:Y:S02]  /*60730*/  FSEL R2, R60, R2, P0 ;  /* 0x000000023c027208 */ /* 0x000fe40000000000 */
[----:B------:R-:W-:Y:S01]  /*60740*/  FSEL R3, R61, R59, P0 ;  /* 0x0000003b3d037208 */ /* 0x000fe20000000000 */
[----:B------:R-:W-:Y:S06]  /*60750*/  BRA `(.L_x_17169) ;  /* 0x0000000400d87947 */ /* 0x000fec0003800000 */
.L_x_17198:
        /* <DEDUP_REMOVED lines=25> */
.L_x_17205:
[----:B------:R-:W-:Y:S05]  /*608f0*/  BSYNC.RECONVERGENT B2 ;  /* 0x0000000000027941 */ /* 0x000fea0003800200 */
.L_x_17204:
        /* <DEDUP_REMOVED lines=84> */
.L_x_17207:
[----:B------:R-:W-:Y:S02]  /*60e40*/  FSEL R2, RZ, 3.37028055040000000000e+12, P0 ;  /* 0x54442d18ff027808 */ /* 0x000fe40000000000 */
[----:B------:R-:W-:-:S07]  /*60e50*/  FSEL R3, RZ, 2.1426990032196044922, P0 ;  /* 0x400921fbff037808 */ /* 0x000fce0000000000 */
.L_x_17208:
[----:B------:R-:W-:Y:S05]  /*60e60*/  BSYNC.RECONVERGENT B0 ;  /* 0x0000000000007941 */ /* 0x000fea0003800200 */
.L_x_17206:
[----:B------:R-:W-:Y:S01]  /*60e70*/  DADD R60, |R58|, R60 ;  /* 0x000000003a3c7229 */ /* 0x000fe2000000023c */
[----:B------:R-:W-:-:S07]  /*60e80*/  LOP3.LUT R59, R3, 0x80000000, R59, 0xb8, !PT ;  /* 0x80000000033b7812 */ /* 0x000fce00078eb83b */
[----:B------:R-:W-:-:S06]  /*60e90*/  DSETP.NAN.AND P0, PT, R60, R60, PT ;  /* 0x0000003c3c00722a */ /* 0x000fcc0003f08000 */
[----:B------:R-:W-:Y:S02]  /*60ea0*/  FSEL R2, R60, R2, P0 ;  /* 0x000000023c027208 */ /* 0x000fe40000000000 */
[----:B------:R-:W-:-:S07]  /*60eb0*/  FSEL R3, R61, R59, P0 ;  /* 0x0000003b3d037208 */ /* 0x000fce0000000000 */
.L_x_17169:
[----:B------:R-:W-:Y:S05]  /*60ec0*/  BSYNC.RECONVERGENT B3 ;  /* 0x0000000000037941 */ /* 0x000fea0003800200 */
.L_x_17161:
[----:B------:R-:W-:Y:S01]  /*60ed0*/  DADD R12, -RZ, -R14 ;  /* 0x00000000ff0c7229 */ /* 0x000fe2000000090e */
[----:B------:R-:W-:-:S09]  /*60ee0*/  ISETP.GE.AND P0, PT, R19, RZ, PT ;  /* 0x000000ff1300720c */ /* 0x000fd20003f06270 */
[----:B------:R-:W-:Y:S02]  /*60ef0*/  FSEL R12, R14, R12, !P0 ;  /* 0x0000000c0e0c7208 */ /* 0x000fe40004000000 */
[----:B------:R-:W-:Y:S01]  /*60f00*/  FSEL R13, R15, R13, !P0 ;  /* 0x0000000d0f0d7208 */ /* 0x000fe20004000000 */
[----:B------:R-:W-:Y:S06]  /*60f10*/  BRA `(.L_x_17125) ;  /* 0x0000002c00f47947 */ /* 0x000fec0003800000 */
.L_x_17128:
[----:B------:R-:W2:Y:S01]  /*60f20*/  LDL.64 R2, [R1+0x8] ;  /* 0x0000080001027983 */ /* 0x000ea20000100a00 */
[----:B------:R-:W-:Y:S01]  /*60f30*/  UMOV UR6, 0x54442d18 ;  /* 0x54442d1800067882 */ /* 0x000fe20000000000 */
[----:B------:R-:W-:Y:S01]  /*60f40*/  UMOV UR7, 0x3ff921fb ;  /* 0x3ff921fb00077882 */ /* 0x000fe20000000000 */
[----:B------:R-:W-:Y:S02]  /*60f50*/  DADD R12, -RZ, -R18 ;  /* 0x00000000ff0c7229 */ /* 0x000fe40000000912 */
[----:B--2---:R-:W-:-:S08]  /*60f60*/  DADD R2, -R16, R2 ;  /* 0x0000000010027229 */ /* 0x004fd00000000102 */
[----:B------:R-:W-:Y:S01]  /*60f70*/  DADD R2, R2, UR6 ;  /* 0x0000000602027e29 */ /* 0x000fe20008000000 */
[----:B------:R-:W-:Y:S10]  /*60f80*/  BRA `(.L_x_17125) ;  /* 0x0000002c00d87947 */ /* 0x000ff40003800000 */
.L_x_17127:
[----:B------:R-:W-:Y:S01]  /*60f90*/  DADD R12, -RZ, -R18 ;  /* 0x00000000ff0c7229 */ /* 0x000fe20000000912 */
[----:B------:R-:W-:Y:S01]  /*60fa0*/  CS2R R2, SRZ ;  /* 0x0000000000027805 */ /* 0x000fe2000001ff00 */
[----:B------:R-:W-:Y:S09]  /*60fb0*/  BRA `(.L_x_17125) ;  /* 0x0000002c00cc7947 */ /* 0x000ff20003800000 */
.L_x_17126:
        /* <DEDUP_REMOVED lines=110> */
.L_x_17213:
[----:B------:R-:W-:Y:S05]  /*616a0*/  BSYNC.RECONVERGENT B0 ;  /* 0x0000000000007941 */ /* 0x000fea0003800200 */
.L_x_17212:
        /* <DEDUP_REMOVED lines=8> */
.L_x_17215:
[----:B------:R-:W-:Y:S05]  /*61730*/  BSYNC.RECONVERGENT B3 ;  /* 0x0000000000037941 */ /* 0x000fea0003800200 */
.L_x_17214:
        /* <DEDUP_REMOVED lines=84> */
.L_x_17217:
[----:B------:R-:W-:Y:S02]  /*61c80*/  FSEL R2, RZ, 3.37028055040000000000e+12, P0 ;  /* 0x54442d18ff027808 */ /* 0x000fe40000000000 */
[----:B------:R-:W-:-:S07]  /*61c90*/  FSEL R3, RZ, 2.1426990032196044922, P0 ;  /* 0x400921fbff037808 */ /* 0x000fce0000000000 */
.L_x_17218:
[----:B------:R-:W-:Y:S05]  /*61ca0*/  BSYNC.RECONVERGENT B0 ;  /* 0x0000000000007941 */ /* 0x000fea0003800200 */
.L_x_17216:
[----:B------:R-:W-:Y:S01]  /*61cb0*/  DADD R58, R60, R58 ;  /* 0x000000003c3a7229 */ /* 0x000fe2000000003a */
[----:B------:R-:W-:Y:S01]  /*61cc0*/  LOP3.LUT R3, R3, 0x80000000, R19, 0xb8, !PT ;  /* 0x8000000003037812 */ /* 0x000fe200078eb813 */
[----:B------:R-:W-:-:S06]  /*61cd0*/  DMUL R62, R62, 0.5 ;  /* 0x3fe000003e3e7828 */ /* 0x000fcc0000000000 */
[----:B------:R-:W-:-:S06]  /*61ce0*/  DSETP.NAN.AND P0, PT, R58, R58, PT ;  /* 0x0000003a3a00722a */ /* 0x000fcc0003f08000 */
[----:B------:R-:W-:Y:S02]  /*61cf0*/  FSEL R2, R58, R2, P0 ;  /* 0x000000023a027208 */ /* 0x000fe40000000000 */
[----:B------:R-:W-:Y:S01]  /*61d00*/  FSEL R3, R59, R3, P0 ;  /* 0x000000033b037208 */ /* 0x000fe20000000000 */
[----:B------:R-:W-:Y:S06]  /*61d10*/  BRA `(.L_x_17219) ;  /* 0x0000002000507947 */ /* 0x000fec0003800000 */
.L_x_17211:
        /* <DEDUP_REMOVED lines=137> */
.L_x_17221:
[----:B------:R-:W-:Y:S05]  /*625b0*/  BSYNC.RECONVERGENT B0 ;  /* 0x0000000000007941 */ /* 0x000fea0003800200 */
.L_x_17220:
        /* <DEDUP_REMOVED lines=8> */
.L_x_17223:
[----:B------:R-:W-:Y:S05]  /*62640*/  BSYNC.RECONVERGENT B3 ;  /* 0x0000000000037941 */ /* 0x000fea0003800200 */
.L_x_17222:
        /* <DEDUP_REMOVED lines=84> */
.L_x_17225:
[----:B------:R-:W-:Y:S02]  /*62b90*/  FSEL R2, RZ, 3.37028055040000000000e+12, P0 ;  /* 0x54442d18ff027808 */ /* 0x000fe40000000000 */
[----:B------:R-:W-:-:S07]  /*62ba0*/  FSEL R3, RZ, 2.1426990032196044922, P0 ;  /* 0x400921fbff037808 */ /* 0x000fce0000000000 */
.L_x_17226:
[----:B------:R-:W-:Y:S05]  /*62bb0*/  BSYNC.RECONVERGENT B0 ;  /* 0x0000000000007941 */ /* 0x000fea0003800200 */
.L_x_17224:
[----:B------:R-:W-:Y:S01]  /*62bc0*/  DADD R58, R60, R58 ;  /* 0x000000003c3a7229 */ /* 0x000fe2000000003a */
[----:B------:R-:W-:-:S07]  /*62bd0*/  LOP3.LUT R3, R3, 0x80000000, R19, 0xb8, !PT ;  /* 0x8000000003037812 */ /* 0x000fce00078eb813 */
[----:B------:R-:W-:-:S06]  /*62be0*/  DSETP.NAN.AND P0, PT, R58, R58, PT ;  /* 0x0000003a3a00722a */ /* 0x000fcc0003f08000 */
[----:B------:R-:W-:Y:S02]  /*62bf0*/  FSEL R2, R58, R2, P0 ;  /* 0x000000023a027208 */ /* 0x000fe40000000000 */
[----:B------:R-:W-:Y:S01]  /*62c00*/  FSEL R3, R59, R3, P0 ;  /* 0x000000033b037208 */ /* 0x000fe20000000000 */
[----:B------:R-:W-:Y:S06]  /*62c10*/  BRA `(.L_x_17219) ;  /* 0x0000001000907947 */ /* 0x000fec0003800000 */
.L_x_17210:
        /* <DEDUP_REMOVED lines=25> */
.L_x_17228:
[----:B------:R-:W-:Y:S05]  /*62db0*/  BSYNC.RECONVERGENT B3 ;  /* 0x0000000000037941 */ /* 0x000fea0003800200 */
.L_x_17227:
        /* <DEDUP_REMOVED lines=23> */
.L_x_17230:
[----:B------:R-:W-:Y:S05]  /*62f30*/  BSYNC.RECONVERGENT B3 ;  /* 0x0000000000037941 */ /* 0x000fea0003800200 */
.L_x_17229:
        /* <DEDUP_REMOVED lines=139> */
.L_x_17232:
[----:B------:R-:W-:Y:S05]  /*637f0*/  BSYNC.RECONVERGENT B0 ;  /* 0x0000000000007941 */ /* 0x000fea0003800200 */
.L_x_17231:
        /* <DEDUP_REMOVED lines=8> */
.L_x_17234:
[----:B------:R-:W-:Y:S05]  /*63880*/  BSYNC.RECONVERGENT B3 ;  /* 0x0000000000037941 */ /* 0x000fea0003800200 */
.L_x_17233:
        /* <DEDUP_REMOVED lines=84> */
.L_x_17236:
[----:B------:R-:W-:Y:S02]  /*63dd0*/  FSEL R2, RZ, 3.37028055040000000000e+12, P0 ;  /* 0x54442d18ff027808 */ /* 0x000fe40000000000 */
[----:B------:R-:W-:-:S07]  /*63de0*/  FSEL R3, RZ, 2.1426990032196044922, P0 ;  /* 0x400921fbff037808 */ /* 0x000fce0000000000 */
.L_x_17237:
[----:B------:R-:W-:Y:S05]  /*63df0*/  BSYNC.RECONVERGENT B0 ;  /* 0x0000000000007941 */ /* 0x000fea0003800200 */
.L_x_17235:
[----:B------:R-:W-:Y:S01]  /*63e00*/  DADD R58, R60, R58 ;  /* 0x000000003c3a7229 */ /* 0x000fe2000000003a */
[----:B------:R-:W-:Y:S01]  /*63e10*/  LOP3.LUT R3, R3, 0x80000000, R19, 0xb8, !PT ;  /* 0x8000000003037812 */ /* 0x000fe200078eb813 */
[----:B------:R-:W-:-:S06]  /*63e20*/  DADD R62, R62, 1 ;  /* 0x3ff000003e3e7429 */ /* 0x000fcc0000000000 */
[----:B------:R-:W-:-:S06]  /*63e30*/  DSETP.NAN.AND P0, PT, R58, R58, PT ;  /* 0x0000003a3a00722a */ /* 0x000fcc0003f08000 */
[----:B------:R-:W-:Y:S02]  /*63e40*/  FSEL R2, R58, R2, P0 ;  /* 0x000000023a027208 */ /* 0x000fe40000000000 */
[----:B------:R-:W-:-:S07]  /*63e50*/  FSEL R3, R59, R3, P0 ;  /* 0x000000033b037208 */ /* 0x000fce0000000000 */
.L_x_17219:
[----:B------:R-:W-:Y:S05]  /*63e60*/  BSYNC.RECONVERGENT B2 ;  /* 0x0000000000027941 */ /* 0x000fea0003800200 */
.L_x_17209:
        /* <DEDUP_REMOVED lines=8> */
.L_x_17125:
[----:B------:R-:W-:Y:S05]  /*63ef0*/  BSYNC.RECONVERGENT B1 ;  /* 0x0000000000017941 */ /* 0x000fea0003800200 */
.L_x_17123:
        /* <DEDUP_REMOVED lines=26> */
.L_x_17239:
[----:B------:R-:W-:Y:S05]  /*640a0*/  BSYNC.RECONVERGENT B0 ;  /* 0x0000000000007941 */ /* 0x000fea0003800200 */
.L_x_17238:
        /* <DEDUP_REMOVED lines=24> */
.L_x_17241:
        /* <DEDUP_REMOVED lines=141> */
.L_x_17249:
[----:B------:R-:W-:Y:S05]  /*64b00*/  BSYNC.RECONVERGENT B3 ;  /* 0x0000000000037941 */ /* 0x000fea0003800200 */
.L_x_17248:
        /* <DEDUP_REMOVED lines=81> */
.L_x_17247:
        /* <DEDUP_REMOVED lines=31> */
.L_x_17256:
[----:B------:R-:W-:Y:S05]  /*65210*/  BSYNC.RECONVERGENT B4 ;  /* 0x0000000000047941 */ /* 0x000fea0003800200 */
.L_x_17255:
[----:B------:R-:W-:Y:S02]  /*65220*/  IMAD.MOV.U32 R18, RZ, RZ, R32 ;  /* 0x000000ffff127224 */ /* 0x000fe400078e0020 */
[----:B------:R-:W-:-:S07]  /*65230*/  IMAD.MOV.U32 R19, RZ, RZ, R33 ;  /* 0x000000ffff137224 */ /* 0x000fce00078e0021 */
.L_x_17254:
[----:B------:R-:W-:Y:S05]  /*65240*/  BSYNC.RECONVERGENT B3 ;  /* 0x0000000000037941 */ /* 0x000fea0003800200 */
.L_x_17253:
        /* <DEDUP_REMOVED lines=27> */
[----:B------:R-:W-:Y:S05]  /*65400*/  CALL.REL.NOINC `($__internal_33_$__cuda_sm20_div_rn_f64_full) ;  /* 0x000002bc00ec7944 */ /* 0x000fea0003c00000 */
.L_x_17261:
[----:B------:R-:W-:Y:S05]  /*65410*/  BSYNC.RECONVERGENT B4 ;  /* 0x0000000000047941 */ /* 0x000fea0003800200 */
.L_x_17260:
[----:B------:R-:W-:Y:S05]  /*65420*/  BRA `(.L_x_17259) ;  /* 0x0000000000047947 */ /* 0x000fea0003800000 */
.L_x_17258:
[----:B------:R-:W-:-:S11]  /*65430*/  DADD R32, R62, -R2 ;  /* 0x000000003e207229 */ /* 0x000fd60000000802 */
.L_x_17259:
[----:B------:R-:W-:Y:S05]  /*65440*/  BSYNC.RECONVERGENT B3 ;  /* 0x0000000000037941 */ /* 0x000fea0003800200 */
.L_x_17257:
        /* <DEDUP_REMOVED lines=30> */
.L_x_17263:
[----:B------:R-:W-:Y:S05]  /*65630*/  BSYNC.RECONVERGENT B3 ;  /* 0x0000000000037941 */ /* 0x000fea0003800200 */
.L_x_17262:
        /* <DEDUP_REMOVED lines=85> */
.L_x_17264:
        /* <DEDUP_REMOVED lines=21> */
.L_x_17266:
[----:B------:R-:W-:Y:S05]  /*65ce0*/  BSYNC.RECONVERGENT B3 ;  /* 0x0000000000037941 */ /* 0x000fea0003800200 */
.L_x_17265:
        /* <DEDUP_REMOVED lines=30> */
.L_x_17252:
        /* <DEDUP_REMOVED lines=25> */
.L_x_17269:
[----:B------:R-:W-:Y:S05]  /*66060*/  BSYNC.RECONVERGENT B3 ;  /* 0x0000000000037941 */ /* 0x000fea0003800200 */
.L_x_17268:
        /* <DEDUP_REMOVED lines=85> */
.L_x_17270:
        /* <DEDUP_REMOVED lines=21> */
.L_x_17272:
[----:B------:R-:W-:Y:S05]  /*66710*/  BSYNC.RECONVERGENT B3 ;  /* 0x0000000000037941 */ /* 0x000fea0003800200 */
.L_x_17271:
        /* <DEDUP_REMOVED lines=30> */
.L_x_17267:
        /* <DEDUP_REMOVED lines=24> */
.L_x_17274:
[----:B------:R-:W-:Y:S05]  /*66a80*/  BSYNC.RECONVERGENT B3 ;  /* 0x0000000000037941 */ /* 0x000fea0003800200 */
.L_x_17273:
        /* <DEDUP_REMOVED lines=21> */
.L_x_17276:
[----:B------:R-:W-:Y:S05]  /*66be0*/  BSYNC.RECONVERGENT B3 ;  /* 0x0000000000037941 */ /* 0x000fea0003800200 */
.L_x_17275:
[----:B------:R-:W-:Y:S02]  /*66bf0*/  IMAD.MOV.U32 R18, RZ, RZ, R32 ;  /* 0x000000ffff127224 */ /* 0x000fe400078e0020 */
[----:B------:R-:W-:Y:S01]  /*66c00*/  IMAD.MOV.U32 R19, RZ, RZ, R33 ;  /* 0x000000ffff137224 */ /* 0x000fe200078e0021 */
[----:B------:R-:W-:Y:S06]  /*66c10*/  BRA `(.L_x_17250) ;  /* 0x0000000000647947 */ /* 0x000fec0003800000 */
.L_x_17251:
        /* <DEDUP_REMOVED lines=24> */
.L_x_17277:
[----:B------:R-:W-:Y:S05]  /*66da0*/  BSYNC.RECONVERGENT B3 ;  /* 0x0000000000037941 */ /* 0x000fea0003800200 */
.L_x_17250:
[----:B------:R-:W-:Y:S05]  /*66db0*/  BSYNC.RECONVERGENT B2 ;  /* 0x0000000000027941 */ /* 0x000fea0003800200 */
.L_x_17246:
        /* <DEDUP_REMOVED lines=25> */
.L_x_17282:
[----:B------:R-:W-:Y:S05]  /*66f50*/  BSYNC.RECONVERGENT B4 ;  /* 0x0000000000047941 */ /* 0x000fea0003800200 */
.L_x_17281:
        /* <DEDUP_REMOVED lines=84> */
.L_x_17285:
        /* <DEDUP_REMOVED lines=53> */
.L_x_17284:
        /* <DEDUP_REMOVED lines=76> */
.L_x_17287:
        /* <DEDUP_REMOVED lines=53> */
.L_x_17283:
        /* <DEDUP_REMOVED lines=34> */
.L_x_17294:
[----:B------:R-:W-:Y:S05]  /*68220*/  BSYNC.RECONVERGENT B6 ;  /* 0x0000000000067941 */ /* 0x000fea0003800200 */
.L_x_17293:
[----:B------:R-:W-:Y:S02]  /*68230*/  IMAD.MOV.U32 R70, RZ, RZ, R32 ;  /* 0x000000ffff467224 */ /* 0x000fe400078e0020 */
[----:B------:R-:W-:-:S07]  /*68240*/  IMAD.MOV.U32 R71, RZ, RZ, R33 ;  /* 0x000000ffff477224 */ /* 0x000fce00078e0021 */
.L_x_17292:
[----:B------:R-:W-:Y:S05]  /*68250*/  BSYNC.RECONVERGENT B5 ;  /* 0x0000000000057941 */ /* 0x000fea0003800200 */
.L_x_17291:
        /* <DEDUP_REMOVED lines=27> */
.L_x_17299:
[----:B------:R-:W-:Y:S05]  /*68410*/  BSYNC.RECONVERGENT B6 ;  /* 0x0000000000067941 */ /* 0x000fea0003800200 */
.L_x_17298:
[----:B------:R-:W-:Y:S02]  /*68420*/  IMAD.MOV.U32 R58, RZ, RZ, R32 ;  /* 0x000000ffff3a7224 */ /* 0x000fe400078e0020 */
[----:B------:R-:W-:Y:S01]  /*68430*/  IMAD.MOV.U32 R59, RZ, RZ, R33 ;  /* 0x000000ffff3b7224 */ /* 0x000fe200078e0021 */
[----:B------:R-:W-:Y:S06]  /*68440*/  BRA `(.L_x_17297) ;  /* 0x0000000000047947 */ /* 0x000fec0003800000 */
.L_x_17296:
[----:B------:R-:W-:-:S11]  /*68450*/  DADD R58, -R64, R62 ;  /* 0x00000000403a7229 */ /* 0x000fd6000000013e */
.L_x_17297:
[----:B------:R-:W-:Y:S05]  /*68460*/  BSYNC.RECONVERGENT B5 ;  /* 0x0000000000057941 */ /* 0x000fea0003800200 */
.L_x_17295:
        /* <DEDUP_REMOVED lines=30> */
[----:B------:R-:W-:Y:S05]  /*68650*/  CALL.REL.NOINC `($__internal_34_$__cuda_sm20_dsqrt_rn_f64_mediumpath_v1) ;  /* 0x0000029000f07944 */ /* 0x000fea0003c00000 */
.L_x_17301:
[----:B------:R-:W-:Y:S05]  /*68660*/  BSYNC.RECONVERGENT B5 ;  /* 0x0000000000057941 */ /* 0x000fea0003800200 */
.L_x_17300:
[----:B------:R-:W-:Y:S02]  /*68670*/  IMAD.MOV.U32 R58, RZ, RZ, R2 ;  /* 0x000000ffff3a7224 */ /* 0x000fe400078e0002 */
[----:B------:R-:W-:Y:S01]  /*68680*/  IMAD.MOV.U32 R59, RZ, RZ, R3 ;  /* 0x000000ffff3b7224 */ /* 0x000fe200078e0003 */
[----:B------:R-:W-:Y:S06]  /*68690*/  BRA `(.L_x_17302) ;  /* 0x00000008004c7947 */ /* 0x000fec0003800000 */
.L_x_17290:
        /* <DEDUP_REMOVED lines=29> */
.L_x_17305:
[----:B------:R-:W-:Y:S05]  /*68870*/  BSYNC.RECONVERGENT B5 ;  /* 0x0000000000057941 */ /* 0x000fea0003800200 */
.L_x_17304:
[----:B------:R-:W-:Y:S02]  /*68880*/  IMAD.MOV.U32 R58, RZ, RZ, R2 ;  /* 0x000000ffff3a7224 */ /* 0x000fe400078e0002 */
[----:B------:R-:W-:Y:S01]  /*68890*/  IMAD.MOV.U32 R59, RZ, RZ, R3 ;  /* 0x000000ffff3b7224 */ /* 0x000fe200078e0003 */
[----:B------:R-:W-:Y:S06]  /*688a0*/  BRA `(.L_x_17302) ;  /* 0x0000000400c87947 */ /* 0x000fec0003800000 */
.L_x_17303:
        /* <DEDUP_REMOVED lines=28> */
.L_x_17307:
[----:B------:R-:W-:Y:S05]  /*68a70*/  BSYNC.RECONVERGENT B5 ;  /* 0x0000000000057941 */ /* 0x000fea0003800200 */
.L_x_17306:
        /* <DEDUP_REMOVED lines=20> */
.L_x_17309:
[----:B------:R-:W-:Y:S05]  /*68bc0*/  BSYNC.RECONVERGENT B5 ;  /* 0x0000000000057941 */ /* 0x000fea0003800200 */
.L_x_17308:
[----:B------:R-:W-:Y:S01]  /*68bd0*/  DMUL R60, R60, 8.11296384146066816958e+31 ;  /* 0x469000003c3c7828 */ /* 0x000fe20000000000 */
[----:B------:R-:W-:Y:S01]  /*68be0*/  MOV R58, R32 ;  /* 0x00000020003a7202 */ /* 0x000fe20000000f00 */
[----:B------:R-:W-:Y:S01]  /*68bf0*/  IMAD.MOV.U32 R59, RZ, RZ, R33 ;  /* 0x000000ffff3b7224 */ /* 0x000fe200078e0021 */
[----:B------:R-:W-:Y:S08]  /*68c00*/  BRA `(.L_x_17302) ;  /* 0x0000000000f07947 */ /* 0x000ff00003800000 */
.L_x_17289:
        /* <DEDUP_REMOVED lines=26> */
.L_x_17311:
[----:B------:R-:W-:Y:S05]  /*68db0*/  BSYNC.RECONVERGENT B5 ;  /* 0x0000000000057941 */ /* 0x000fea0003800200 */
.L_x_17310:
        /* <DEDUP_REMOVED lines=29> */
.L_x_17313:
[----:B------:R-:W-:Y:S05]  /*68f90*/  BSYNC.RECONVERGENT B5 ;  /* 0x0000000000057941 */ /* 0x000fea0003800200 */
.L_x_17312:
[----:B------:R-:W-:Y:S01]  /*68fa0*/  DMUL R58, R2, R48 ;  /* 0x00000030023a7228 */ /* 0x000fe20000000000 */
[----:B------:R-:W-:Y:S01]  /*68fb0*/  IMAD.MOV.U32 R60, RZ, RZ, 0x0 ;  /* 0x00000000ff3c7424 */ /* 0x000fe200078e00ff */
[----:B------:R-:W-:-:S09]  /*68fc0*/  MOV R61, 0x3ff00000 ;  /* 0x3ff00000003d7802 */ /* 0x000fd20000000f00 */
.L_x_17302:
[----:B------:R-:W-:Y:S05]  /*68fd0*/  BSYNC.RECONVERGENT B4 ;  /* 0x0000000000047941 */ /* 0x000fea0003800200 */
.L_x_17288:
[----:B------:R-:W-:Y:S05]  /*68fe0*/  BRA `(.L_x_17314) ;  /* 0x0000000000087947 */ /* 0x000fea0003800000 */
.L_x_17280:
[----:B------:R-:W-:Y:S02]  /*68ff0*/  DMUL R58, R16, 9.00719925474099200000e+15 ;  /* 0x43400000103a7828 */ /* 0x000fe40000000000 */
[----:B------:R-:W-:-:S11]  /*69000*/  DMUL R60, R60, 9.00719925474099200000e+15 ;  /* 0x434000003c3c7828 */ /* 0x000fd60000000000 */
.L_x_17314:
[----:B------:R-:W-:Y:S05]  /*69010*/  BSYNC.RELIABLE B2 ;  /* 0x0000000000027941 */ /* 0x000fea0003800100 */
.L_x_17279:
        /* <DEDUP_REMOVED lines=29> */
.L_x_17317:
[----:B------:R-:W-:Y:S05]  /*691f0*/  BSYNC.RECONVERGENT B2 ;  /* 0x0000000000027941 */ /* 0x000fea0003800200 */
.L_x_17316:
        /* <DEDUP_REMOVED lines=84> */
.L_x_17319:
[----:B------:R-:W-:Y:S02]  /*69740*/  FSEL R2, RZ, 3.37028055040000000000e+12, P0 ;  /* 0x54442d18ff027808 */ /* 0x000fe40000000000 */
[----:B------:R-:W-:-:S07]  /*69750*/  FSEL R3, RZ, 2.1426990032196044922, P0 ;  /* 0x400921fbff037808 */ /* 0x000fce0000000000 */
.L_x_17320:
[----:B------:R-:W-:Y:S05]  /*69760*/  BSYNC.RECONVERGENT B0 ;  /* 0x0000000000007941 */ /* 0x000fea0003800200 */
.L_x_17318:
[----:B------:R-:W-:Y:S01]  /*69770*/  DADD R60, |R58|, R60 ;  /* 0x000000003a3c7229 */ /* 0x000fe2000000023c */
[----:B------:R-:W-:-:S07]  /*69780*/  LOP3.LUT R59, R3, 0x80000000, R59, 0xb8, !PT ;  /* 0x80000000033b7812 */ /* 0x000fce00078eb83b */
[----:B------:R-:W-:-:S06]  /*69790*/  DSETP.NAN.AND P0, PT, R60, R60, PT ;  /* 0x0000003c3c00722a */ /* 0x000fcc0003f08000 */
[----:B------:R-:W-:Y:S02]  /*697a0*/  FSEL R2, R60, R2, P0 ;  /* 0x000000023c027208 */ /* 0x000fe40000000000 */
[----:B------:R-:W-:Y:S01]  /*697b0*/  FSEL R3, R61, R59, P0 ;  /* 0x0000003b3d037208 */ /* 0x000fe20000000000 */
[----:B------:R-:W-:Y:S06]  /*697c0*/  BRA `(.L_x_17286) ;  /* 0x0000000400d87947 */ /* 0x000fec0003800000 */
.L_x_17315:
        /* <DEDUP_REMOVED lines=25> */
.L_x_17322:
[----:B------:R-:W-:Y:S05]  /*69960*/  BSYNC.RECONVERGENT B2 ;  /* 0x0000000000027941 */ /* 0x000fea0003800200 */
.L_x_17321:
        /* <DEDUP_REMOVED lines=84> */
.L_x_17324:
[----:B------:R-:W-:Y:S02]  /*69eb0*/  FSEL R2, RZ, 3.37028055040000000000e+12, P0 ;  /* 0x54442d18ff027808 */ /* 0x000fe40000000000 */
[----:B------:R-:W-:-:S07]  /*69ec0*/  FSEL R3, RZ, 2.1426990032196044922, P0 ;  /* 0x400921fbff037808 */ /* 0x000fce0000000000 */
.L_x_17325:
[----:B------:R-:W-:Y:S05]  /*69ed0*/  BSYNC.RECONVERGENT B0 ;  /* 0x0000000000007941 */ /* 0x000fea0003800200 */
.L_x_17323:
[----:B------:R-:W-:Y:S01]  /*69ee0*/  DADD R60, |R58|, R60 ;  /* 0x000000003a3c7229 */ /* 0x000fe2000000023c */
[----:B------:R-:W-:-:S07]  /*69ef0*/  LOP3.LUT R59, R3, 0x80000000, R59, 0xb8, !PT ;  /* 0x80000000033b7812 */ /* 0x000fce00078eb83b */
[----:B------:R-:W-:-:S06]  /*69f00*/  DSETP.NAN.AND P0, PT, R60, R60, PT ;  /* 0x0000003c3c00722a */ /* 0x000fcc0003f08000 */
[----:B------:R-:W-:Y:S02]  /*69f10*/  FSEL R2, R60, R2, P0 ;  /* 0x000000023c027208 */ /* 0x000fe40000000000 */
[----:B------:R-:W-:-:S07]  /*69f20*/  FSEL R3, R61, R59, P0 ;  /* 0x0000003b3d037208 */ /* 0x000fce0000000000 */
.L_x_17286:
[----:B------:R-:W-:Y:S05]  /*69f30*/  BSYNC.RECONVERGENT B3 ;  /* 0x0000000000037941 */ /* 0x000fea0003800200 */
.L_x_17278:
[----:B------:R-:W-:Y:S01]  /*69f40*/  DADD R16, -RZ, -R18 ;  /* 0x00000000ff107229 */ /* 0x000fe20000000912 */
[----:B------:R-:W-:-:S09]  /*69f50*/  ISETP.GE.AND P0, PT, R23, RZ, PT ;  /* 0x000000ff1700720c */ /* 0x000fd20003f06270 */
[----:B------:R-:W-:Y:S02]  /*69f60*/  FSEL R16, R18, R16, !P0 ;  /* 0x0000001012107208 */ /* 0x000fe40004000000 */
[----:B------:R-:W-:Y:S01]  /*69f70*/  FSEL R17, R19, R17, !P0 ;  /* 0x0000001113117208 */ /* 0x000fe20004000000 */
[----:B------:R-:W-:Y:S06]  /*69f80*/  BRA `(.L_x_17242) ;  /* 0x0000002c00f47947 */ /* 0x000fec0003800000 */
.L_x_17245:
[----:B------:R-:W2:Y:S01]  /*69f90*/  LDL.64 R2, [R1+0x8] ;  /* 0x0000080001027983 */ /* 0x000ea20000100a00 */
[----:B------:R-:W-:Y:S01]  /*69fa0*/  UMOV UR6, 0x54442d18 ;  /* 0x54442d1800067882 */ /* 0x000fe20000000000 */
[----:B------:R-:W-:Y:S01]  /*69fb0*/  UMOV UR7, 0x3ff921fb ;  /* 0x3ff921fb00077882 */ /* 0x000fe20000000000 */
[----:B------:R-:W-:Y:S02]  /*69fc0*/  DADD R16, -RZ, -R22 ;  /* 0x00000000ff107229 */ /* 0x000fe40000000916 */
[----:B--2---:R-:W-:-:S08]  /*69fd0*/  DADD R2, -R20, R2 ;  /* 0x0000000014027229 */ /* 0x004fd00000000102 */
[----:B------:R-:W-:Y:S01]  /*69fe0*/  DADD R2, R2, UR6 ;  /* 0x0000000602027e29 */ /* 0x000fe20008000000 */
[----:B------:R-:W-:Y:S10]  /*69ff0*/  BRA `(.L_x_17242) ;  /* 0x0000002c00d87947 */ /* 0x000ff40003800000 */
.L_x_17244:
[----:B------:R-:W-:Y:S01]  /*6a000*/  DADD R16, -RZ, -R22 ;  /* 0x00000000ff107229 */ /* 0x000fe20000000916 */
[----:B------:R-:W-:Y:S01]  /*6a010*/  CS2R R2, SRZ ;  /* 0x0000000000027805 */ /* 0x000fe2000001ff00 */
[----:B------:R-:W-:Y:S09]  /*6a020*/  BRA `(.L_x_17242) ;  /* 0x0000002c00cc7947 */ /* 0x000ff20003800000 */
.L_x_17243:
        /* <DEDUP_REMOVED lines=110> */
.L_x_17330:
[----:B------:R-:W-:Y:S05]  /*6a710*/  BSYNC.RECONVERGENT B0 ;  /* 0x0000000000007941 */ /* 0x000fea0003800200 */
.L_x_17329:
        /* <DEDUP_REMOVED lines=8> */
.L_x_17332:
[----:B------:R-:W-:Y:S05]  /*6a7a0*/  BSYNC.RECONVERGENT B3 ;  /* 0x0000000000037941 */ /* 0x000fea0003800200 */
.L_x_17331:
        /* <DEDUP_REMOVED lines=84> */
.L_x_17334:
[----:B------:R-:W-:Y:S02]  /*6acf0*/  FSEL R2, RZ, 3.37028055040000000000e+12, P0 ;  /* 0x54442d18ff027808 */ /* 0x000fe40000000000 */
[----:B------:R-:W-:-:S07]  /*6ad00*/  FSEL R3, RZ, 2.1426990032196044922, P0 ;  /* 0x400921fbff037808 */ /* 0x000fce0000000000 */
.L_x_17335:
[----:B------:R-:W-:Y:S05]  /*6ad10*/  BSYNC.RECONVERGENT B0 ;  /* 0x0000000000007941 */ /* 0x000fea0003800200 */
.L_x_17333:
[----:B------:R-:W-:Y:S01]  /*6ad20*/  DADD R58, R60, R58 ;  /* 0x000000003c3a7229 */ /* 0x000fe2000000003a */
[----:B------:R-:W-:Y:S01]  /*6ad30*/  LOP3.LUT R3, R3, 0x80000000, R23, 0xb8, !PT ;  /* 0x8000000003037812 */ /* 0x000fe200078eb817 */
[----:B------:R-:W-:-:S06]  /*6ad40*/  DMUL R62, R62, 0.5 ;  /* 0x3fe000003e3e7828 */ /* 0x000fcc0000000000 */
[----:B------:R-:W-:-:S06]  /*6ad50*/  DSETP.NAN.AND P0, PT, R58, R58, PT ;  /* 0x0000003a3a00722a */ /* 0x000fcc0003f08000 */
[----:B------:R-:W-:Y:S02]  /*6ad60*/  FSEL R2, R58, R2, P0 ;  /* 0x000000023a027208 */ /* 0x000fe40000000000 */
[----:B------:R-:W-:Y:S01]  /*6ad70*/  FSEL R3, R59, R3, P0 ;  /* 0x000000033b037208 */ /* 0x000fe20000000000 */
[----:B------:R-:W-:Y:S06]  /*6ad80*/  BRA `(.L_x_17336) ;  /* 0x0000002000507947 */ /* 0x000fec0003800000 */
.L_x_17328:
        /* <DEDUP_REMOVED lines=137> */
.L_x_17338:
[----:B------:R-:W-:Y:S05]  /*6b620*/  BSYNC.RECONVERGENT B0 ;  /* 0x0000000000007941 */ /* 0x000fea0003800200 */
.L_x_17337:
        /* <DEDUP_REMOVED lines=8> */
.L_x_17340:
[----:B------:R-:W-:Y:S05]  /*6b6b0*/  BSYNC.RECONVERGENT B3 ;  /* 0x0000000000037941 */ /* 0x000fea0003800200 */
.L_x_17339:
        /* <DEDUP_REMOVED lines=84> */
.L_x_17342:
[----:B------:R-:W-:Y:S02]  /*6bc00*/  FSEL R2, RZ, 3.37028055040000000000e+12, P0 ;  /* 0x54442d18ff027808 */ /* 0x000fe40000000000 */
[----:B------:R-:W-:-:S07]  /*6bc10*/  FSEL R3, RZ, 2.1426990032196044922, P0 ;  /* 0x400921fbff037808 */ /* 0x000fce0000000000 */
.L_x_17343:
[----:B------:R-:W-:Y:S05]  /*6bc20*/  BSYNC.RECONVERGENT B0 ;  /* 0x0000000000007941 */ /* 0x000fea0003800200 */
.L_x_17341:
[----:B------:R-:W-:Y:S01]  /*6bc30*/  DADD R58, R60, R58 ;  /* 0x000000003c3a7229 */ /* 0x000fe2000000003a */
[----:B------:R-:W-:-:S07]  /*6bc40*/  LOP3.LUT R3, R3, 0x80000000, R23, 0xb8, !PT ;  /* 0x8000000003037812 */ /* 0x000fce00078eb817 */
[----:B------:R-:W-:-:S06]  /*6bc50*/  DSETP.NAN.AND P0, PT, R58, R58, PT ;  /* 0x0000003a3a00722a */ /* 0x000fcc0003f08000 */
[----:B------:R-:W-:Y:S02]  /*6bc60*/  FSEL R2, R58, R2, P0 ;  /* 0x000000023a027208 */ /* 0x000fe40000000000 */
[----:B------:R-:W-:Y:S01]  /*6bc70*/  FSEL R3, R59, R3, P0 ;  /* 0x000000033b037208 */ /* 0x000fe20000000000 */
[----:B------:R-:W-:Y:S06]  /*6bc80*/  BRA `(.L_x_17336) ;  /* 0x0000001000907947 */ /* 0x000fec0003800000 */
.L_x_17327:
        /* <DEDUP_REMOVED lines=25> */
.L_x_17345:
[----:B------:R-:W-:Y:S05]  /*6be20*/  BSYNC.RECONVERGENT B3 ;  /* 0x0000000000037941 */ /* 0x000fea0003800200 */
.L_x_17344:
        /* <DEDUP_REMOVED lines=23> */
.L_x_17347:
[----:B------:R-:W-:Y:S05]  /*6bfa0*/  BSYNC.RECONVERGENT B3 ;  /* 0x0000000000037941 */ /* 0x000fea0003800200 */
.L_x_17346:
        /* <DEDUP_REMOVED lines=139> */
.L_x_17349:
[----:B------:R-:W-:Y:S05]  /*6c860*/  BSYNC.RECONVERGENT B0 ;  /* 0x0000000000007941 */ /* 0x000fea0003800200 */
.L_x_17348:
        /* <DEDUP_REMOVED lines=8> */
.L_x_17351:
[----:B------:R-:W-:Y:S05]  /*6c8f0*/  BSYNC.RECONVERGENT B3 ;  /* 0x0000000000037941 */ /* 0x000fea0003800200 */
.L_x_17350:
        /* <DEDUP_REMOVED lines=84> */
.L_x_17353:
[----:B------:R-:W-:Y:S02]  /*6ce40*/  FSEL R2, RZ, 3.37028055040000000000e+12, P0 ;  /* 0x54442d18ff027808 */ /* 0x000fe40000000000 */
[----:B------:R-:W-:-:S07]  /*6ce50*/  FSEL R3, RZ, 2.1426990032196044922, P0 ;  /* 0x400921fbff037808 */ /* 0x000fce0000000000 */
.L_x_17354:
[----:B------:R-:W-:Y:S05]  /*6ce60*/  BSYNC.RECONVERGENT B0 ;  /* 0x0000000000007941 */ /* 0x000fea0003800200 */
.L_x_17352:
[----:B------:R-:W-:Y:S01]  /*6ce70*/  DADD R58, R60, R58 ;  /* 0x000000003c3a7229 */ /* 0x000fe2000000003a */
[----:B------:R-:W-:Y:S01]  /*6ce80*/  LOP3.LUT R3, R3, 0x80000000, R23, 0xb8, !PT ;  /* 0x8000000003037812 */ /* 0x000fe200078eb817 */
[----:B------:R-:W-:-:S06]  /*6ce90*/  DADD R62, R62, 1 ;  /* 0x3ff000003e3e7429 */ /* 0x000fcc0000000000 */
[----:B------:R-:W-:-:S06]  /*6cea0*/  DSETP.NAN.AND P0, PT, R58, R58, PT ;  /* 0x0000003a3a00722a */ /* 0x000fcc0003f08000 */
[----:B------:R-:W-:Y:S02]  /*6ceb0*/  FSEL R2, R58, R2, P0 ;  /* 0x000000023a027208 */ /* 0x000fe40000000000 */
[----:B------:R-:W-:-:S07]  /*6cec0*/  FSEL R3, R59, R3, P0 ;  /* 0x000000033b037208 */ /* 0x000fce0000000000 */
.L_x_17336:
[----:B------:R-:W-:Y:S05]  /*6ced0*/  BSYNC.RECONVERGENT B2 ;  /* 0x0000000000027941 */ /* 0x000fea0003800200 */
.L_x_17326:
        /* <DEDUP_REMOVED lines=8> */
.L_x_17242:
[----:B------:R-:W-:Y:S05]  /*6cf60*/  BSYNC.RECONVERGENT B1 ;  /* 0x0000000000017941 */ /* 0x000fea0003800200 */
.L_x_17240:
        /* <DEDUP_REMOVED lines=26> */
.L_x_17356:
[----:B------:R-:W-:Y:S05]  /*6d110*/  BSYNC.RECONVERGENT B0 ;  /* 0x0000000000007941 */ /* 0x000fea0003800200 */
.L_x_17355:
        /* <DEDUP_REMOVED lines=24> */
.L_x_17358:
        /* <DEDUP_REMOVED lines=141> */
.L_x_17366:
[----:B------:R-:W-:Y:S05]  /*6db70*/  BSYNC.RECONVERGENT B3 ;  /* 0x0000000000037941 */ /* 0x000fea0003800200 */
.L_x_17365:
        /* <DEDUP_REMOVED lines=81> */
.L_x_17364:
        /* <DEDUP_REMOVED lines=31> */
.L_x_17373:
[----:B------:R-:W-:Y:S05]  /*6e280*/  BSYNC.RECONVERGENT B4 ;  /* 0x0000000000047941 */ /* 0x000fea0003800200 */
.L_x_17372:
[----:B------:R-:W-:Y:S02]  /*6e290*/  IMAD.MOV.U32 R22, RZ, RZ, R32 ;  /* 0x000000ffff167224 */ /* 0x000fe400078e0020 */
[----:B------:R-:W-:-:S07]  /*6e2a0*/  IMAD.MOV.U32 R23, RZ, RZ, R33 ;  /* 0x000000ffff177224 */ /* 0x000fce00078e0021 */
.L_x_17371:
[----:B------:R-:W-:Y:S05]  /*6e2b0*/  BSYNC.RECONVERGENT B3 ;  /* 0x0000000000037941 */ /* 0x000fea0003800200 */
.L_x_17370:
        /* <DEDUP_REMOVED lines=28> */
.L_x_17378:
[----:B------:R-:W-:Y:S05]  /*6e480*/  BSYNC.RECONVERGENT B4 ;  /* 0x0000000000047941 */ /* 0x000fea0003800200 */
.L_x_17377:
[----:B------:R-:W-:Y:S05]  /*6e490*/  BRA `(.L_x_17376) ;  /* 0x0000000000047947 */ /* 0x000fea0003800000 */
.L_x_17375:
[----:B------:R-:W-:-:S11]  /*6e4a0*/  DADD R32, R62, -R2 ;  /* 0x000000003e207229 */ /* 0x000fd60000000802 */
.L_x_17376:
[----:B------:R-:W-:Y:S05]  /*6e4b0*/  BSYNC.RECONVERGENT B3 ;  /* 0x0000000000037941 */ /* 0x000fea0003800200 */
.L_x_17374:
        /* <DEDUP_REMOVED lines=30> */
.L_x_17380:
[----:B------:R-:W-:Y:S05]  /*6e6a0*/  BSYNC.RECONVERGENT B3 ;  /* 0x0000000000037941 */ /* 0x000fea0003800200 */
.L_x_17379:
        /* <DEDUP_REMOVED lines=85> */
.L_x_17381:
        /* <DEDUP_REMOVED lines=21> */
.L_x_17383:
[----:B------:R-:W-:Y:S05]  /*6ed50*/  BSYNC.RECONVERGENT B3 ;  /* 0x0000000000037941 */ /* 0x000fea0003800200 */
.L_x_17382:
        /* <DEDUP_REMOVED lines=30> */
.L_x_17369:
        /* <DEDUP_REMOVED lines=25> */
.L_x_17386:
[----:B------:R-:W-:Y:S05]  /*6f0d0*/  BSYNC.RECONVERGENT B3 ;  /* 0x0000000000037941 */ /* 0x000fea0003800200 */
.L_x_17385:
        /* <DEDUP_REMOVED lines=85> */
.L_x_17387:
        /* <DEDUP_REMOVED lines=21> */
.L_x_17389:
[----:B------:R-:W-:Y:S05]  /*6f780*/  BSYNC.RECONVERGENT B3 ;  /* 0x0000000000037941 */ /* 0x000fea0003800200 */
.L_x_17388:
        /* <DEDUP_REMOVED lines=30> */
.L_x_17384:
        /* <DEDUP_REMOVED lines=24> */
.L_x_17391:
[----:B------:R-:W-:Y:S05]  /*6faf0*/  BSYNC.RECONVERGENT B3 ;  /* 0x0000000000037941 */ /* 0x000fea0003800200 */
.L_x_17390:
        /* <DEDUP_REMOVED lines=21> */
.L_x_17393:
[----:B------:R-:W-:Y:S05]  /*6fc50*/  BSYNC.RECONVERGENT B3 ;  /* 0x0000000000037941 */ /* 0x000fea0003800200 */
.L_x_17392:
[----:B------:R-:W-:Y:S01]  /*6fc60*/  IMAD.MOV.U32 R22, RZ, RZ, R32 ;  /* 0x000000ffff167224 */ /* 0x000fe200078e0020 */
[----:B------:R-:W-:Y:S01]  /*6fc70*/  MOV R23, R33 ;  /* 0x0000002100177202 */ /* 0x000fe20000000f00 */
[----:B------:R-:W-:Y:S06]  /*6fc80*/  BRA `(.L_x_17367) ;  /* 0x0000000000647947 */ /* 0x000fec0003800000 */
.L_x_17368:
        /* <DEDUP_REMOVED lines=24> */
.L_x_17394:
[----:B------:R-:W-:Y:S05]  /*6fe10*/  BSYNC.RECONVERGENT B3 ;  /* 0x0000000000037941 */ /* 0x000fea0003800200 */
.L_x_17367:
[----:B------:R-:W-:Y:S05]  /*6fe20*/  BSYNC.RECONVERGENT B2 ;  /* 0x0000000000027941 */ /* 0x000fea0003800200 */
.L_x_17363:
        /* <DEDUP_REMOVED lines=25> */
.L_x_17399:
[----:B------:R-:W-:Y:S05]  /*6ffc0*/  BSYNC.RECONVERGENT B4 ;  /* 0x0000000000047941 */ /* 0x000fea0003800200 */
.L_x_17398:
        /* <DEDUP_REMOVED lines=84> */
.L_x_17402:
        /* <DEDUP_REMOVED lines=53> */
.L_x_17401:
        /* <DEDUP_REMOVED lines=76> */
.L_x_17404:
        /* <DEDUP_REMOVED lines=53> */
.L_x_17400:
        /* <DEDUP_REMOVED lines=34> */
.L_x_17411:
[----:B------:R-:W-:Y:S05]  /*71290*/  BSYNC.RECONVERGENT B6 ;  /* 0x0000000000067941 */ /* 0x000fea0003800200 */
.L_x_17410:
[----:B------:R-:W-:Y:S02]  /*712a0*/  IMAD.MOV.U32 R70, RZ, RZ, R32 ;  /* 0x000000ffff467224 */ /* 0x000fe400078e0020 */
[----:B------:R-:W-:-:S07]  /*712b0*/  IMAD.MOV.U32 R71, RZ, RZ, R33 ;  /* 0x000000ffff477224 */ /* 0x000fce00078e0021 */
.L_x_17409:
[----:B------:R-:W-:Y:S05]  /*712c0*/  BSYNC.RECONVERGENT B5 ;  /* 0x0000000000057941 */ /* 0x000fea0003800200 */
.L_x_17408:
        /* <DEDUP_REMOVED lines=27> */
.L_x_17416:
[----:B------:R-:W-:Y:S05]  /*71480*/  BSYNC.RECONVERGENT B6 ;  /* 0x0000000000067941 */ /* 0x000fea0003800200 */
.L_x_17415:
[----:B------:R-:W-:Y:S01]  /*71490*/  MOV R58, R32 ;  /* 0x00000020003a7202 */ /* 0x000fe20000000f00 */
[----:B------:R-:W-:Y:S01]  /*714a0*/  IMAD.MOV.U32 R59, RZ, RZ, R33 ;  /* 0x000000ffff3b7224 */ /* 0x000fe200078e0021 */
[----:B------:R-:W-:Y:S06]  /*714b0*/  BRA `(.L_x_17414) ;  /* 0x0000000000047947 */ /* 0x000fec0003800000 */
.L_x_17413:
[----:B------:R-:W-:-:S11]  /*714c0*/  DADD R58, -R64, R62 ;  /* 0x00000000403a7229 */ /* 0x000fd6000000013e */
.L_x_17414:
[----:B------:R-:W-:Y:S05]  /*714d0*/  BSYNC.RECONVERGENT B5 ;  /* 0x0000000000057941 */ /* 0x000fea0003800200 */
.L_x_17412:
        /* <DEDUP_REMOVED lines=31> */
.L_x_17418:
[----:B------:R-:W-:Y:S05]  /*716d0*/  BSYNC.RECONVERGENT B5 ;  /* 0x0000000000057941 */ /* 0x000fea0003800200 */
.L_x_17417:
[----:B------:R-:W-:Y:S02]  /*716e0*/  IMAD.MOV.U32 R58, RZ, RZ, R2 ;  /* 0x000000ffff3a7224 */ /* 0x000fe400078e0002 */
[----:B------:R-:W-:Y:S01]  /*716f0*/  IMAD.MOV.U32 R59, RZ, RZ, R3 ;  /* 0x000000ffff3b7224 */ /* 0x000fe200078e0003 */
[----:B------:R-:W-:Y:S06]  /*71700*/  BRA `(.L_x_17419) ;  /* 0x00000008004c7947 */ /* 0x000fec0003800000 */
.L_x_17407:
        /* <DEDUP_REMOVED lines=29> */
.L_x_17422:
[----:B------:R-:W-:Y:S05]  /*718e0*/  BSYNC.RECONVERGENT B5 ;  /* 0x0000000000057941 */ /* 0x000fea0003800200 */
.L_x_17421:
[----:B------:R-:W-:Y:S01]  /*718f0*/  MOV R58, R2 ;  /* 0x00000002003a7202 */ /* 0x000fe20000000f00 */
[----:B------:R-:W-:Y:S01]  /*71900*/  IMAD.MOV.U32 R59, RZ, RZ, R3 ;  /* 0x000000ffff3b7224 */ /* 0x000fe200078e0003 */
[----:B------:R-:W-:Y:S06]  /*71910*/  BRA `(.L_x_17419) ;  /* 0x0000000400c87947 */ /* 0x000fec0003800000 */
.L_x_17420:
        /* <DEDUP_REMOVED lines=28> */
.L_x_17424:
[----:B------:R-:W-:Y:S05]  /*71ae0*/  BSYNC.RECONVERGENT B5 ;  /* 0x0000000000057941 */ /* 0x000fea0003800200 */
.L_x_17423:
        /* <DEDUP_REMOVED lines=20> */
.L_x_17426:
[----:B------:R-:W-:Y:S05]  /*71c30*/  BSYNC.RECONVERGENT B5 ;  /* 0x0000000000057941 */ /* 0x000fea0003800200 */
.L_x_17425:
[----:B------:R-:W-:Y:S01]  /*71c40*/  DMUL R60, R60, 8.11296384146066816958e+31 ;  /* 0x469000003c3c7828 */ /* 0x000fe20000000000 */
[----:B------:R-:W-:Y:S02]  /*71c50*/  IMAD.MOV.U32 R58, RZ, RZ, R32 ;  /* 0x000000ffff3a7224 */ /* 0x000fe400078e0020 */
[----:B------:R-:W-:Y:S01]  /*71c60*/  IMAD.MOV.U32 R59, RZ, RZ, R33 ;  /* 0x000000ffff3b7224 */ /* 0x000fe200078e0021 */
[----:B------:R-:W-:Y:S07]  /*71c70*/  BRA `(.L_x_17419) ;  /* 0x0000000000f07947 */ /* 0x000fee0003800000 */
.L_x_17406:
        /* <DEDUP_REMOVED lines=26> */
.L_x_17428:
[----:B------:R-:W-:Y:S05]  /*71e20*/  BSYNC.RECONVERGENT B5 ;  /* 0x0000000000057941 */ /* 0x000fea0003800200 */
.L_x_17427:
        /* <DEDUP_REMOVED lines=29> */
.L_x_17430:
[----:B------:R-:W-:Y:S05]  /*72000*/  BSYNC.RECONVERGENT B5 ;  /* 0x0000000000057941 */ /* 0x000fea0003800200 */
.L_x_17429:
[----:B------:R-:W-:Y:S01]  /*72010*/  DMUL R58, R2, R48 ;  /* 0x00000030023a7228 */ /* 0x000fe20000000000 */
[----:B------:R-:W-:Y:S02]  /*72020*/  IMAD.MOV.U32 R60, RZ, RZ, 0x0 ;  /* 0x00000000ff3c7424 */ /* 0x000fe400078e00ff */
[----:B------:R-:W-:-:S08]  /*72030*/  IMAD.MOV.U32 R61, RZ, RZ, 0x3ff00000 ;  /* 0x3ff00000ff3d7424 */ /* 0x000fd000078e00ff */
.L_x_17419:
[----:B------:R-:W-:Y:S05]  /*72040*/  BSYNC.RECONVERGENT B4 ;  /* 0x0000000000047941 */ /* 0x000fea0003800200 */
.L_x_17405:
[----:B------:R-:W-:Y:S05]  /*72050*/  BRA `(.L_x_17431) ;  /* 0x0000000000087947 */ /* 0x000fea0003800000 */
.L_x_17397:
[----:B------:R-:W-:Y:S02]  /*72060*/  DMUL R58, R20, 9.00719925474099200000e+15 ;  /* 0x43400000143a7828 */ /* 0x000fe40000000000 */
[----:B------:R-:W-:-:S11]  /*72070*/  DMUL R60, R60, 9.00719925474099200000e+15 ;  /* 0x434000003c3c7828 */ /* 0x000fd60000000000 */
.L_x_17431:
[----:B------:R-:W-:Y:S05]  /*72080*/  BSYNC.RELIABLE B2 ;  /* 0x0000000000027941 */ /* 0x000fea0003800100 */
.L_x_17396:
        /* <DEDUP_REMOVED lines=29> */
.L_x_17434:
[----:B------:R-:W-:Y:S05]  /*72260*/  BSYNC.RECONVERGENT B2 ;  /* 0x0000000000027941 */ /* 0x000fea0003800200 */
.L_x_17433:
        /* <DEDUP_REMOVED lines=84> */
.L_x_17436:
[----:B------:R-:W-:Y:S02]  /*727b0*/  FSEL R2, RZ, 3.37028055040000000000e+12, P0 ;  /* 0x54442d18ff027808 */ /* 0x000fe40000000000 */
[----:B------:R-:W-:-:S07]  /*727c0*/  FSEL R3, RZ, 2.1426990032196044922, P0 ;  /* 0x400921fbff037808 */ /* 0x000fce0000000000 */
.L_x_17437:
[----:B------:R-:W-:Y:S05]  /*727d0*/  BSYNC.RECONVERGENT B0 ;  /* 0x0000000000007941 */ /* 0x000fea0003800200 */
.L_x_17435:
[----:B------:R-:W-:Y:S01]  /*727e0*/  DADD R60, |R58|, R60 ;  /* 0x000000003a3c7229 */ /* 0x000fe2000000023c */
[----:B------:R-:W-:-:S07]  /*727f0*/  LOP3.LUT R59, R3, 0x80000000, R59, 0xb8, !PT ;  /* 0x80000000033b7812 */ /* 0x000fce00078eb83b */
[----:B------:R-:W-:-:S06]  /*72800*/  DSETP.NAN.AND P0, PT, R60, R60, PT ;  /* 0x0000003c3c00722a */ /* 0x000fcc0003f08000 */
[----:B------:R-:W-:Y:S02]  /*72810*/  FSEL R2, R60, R2, P0 ;  /* 0x000000023c027208 */ /* 0x000fe40000000000 */
[----:B------:R-:W-:Y:S01]  /*72820*/  FSEL R3, R61, R59, P0 ;  /* 0x0000003b3d037208 */ /* 0x000fe20000000000 */
[----:B------:R-:W-:Y:S06]  /*72830*/  BRA `(.L_x_17403) ;  /* 0x0000000400d87947 */ /* 0x000fec0003800000 */
.L_x_17432:
        /* <DEDUP_REMOVED lines=25> */
.L_x_17439:
[----:B------:R-:W-:Y:S05]  /*729d0*/  BSYNC.RECONVERGENT B2 ;  /* 0x0000000000027941 */ /* 0x000fea0003800200 */
.L_x_17438:
        /* <DEDUP_REMOVED lines=84> */
.L_x_17441:
[----:B------:R-:W-:Y:S02]  /*72f20*/  FSEL R2, RZ, 3.37028055040000000000e+12, P0 ;  /* 0x54442d18ff027808 */ /* 0x000fe40000000000 */
[----:B------:R-:W-:-:S07]  /*72f30*/  FSEL R3, RZ, 2.1426990032196044922, P0 ;  /* 0x400921fbff037808 */ /* 0x000fce0000000000 */
.L_x_17442:
[----:B------:R-:W-:Y:S05]  /*72f40*/  BSYNC.RECONVERGENT B0 ;  /* 0x0000000000007941 */ /* 0x000fea0003800200 */
.L_x_17440:
[----:B------:R-:W-:Y:S01]  /*72f50*/  DADD R60, |R58|, R60 ;  /* 0x000000003a3c7229 */ /* 0x000fe2000000023c */
[----:B------:R-:W-:-:S07]  /*72f60*/  LOP3.LUT R59, R3, 0x80000000, R59, 0xb8, !PT ;  /* 0x80000000033b7812 */ /* 0x000fce00078eb83b */
[----:B------:R-:W-:-:S06]  /*72f70*/  DSETP.NAN.AND P0, PT, R60, R60, PT ;  /* 0x0000003c3c00722a */ /* 0x000fcc0003f08000 */
[----:B------:R-:W-:Y:S02]  /*72f80*/  FSEL R2, R60, R2, P0 ;  /* 0x000000023c027208 */ /* 0x000fe40000000000 */
[----:B------:R-:W-:-:S07]  /*72f90*/  FSEL R3, R61, R59, P0 ;  /* 0x0000003b3d037208 */ /* 0x000fce0000000000 */
.L_x_17403:
[----:B------:R-:W-:Y:S05]  /*72fa0*/  BSYNC.RECONVERGENT B3 ;  /* 0x0000000000037941 */ /* 0x000fea0003800200 */
.L_x_17395:
[----:B------:R-:W-:Y:S01]  /*72fb0*/  DADD R20, -RZ, -R22 ;  /* 0x00000000ff147229 */ /* 0x000fe20000000916 */
[----:B------:R-:W-:-:S09]  /*72fc0*/  ISETP.GE.AND P0, PT, R27, RZ, PT ;  /* 0x000000ff1b00720c */ /* 0x000fd20003f06270 */
[----:B------:R-:W-:Y:S02]  /*72fd0*/  FSEL R20, R22, R20, !P0 ;  /* 0x0000001416147208 */ /* 0x000fe40004000000 */
[----:B------:R-:W-:Y:S01]  /*72fe0*/  FSEL R21, R23, R21, !P0 ;  /* 0x0000001517157208 */ /* 0x000fe20004000000 */
[----:B------:R-:W-:Y:S06]  /*72ff0*/  BRA `(.L_x_17359) ;  /* 0x0000002c00f47947 */ /* 0x000fec0003800000 */
.L_x_17362:
[----:B------:R-:W2:Y:S01]  /*73000*/  LDL.64 R2, [R1+0x8] ;  /* 0x0000080001027983 */ /* 0x000ea20000100a00 */
[----:B------:R-:W-:Y:S01]  /*73010*/  UMOV UR6, 0x54442d18 ;  /* 0x54442d1800067882 */ /* 0x000fe20000000000 */
[----:B------:R-:W-:Y:S01]  /*73020*/  UMOV UR7, 0x3ff921fb ;  /* 0x3ff921fb00077882 */ /* 0x000fe20000000000 */
[----:B------:R-:W-:Y:S02]  /*73030*/  DADD R20, -RZ, -R26 ;  /* 0x00000000ff147229 */ /* 0x000fe4000000091a */
[----:B--2---:R-:W-:-:S08]  /*73040*/  DADD R2, -R24, R2 ;  /* 0x0000000018027229 */ /* 0x004fd00000000102 */
[----:B------:R-:W-:Y:S01]  /*73050*/  DADD R2, R2, UR6 ;  /* 0x0000000602027e29 */ /* 0x000fe20008000000 */
[----:B------:R-:W-:Y:S10]  /*73060*/  BRA `(.L_x_17359) ;  /* 0x0000002c00d87947 */ /* 0x000ff40003800000 */
.L_x_17361:
[----:B------:R-:W-:Y:S01]  /*73070*/  DADD R20, -RZ, -R26 ;  /* 0x00000000ff147229 */ /* 0x000fe2000000091a */
[----:B------:R-:W-:Y:S01]  /*73080*/  CS2R R2, SRZ ;  /* 0x0000000000027805 */ /* 0x000fe2000001ff00 */
[----:B------:R-:W-:Y:S09]  /*73090*/  BRA `(.L_x_17359) ;  /* 0x0000002c00cc7947 */ /* 0x000ff20003800000 */
.L_x_17360:
        /* <DEDUP_REMOVED lines=110> */
.L_x_17447:
[----:B------:R-:W-:Y:S05]  /*73780*/  BSYNC.RECONVERGENT B0 ;  /* 0x0000000000007941 */ /* 0x000fea0003800200 */
.L_x_17446:
        /* <DEDUP_REMOVED lines=8> */
.L_x_17449:
[----:B------:R-:W-:Y:S05]  /*73810*/  BSYNC.RECONVERGENT B3 ;  /* 0x0000000000037941 */ /* 0x000fea0003800200 */
.L_x_17448:
        /* <DEDUP_REMOVED lines=84> */
.L_x_17451:
[----:B------:R-:W-:Y:S02]  /*73d60*/  FSEL R2, RZ, 3.37028055040000000000e+12, P0 ;  /* 0x54442d18ff027808 */ /* 0x000fe40000000000 */
[----:B------:R-:W-:-:S07]  /*73d70*/  FSEL R3, RZ, 2.1426990032196044922, P0 ;  /* 0x400921fbff037808 */ /* 0x000fce0000000000 */
.L_x_17452:
[----:B------:R-:W-:Y:S05]  /*73d80*/  BSYNC.RECONVERGENT B0 ;  /* 0x0000000000007941 */ /* 0x000fea0003800200 */
.L_x_17450:
[----:B------:R-:W-:Y:S01]  /*73d90*/  DADD R58, R60, R58 ;  /* 0x000000003c3a7229 */ /* 0x000fe2000000003a */
[----:B------:R-:W-:Y:S01]  /*73da0*/  LOP3.LUT R3, R3, 0x80000000, R27, 0xb8, !PT ;  /* 0x8000000003037812 */ /* 0x000fe200078eb81b */
[----:B------:R-:W-:-:S06]  /*73db0*/  DMUL R62, R62, 0.5 ;  /* 0x3fe000003e3e7828 */ /* 0x000fcc0000000000 */
[----:B------:R-:W-:-:S06]  /*73dc0*/  DSETP.NAN.AND P0, PT, R58, R58, PT ;  /* 0x0000003a3a00722a */ /* 0x000fcc0003f08000 */
[----:B------:R-:W-:Y:S02]  /*73dd0*/  FSEL R2, R58, R2, P0 ;  /* 0x000000023a027208 */ /* 0x000fe40000000000 */
[----:B------:R-:W-:Y:S01]  /*73de0*/  FSEL R3, R59, R3, P0 ;  /* 0x000000033b037208 */ /* 0x000fe20000000000 */
[----:B------:R-:W-:Y:S06]  /*73df0*/  BRA `(.L_x_17453) ;  /* 0x0000002000507947 */ /* 0x000fec0003800000 */
.L_x_17445:
        /* <DEDUP_REMOVED lines=137> */
.L_x_17455:
[----:B------:R-:W-:Y:S05]  /*74690*/  BSYNC.RECONVERGENT B0 ;  /* 0x0000000000007941 */ /* 0x000fea0003800200 */
.L_x_17454:
        /* <DEDUP_REMOVED lines=8> */
.L_x_17457:
[----:B------:R-:W-:Y:S05]  /*74720*/  BSYNC.RECONVERGENT B3 ;  /* 0x0000000000037941 */ /* 0x000fea0003800200 */
.L_x_17456:
        /* <DEDUP_REMOVED lines=84> */
.L_x_17459:
[----:B------:R-:W-:Y:S02]  /*74c70*/  FSEL R2, RZ, 3.37028055040000000000e+12, P0 ;  /* 0x54442d18ff027808 */ /* 0x000fe40000000000 */
[----:B------:R-:W-:-:S07]  /*74c80*/  FSEL R3, RZ, 2.1426990032196044922, P0 ;  /* 0x400921fbff037808 */ /* 0x000fce0000000000 */
.L_x_17460:
[----:B------:R-:W-:Y:S05]  /*74c90*/  BSYNC.RECONVERGENT B0 ;  /* 0x0000000000007941 */ /* 0x000fea0003800200 */
.L_x_17458:
[----:B------:R-:W-:Y:S01]  /*74ca0*/  DADD R58, R60, R58 ;  /* 0x000000003c3a7229 */ /* 0x000fe2000000003a */
[----:B------:R-:W-:-:S07]  /*74cb0*/  LOP3.LUT R3, R3, 0x80000000, R27, 0xb8, !PT ;  /* 0x8000000003037812 */ /* 0x000fce00078eb81b */
[----:B------:R-:W-:-:S06]  /*74cc0*/  DSETP.NAN.AND P0, PT, R58, R58, PT ;  /* 0x0000003a3a00722a */ /* 0x000fcc0003f08000 */
[----:B------:R-:W-:Y:S02]  /*74cd0*/  FSEL R2, R58, R2, P0 ;  /* 0x000000023a027208 */ /* 0x000fe40000000000 */
[----:B------:R-:W-:Y:S01]  /*74ce0*/  FSEL R3, R59, R3, P0 ;  /* 0x000000033b037208 */ /* 0x000fe20000000000 */
[----:B------:R-:W-:Y:S06]  /*74cf0*/  BRA `(.L_x_17453) ;  /* 0x0000001000907947 */ /* 0x000fec0003800000 */
.L_x_17444:
        /* <DEDUP_REMOVED lines=25> */
.L_x_17462:
[----:B------:R-:W-:Y:S05]  /*74e90*/  BSYNC.RECONVERGENT B3 ;  /* 0x0000000000037941 */ /* 0x000fea0003800200 */
.L_x_17461:
        /* <DEDUP_REMOVED lines=23> */
.L_x_17464:
[----:B------:R-:W-:Y:S05]  /*75010*/  BSYNC.RECONVERGENT B3 ;  /* 0x0000000000037941 */ /* 0x000fea0003800200 */
.L_x_17463:
        /* <DEDUP_REMOVED lines=139> */
.L_x_17466:
[----:B------:R-:W-:Y:S05]  /*758d0*/  BSYNC.RECONVERGENT B0 ;  /* 0x0000000000007941 */ /* 0x000fea0003800200 */
.L_x_17465:
        /* <DEDUP_REMOVED lines=8> */
.L_x_17468:
[----:B------:R-:W-:Y:S05]  /*75960*/  BSYNC.RECONVERGENT B3 ;  /* 0x0000000000037941 */ /* 0x000fea0003800200 */
.L_x_17467:
        /* <DEDUP_REMOVED lines=84> */
.L_x_17470:
[----:B------:R-:W-:Y:S02]  /*75eb0*/  FSEL R2, RZ, 3.37028055040000000000e+12, P0 ;  /* 0x54442d18ff027808 */ /* 0x000fe40000000000 */
[----:B------:R-:W-:-:S07]  /*75ec0*/  FSEL R3, RZ, 2.1426990032196044922, P0 ;  /* 0x400921fbff037808 */ /* 0x000fce0000000000 */
.L_x_17471:
[----:B------:R-:W-:Y:S05]  /*75ed0*/  BSYNC.RECONVERGENT B0 ;  /* 0x0000000000007941 */ /* 0x000fea0003800200 */
.L_x_17469:
[----:B------:R-:W-:Y:S01]  /*75ee0*/  DADD R58, R60, R58 ;  /* 0x000000003c3a7229 */ /* 0x000fe2000000003a */
[----:B------:R-:W-:Y:S01]  /*75ef0*/  LOP3.LUT R3, R3, 0x80000000, R27, 0xb8, !PT ;  /* 0x8000000003037812 */ /* 0x000fe200078eb81b */
[----:B------:R-:W-:-:S06]  /*75f00*/  DADD R62, R62, 1 ;  /* 0x3ff000003e3e7429 */ /* 0x000fcc0000000000 */
[----:B------:R-:W-:-:S06]  /*75f10*/  DSETP.NAN.AND P0, PT, R58, R58, PT ;  /* 0x0000003a3a00722a */ /* 0x000fcc0003f08000 */
[----:B------:R-:W-:Y:S02]  /*75f20*/  FSEL R2, R58, R2, P0 ;  /* 0x000000023a027208 */ /* 0x000fe40000000000 */
[----:B------:R-:W-:-:S07]  /*75f30*/  FSEL R3, R59, R3, P0 ;  /* 0x000000033b037208 */ /* 0x000fce0000000000 */
.L_x_17453:
[----:B------:R-:W-:Y:S05]  /*75f40*/  BSYNC.RECONVERGENT B2 ;  /* 0x0000000000027941 */ /* 0x000fea0003800200 */
.L_x_17443:
        /* <DEDUP_REMOVED lines=8> */
.L_x_17359:
[----:B------:R-:W-:Y:S05]  /*75fd0*/  BSYNC.RECONVERGENT B1 ;  /* 0x0000000000017941 */ /* 0x000fea0003800200 */
.L_x_17357:
        /* <DEDUP_REMOVED lines=26> */
.L_x_17473:
[----:B------:R-:W-:Y:S05]  /*76180*/  BSYNC.RECONVERGENT B0 ;  /* 0x0000000000007941 */ /* 0x000fea0003800200 */
.L_x_17472:
        /* <DEDUP_REMOVED lines=24> */
.L_x_17475:
        /* <DEDUP_REMOVED lines=141> */
.L_x_17483:
[----:B------:R-:W-:Y:S05]  /*76be0*/  BSYNC.RECONVERGENT B3 ;  /* 0x0000000000037941 */ /* 0x000fea0003800200 */
.L_x_17482:
        /* <DEDUP_REMOVED lines=81> */
.L_x_17481:
        /* <DEDUP_REMOVED lines=31> */
.L_x_17490:
[----:B------:R-:W-:Y:S05]  /*772f0*/  BSYNC.RECONVERGENT B4 ;  /* 0x0000000000047941 */ /* 0x000fea0003800200 */
.L_x_17489:
[----:B------:R-:W-:Y:S02]  /*77300*/  IMAD.MOV.U32 R26, RZ, RZ, R32 ;  /* 0x000000ffff1a7224 */ /* 0x000fe400078e0020 */
[----:B------:R-:W-:-:S07]  /*77310*/  IMAD.MOV.U32 R27, RZ, RZ, R33 ;  /* 0x000000ffff1b7224 */ /* 0x000fce00078e0021 */
.L_x_17488:
[----:B------:R-:W-:Y:S05]  /*77320*/  BSYNC.RECONVERGENT B3 ;  /* 0x0000000000037941 */ /* 0x000fea0003800200 */
.L_x_17487:
        /* <DEDUP_REMOVED lines=28> */
.L_x_17495:
[----:B------:R-:W-:Y:S05]  /*774f0*/  BSYNC.RECONVERGENT B4 ;  /* 0x0000000000047941 */ /* 0x000fea0003800200 */
.L_x_17494:
[----:B------:R-:W-:Y:S05]  /*77500*/  BRA `(.L_x_17493) ;  /* 0x0000000000047947 */ /* 0x000fea0003800000 */
.L_x_17492:
[----:B------:R-:W-:-:S11]  /*77510*/  DADD R32, R62, -R2 ;  /* 0x000000003e207229 */ /* 0x000fd60000000802 */
.L_x_17493:
[----:B------:R-:W-:Y:S05]  /*77520*/  BSYNC.RECONVERGENT B3 ;  /* 0x0000000000037941 */ /* 0x000fea0003800200 */
.L_x_17491:
        /* <DEDUP_REMOVED lines=30> */
.L_x_17497:
[----:B------:R-:W-:Y:S05]  /*77710*/  BSYNC.RECONVERGENT B3 ;  /* 0x0000000000037941 */ /* 0x000fea0003800200 */
.L_x_17496:
        /* <DEDUP_REMOVED lines=85> */
.L_x_17498:
        /* <DEDUP_REMOVED lines=21> */
.L_x_17500:
[----:B------:R-:W-:Y:S05]  /*77dc0*/  BSYNC.RECONVERGENT B3 ;  /* 0x0000000000037941 */ /* 0x000fea0003800200 */
.L_x_17499:
        /* <DEDUP_REMOVED lines=30> */
.L_x_17486:
        /* <DEDUP_REMOVED lines=25> */
.L_x_17503:
[----:B------:R-:W-:Y:S05]  /*78140*/  BSYNC.RECONVERGENT B3 ;  /* 0x0000000000037941 */ /* 0x000fea0003800200 */
.L_x_17502:
        /* <DEDUP_REMOVED lines=85> */
.L_x_17504:
        /* <DEDUP_REMOVED lines=21> */
.L_x_17506:
[----:B------:R-:W-:Y:S05]  /*787f0*/  BSYNC.RECONVERGENT B3 ;  /* 0x0000000000037941 */ /* 0x000fea0003800200 */
.L_x_17505:
        /* <DEDUP_REMOVED lines=30> */
.L_x_17501:
        /* <DEDUP_REMOVED lines=24> */
.L_x_17508:
[----:B------:R-:W-:Y:S05]  /*78b60*/  BSYNC.RECONVERGENT B3 ;  /* 0x0000000000037941 */ /* 0x000fea0003800200 */
.L_x_17507:
        /* <DEDUP_REMOVED lines=21> */
.L_x_17510:
[----:B------:R-:W-:Y:S05]  /*78cc0*/  BSYNC.RECONVERGENT B3 ;  /* 0x0000000000037941 */ /* 0x000fea0003800200 */
.L_x_17509:
[----:B------:R-:W-:Y:S02]  /*78cd0*/  IMAD.MOV.U32 R26, RZ, RZ, R32 ;  /* 0x000000ffff1a7224 */ /* 0x000fe400078e0020 */
[----:B------:R-:W-:Y:S01]  /*78ce0*/  IMAD.MOV.U32 R27, RZ, RZ, R33 ;  /* 0x000000ffff1b7224 */ /* 0x000fe200078e0021 */
[----:B------:R-:W-:Y:S06]  /*78cf0*/  BRA `(.L_x_17484) ;  /* 0x0000000000647947 */ /* 0x000fec0003800000 */
.L_x_17485:
        /* <DEDUP_REMOVED lines=24> */
.L_x_17511:
[----:B------:R-:W-:Y:S05]  /*78e80*/  BSYNC.RECONVERGENT B3 ;  /* 0x0000000000037941 */ /* 0x000fea0003800200 */
.L_x_17484:
[----:B------:R-:W-:Y:S05]  /*78e90*/  BSYNC.RECONVERGENT B2 ;  /* 0x0000000000027941 */ /* 0x000fea0003800200 */
.L_x_17480:
        /* <DEDUP_REMOVED lines=25> */
.L_x_17516:
[----:B------:R-:W-:Y:S05]  /*79030*/  BSYNC.RECONVERGENT B4 ;  /* 0x0000000000047941 */ /* 0x000fea0003800200 */
.L_x_17515:
        /* <DEDUP_REMOVED lines=84> */
.L_x_17519:
        /* <DEDUP_REMOVED lines=53> */
.L_x_17518:
        /* <DEDUP_REMOVED lines=76> */
.L_x_17521:
        /* <DEDUP_REMOVED lines=53> */
.L_x_17517:
        /* <DEDUP_REMOVED lines=34> */
.L_x_17528:
[----:B------:R-:W-:Y:S05]  /*7a300*/  BSYNC.RECONVERGENT B6 ;  /* 0x0000000000067941 */ /* 0x000fea0003800200 */
.L_x_17527:
[----:B------:R-:W-:Y:S02]  /*7a310*/  IMAD.MOV.U32 R70, RZ, RZ, R32 ;  /* 0x000000ffff467224 */ /* 0x000fe400078e0020 */
[----:B------:R-:W-:-:S07]  /*7a320*/  IMAD.MOV.U32 R71, RZ, RZ, R33 ;  /* 0x000000ffff477224 */ /* 0x000fce00078e0021 */
.L_x_17526:
[----:B------:R-:W-:Y:S05]  /*7a330*/  BSYNC.RECONVERGENT B5 ;  /* 0x0000000000057941 */ /* 0x000fea0003800200 */
.L_x_17525:
        /* <DEDUP_REMOVED lines=27> */
.L_x_17533:
[----:B------:R-:W-:Y:S05]  /*7a4f0*/  BSYNC.RECONVERGENT B6 ;  /* 0x0000000000067941 */ /* 0x000fea0003800200 */
.L_x_17532:
[----:B------:R-:W-:Y:S02]  /*7a500*/  IMAD.MOV.U32 R58, RZ, RZ, R32 ;  /* 0x000000ffff3a7224 */ /* 0x000fe400078e0020 */
[----:B------:R-:W-:Y:S01]  /*7a510*/  IMAD.MOV.U32 R59, RZ, RZ, R33 ;  /* 0x000000ffff3b7224 */ /* 0x000fe200078e0021 */
[----:B------:R-:W-:Y:S06]  /*7a520*/  BRA `(.L_x_17531) ;  /* 0x0000000000047947 */ /* 0x000fec0003800000 */
.L_x_17530:
[----:B------:R-:W-:-:S11]  /*7a530*/  DADD R58, -R64, R62 ;  /* 0x00000000403a7229 */ /* 0x000fd6000000013e */
.L_x_17531:
[----:B------:R-:W-:Y:S05]  /*7a540*/  BSYNC.RECONVERGENT B5 ;  /* 0x0000000000057941 */ /* 0x000fea0003800200 */
.L_x_17529:
        /* <DEDUP_REMOVED lines=30> */
[----:B------:R-:W-:Y:S05]  /*7a730*/  CALL.REL.NOINC `($__internal_34_$__cuda_sm20_dsqrt_rn_f64_mediumpath_v1) ;  /* 0x0000017000b87944 */ /* 0x000fea0003c00000 */
.L_x_17535:
[----:B------:R-:W-:Y:S05]  /*7a740*/  BSYNC.RECONVERGENT B5 ;  /* 0x0000000000057941 */ /* 0x000fea0003800200 */
.L_x_17534:
[----:B------:R-:W-:Y:S02]  /*7a750*/  IMAD.MOV.U32 R58, RZ, RZ, R2 ;  /* 0x000000ffff3a7224 */ /* 0x000fe400078e0002 */
[----:B------:R-:W-:Y:S01]  /*7a760*/  IMAD.MOV.U32 R59, RZ, RZ, R3 ;  /* 0x000000ffff3b7224 */ /* 0x000fe200078e0003 */
[----:B------:R-:W-:Y:S06]  /*7a770*/  BRA `(.L_x_17536) ;  /* 0x00000008004c7947 */ /* 0x000fec0003800000 */
.L_x_17524:
        /* <DEDUP_REMOVED lines=29> */
.L_x_17539:
[----:B------:R-:W-:Y:S05]  /*7a950*/  BSYNC.RECONVERGENT B5 ;  /* 0x0000000000057941 */ /* 0x000fea0003800200 */
.L_x_17538:
[----:B------:R-:W-:Y:S02]  /*7a960*/  IMAD.MOV.U32 R58, RZ, RZ, R2 ;  /* 0x000000ffff3a7224 */ /* 0x000fe400078e0002 */
[----:B------:R-:W-:Y:S01]  /*7a970*/  IMAD.MOV.U32 R59, RZ, RZ, R3 ;  /* 0x000000ffff3b7224 */ /* 0x000fe200078e0003 */
[----:B------:R-:W-:Y:S06]  /*7a980*/  BRA `(.L_x_17536) ;  /* 0x0000000400c87947 */ /* 0x000fec0003800000 */
.L_x_17537:
        /* <DEDUP_REMOVED lines=28> */
.L_x_17541:
[----:B------:R-:W-:Y:S05]  /*7ab50*/  BSYNC.RECONVERGENT B5 ;  /* 0x0000000000057941 */ /* 0x000fea0003800200 */
.L_x_17540:
        /* <DEDUP_REMOVED lines=20> */
.L_x_17543:
[----:B------:R-:W-:Y:S05]  /*7aca0*/  BSYNC.RECONVERGENT B5 ;  /* 0x0000000000057941 */ /* 0x000fea0003800200 */
.L_x_17542:
[----:B------:R-:W-:Y:S01]  /*7acb0*/  DMUL R60, R60, 8.11296384146066816958e+31 ;  /* 0x469000003c3c7828 */ /* 0x000fe20000000000 */
[----:B------:R-:W-:Y:S01]  /*7acc0*/  IMAD.MOV.U32 R58, RZ, RZ, R32 ;  /* 0x000000ffff3a7224 */ /* 0x000fe200078e0020 */
[----:B------:R-:W-:Y:S01]  /*7acd0*/  MOV R59, R33 ;  /* 0x00000021003b7202 */ /* 0x000fe20000000f00 */
[----:B------:R-:W-:Y:S08]  /*7ace0*/  BRA `(.L_x_17536) ;  /* 0x0000000000f07947 */ /* 0x000ff00003800000 */
.L_x_17523:
        /* <DEDUP_REMOVED lines=26> */
.L_x_17545:
[----:B------:R-:W-:Y:S05]  /*7ae90*/  BSYNC.RECONVERGENT B5 ;  /* 0x0000000000057941 */ /* 0x000fea0003800200 */
.L_x_17544:
        /* <DEDUP_REMOVED lines=29> */
.L_x_17547:
[----:B------:R-:W-:Y:S05]  /*7b070*/  BSYNC.RECONVERGENT B5 ;  /* 0x0000000000057941 */ /* 0x000fea0003800200 */
.L_x_17546:
[----:B------:R-:W-:Y:S01]  /*7b080*/  DMUL R58, R2, R48 ;  /* 0x00000030023a7228 */ /* 0x000fe20000000000 */
[----:B------:R-:W-:Y:S02]  /*7b090*/  IMAD.MOV.U32 R60, RZ, RZ, 0x0 ;  /* 0x00000000ff3c7424 */ /* 0x000fe400078e00ff */
[----:B------:R-:W-:-:S08]  /*7b0a0*/  IMAD.MOV.U32 R61, RZ, RZ, 0x3ff00000 ;  /* 0x3ff00000ff3d7424 */ /* 0x000fd000078e00ff */
.L_x_17536:
[----:B------:R-:W-:Y:S05]  /*7b0b0*/  BSYNC.RECONVERGENT B4 ;  /* 0x0000000000047941 */ /* 0x000fea0003800200 */
.L_x_17522:
[----:B------:R-:W-:Y:S05]  /*7b0c0*/  BRA `(.L_x_17548) ;  /* 0x0000000000087947 */ /* 0x000fea0003800000 */
.L_x_17514:
[----:B------:R-:W-:Y:S02]  /*7b0d0*/  DMUL R58, R24, 9.00719925474099200000e+15 ;  /* 0x43400000183a7828 */ /* 0x000fe40000000000 */
[----:B------:R-:W-:-:S11]  /*7b0e0*/  DMUL R60, R60, 9.00719925474099200000e+15 ;  /* 0x434000003c3c7828 */ /* 0x000fd60000000000 */
.L_x_17548:
[----:B------:R-:W-:Y:S05]  /*7b0f0*/  BSYNC.RELIABLE B2 ;  /* 0x0000000000027941 */ /* 0x000fea0003800100 */
.L_x_17513:
        /* <DEDUP_REMOVED lines=29> */
.L_x_17551:
[----:B------:R-:W-:Y:S05]  /*7b2d0*/  BSYNC.RECONVERGENT B2 ;  /* 0x0000000000027941 */ /* 0x000fea0003800200 */
.L_x_17550:
        /* <DEDUP_REMOVED lines=84> */
.L_x_17553:
[----:B------:R-:W-:Y:S02]  /*7b820*/  FSEL R2, RZ, 3.37028055040000000000e+12, P0 ;  /* 0x54442d18ff027808 */ /* 0x000fe40000000000 */
[----:B------:R-:W-:-:S07]  /*7b830*/  FSEL R3, RZ, 2.1426990032196044922, P0 ;  /* 0x400921fbff037808 */ /* 0x000fce0000000000 */
.L_x_17554:
[----:B------:R-:W-:Y:S05]  /*7b840*/  BSYNC.RECONVERGENT B0 ;  /* 0x0000000000007941 */ /* 0x000fea0003800200 */
.L_x_17552:
[----:B------:R-:W-:Y:S01]  /*7b850*/  DADD R60, |R58|, R60 ;  /* 0x000000003a3c7229 */ /* 0x000fe2000000023c */
[----:B------:R-:W-:-:S07]  /*7b860*/  LOP3.LUT R59, R3, 0x80000000, R59, 0xb8, !PT ;  /* 0x80000000033b7812 */ /* 0x000fce00078eb83b */
[----:B------:R-:W-:-:S06]  /*7b870*/  DSETP.NAN.AND P0, PT, R60, R60, PT ;  /* 0x0000003c3c00722a */ /* 0x000fcc0003f08000 */
[----:B------:R-:W-:Y:S02]  /*7b880*/  FSEL R2, R60, R2, P0 ;  /* 0x000000023c027208 */ /* 0x000fe40000000000 */
[----:B------:R-:W-:Y:S01]  /*7b890*/  FSEL R3, R61, R59, P0 ;  /* 0x0000003b3d037208 */ /* 0x000fe20000000000 */
[----:B------:R-:W-:Y:S06]  /*7b8a0*/  BRA `(.L_x_17520) ;  /* 0x0000000400d87947 */ /* 0x000fec0003800000 */
.L_x_17549:
        /* <DEDUP_REMOVED lines=25> */
.L_x_17556:
[----:B------:R-:W-:Y:S05]  /*7ba40*/  BSYNC.RECONVERGENT B2 ;  /* 0x0000000000027941 */ /* 0x000fea0003800200 */
.L_x_17555:
        /* <DEDUP_REMOVED lines=84> */
.L_x_17558:
[----:B------:R-:W-:Y:S02]  /*7bf90*/  FSEL R2, RZ, 3.37028055040000000000e+12, P0 ;  /* 0x54442d18ff027808 */ /* 0x000fe40000000000 */
[----:B------:R-:W-:-:S07]  /*7bfa0*/  FSEL R3, RZ, 2.1426990032196044922, P0 ;  /* 0x400921fbff037808 */ /* 0x000fce0000000000 */
.L_x_17559:
[----:B------:R-:W-:Y:S05]  /*7bfb0*/  BSYNC.RECONVERGENT B0 ;  /* 0x0000000000007941 */ /* 0x000fea0003800200 */
.L_x_17557:
[----:B------:R-:W-:Y:S01]  /*7bfc0*/  DADD R60, |R58|, R60 ;  /* 0x000000003a3c7229 */ /* 0x000fe2000000023c */
[----:B------:R-:W-:-:S07]  /*7bfd0*/  LOP3.LUT R59, R3, 0x80000000, R59, 0xb8, !PT ;  /* 0x80000000033b7812 */ /* 0x000fce00078eb83b */
[----:B------:R-:W-:-:S06]  /*7bfe0*/  DSETP.NAN.AND P0, PT, R60, R60, PT ;  /* 0x0000003c3c00722a */ /* 0x000fcc0003f08000 */
[----:B------:R-:W-:Y:S02]  /*7bff0*/  FSEL R2, R60, R2, P0 ;  /* 0x000000023c027208 */ /* 0x000fe40000000000 */
[----:B------:R-:W-:-:S07]  /*7c000*/  FSEL R3, R61, R59, P0 ;  /* 0x0000003b3d037208 */ /* 0x000fce0000000000 */
.L_x_17520:
[----:B------:R-:W-:Y:S05]  /*7c010*/  BSYNC.RECONVERGENT B3 ;  /* 0x0000000000037941 */ /* 0x000fea0003800200 */
.L_x_17512:
[----:B------:R-:W-:Y:S01]  /*7c020*/  DADD R24, -RZ, -R26 ;  /* 0x00000000ff187229 */ /* 0x000fe2000000091a */
[----:B------:R-:W-:-:S09]  /*7c030*/  ISETP.GE.AND P0, PT, R31, RZ, PT ;  /* 0x000000ff1f00720c */ /* 0x000fd20003f06270 */
[----:B------:R-:W-:Y:S02]  /*7c040*/  FSEL R24, R26, R24, !P0 ;  /* 0x000000181a187208 */ /* 0x000fe40004000000 */
[----:B------:R-:W-:Y:S01]  /*7c050*/  FSEL R25, R27, R25, !P0 ;  /* 0x000000191b197208 */ /* 0x000fe20004000000 */
[----:B------:R-:W-:Y:S06]  /*7c060*/  BRA `(.L_x_17476) ;  /* 0x0000002c00f47947 */ /* 0x000fec0003800000 */
.L_x_17479:
[----:B------:R-:W2:Y:S01]  /*7c070*/  LDL.64 R2, [R1+0x8] ;  /* 0x0000080001027983 */ /* 0x000ea20000100a00 */
[----:B------:R-:W-:Y:S01]  /*7c080*/  UMOV UR6, 0x54442d18 ;  /* 0x54442d1800067882 */ /* 0x000fe20000000000 */
[----:B------:R-:W-:Y:S01]  /*7c090*/  UMOV UR7, 0x3ff921fb ;  /* 0x3ff921fb00077882 */ /* 0x000fe20000000000 */
[----:B------:R-:W-:Y:S02]  /*7c0a0*/  DADD R24, -RZ, -R30 ;  /* 0x00000000ff187229 */ /* 0x000fe4000000091e */
[----:B--2---:R-:W-:-:S08]  /*7c0b0*/  DADD R2, -R28, R2 ;  /* 0x000000001c027229 */ /* 0x004fd00000000102 */
[----:B------:R-:W-:Y:S01]  /*7c0c0*/  DADD R2, R2, UR6 ;  /* 0x0000000602027e29 */ /* 0x000fe20008000000 */
[----:B------:R-:W-:Y:S10]  /*7c0d0*/  BRA `(.L_x_17476) ;  /* 0x0000002c00d87947 */ /* 0x000ff40003800000 */
.L_x_17478:
[----:B------:R-:W-:Y:S01]  /*7c0e0*/  DADD R24, -RZ, -R30 ;  /* 0x00000000ff187229 */ /* 0x000fe2000000091e */
[----:B------:R-:W-:Y:S01]  /*7c0f0*/  CS2R R2, SRZ ;  /* 0x0000000000027805 */ /* 0x000fe2000001ff00 */
[----:B------:R-:W-:Y:S09]  /*7c100*/  BRA `(.L_x_17476) ;  /* 0x0000002c00cc7947 */ /* 0x000ff20003800000 */
.L_x_17477:
        /* <DEDUP_REMOVED lines=110> */
.L_x_17564:
[----:B------:R-:W-:Y:S05]  /*7c7f0*/  BSYNC.RECONVERGENT B0 ;  /* 0x0000000000007941 */ /* 0x000fea0003800200 */
.L_x_17563:
        /* <DEDUP_REMOVED lines=8> */
.L_x_17566:
[----:B------:R-:W-:Y:S05]  /*7c880*/  BSYNC.RECONVERGENT B3 ;  /* 0x0000000000037941 */ /* 0x000fea0003800200 */
.L_x_17565:
        /* <DEDUP_REMOVED lines=84> */
.L_x_17568:
[----:B------:R-:W-:Y:S02]  /*7cdd0*/  FSEL R2, RZ, 3.37028055040000000000e+12, P0 ;  /* 0x54442d18ff027808 */ /* 0x000fe40000000000 */
[----:B------:R-:W-:-:S07]  /*7cde0*/  FSEL R3, RZ, 2.1426990032196044922, P0 ;  /* 0x400921fbff037808 */ /* 0x000fce0000000000 */
.L_x_17569:
[----:B------:R-:W-:Y:S05]  /*7cdf0*/  BSYNC.RECONVERGENT B0 ;  /* 0x0000000000007941 */ /* 0x000fea0003800200 */
.L_x_17567:
[----:B------:R-:W-:Y:S01]  /*7ce00*/  DADD R58, R60, R58 ;  /* 0x000000003c3a7229 */ /* 0x000fe2000000003a */
[----:B------:R-:W-:Y:S01]  /*7ce10*/  LOP3.LUT R3, R3, 0x80000000, R31, 0xb8, !PT ;  /* 0x8000000003037812 */ /* 0x000fe200078eb81f */
[----:B------:R-:W-:-:S06]  /*7ce20*/  DMUL R62, R62, 0.5 ;  /* 0x3fe000003e3e7828 */ /* 0x000fcc0000000000 */
[----:B------:R-:W-:-:S06]  /*7ce30*/  DSETP.NAN.AND P0, PT, R58, R58, PT ;  /* 0x0000003a3a00722a */ /* 0x000fcc0003f08000 */
[----:B------:R-:W-:Y:S02]  /*7ce40*/  FSEL R2, R58, R2, P0 ;  /* 0x000000023a027208 */ /* 0x000fe40000000000 */
[----:B------:R-:W-:Y:S01]  /*7ce50*/  FSEL R3, R59, R3, P0 ;  /* 0x000000033b037208 */ /* 0x000fe20000000000 */
[----:B------:R-:W-:Y:S06]  /*7ce60*/  BRA `(.L_x_17570) ;  /* 0x0000002000507947 */ /* 0x000fec0003800000 */
.L_x_17562:
        /* <DEDUP_REMOVED lines=137> */
.L_x_17572:
[----:B------:R-:W-:Y:S05]  /*7d700*/  BSYNC.RECONVERGENT B0 ;  /* 0x0000000000007941 */ /* 0x000fea0003800200 */
.L_x_17571:
        /* <DEDUP_REMOVED lines=8> */
.L_x_17574:
[----:B------:R-:W-:Y:S05]  /*7d790*/  BSYNC.RECONVERGENT B3 ;  /* 0x0000000000037941 */ /* 0x000fea0003800200 */
.L_x_17573:
        /* <DEDUP_REMOVED lines=84> */
.L_x_17576:
[----:B------:R-:W-:Y:S02]  /*7dce0*/  FSEL R2, RZ, 3.37028055040000000000e+12, P0 ;  /* 0x54442d18ff027808 */ /* 0x000fe40000000000 */
[----:B------:R-:W-:-:S07]  /*7dcf0*/  FSEL R3, RZ, 2.1426990032196044922, P0 ;  /* 0x400921fbff037808 */ /* 0x000fce0000000000 */
.L_x_17577:
[----:B------:R-:W-:Y:S05]  /*7dd00*/  BSYNC.RECONVERGENT B0 ;  /* 0x0000000000007941 */ /* 0x000fea0003800200 */
.L_x_17575:
[----:B------:R-:W-:Y:S01]  /*7dd10*/  DADD R58, R60, R58 ;  /* 0x000000003c3a7229 */ /* 0x000fe2000000003a */
[----:B------:R-:W-:-:S07]  /*7dd20*/  LOP3.LUT R3, R3, 0x80000000, R31, 0xb8, !PT ;  /* 0x8000000003037812 */ /* 0x000fce00078eb81f */
[----:B------:R-:W-:-:S06]  /*7dd30*/  DSETP.NAN.AND P0, PT, R58, R58, PT ;  /* 0x0000003a3a00722a */ /* 0x000fcc0003f08000 */
[----:B------:R-:W-:Y:S02]  /*7dd40*/  FSEL R2, R58, R2, P0 ;  /* 0x000000023a027208 */ /* 0x000fe40000000000 */
[----:B------:R-:W-:Y:S01]  /*7dd50*/  FSEL R3, R59, R3, P0 ;  /* 0x000000033b037208 */ /* 0x000fe20000000000 */
[----:B------:R-:W-:Y:S06]  /*7dd60*/  BRA `(.L_x_17570) ;  /* 0x0000001000907947 */ /* 0x000fec0003800000 */
.L_x_17561:
        /* <DEDUP_REMOVED lines=25> */
.L_x_17579:
[----:B------:R-:W-:Y:S05]  /*7df00*/  BSYNC.RECONVERGENT B3 ;  /* 0x0000000000037941 */ /* 0x000fea0003800200 */
.L_x_17578:
        /* <DEDUP_REMOVED lines=22> */
[----:B------:R-:W-:Y:S05]  /*7e070*/  CALL.REL.NOINC `($__internal_33_$__cuda_sm20_div_rn_f64_full) ;  /* 0x0000013000d07944 */ /* 0x000fea0003c00000 */
.L_x_17581:
[----:B------:R-:W-:Y:S05]  /*7e080*/  BSYNC.RECONVERGENT B3 ;  /* 0x0000000000037941 */ /* 0x000fea0003800200 */
.L_x_17580:
        /* <DEDUP_REMOVED lines=139> */
.L_x_17583:
[----:B------:R-:W-:Y:S05]  /*7e940*/  BSYNC.RECONVERGENT B0 ;  /* 0x0000000000007941 */ /* 0x000fea0003800200 */
.L_x_17582:
        /* <DEDUP_REMOVED lines=8> */
.L_x_17585:
[----:B------:R-:W-:Y:S05]  /*7e9d0*/  BSYNC.RECONVERGENT B3 ;  /* 0x0000000000037941 */ /* 0x000fea0003800200 */
.L_x_17584:
        /* <DEDUP_REMOVED lines=84> */
.L_x_17587:
[----:B------:R-:W-:Y:S02]  /*7ef20*/  FSEL R2, RZ, 3.37028055040000000000e+12, P0 ;  /* 0x54442d18ff027808 */ /* 0x000fe40000000000 */
[----:B------:R-:W-:-:S07]  /*7ef30*/  FSEL R3, RZ, 2.1426990032196044922, P0 ;  /* 0x400921fbff037808 */ /* 0x000fce0000000000 */
.L_x_17588:
[----:B------:R-:W-:Y:S05]  /*7ef40*/  BSYNC.RECONVERGENT B0 ;  /* 0x0000000000007941 */ /* 0x000fea0003800200 */
.L_x_17586:
[----:B------:R-:W-:Y:S01]  /*7ef50*/  DADD R58, R60, R58 ;  /* 0x000000003c3a7229 */ /* 0x000fe2000000003a */
[----:B------:R-:W-:Y:S01]  /*7ef60*/  LOP3.LUT R3, R3, 0x80000000, R31, 0xb8, !PT ;  /* 0x8000000003037812 */ /* 0x000fe200078eb81f */
[----:B------:R-:W-:-:S06]  /*7ef70*/  DADD R62, R62, 1 ;  /* 0x3ff000003e3e7429 */ /* 0x000fcc0000000000 */
[----:B------:R-:W-:-:S06]  /*7ef80*/  DSETP.NAN.AND P0, PT, R58, R58, PT ;  /* 0x0000003a3a00722a */ /* 0x000fcc0003f08000 */
[----:B------:R-:W-:Y:S02]  /*7ef90*/  FSEL R2, R58, R2, P0 ;  /* 0x000000023a027208 */ /* 0x000fe40000000000 */
[----:B------:R-:W-:-:S07]  /*7efa0*/  FSEL R3, R59, R3, P0 ;  /* 0x000000033b037208 */ /* 0x000fce0000000000 */
.L_x_17570:
[----:B------:R-:W-:Y:S05]  /*7efb0*/  BSYNC.RECONVERGENT B2 ;  /* 0x0000000000027941 */ /* 0x000fea0003800200 */
.L_x_17560:
        /* <DEDUP_REMOVED lines=8> */
.L_x_17476:
[----:B------:R-:W-:Y:S05]  /*7f040*/  BSYNC.RECONVERGENT B1 ;  /* 0x0000000000017941 */ /* 0x000fea0003800200 */
.L_x_17474:
        /* <DEDUP_REMOVED lines=26> */
.L_x_17590:
[----:B------:R-:W-:Y:S05]  /*7f1f0*/  BSYNC.RECONVERGENT B0 ;  /* 0x0000000000007941 */ /* 0x000fea0003800200 */
.L_x_17589:
        /* <DEDUP_REMOVED lines=24> */
.L_x_17592:
        /* <DEDUP_REMOVED lines=141> */
.L_x_17600:
[----:B------:R-:W-:Y:S05]  /*7fc50*/  BSYNC.RECONVERGENT B3 ;  /* 0x0000000000037941 */ /* 0x000fea0003800200 */
.L_x_17599:
        /* <DEDUP_REMOVED lines=81> */
.L_x_17598:
        /* <DEDUP_REMOVED lines=31> */
.L_x_17607:
[----:B------:R-:W-:Y:S05]  /*80360*/  BSYNC.RECONVERGENT B4 ;  /* 0x0000000000047941 */ /* 0x000fea0003800200 */
.L_x_17606:
[----:B------:R-:W-:Y:S02]  /*80370*/  IMAD.MOV.U32 R30, RZ, RZ, R32 ;  /* 0x000000ffff1e7224 */ /* 0x000fe400078e0020 */
[----:B------:R-:W-:-:S07]  /*80380*/  IMAD.MOV.U32 R31, RZ, RZ, R33 ;  /* 0x000000ffff1f7224 */ /* 0x000fce00078e0021 */
.L_x_17605:
[----:B------:R-:W-:Y:S05]  /*80390*/  BSYNC.RECONVERGENT B3 ;  /* 0x0000000000037941 */ /* 0x000fea0003800200 */
.L_x_17604:
        /* <DEDUP_REMOVED lines=28> */
.L_x_17612:
[----:B------:R-:W-:Y:S05]  /*80560*/  BSYNC.RECONVERGENT B4 ;  /* 0x0000000000047941 */ /* 0x000fea0003800200 */
.L_x_17611:
[----:B------:R-:W-:Y:S05]  /*80570*/  BRA `(.L_x_17610) ;  /* 0x0000000000047947 */ /* 0x000fea0003800000 */
.L_x_17609:
[----:B------:R-:W-:-:S11]  /*80580*/  DADD R32, R62, -R2 ;  /* 0x000000003e207229 */ /* 0x000fd60000000802 */
.L_x_17610:
[----:B------:R-:W-:Y:S05]  /*80590*/  BSYNC.RECONVERGENT B3 ;  /* 0x0000000000037941 */ /* 0x000fea0003800200 */
.L_x_17608:
        /* <DEDUP_REMOVED lines=30> */
.L_x_17614:
[----:B------:R-:W-:Y:S05]  /*80780*/  BSYNC.RECONVERGENT B3 ;  /* 0x0000000000037941 */ /* 0x000fea0003800200 */
.L_x_17613:
        /* <DEDUP_REMOVED lines=85> */
.L_x_17615:
        /* <DEDUP_REMOVED lines=21> */
.L_x_17617:
[----:B------:R-:W-:Y:S05]  /*80e30*/  BSYNC.RECONVERGENT B3 ;  /* 0x0000000000037941 */ /* 0x000fea0003800200 */
.L_x_17616:
        /* <DEDUP_REMOVED lines=30> */
.L_x_17603:
        /* <DEDUP_REMOVED lines=25> */
.L_x_17620:
[----:B------:R-:W-:Y:S05]  /*811b0*/  BSYNC.RECONVERGENT B3 ;  /* 0x0000000000037941 */ /* 0x000fea0003800200 */
.L_x_17619:
        /* <DEDUP_REMOVED lines=85> */
.L_x_17621:
        /* <DEDUP_REMOVED lines=21> */
.L_x_17623:
[----:B------:R-:W-:Y:S05]  /*81860*/  BSYNC.RECONVERGENT B3 ;  /* 0x0000000000037941 */ /* 0x000fea0003800200 */
.L_x_17622:
        /* <DEDUP_REMOVED lines=30> */
.L_x_17618:
        /* <DEDUP_REMOVED lines=24> */
.L_x_17625:
[----:B------:R-:W-:Y:S05]  /*81bd0*/  BSYNC.RECONVERGENT B3 ;  /* 0x0000000000037941 */ /* 0x000fea0003800200 */
.L_x_17624:
        /* <DEDUP_REMOVED lines=21> */
.L_x_17627:
[----:B------:R-:W-:Y:S05]  /*81d30*/  BSYNC.RECONVERGENT B3 ;  /* 0x0000000000037941 */ /* 0x000fea0003800200 */
.L_x_17626:
[----:B------:R-:W-:Y:S02]  /*81d40*/  IMAD.MOV.U32 R30, RZ, RZ, R32 ;  /* 0x000000ffff1e7224 */ /* 0x000fe400078e0020 */
[----:B------:R-:W-:Y:S01]  /*81d50*/  IMAD.MOV.U32 R31, RZ, RZ, R33 ;  /* 0x000000ffff1f7224 */ /* 0x000fe200078e0021 */
[----:B------:R-:W-:Y:S06]  /*81d60*/  BRA `(.L_x_17601) ;  /* 0x0000000000647947 */ /* 0x000fec0003800000 */
.L_x_17602:
        /* <DEDUP_REMOVED lines=24> */
.L_x_17628:
[----:B------:R-:W-:Y:S05]  /*81ef0*/  BSYNC.RECONVERGENT B3 ;  /* 0x0000000000037941 */ /* 0x000fea0003800200 */
.L_x_17601:
[----:B------:R-:W-:Y:S05]  /*81f00*/  BSYNC.RECONVERGENT B2 ;  /* 0x0000000000027941 */ /* 0x000fea0003800200 */
.L_x_17597:
        /* <DEDUP_REMOVED lines=25> */
.L_x_17633:
[----:B------:R-:W-:Y:S05]  /*820a0*/  BSYNC.RECONVERGENT B4 ;  /* 0x0000000000047941 */ /* 0x000fea0003800200 */
.L_x_17632:
        /* <DEDUP_REMOVED lines=84> */
.L_x_17636:
        /* <DEDUP_REMOVED lines=53> */
.L_x_17635:
        /* <DEDUP_REMOVED lines=76> */
.L_x_17638:
        /* <DEDUP_REMOVED lines=53> */
.L_x_17634:
        /* <DEDUP_REMOVED lines=34> */
.L_x_17645:
[----:B------:R-:W-:Y:S05]  /*83370*/  BSYNC.RECONVERGENT B6 ;  /* 0x0000000000067941 */ /* 0x000fea0003800200 */
.L_x_17644:
[----:B------:R-:W-:Y:S01]  /*83380*/  MOV R70, R32 ;  /* 0x0000002000467202 */ /* 0x000fe20000000f00 */
[----:B------:R-:W-:-:S07]  /*83390*/  IMAD.MOV.U32 R71, RZ, RZ, R33 ;  /* 0x000000ffff477224 */ /* 0x000fce00078e0021 */
.L_x_17643:
[----:B------:R-:W-:Y:S05]  /*833a0*/  BSYNC.RECONVERGENT B5 ;  /* 0x0000000000057941 */ /* 0x000fea0003800200 */
.L_x_17642:
        /* <DEDUP_REMOVED lines=27> */
.L_x_17650:
[----:B------:R-:W-:Y:S05]  /*83560*/  BSYNC.RECONVERGENT B6 ;  /* 0x0000000000067941 */ /* 0x000fea0003800200 */
.L_x_17649:
[----:B------:R-:W-:Y:S01]  /*83570*/  IMAD.MOV.U32 R58, RZ, RZ, R32 ;  /* 0x000000ffff3a7224 */ /* 0x000fe200078e0020 */
[----:B------:R-:W-:Y:S01]  /*83580*/  MOV R59, R33 ;  /* 0x00000021003b7202 */ /* 0x000fe20000000f00 */
[----:B------:R-:W-:Y:S06]  /*83590*/  BRA `(.L_x_17648) ;  /* 0x0000000000047947 */ /* 0x000fec0003800000 */
.L_x_17647:
[----:B------:R-:W-:-:S11]  /*835a0*/  DADD R58, -R64, R62 ;  /* 0x00000000403a7229 */ /* 0x000fd6000000013e */
.L_x_17648:
[----:B------:R-:W-:Y:S05]  /*835b0*/  BSYNC.RECONVERGENT B5 ;  /* 0x0000000000057941 */ /* 0x000fea0003800200 */
.L_x_17646:
        /* <DEDUP_REMOVED lines=31> */
.L_x_17652:
[----:B------:R-:W-:Y:S05]  /*837b0*/  BSYNC.RECONVERGENT B5 ;  /* 0x0000000000057941 */ /* 0x000fea0003800200 */
.L_x_17651:
[----:B------:R-:W-:Y:S01]  /*837c0*/  MOV R58, R2 ;  /* 0x00000002003a7202 */ /* 0x000fe20000000f00 */
[----:B------:R-:W-:Y:S01]  /*837d0*/  IMAD.MOV.U32 R59, RZ, RZ, R3 ;  /* 0x000000ffff3b7224 */ /* 0x000fe200078e0003 */
[----:B------:R-:W-:Y:S06]  /*837e0*/  BRA `(.L_x_17653) ;  /* 0x00000008004c7947 */ /* 0x000fec0003800000 */
.L_x_17641:
        /* <DEDUP_REMOVED lines=29> */
.L_x_17656:
[----:B------:R-:W-:Y:S05]  /*839c0*/  BSYNC.RECONVERGENT B5 ;  /* 0x0000000000057941 */ /* 0x000fea0003800200 */
.L_x_17655:
[----:B------:R-:W-:Y:S01]  /*839d0*/  IMAD.MOV.U32 R58, RZ, RZ, R2 ;  /* 0x000000ffff3a7224 */ /* 0x000fe200078e0002 */
[----:B------:R-:W-:Y:S01]  /*839e0*/  MOV R59, R3 ;  /* 0x00000003003b7202 */ /* 0x000fe20000000f00 */
[----:B------:R-:W-:Y:S06]  /*839f0*/  BRA `(.L_x_17653) ;  /* 0x0000000400c87947 */ /* 0x000fec0003800000 */
.L_x_17654:
        /* <DEDUP_REMOVED lines=28> */
.L_x_17658:
[----:B------:R-:W-:Y:S05]  /*83bc0*/  BSYNC.RECONVERGENT B5 ;  /* 0x0000000000057941 */ /* 0x000fea0003800200 */
.L_x_17657:
        /* <DEDUP_REMOVED lines=20> */
.L_x_17660:
[----:B------:R-:W-:Y:S05]  /*83d10*/  BSYNC.RECONVERGENT B5 ;  /* 0x0000000000057941 */ /* 0x000fea0003800200 */
.L_x_17659:
[----:B------:R-:W-:Y:S01]  /*83d20*/  DMUL R60, R60, 8.11296384146066816958e+31 ;  /* 0x469000003c3c7828 */ /* 0x000fe20000000000 */
[----:B------:R-:W-:Y:S02]  /*83d30*/  IMAD.MOV.U32 R58, RZ, RZ, R32 ;  /* 0x000000ffff3a7224 */ /* 0x000fe400078e0020 */
[----:B------:R-:W-:Y:S01]  /*83d40*/  IMAD.MOV.U32 R59, RZ, RZ, R33 ;  /* 0x000000ffff3b7224 */ /* 0x000fe200078e0021 */
[----:B------:R-:W-:Y:S07]  /*83d50*/  BRA `(.L_x_17653) ;  /* 0x0000000000f07947 */ /* 0x000fee0003800000 */
.L_x_17640:
        /* <DEDUP_REMOVED lines=26> */
.L_x_17662:
[----:B------:R-:W-:Y:S05]  /*83f00*/  BSYNC.RECONVERGENT B5 ;  /* 0x0000000000057941 */ /* 0x000fea0003800200 */
.L_x_17661:
        /* <DEDUP_REMOVED lines=29> */
.L_x_17664:
[----:B------:R-:W-:Y:S05]  /*840e0*/  BSYNC.RECONVERGENT B5 ;  /* 0x0000000000057941 */ /* 0x000fea0003800200 */
.L_x_17663:
[----:B------:R-:W-:Y:S01]  /*840f0*/  DMUL R58, R2, R48 ;  /* 0x00000030023a7228 */ /* 0x000fe20000000000 */
[----:B------:R-:W-:Y:S02]  /*84100*/  IMAD.MOV.U32 R60, RZ, RZ, 0x0 ;  /* 0x00000000ff3c7424 */ /* 0x000fe400078e00ff */
[----:B------:R-:W-:-:S08]  /*84110*/  IMAD.MOV.U32 R61, RZ, RZ, 0x3ff00000 ;  /* 0x3ff00000ff3d7424 */ /* 0x000fd000078e00ff */
.L_x_17653:
[----:B------:R-:W-:Y:S05]  /*84120*/  BSYNC.RECONVERGENT B4 ;  /* 0x0000000000047941 */ /* 0x000fea0003800200 */
.L_x_17639:
[----:B------:R-:W-:Y:S05]  /*84130*/  BRA `(.L_x_17665) ;  /* 0x0000000000087947 */ /* 0x000fea0003800000 */
.L_x_17631:
[----:B------:R-:W-:Y:S02]  /*84140*/  DMUL R58, R28, 9.00719925474099200000e+15 ;  /* 0x434000001c3a7828 */ /* 0x000fe40000000000 */
[----:B------:R-:W-:-:S11]  /*84150*/  DMUL R60, R60, 9.00719925474099200000e+15 ;  /* 0x434000003c3c7828 */ /* 0x000fd60000000000 */
.L_x_17665:
[----:B------:R-:W-:Y:S05]  /*84160*/  BSYNC.RELIABLE B2 ;  /* 0x0000000000027941 */ /* 0x000fea0003800100 */
.L_x_17630:
        /* <DEDUP_REMOVED lines=29> */
.L_x_17668:
[----:B------:R-:W-:Y:S05]  /*84340*/  BSYNC.RECONVERGENT B2 ;  /* 0x0000000000027941 */ /* 0x000fea0003800200 */
.L_x_17667:
        /* <DEDUP_REMOVED lines=84> */
.L_x_17670:
[----:B------:R-:W-:Y:S02]  /*84890*/  FSEL R2, RZ, 3.37028055040000000000e+12, P0 ;  /* 0x54442d18ff027808 */ /* 0x000fe40000000000 */
[----:B------:R-:W-:-:S07]  /*848a0*/  FSEL R3, RZ, 2.1426990032196044922, P0 ;  /* 0x400921fbff037808 */ /* 0x000fce0000000000 */
.L_x_17671:
[----:B------:R-:W-:Y:S05]  /*848b0*/  BSYNC.RECONVERGENT B0 ;  /* 0x0000000000007941 */ /* 0x000fea0003800200 */
.L_x_17669:
[----:B------:R-:W-:Y:S01]  /*848c0*/  DADD R60, |R58|, R60 ;  /* 0x000000003a3c7229 */ /* 0x000fe2000000023c */
[----:B------:R-:W-:-:S07]  /*848d0*/  LOP3.LUT R59, R3, 0x80000000, R59, 0xb8, !PT ;  /* 0x80000000033b7812 */ /* 0x000fce00078eb83b */
[----:B------:R-:W-:-:S06]  /*848e0*/  DSETP.NAN.AND P0, PT, R60, R60, PT ;  /* 0x0000003c3c00722a */ /* 0x000fcc0003f08000 */
[----:B------:R-:W-:Y:S02]  /*848f0*/  FSEL R2, R60, R2, P0 ;  /* 0x000000023c027208 */ /* 0x000fe40000000000 */
[----:B------:R-:W-:Y:S01]  /*84900*/  FSEL R3, R61, R59, P0 ;  /* 0x0000003b3d037208 */ /* 0x000fe20000000000 */
[----:B------:R-:W-:Y:S06]  /*84910*/  BRA `(.L_x_17637) ;  /* 0x0000000400e07947 */ /* 0x000fec0003800000 */
.L_x_17666:
        /* <DEDUP_REMOVED lines=27> */
.L_x_17673:
[----:B------:R-:W-:Y:S05]  /*84ad0*/  BSYNC.RECONVERGENT B2 ;  /* 0x0000000000027941 */ /* 0x000fea0003800200 */
.L_x_17672:
        /* <DEDUP_REMOVED lines=84> */
.L_x_17675:
[----:B------:R-:W-:Y:S02]  /*85020*/  FSEL R2, RZ, 3.37028055040000000000e+12, P0 ;  /* 0x54442d18ff027808 */ /* 0x000fe40000000000 */
[----:B------:R-:W-:-:S07]  /*85030*/  FSEL R3, RZ, 2.1426990032196044922, P0 ;  /* 0x400921fbff037808 */ /* 0x000fce0000000000 */
.L_x_17676:
[----:B------:R-:W-:Y:S05]  /*85040*/  BSYNC.RECONVERGENT B0 ;  /* 0x0000000000007941 */ /* 0x000fea0003800200 */
.L_x_17674:
[----:B------:R-:W-:Y:S01]  /*85050*/  DADD R60, |R58|, R60 ;  /* 0x000000003a3c7229 */ /* 0x000fe2000000023c */
[----:B------:R-:W-:-:S07]  /*85060*/  LOP3.LUT R59, R3, 0x80000000, R59, 0xb8, !PT ;  /* 0x80000000033b7812 */ /* 0x000fce00078eb83b */
[----:B------:R-:W-:-:S06]  /*85070*/  DSETP.NAN.AND P0, PT, R60, R60, PT ;  /* 0x0000003c3c00722a */ /* 0x000fcc0003f08000 */
[----:B------:R-:W-:Y:S02]  /*85080*/  FSEL R2, R60, R2, P0 ;  /* 0x000000023c027208 */ /* 0x000fe40000000000 */
[----:B------:R-:W-:-:S07]  /*85090*/  FSEL R3, R61, R59, P0 ;  /* 0x0000003b3d037208 */ /* 0x000fce0000000000 */
.L_x_17637:
[----:B------:R-:W-:Y:S05]  /*850a0*/  BSYNC.RECONVERGENT B3 ;  /* 0x0000000000037941 */ /* 0x000fea0003800200 */
.L_x_17629:
[----:B------:R-:W-:Y:S01]  /*850b0*/  DADD R28, -RZ, -R30 ;  /* 0x00000000ff1c7229 */ /* 0x000fe2000000091e */
[----:B------:R-:W-:-:S09]  /*850c0*/  ISETP.GE.AND P0, PT, R43, RZ, PT ;  /* 0x000000ff2b00720c */ /* 0x000fd20003f06270 */
[----:B------:R-:W-:Y:S02]  /*850d0*/  FSEL R28, R30, R28, !P0 ;  /* 0x0000001c1e1c7208 */ /* 0x000fe40004000000 */
[----:B------:R-:W-:Y:S01]  /*850e0*/  FSEL R29, R31, R29, !P0 ;  /* 0x0000001d1f1d7208 */ /* 0x000fe20004000000 */
[----:B------:R-:W-:Y:S06]  /*850f0*/  BRA `(.L_x_17593) ;  /* 0x0000002c00f47947 */ /* 0x000fec0003800000 */
.L_x_17596:
[----:B------:R-:W2:Y:S01]  /*85100*/  LDL.64 R2, [R1+0x8] ;  /* 0x0000080001027983 */ /* 0x000ea20000100a00 */
[----:B------:R-:W-:Y:S01]  /*85110*/  UMOV UR6, 0x54442d18 ;  /* 0x54442d1800067882 */ /* 0x000fe20000000000 */
[----:B------:R-:W-:Y:S01]  /*85120*/  UMOV UR7, 0x3ff921fb ;  /* 0x3ff921fb00077882 */ /* 0x000fe20000000000 */
[----:B------:R-:W-:Y:S02]  /*85130*/  DADD R28, -RZ, -R42 ;  /* 0x00000000ff1c7229 */ /* 0x000fe4000000092a */
[----:B--2---:R-:W-:-:S08]  /*85140*/  DADD R2, -R40, R2 ;  /* 0x0000000028027229 */ /* 0x004fd00000000102 */
[----:B------:R-:W-:Y:S01]  /*85150*/  DADD R2, R2, UR6 ;  /* 0x0000000602027e29 */ /* 0x000fe20008000000 */
[----:B------:R-:W-:Y:S10]  /*85160*/  BRA `(.L_x_17593) ;  /* 0x0000002c00d87947 */ /* 0x000ff40003800000 */
.L_x_17595:
[----:B------:R-:W-:Y:S01]  /*85170*/  DADD R28, -RZ, -R42 ;  /* 0x00000000ff1c7229 */ /* 0x000fe2000000092a */
[----:B------:R-:W-:Y:S01]  /*85180*/  CS2R R2, SRZ ;  /* 0x0000000000027805 */ /* 0x000fe2000001ff00 */
[----:B------:R-:W-:Y:S09]  /*85190*/  BRA `(.L_x_17593) ;  /* 0x0000002c00cc7947 */ /* 0x000ff20003800000 */
.L_x_17594:
        /* <DEDUP_REMOVED lines=110> */
.L_x_17681:
[----:B------:R-:W-:Y:S05]  /*85880*/  BSYNC.RECONVERGENT B0 ;  /* 0x0000000000007941 */ /* 0x000fea0003800200 */
.L_x_17680:
        /* <DEDUP_REMOVED lines=8> */
.L_x_17683:
[----:B------:R-:W-:Y:S05]  /*85910*/  BSYNC.RECONVERGENT B3 ;  /* 0x0000000000037941 */ /* 0x000fea0003800200 */
.L_x_17682:
        /* <DEDUP_REMOVED lines=84> */
.L_x_17685:
[----:B------:R-:W-:Y:S02]  /*85e60*/  FSEL R2, RZ, 3.37028055040000000000e+12, P0 ;  /* 0x54442d18ff027808 */ /* 0x000fe40000000000 */
[----:B------:R-:W-:-:S07]  /*85e70*/  FSEL R3, RZ, 2.1426990032196044922, P0 ;  /* 0x400921fbff037808 */ /* 0x000fce0000000000 */
.L_x_17686:
[----:B------:R-:W-:Y:S05]  /*85e80*/  BSYNC.RECONVERGENT B0 ;  /* 0x0000000000007941 */ /* 0x000fea0003800200 */
.L_x_17684:
[----:B------:R-:W-:Y:S01]  /*85e90*/  DADD R58, R60, R58 ;  /* 0x000000003c3a7229 */ /* 0x000fe2000000003a */
[----:B------:R-:W-:Y:S01]  /*85ea0*/  LOP3.LUT R3, R3, 0x80000000, R43, 0xb8, !PT ;  /* 0x8000000003037812 */ /* 0x000fe200078eb82b */
[----:B------:R-:W-:-:S06]  /*85eb0*/  DMUL R62, R62, 0.5 ;  /* 0x3fe000003e3e7828 */ /* 0x000fcc0000000000 */
[----:B------:R-:W-:-:S06]  /*85ec0*/  DSETP.NAN.AND P0, PT, R58, R58, PT ;  /* 0x0000003a3a00722a */ /* 0x000fcc0003f08000 */
[----:B------:R-:W-:Y:S02]  /*85ed0*/  FSEL R2, R58, R2, P0 ;  /* 0x000000023a027208 */ /* 0x000fe40000000000 */
[----:B------:R-:W-:Y:S01]  /*85ee0*/  FSEL R3, R59, R3, P0 ;  /* 0x000000033b037208 */ /* 0x000fe20000000000 */
[----:B------:R-:W-:Y:S06]  /*85ef0*/  BRA `(.L_x_17687) ;  /* 0x0000002000507947 */ /* 0x000fec0003800000 */
.L_x_17679:
        /* <DEDUP_REMOVED lines=137> */
.L_x_17689:
[----:B------:R-:W-:Y:S05]  /*86790*/  BSYNC.RECONVERGENT B0 ;  /* 0x0000000000007941 */ /* 0x000fea0003800200 */
.L_x_17688:
        /* <DEDUP_REMOVED lines=8> */
.L_x_17691:
[----:B------:R-:W-:Y:S05]  /*86820*/  BSYNC.RECONVERGENT B3 ;  /* 0x0000000000037941 */ /* 0x000fea0003800200 */
.L_x_17690:
        /* <DEDUP_REMOVED lines=84> */
.L_x_17693:
[----:B------:R-:W-:Y:S02]  /*86d70*/  FSEL R2, RZ, 3.37028055040000000000e+12, P0 ;  /* 0x54442d18ff027808 */ /* 0x000fe40000000000 */
[----:B------:R-:W-:-:S07]  /*86d80*/  FSEL R3, RZ, 2.1426990032196044922, P0 ;  /* 0x400921fbff037808 */ /* 0x000fce0000000000 */
.L_x_17694:
[----:B------:R-:W-:Y:S05]  /*86d90*/  BSYNC.RECONVERGENT B0 ;  /* 0x0000000000007941 */ /* 0x000fea0003800200 */
.L_x_17692:
[----:B------:R-:W-:Y:S01]  /*86da0*/  DADD R58, R60, R58 ;  /* 0x000000003c3a7229 */ /* 0x000fe2000000003a */
[----:B------:R-:W-:-:S07]  /*86db0*/  LOP3.LUT R3, R3, 0x80000000, R43, 0xb8, !PT ;  /* 0x8000000003037812 */ /* 0x000fce00078eb82b */
[----:B------:R-:W-:-:S06]  /*86dc0*/  DSETP.NAN.AND P0, PT, R58, R58, PT ;  /* 0x0000003a3a00722a */ /* 0x000fcc0003f08000 */
[----:B------:R-:W-:Y:S02]  /*86dd0*/  FSEL R2, R58, R2, P0 ;  /* 0x000000023a027208 */ /* 0x000fe40000000000 */
[----:B------:R-:W-:Y:S01]  /*86de0*/  FSEL R3, R59, R3, P0 ;  /* 0x000000033b037208 */ /* 0x000fe20000000000 */
[----:B------:R-:W-:Y:S06]  /*86df0*/  BRA `(.L_x_17687) ;  /* 0x0000001000907947 */ /* 0x000fec0003800000 */
.L_x_17678:
        /* <DEDUP_REMOVED lines=25> */
.L_x_17696:
[----:B------:R-:W-:Y:S05]  /*86f90*/  BSYNC.RECONVERGENT B3 ;  /* 0x0000000000037941 */ /* 0x000fea0003800200 */
.L_x_17695:
        /* <DEDUP_REMOVED lines=23> */
.L_x_17698:
[----:B------:R-:W-:Y:S05]  /*87110*/  BSYNC.RECONVERGENT B3 ;  /* 0x0000000000037941 */ /* 0x000fea0003800200 */
.L_x_17697:
        /* <DEDUP_REMOVED lines=139> */
.L_x_17700:
[----:B------:R-:W-:Y:S05]  /*879d0*/  BSYNC.RECONVERGENT B0 ;  /* 0x0000000000007941 */ /* 0x000fea0003800200 */
.L_x_17699:
        /* <DEDUP_REMOVED lines=8> */
.L_x_17702:
[----:B------:R-:W-:Y:S05]  /*87a60*/  BSYNC.RECONVERGENT B3 ;  /* 0x0000000000037941 */ /* 0x000fea0003800200 */
.L_x_17701:
        /* <DEDUP_REMOVED lines=84> */
.L_x_17704:
[----:B------:R-:W-:Y:S02]  /*87fb0*/  FSEL R2, RZ, 3.37028055040000000000e+12, P0 ;  /* 0x54442d18ff027808 */ /* 0x000fe40000000000 */
[----:B------:R-:W-:-:S07]  /*87fc0*/  FSEL R3, RZ, 2.1426990032196044922, P0 ;  /* 0x400921fbff037808 */ /* 0x000fce0000000000 */
.L_x_17705:
[----:B------:R-:W-:Y:S05]  /*87fd0*/  BSYNC.RECONVERGENT B0 ;  /* 0x0000000000007941 */ /* 0x000fea0003800200 */
.L_x_17703:
[----:B------:R-:W-:Y:S01]  /*87fe0*/  DADD R58, R60, R58 ;  /* 0x000000003c3a7229 */ /* 0x000fe2000000003a */
[----:B------:R-:W-:Y:S01]  /*87ff0*/  LOP3.LUT R3, R3, 0x80000000, R43, 0xb8, !PT ;  /* 0x8000000003037812 */ /* 0x000fe200078eb82b */
[----:B------:R-:W-:-:S06]  /*88000*/  DADD R62, R62, 1 ;  /* 0x3ff000003e3e7429 */ /* 0x000fcc0000000000 */
[----:B------:R-:W-:-:S06]  /*88010*/  DSETP.NAN.AND P0, PT, R58, R58, PT ;  /* 0x0000003a3a00722a */ /* 0x000fcc0003f08000 */
[----:B------:R-:W-:Y:S02]  /*88020*/  FSEL R2, R58, R2, P0 ;  /* 0x000000023a027208 */ /* 0x000fe40000000000 */
[----:B------:R-:W-:-:S07]  /*88030*/  FSEL R3, R59, R3, P0 ;  /* 0x000000033b037208 */ /* 0x000fce0000000000 */
.L_x_17687:
[----:B------:R-:W-:Y:S05]  /*88040*/  BSYNC.RECONVERGENT B2 ;  /* 0x0000000000027941 */ /* 0x000fea0003800200 */
.L_x_17677:
        /* <DEDUP_REMOVED lines=8> */
.L_x_17593:
[----:B------:R-:W-:Y:S05]  /*880d0*/  BSYNC.RECONVERGENT B1 ;  /* 0x0000000000017941 */ /* 0x000fea0003800200 */
.L_x_17591:
        /* <DEDUP_REMOVED lines=26> */
.L_x_17707:
[----:B------:R-:W-:Y:S05]  /*88280*/  BSYNC.RECONVERGENT B0 ;  /* 0x0000000000007941 */ /* 0x000fea0003800200 */
.L_x_17706:
        /* <DEDUP_REMOVED lines=24> */
.L_x_17709:
        /* <DEDUP_REMOVED lines=143> */
.L_x_17717:
[----:B------:R-:W-:Y:S05]  /*88d00*/  BSYNC.RECONVERGENT B3 ;  /* 0x0000000000037941 */ /* 0x000fea0003800200 */
.L_x_17716:
        /* <DEDUP_REMOVED lines=81> */
.L_x_17715:
        /* <DEDUP_REMOVED lines=31> */
.L_x_17724:
[----:B------:R-:W-:Y:S05]  /*89410*/  BSYNC.RECONVERGENT B4 ;  /* 0x0000000000047941 */ /* 0x000fea0003800200 */
.L_x_17723:
[----:B------:R-:W-:Y:S02]  /*89420*/  IMAD.MOV.U32 R42, RZ, RZ, R32 ;  /* 0x000000ffff2a7224 */ /* 0x000fe400078e0020 */
[----:B------:R-:W-:-:S07]  /*89430*/  IMAD.MOV.U32 R43, RZ, RZ, R33 ;  /* 0x000000ffff2b7224 */ /* 0x000fce00078e0021 */
.L_x_17722:
[----:B------:R-:W-:Y:S05]  /*89440*/  BSYNC.RECONVERGENT B3 ;  /* 0x0000000000037941 */ /* 0x000fea0003800200 */
.L_x_17721:
        /* <DEDUP_REMOVED lines=28> */
.L_x_17729:
[----:B------:R-:W-:Y:S05]  /*89610*/  BSYNC.RECONVERGENT B4 ;  /* 0x0000000000047941 */ /* 0x000fea0003800200 */
.L_x_17728:
[----:B------:R-:W-:Y:S05]  /*89620*/  BRA `(.L_x_17727) ;  /* 0x0000000000047947 */ /* 0x000fea0003800000 */
.L_x_17726:
[----:B------:R-:W-:-:S11]  /*89630*/  DADD R32, R62, -R2 ;  /* 0x000000003e207229 */ /* 0x000fd60000000802 */
.L_x_17727:
[----:B------:R-:W-:Y:S05]  /*89640*/  BSYNC.RECONVERGENT B3 ;  /* 0x0000000000037941 */ /* 0x000fea0003800200 */
.L_x_17725:
        /* <DEDUP_REMOVED lines=30> */
.L_x_17731:
[----:B------:R-:W-:Y:S05]  /*89830*/  BSYNC.RECONVERGENT B3 ;  /* 0x0000000000037941 */ /* 0x000fea0003800200 */
.L_x_17730:
        /* <DEDUP_REMOVED lines=85> */
.L_x_17732:
        /* <DEDUP_REMOVED lines=21> */
.L_x_17734:
[----:B------:R-:W-:Y:S05]  /*89ee0*/  BSYNC.RECONVERGENT B3 ;  /* 0x0000000000037941 */ /* 0x000fea0003800200 */
.L_x_17733:
        /* <DEDUP_REMOVED lines=30> */
.L_x_17720:
        /* <DEDUP_REMOVED lines=27> */
.L_x_17737:
[----:B------:R-:W-:Y:S05]  /*8a280*/  BSYNC.RECONVERGENT B3 ;  /* 0x0000000000037941 */ /* 0x000fea0003800200 */
.L_x_17736:
        /* <DEDUP_REMOVED lines=85> */
.L_x_17738:
        /* <DEDUP_REMOVED lines=21> */
.L_x_17740:
[----:B------:R-:W-:Y:S05]  /*8a930*/  BSYNC.RECONVERGENT B3 ;  /* 0x0000000000037941 */ /* 0x000fea0003800200 */
.L_x_17739:
        /* <DEDUP_REMOVED lines=30> */
.L_x_17735:
        /* <DEDUP_REMOVED lines=26> */
.L_x_17742:
[----:B------:R-:W-:Y:S05]  /*8acc0*/  BSYNC.RECONVERGENT B3 ;  /* 0x0000000000037941 */ /* 0x000fea0003800200 */
.L_x_17741:
        /* <DEDUP_REMOVED lines=21> */
.L_x_17744:
[----:B------:R-:W-:Y:S05]  /*8ae20*/  BSYNC.RECONVERGENT B3 ;  /* 0x0000000000037941 */ /* 0x000fea0003800200 */
.L_x_17743:
[----:B------:R-:W-:Y:S02]  /*8ae30*/  IMAD.MOV.U32 R42, RZ, RZ, R32 ;  /* 0x000000ffff2a7224 */ /* 0x000fe400078e0020 */
[----:B------:R-:W-:Y:S01]  /*8ae40*/  IMAD.MOV.U32 R43, RZ, RZ, R33 ;  /* 0x000000ffff2b7224 */ /* 0x000fe200078e0021 */
[----:B------:R-:W-:Y:S06]  /*8ae50*/  BRA `(.L_x_17718) ;  /* 0x0000000000647947 */ /* 0x000fec0003800000 */
.L_x_17719:
        /* <DEDUP_REMOVED lines=24> */
.L_x_17745:
[----:B------:R-:W-:Y:S05]  /*8afe0*/  BSYNC.RECONVERGENT B3 ;  /* 0x0000000000037941 */ /* 0x000fea0003800200 */
.L_x_17718:
[----:B------:R-:W-:Y:S05]  /*8aff0*/  BSYNC.RECONVERGENT B2 ;  /* 0x0000000000027941 */ /* 0x000fea0003800200 */
.L_x_17714:
        /* <DEDUP_REMOVED lines=25> */
.L_x_17750:
[----:B------:R-:W-:Y:S05]  /*8b190*/  BSYNC.RECONVERGENT B4 ;  /* 0x0000000000047941 */ /* 0x000fea0003800200 */
.L_x_17749:
        /* <DEDUP_REMOVED lines=84> */
.L_x_17753:
        /* <DEDUP_REMOVED lines=53> */
.L_x_17752:
        /* <DEDUP_REMOVED lines=76> */
.L_x_17755:
        /* <DEDUP_REMOVED lines=53> */
.L_x_17751:
        /* <DEDUP_REMOVED lines=34> */
.L_x_17762:
[----:B------:R-:W-:Y:S05]  /*8c460*/  BSYNC.RECONVERGENT B6 ;  /* 0x0000000000067941 */ /* 0x000fea0003800200 */
.L_x_17761:
[----:B------:R-:W-:Y:S02]  /*8c470*/  IMAD.MOV.U32 R70, RZ, RZ, R32 ;  /* 0x000000ffff467224 */ /* 0x000fe400078e0020 */
[----:B------:R-:W-:-:S07]  /*8c480*/  IMAD.MOV.U32 R71, RZ, RZ, R33 ;  /* 0x000000ffff477224 */ /* 0x000fce00078e0021 */
.L_x_17760:
[----:B------:R-:W-:Y:S05]  /*8c490*/  BSYNC.RECONVERGENT B5 ;  /* 0x0000000000057941 */ /* 0x000fea0003800200 */
.L_x_17759:
        /* <DEDUP_REMOVED lines=27> */
.L_x_17767:
[----:B------:R-:W-:Y:S05]  /*8c650*/  BSYNC.RECONVERGENT B6 ;  /* 0x0000000000067941 */ /* 0x000fea0003800200 */
.L_x_17766:
[----:B------:R-:W-:Y:S02]  /*8c660*/  IMAD.MOV.U32 R58, RZ, RZ, R32 ;  /* 0x000000ffff3a7224 */ /* 0x000fe400078e0020 */
[----:B------:R-:W-:Y:S01]  /*8c670*/  IMAD.MOV.U32 R59, RZ, RZ, R33 ;  /* 0x000000ffff3b7224 */ /* 0x000fe200078e0021 */
[----:B------:R-:W-:Y:S06]  /*8c680*/  BRA `(.L_x_17765) ;  /* 0x0000000000047947 */ /* 0x000fec0003800000 */
.L_x_17764:
[----:B------:R-:W-:-:S11]  /*8c690*/  DADD R58, -R64, R62 ;  /* 0x00000000403a7229 */ /* 0x000fd6000000013e */
.L_x_17765:
[----:B------:R-:W-:Y:S05]  /*8c6a0*/  BSYNC.RECONVERGENT B5 ;  /* 0x0000000000057941 */ /* 0x000fea0003800200 */
.L_x_17763:
        /* <DEDUP_REMOVED lines=29> */
.L_x_17769:
[----:B------:R-:W-:Y:S05]  /*8c880*/  BSYNC.RECONVERGENT B5 ;  /* 0x0000000000057941 */ /* 0x000fea0003800200 */
.L_x_17768:
[----:B------:R-:W-:Y:S02]  /*8c890*/  IMAD.MOV.U32 R60, RZ, RZ, R2 ;  /* 0x000000ffff3c7224 */ /* 0x000fe400078e0002 */
[----:B------:R-:W-:Y:S01]  /*8c8a0*/  IMAD.MOV.U32 R61, RZ, RZ, R3 ;  /* 0x000000ffff3d7224 */ /* 0x000fe200078e0003 */
[----:B------:R-:W-:Y:S06]  /*8c8b0*/  BRA `(.L_x_17770) ;  /* 0x00000008004c7947 */ /* 0x000fec0003800000 */
.L_x_17758:
        /* <DEDUP_REMOVED lines=29> */
.L_x_17773:
[----:B------:R-:W-:Y:S05]  /*8ca90*/  BSYNC.RECONVERGENT B5 ;  /* 0x0000000000057941 */ /* 0x000fea0003800200 */
.L_x_17772:
[----:B------:R-:W-:Y:S02]  /*8caa0*/  IMAD.MOV.U32 R60, RZ, RZ, R2 ;  /* 0x000000ffff3c7224 */ /* 0x000fe400078e0002 */
[----:B------:R-:W-:Y:S01]  /*8cab0*/  IMAD.MOV.U32 R61, RZ, RZ, R3 ;  /* 0x000000ffff3d7224 */ /* 0x000fe200078e0003 */
[----:B------:R-:W-:Y:S06]  /*8cac0*/  BRA `(.L_x_17770) ;  /* 0x0000000400c87947 */ /* 0x000fec0003800000 */
.L_x_17771:
        /* <DEDUP_REMOVED lines=28> */
.L_x_17775:
[----:B------:R-:W-:Y:S05]  /*8cc90*/  BSYNC.RECONVERGENT B5 ;  /* 0x0000000000057941 */ /* 0x000fea0003800200 */
.L_x_17774:
        /* <DEDUP_REMOVED lines=20> */
.L_x_17777:
[----:B------:R-:W-:Y:S05]  /*8cde0*/  BSYNC.RECONVERGENT B5 ;  /* 0x0000000000057941 */ /* 0x000fea0003800200 */
.L_x_17776:
[----:B------:R-:W-:Y:S01]  /*8cdf0*/  DMUL R40, R40, 8.11296384146066816958e+31 ;  /* 0x4690000028287828 */ /* 0x000fe20000000000 */
[----:B------:R-:W-:Y:S02]  /*8ce00*/  IMAD.MOV.U32 R60, RZ, RZ, R32 ;  /* 0x000000ffff3c7224 */ /* 0x000fe400078e0020 */
[----:B------:R-:W-:Y:S01]  /*8ce10*/  IMAD.MOV.U32 R61, RZ, RZ, R33 ;  /* 0x000000ffff3d7224 */ /* 0x000fe200078e0021 */
[----:B------:R-:W-:Y:S07]  /*8ce20*/  BRA `(.L_x_17770) ;  /* 0x0000000000f07947 */ /* 0x000fee0003800000 */
.L_x_17757:
        /* <DEDUP_REMOVED lines=26> */
.L_x_17779:
[----:B------:R-:W-:Y:S05]  /*8cfd0*/  BSYNC.RECONVERGENT B5 ;  /* 0x0000000000057941 */ /* 0x000fea0003800200 */
.L_x_17778:
        /* <DEDUP_REMOVED lines=29> */
.L_x_17781:
[----:B------:R-:W-:Y:S05]  /*8d1b0*/  BSYNC.RECONVERGENT B5 ;  /* 0x0000000000057941 */ /* 0x000fea0003800200 */
.L_x_17780:
[----:B------:R-:W-:Y:S01]  /*8d1c0*/  DMUL R60, R2, R40 ;  /* 0x00000028023c7228 */ /* 0x000fe20000000000 */
[----:B------:R-:W-:Y:S02]  /*8d1d0*/  IMAD.MOV.U32 R40, RZ, RZ, 0x0 ;  /* 0x00000000ff287424 */ /* 0x000fe400078e00ff */
[----:B------:R-:W-:-:S08]  /*8d1e0*/  IMAD.MOV.U32 R41, RZ, RZ, 0x3ff00000 ;  /* 0x3ff00000ff297424 */ /* 0x000fd000078e00ff */
.L_x_17770:
[----:B------:R-:W-:Y:S05]  /*8d1f0*/  BSYNC.RECONVERGENT B4 ;  /* 0x0000000000047941 */ /* 0x000fea0003800200 */
.L_x_17756:
[----:B------:R-:W-:Y:S05]  /*8d200*/  BRA `(.L_x_17782) ;  /* 0x0000000000087947 */ /* 0x000fea0003800000 */
.L_x_17748:
[----:B------:R-:W-:Y:S02]  /*8d210*/  DMUL R60, R60, 9.00719925474099200000e+15 ;  /* 0x434000003c3c7828 */ /* 0x000fe40000000000 */
[----:B------:R-:W-:-:S11]  /*8d220*/  DMUL R40, R40, 9.00719925474099200000e+15 ;  /* 0x4340000028287828 */ /* 0x000fd60000000000 */
.L_x_17782:
[----:B------:R-:W-:Y:S05]  /*8d230*/  BSYNC.RELIABLE B2 ;  /* 0x0000000000027941 */ /* 0x000fea0003800100 */
.L_x_17747:
        /* <DEDUP_REMOVED lines=31> */
.L_x_17785:
[----:B------:R-:W-:Y:S05]  /*8d430*/  BSYNC.RECONVERGENT B2 ;  /* 0x0000000000027941 */ /* 0x000fea0003800200 */
.L_x_17784:
        /* <DEDUP_REMOVED lines=84> */
.L_x_17787:
[----:B------:R-:W-:Y:S02]  /*8d980*/  FSEL R2, RZ, 3.37028055040000000000e+12, P0 ;  /* 0x54442d18ff027808 */ /* 0x000fe40000000000 */
[----:B------:R-:W-:-:S07]  /*8d990*/  FSEL R3, RZ, 2.1426990032196044922, P0 ;  /* 0x400921fbff037808 */ /* 0x000fce0000000000 */
.L_x_17788:
[----:B------:R-:W-:Y:S05]  /*8d9a0*/  BSYNC.RECONVERGENT B0 ;  /* 0x0000000000007941 */ /* 0x000fea0003800200 */
.L_x_17786:
[----:B------:R-:W-:Y:S01]  /*8d9b0*/  DADD R40, |R60|, R40 ;  /* 0x000000003c287229 */ /* 0x000fe20000000228 */
[----:B------:R-:W-:-:S07]  /*8d9c0*/  LOP3.LUT R61, R3, 0x80000000, R61, 0xb8, !PT ;  /* 0x80000000033d7812 */ /* 0x000fce00078eb83d */
[----:B------:R-:W-:-:S06]  /*8d9d0*/  DSETP.NAN.AND P0, PT, R40, R40, PT ;  /* 0x000000282800722a */ /* 0x000fcc0003f08000 */
[----:B------:R-:W-:Y:S02]  /*8d9e0*/  FSEL R2, R40, R2, P0 ;  /* 0x0000000228027208 */ /* 0x000fe40000000000 */
[----:B------:R-:W-:Y:S01]  /*8d9f0*/  FSEL R3, R41, R61, P0 ;  /* 0x0000003d29037208 */ /* 0x000fe20000000000 */
[----:B------:R-:W-:Y:S06]  /*8da00*/  BRA `(.L_x_17754) ;  /* 0x0000000400e07947 */ /* 0x000fec0003800000 */
.L_x_17783:
        /* <DEDUP_REMOVED lines=27> */
.L_x_17790:
[----:B------:R-:W-:Y:S05]  /*8dbc0*/  BSYNC.RECONVERGENT B2 ;  /* 0x0000000000027941 */ /* 0x000fea0003800200 */
.L_x_17789:
        /* <DEDUP_REMOVED lines=84> */
.L_x_17792:
[----:B------:R-:W-:Y:S02]  /*8e110*/  FSEL R2, RZ, 3.37028055040000000000e+12, P0 ;  /* 0x54442d18ff027808 */ /* 0x000fe40000000000 */
[----:B------:R-:W-:-:S07]  /*8e120*/  FSEL R3, RZ, 2.1426990032196044922, P0 ;  /* 0x400921fbff037808 */ /* 0x000fce0000000000 */
.L_x_17793:
[----:B------:R-:W-:Y:S05]  /*8e130*/  BSYNC.RECONVERGENT B0 ;  /* 0x0000000000007941 */ /* 0x000fea0003800200 */
.L_x_17791:
[----:B------:R-:W-:Y:S01]  /*8e140*/  DADD R40, |R60|, R40 ;  /* 0x000000003c287229 */ /* 0x000fe20000000228 */
[----:B------:R-:W-:-:S07]  /*8e150*/  LOP3.LUT R61, R3, 0x80000000, R61, 0xb8, !PT ;  /* 0x80000000033d7812 */ /* 0x000fce00078eb83d */
[----:B------:R-:W-:-:S06]  /*8e160*/  DSETP.NAN.AND P0, PT, R40, R40, PT ;  /* 0x000000282800722a */ /* 0x000fcc0003f08000 */
[----:B------:R-:W-:Y:S02]  /*8e170*/  FSEL R2, R40, R2, P0 ;  /* 0x0000000228027208 */ /* 0x000fe40000000000 */
[----:B------:R-:W-:-:S07]  /*8e180*/  FSEL R3, R41, R61, P0 ;  /* 0x0000003d29037208 */ /* 0x000fce0000000000 */
.L_x_17754:
[----:B------:R-:W-:Y:S05]  /*8e190*/  BSYNC.RECONVERGENT B3 ;  /* 0x0000000000037941 */ /* 0x000fea0003800200 */
.L_x_17746:
[----:B------:R-:W-:Y:S01]  /*8e1a0*/  DADD R32, -RZ, -R42 ;  /* 0x00000000ff207229 */ /* 0x000fe2000000092a */
[----:B------:R-:W-:-:S09]  /*8e1b0*/  ISETP.GE.AND P0, PT, R39, RZ, PT ;  /* 0x000000ff2700720c */ /* 0x000fd20003f06270 */
[----:B------:R-:W-:Y:S02]  /*8e1c0*/  FSEL R32, R42, R32, !P0 ;  /* 0x000000202a207208 */ /* 0x000fe40004000000 */
[----:B------:R-:W-:Y:S01]  /*8e1d0*/  FSEL R33, R43, R33, !P0 ;  /* 0x000000212b217208 */ /* 0x000fe20004000000 */
[----:B------:R-:W-:Y:S06]  /*8e1e0*/  BRA `(.L_x_17710) ;  /* 0x0000002c00f87947 */ /* 0x000fec0003800000 */
.L_x_17713:
[----:B------:R-:W2:Y:S01]  /*8e1f0*/  LDL.64 R2, [R1+0x8] ;  /* 0x0000080001027983 */ /* 0x000ea20000100a00 */
[----:B------:R-:W-:Y:S01]  /*8e200*/  UMOV UR6, 0x54442d18 ;  /* 0x54442d1800067882 */ /* 0x000fe20000000000 */
[----:B------:R-:W-:Y:S01]  /*8e210*/  UMOV UR7, 0x3ff921fb ;  /* 0x3ff921fb00077882 */ /* 0x000fe20000000000 */
[----:B------:R-:W-:Y:S02]  /*8e220*/  DADD R32, -RZ, -R38 ;  /* 0x00000000ff207229 */ /* 0x000fe40000000926 */
[----:B--2---:R-:W-:-:S08]  /*8e230*/  DADD R2, -R36, R2 ;  /* 0x0000000024027229 */ /* 0x004fd00000000102 */
[----:B------:R-:W-:Y:S01]  /*8e240*/  DADD R2, R2, UR6 ;  /* 0x0000000602027e29 */ /* 0x000fe20008000000 */
[----:B------:R-:W-:Y:S10]  /*8e250*/  BRA `(.L_x_17710) ;  /* 0x0000002c00dc7947 */ /* 0x000ff40003800000 */
.L_x_17712:
[----:B------:R-:W-:Y:S01]  /*8e260*/  DADD R32, -RZ, -R38 ;  /* 0x00000000ff207229 */ /* 0x000fe20000000926 */
[----:B------:R-:W-:Y:S01]  /*8e270*/  CS2R R2, SRZ ;  /* 0x0000000000027805 */ /* 0x000fe2000001ff00 */
[----:B------:R-:W-:Y:S09]  /*8e280*/  BRA `(.L_x_17710) ;  /* 0x0000002c00d07947 */ /* 0x000ff20003800000 */
.L_x_17711:
        /* <DEDUP_REMOVED lines=110> */
.L_x_17798:
[----:B------:R-:W-:Y:S05]  /*8e970*/  BSYNC.RECONVERGENT B0 ;  /* 0x0000000000007941 */ /* 0x000fea0003800200 */
.L_x_17797:
        /* <DEDUP_REMOVED lines=8> */
.L_x_17800:
[----:B------:R-:W-:Y:S05]  /*8ea00*/  BSYNC.RECONVERGENT B3 ;  /* 0x0000000000037941 */ /* 0x000fea0003800200 */
.L_x_17799:
        /* <DEDUP_REMOVED lines=84> */
.L_x_17802:
[----:B------:R-:W-:Y:S02]  /*8ef50*/  FSEL R2, RZ, 3.37028055040000000000e+12, P0 ;  /* 0x54442d18ff027808 */ /* 0x000fe40000000000 */
[----:B------:R-:W-:-:S07]  /*8ef60*/  FSEL R3, RZ, 2.1426990032196044922, P0 ;  /* 0x400921fbff037808 */ /* 0x000fce0000000000 */
.L_x_17803:
[----:B------:R-:W-:Y:S05]  /*8ef70*/  BSYNC.RECONVERGENT B0 ;  /* 0x0000000000007941 */ /* 0x000fea0003800200 */
.L_x_17801:
[----:B------:R-:W-:Y:S01]  /*8ef80*/  DADD R40, R40, R58 ;  /* 0x0000000028287229 */ /* 0x000fe2000000003a */
[----:B------:R-:W-:Y:S01]  /*8ef90*/  LOP3.LUT R3, R3, 0x80000000, R39, 0xb8, !PT ;  /* 0x8000000003037812 */ /* 0x000fe200078eb827 */
[----:B------:R-:W-:-:S06]  /*8efa0*/  DMUL R62, R62, 0.5 ;  /* 0x3fe000003e3e7828 */ /* 0x000fcc0000000000 */
[----:B------:R-:W-:-:S06]  /*8efb0*/  DSETP.NAN.AND P0, PT, R40, R40, PT ;  /* 0x000000282800722a */ /* 0x000fcc0003f08000 */
[----:B------:R-:W-:Y:S02]  /*8efc0*/  FSEL R2, R40, R2, P0 ;  /* 0x0000000228027208 */ /* 0x000fe40000000000 */
[----:B------:R-:W-:Y:S01]  /*8efd0*/  FSEL R3, R41, R3, P0 ;  /* 0x0000000329037208 */ /* 0x000fe20000000000 */
[----:B------:R-:W-:Y:S06]  /*8efe0*/  BRA `(.L_x_17804) ;  /* 0x0000002000547947 */ /* 0x000fec0003800000 */
.L_x_17796:
        /* <DEDUP_REMOVED lines=137> */
.L_x_17806:
[----:B------:R-:W-:Y:S05]  /*8f880*/  BSYNC.RECONVERGENT B0 ;  /* 0x0000000000007941 */ /* 0x000fea0003800200 */
.L_x_17805:
        /* <DEDUP_REMOVED lines=8> */
.L_x_17808:
[----:B------:R-:W-:Y:S05]  /*8f910*/  BSYNC.RECONVERGENT B3 ;  /* 0x0000000000037941 */ /* 0x000fea0003800200 */
.L_x_17807:
        /* <DEDUP_REMOVED lines=84> */
.L_x_17810:
[----:B------:R-:W-:Y:S02]  /*8fe60*/  FSEL R2, RZ, 3.37028055040000000000e+12, P0 ;  /* 0x54442d18ff027808 */ /* 0x000fe40000000000 */
[----:B------:R-:W-:-:S07]  /*8fe70*/  FSEL R3, RZ, 2.1426990032196044922, P0 ;  /* 0x400921fbff037808 */ /* 0x000fce0000000000 */
.L_x_17811:
[----:B------:R-:W-:Y:S05]  /*8fe80*/  BSYNC.RECONVERGENT B0 ;  /* 0x0000000000007941 */ /* 0x000fea0003800200 */
.L_x_17809:
[----:B------:R-:W-:Y:S01]  /*8fe90*/  DADD R40, R40, R58 ;  /* 0x0000000028287229 */ /* 0x000fe2000000003a */
[----:B------:R-:W-:-:S07]  /*8fea0*/  LOP3.LUT R3, R3, 0x80000000, R39, 0xb8, !PT ;  /* 0x8000000003037812 */ /* 0x000fce00078eb827 */
[----:B------:R-:W-:-:S06]  /*8feb0*/  DSETP.NAN.AND P0, PT, R40, R40, PT ;  /* 0x000000282800722a */ /* 0x000fcc0003f08000 */
[----:B------:R-:W-:Y:S02]  /*8fec0*/  FSEL R2, R40, R2, P0 ;  /* 0x0000000228027208 */ /* 0x000fe40000000000 */
[----:B------:R-:W-:Y:S01]  /*8fed0*/  FSEL R3, R41, R3, P0 ;  /* 0x0000000329037208 */ /* 0x000fe20000000000 */
[----:B------:R-:W-:Y:S06]  /*8fee0*/  BRA `(.L_x_17804) ;  /* 0x0000001000947947 */ /* 0x000fec0003800000 */
.L_x_17795:
        /* <DEDUP_REMOVED lines=23> */
[----:B------:R-:W-:Y:S02]  /*90060*/  IMAD.MOV.U32 R62, RZ, RZ, R32 ;  /* 0x000000ffff3e7224 */ /* 0x000fe400078e0020 */
[----:B------:R-:W-:-:S07]  /*90070*/  IMAD.MOV.U32 R63, RZ, RZ, R33 ;  /* 0x000000ffff3f7224 */ /* 0x000fce00078e0021 */
.L_x_17813:
[----:B------:R-:W-:Y:S05]  /*90080*/  BSYNC.RECONVERGENT B3 ;  /* 0x0000000000037941 */ /* 0x000fea0003800200 */
.L_x_17812:
        /* <DEDUP_REMOVED lines=23> */
.L_x_17815:
[----:B------:R-:W-:Y:S05]  /*90200*/  BSYNC.RECONVERGENT B3 ;  /* 0x0000000000037941 */ /* 0x000fea0003800200 */
.L_x_17814:
        /* <DEDUP_REMOVED lines=140> */
.L_x_17817:
[----:B------:R-:W-:Y:S05]  /*90ad0*/  BSYNC.RECONVERGENT B0 ;  /* 0x0000000000007941 */ /* 0x000fea0003800200 */
.L_x_17816:
        /* <DEDUP_REMOVED lines=8> */
.L_x_17819:
[----:B------:R-:W-:Y:S05]  /*90b60*/  BSYNC.RECONVERGENT B3 ;  /* 0x0000000000037941 */ /* 0x000fea0003800200 */
.L_x_17818:
        /* <DEDUP_REMOVED lines=84> */
.L_x_17821:
[----:B------:R-:W-:Y:S02]  /*910b0*/  FSEL R2, RZ, 3.37028055040000000000e+12, P0 ;  /* 0x54442d18ff027808 */ /* 0x000fe40000000000 */
[----:B------:R-:W-:-:S07]  /*910c0*/  FSEL R3, RZ, 2.1426990032196044922, P0 ;  /* 0x400921fbff037808 */ /* 0x000fce0000000000 */
.L_x_17822:
[----:B------:R-:W-:Y:S05]  /*910d0*/  BSYNC.RECONVERGENT B0 ;  /* 0x0000000000007941 */ /* 0x000fea0003800200 */
.L_x_17820:
[----:B------:R-:W-:Y:S01]  /*910e0*/  DADD R40, R40, R58 ;  /* 0x0000000028287229 */ /* 0x000fe2000000003a */
[----:B------:R-:W-:Y:S01]  /*910f0*/  LOP3.LUT R3, R3, 0x80000000, R39, 0xb8, !PT ;  /* 0x8000000003037812 */ /* 0x000fe200078eb827 */
[----:B------:R-:W-:-:S06]  /*91100*/  DADD R62, R62, 1 ;  /* 0x3ff000003e3e7429 */ /* 0x000fcc0000000000 */
[----:B------:R-:W-:-:S06]  /*91110*/  DSETP.NAN.AND P0, PT, R40, R40, PT ;  /* 0x000000282800722a */ /* 0x000fcc0003f08000 */
[----:B------:R-:W-:Y:S02]  /*91120*/  FSEL R2, R40, R2, P0 ;  /* 0x0000000228027208 */ /* 0x000fe40000000000 */
[----:B------:R-:W-:-:S07]  /*91130*/  FSEL R3, R41, R3, P0 ;  /* 0x0000000329037208 */ /* 0x000fce0000000000 */
.L_x_17804:
[----:B------:R-:W-:Y:S05]  /*91140*/  BSYNC.RECONVERGENT B2 ;  /* 0x0000000000027941 */ /* 0x000fea0003800200 */
.L_x_17794:
        /* <DEDUP_REMOVED lines=8> */
.L_x_17710:
[----:B------:R-:W-:Y:S05]  /*911d0*/  BSYNC.RECONVERGENT B1 ;  /* 0x0000000000017941 */ /* 0x000fea0003800200 */
.L_x_17708:
        /* <DEDUP_REMOVED lines=19> */
.L_x_17824:
[----:B------:R-:W-:Y:S05]  /*91310*/  BSYNC.RECONVERGENT B0 ;  /* 0x0000000000007941 */ /* 0x000fea0003800200 */
.L_x_17823:
        /* <DEDUP_REMOVED lines=10> */
        .weak           $__internal_33_$__cuda_sm20_div_rn_f64_full
        .type           $__internal_33_$__cuda_sm20_div_rn_f64_full,@function
        .size           $__internal_33_$__cuda_sm20_div_rn_f64_full,($__internal_34_$__cuda_sm20_dsqrt_rn_f64_mediumpath_v1 - $__internal_33_$__cuda_sm20_div_rn_f64_full)
$__internal_33_$__cuda_sm20_div_rn_f64_full:
        /* <DEDUP_REMOVED lines=72> */
.L_x_17826:
        /* <DEDUP_REMOVED lines=17> */
.L_x_17829:
[----:B------:R-:W-:Y:S01]  /*91950*/  LOP3.LUT R0, R45, 0x80000, RZ, 0xfc, !PT ;  /* 0x000800002d007812 */ /* 0x000fe200078efcff */
[----:B------:R-:W-:-:S04]  /*91960*/  IMAD.MOV.U32 R56, RZ, RZ, R44 ;  /* 0x000000ffff387224 */ /* 0x000fc800078e002c */
[----:B------:R-:W-:Y:S01]  /*91970*/  IMAD.MOV.U32 R57, RZ, RZ, R0 ;  /* 0x000000ffff397224 */ /* 0x000fe200078e0000 */
[----:B------:R-:W-:Y:S06]  /*91980*/  BRA `(.L_x_17827) ;  /* 0x00000000000c7947 */ /* 0x000fec0003800000 */
.L_x_17828:
[----:B------:R-:W-:Y:S01]  /*91990*/  LOP3.LUT R0, R51, 0x80000, RZ, 0xfc, !PT ;  /* 0x0008000033007812 */ /* 0x000fe200078efcff */
[----:B------:R-:W-:-:S04]  /*919a0*/  IMAD.MOV.U32 R56, RZ, RZ, R50 ;  /* 0x000000ffff387224 */ /* 0x000fc800078e0032 */
[----:B------:R-:W-:-:S07]  /*919b0*/  IMAD.MOV.U32 R57, RZ, RZ, R0 ;  /* 0x000000ffff397224 */ /* 0x000fce00078e0000 */
.L_x_17827:
[----:B------:R-:W-:Y:S05]  /*919c0*/  BSYNC.RECONVERGENT B0 ;  /* 0x0000000000007941 */ /* 0x000fea0003800200 */
.L_x_17825:
[----:B------:R-:W-:Y:S01]  /*919d0*/  MOV R2, R3 ;  /* 0x0000000300027202 */ /* 0x000fe20000000f00 */
[----:B------:R-:W-:Y:S02]  /*919e0*/  IMAD.MOV.U32 R3, RZ, RZ, 0x0 ;  /* 0x00000000ff037424 */ /* 0x000fe400078e00ff */
[----:B------:R-:W-:Y:S02]  /*919f0*/  IMAD.MOV.U32 R32, RZ, RZ, R56 ;  /* 0x000000ffff207224 */ /* 0x000fe400078e0038 */
[----:B------:R-:W-:Y:S01]  /*91a00*/  IMAD.MOV.U32 R33, RZ, RZ, R57 ;  /* 0x000000ffff217224 */ /* 0x000fe200078e0039 */
[----:B------:R-:W-:Y:S06]  /*91a10*/  RET.REL.NODEC R2 `(_ZN2at6native29vectorized_elementwise_kernelILi8EZZZNS0_17acosh_kernel_cudaERNS_18TensorIteratorBaseEENKUlvE_clEvENKUlvE_clEvEUlN3c107complexIdEEE_St5arrayIPcLm2EEEEviT0_T1_) ;  /* 0xfffff6e402787950 */ /* 0x000fec0003c3ffff */
        .weak           $__internal_34_$__cuda_sm20_dsqrt_rn_f64_mediumpath_v1
        .type           $__internal_34_$__cuda_sm20_dsqrt_rn_f64_mediumpath_v1,@function
        .size           $__internal_34_$__cuda_sm20_dsqrt_rn_f64_mediumpath_v1,(.L_x_17869 - $__internal_34_$__cuda_sm20_dsqrt_rn_f64_mediumpath_v1)
$__internal_34_$__cuda_sm20_dsqrt_rn_f64_mediumpath_v1:
        /* <DEDUP_REMOVED lines=12> */
.L_x_17831:
        /* <DEDUP_REMOVED lines=24> */
.L_x_17833:
[----:B------:R-:W-:-:S11]  /*91c60*/  DADD R2, R44, R44 ;  /* 0x000000002c027229 */ /* 0x000fd6000000002c */
.L_x_17832:
[----:B------:R-:W-:Y:S05]  /*91c70*/  BSYNC.RECONVERGENT B0 ;  /* 0x0000000000007941 */ /* 0x000fea0003800200 */
.L_x_17830:
[----:B------:R-:W-:Y:S02]  /*91c80*/  IMAD.MOV.U32 R32, RZ, RZ, R0 ;  /* 0x000000ffff207224 */ /* 0x000fe400078e0000 */
[----:B------:R-:W-:-:S04]  /*91c90*/  IMAD.MOV.U32 R33, RZ, RZ, 0x0 ;  /* 0x00000000ff217424 */ /* 0x000fc800078e00ff */
[----:B------:R-:W-:Y:S05]  /*91ca0*/  RET.REL.NODEC R32 `(_ZN2at6native29vectorized_elementwise_kernelILi8EZZZNS0_17acosh_kernel_cudaERNS_18TensorIteratorBaseEENKUlvE_clEvENKUlvE_clEvEUlN3c107complexIdEEE_St5arrayIPcLm2EEEEviT0_T1_) ;  /* 0xfffff6e020d47950 */ /* 0x000fea0003c3ffff */
.L_x_17834:
        /* <DEDUP_REMOVED lines=13> */
.L_x_17869:


//--------------------- .nv.global.init           --------------------------
	.section	.nv.global.init,"aw",@progbits
.nv.global.init:
	.type		$str$6,@object
	.size		$str$6,(__unnamed_11 - $str$6)
$str$6:
        /*0000*/ 	.byte	0x66, 0x61, 0x6c, 0x73, 0x65, 0x00
	.type		__unnamed_11,@object
	.size		__unnamed_11,(__unnamed_3 - __unnamed_11)
__unnamed_11:
        /*0006*/ 	.byte	0x66, 0x65, 0x74, 0x63, 0x68, 0x5f, 0x61, 0x6e, 0x64, 0x5f, 0x63, 0x61, 0x73, 0x74, 0x00
	.type		__unnamed_3,@object
	.size		__unnamed_3,(__unnamed_7 - __unnamed_3)
__unnamed_3:
        /*0015*/ 	.byte	0x66, 0x65, 0x74, 0x63, 0x68, 0x5f, 0x61, 0x6e, 0x64, 0x5f, 0x63, 0x61, 0x73, 0x74, 0x00
	.type		__unnamed_7,@object
	.size		__unnamed_7,(__unnamed_9 - __unnamed_7)
__unnamed_7:
        /*0024*/ 	.byte	0x66, 0x65, 0x74, 0x63, 0x68, 0x5f, 0x61, 0x6e, 0x64, 0x5f, 0x63, 0x61, 0x73, 0x74, 0x00
	.type		__unnamed_9,@object
	.size		__unnamed_9,(__unnamed_1 - __unnamed_9)
__unnamed_9:
        /*0033*/ 	.byte	0x66, 0x65, 0x74, 0x63, 0x68, 0x5f, 0x61, 0x6e, 0x64, 0x5f, 0x63, 0x61, 0x73, 0x74, 0x00
	.type		__unnamed_1,@object
	.size		__unnamed_1,(__unnamed_13 - __unnamed_1)
__unnamed_1:
        /*0042*/ 	.byte	0x66, 0x65, 0x74, 0x63, 0x68, 0x5f, 0x61, 0x6e, 0x64, 0x5f, 0x63, 0x61, 0x73, 0x74, 0x00
	.type		__unnamed_13,@object
	.size		__unnamed_13,(__unnamed_5 - __unnamed_13)
__unnamed_13:
        /*0051*/ 	.byte	0x66, 0x65, 0x74, 0x63, 0x68, 0x5f, 0x61, 0x6e, 0x64, 0x5f, 0x63, 0x61, 0x73, 0x74, 0x00
	.type		__unnamed_5,@object
	.size		__unnamed_5,(__unnamed_12 - __unnamed_5)
__unnamed_5:
        /*0060*/ 	.byte	0x66, 0x65, 0x74, 0x63, 0x68, 0x5f, 0x61, 0x6e, 0x64, 0x5f, 0x63, 0x61, 0x73, 0x74, 0x00
	.type		__unnamed_12,@object
	.size		__unnamed_12,(__unnamed_4 - __unnamed_12)
__unnamed_12:
        /*006f*/ 	.byte	0x63, 0x61, 0x73, 0x74, 0x5f, 0x61, 0x6e, 0x64, 0x5f, 0x73, 0x74, 0x6f, 0x72, 0x65, 0x00
	.type		__unnamed_4,@object
	.size		__unnamed_4,(__unnamed_8 - __unnamed_4)
__unnamed_4:
        /*007e*/ 	.byte	0x63, 0x61, 0x73, 0x74, 0x5f, 0x61, 0x6e, 0x64, 0x5f, 0x73, 0x74, 0x6f, 0x72, 0x65, 0x00
	.type		__unnamed_8,@object
	.size		__unnamed_8,(__unnamed_10 - __unnamed_8)
__unnamed_8:
        /*008d*/ 	.byte	0x63, 0x61, 0x73, 0x74, 0x5f, 0x61, 0x6e, 0x64, 0x5f, 0x73, 0x74, 0x6f, 0x72, 0x65, 0x00
	.type		__unnamed_10,@object
	.size		__unnamed_10,(__unnamed_2 - __unnamed_10)
__unnamed_10:
        /*009c*/ 	.byte	0x63, 0x61, 0x73, 0x74, 0x5f, 0x61, 0x6e, 0x64, 0x5f, 0x73, 0x74, 0x6f, 0x72, 0x65, 0x00
	.type		__unnamed_2,@object
	.size		__unnamed_2,(__unnamed_14 - __unnamed_2)
__unnamed_2:
        /*00ab*/ 	.byte	0x63, 0x61, 0x73, 0x74, 0x5f, 0x61, 0x6e, 0x64, 0x5f, 0x73, 0x74, 0x6f, 0x72, 0x65, 0x00
	.type		__unnamed_14,@object
	.size		__unnamed_14,(__unnamed_6 - __unnamed_14)
__unnamed_14:
        /*00ba*/ 	.byte	0x63, 0x61, 0x73, 0x74, 0x5f, 0x61, 0x6e, 0x64, 0x5f, 0x73, 0x74, 0x6f, 0x72, 0x65, 0x00
	.type		__unnamed_6,@object
	.size		__unnamed_6,($str$7 - __unnamed_6)
__unnamed_6:
        /*00c9*/ 	.byte	0x63, 0x61, 0x73, 0x74, 0x5f, 0x61, 0x6e, 0x64, 0x5f, 0x73, 0x74, 0x6f, 0x72, 0x65, 0x00
	.type		$str$7,@object
	.size		$str$7,(.L_43 - $str$7)
$str$7:
        /*00d8*/ 	.byte	0x2f, 0x72, 0x6f, 0x6f, 0x74, 0x2f, 0x2e, 0x70, 0x79, 0x65, 0x6e, 0x76, 0x2f, 0x76, 0x65, 0x72
        /*00e8*/ 	.byte	0x73, 0x69, 0x6f, 0x6e, 0x73, 0x2f, 0x33, 0x2e, 0x31, 0x33, 0x2e, 0x31, 0x32, 0x2f, 0x6c, 0x69
        /*00f8*/ 	.byte	0x62, 0x2f, 0x70, 0x79, 0x74, 0x68, 0x6f, 0x6e, 0x33, 0x2e, 0x31, 0x33, 0x2f, 0x73, 0x69, 0x74
        /*0108*/ 	.byte	0x65, 0x2d, 0x70, 0x61, 0x63, 0x6b, 0x61, 0x67, 0x65, 0x73, 0x2f, 0x74, 0x6f, 0x72, 0x63, 0x68
        /*0118*/ 	.byte	0x2f, 0x69, 0x6e, 0x63, 0x6c, 0x75, 0x64, 0x65, 0x2f, 0x63, 0x31, 0x30, 0x2f, 0x63, 0x6f, 0x72
        /*0128*/ 	.byte	0x65, 0x2f, 0x44, 0x79, 0x6e, 0x61, 0x6d, 0x69, 0x63, 0x43, 0x61, 0x73, 0x74, 0x2e, 0x68, 0x00
.L_43:


//--------------------- .nv.shared.reserved.0     --------------------------
	.section	.nv.shared.reserved.0,"aw",@nobits
	.weak		__nv_reservedSMEM_offset_0_alias
	.size		__nv_reservedSMEM_offset_0_alias, 0, 64
	.other		__nv_reservedSMEM_offset_0_alias,@"STO_CUDA_RESERVED_SHARED STV_DEFAULT"
__nv_reservedSMEM_offset_0_alias:
	.zero		0
	.zero		64


//--------------------- .nv.global                --------------------------
	.section	.nv.global,"aw",@nobits
.nv.global:
	.type		_ZN59_INTERNAL_afd2453f_28_UnaryGeometricAcoshKernel_cu_8f5e6b634cuda3std3__48in_placeE,@object
	.size		_ZN59_INTERNAL_afd2453f_28_UnaryGeometricAcoshKernel_cu_8f5e6b634cuda3std3__48in_placeE,(_ZN59_INTERNAL_afd2453f_28_UnaryGeometricAcoshKernel_cu_8f5e6b634cuda3std6ranges3__45__cpo8distanceE - _ZN59_INTERNAL_afd2453f_28_UnaryGeometricAcoshKernel_cu_8f5e6b634cuda3std3__48in_placeE)
_ZN59_INTERNAL_afd2453f_28_UnaryGeometricAcoshKernel_cu_8f5e6b634cuda3std3__48in_placeE:
	.zero		1
	.type		_ZN59_INTERNAL_afd2453f_28_UnaryGeometricAcoshKernel_cu_8f5e6b634cuda3std6ranges3__45__cpo8distanceE,@object
	.size		_ZN59_INTERNAL_afd2453f_28_UnaryGeometricAcoshKernel_cu_8f5e6b634cuda3std6ranges3__45__cpo8distanceE,(_ZN59_INTERNAL_afd2453f_28_UnaryGeometricAcoshKernel_cu_8f5e6b634cuda3std3__45__cpo6cbeginE - _ZN59_INTERNAL_afd2453f_28_UnaryGeometricAcoshKernel_cu_8f5e6b634cuda3std6ranges3__45__cpo8distanceE)
_ZN59_INTERNAL_afd2453f_28_UnaryGeometricAcoshKernel_cu_8f5e6b634cuda3std6ranges3__45__cpo8distanceE:
	.zero		1
	.type		_ZN59_INTERNAL_afd2453f_28_UnaryGeometricAcoshKernel_cu_8f5e6b634cuda3std3__45__cpo6cbeginE,@object
	.size		_ZN59_INTERNAL_afd2453f_28_UnaryGeometricAcoshKernel_cu_8f5e6b634cuda3std3__45__cpo6cbeginE,(_ZN59_INTERNAL_afd2453f_28_UnaryGeometricAcoshKernel_cu_8f5e6b634cuda3std6ranges3__45__cpo7advanceE - _ZN59_INTERNAL_afd2453f_28_UnaryGeometricAcoshKernel_cu_8f5e6b634cuda3std3__45__cpo6cbeginE)
_ZN59_INTERNAL_afd2453f_28_UnaryGeometricAcoshKernel_cu_8f5e6b634cuda3std3__45__cpo6cbeginE:
	.zero		1
	.type		_ZN59_INTERNAL_afd2453f_28_UnaryGeometricAcoshKernel_cu_8f5e6b634cuda3std6ranges3__45__cpo7advanceE,@object
	.size		_ZN59_INTERNAL_afd2453f_28_UnaryGeometricAcoshKernel_cu_8f5e6b634cuda3std6ranges3__45__cpo7advanceE,(_ZN59_INTERNAL_afd2453f_28_UnaryGeometricAcoshKernel_cu_8f5e6b634cuda3std3__45__cpo7crbeginE - _ZN59_INTERNAL_afd2453f_28_UnaryGeometricAcoshKernel_cu_8f5e6b634cuda3std6ranges3__45__cpo7advanceE)
_ZN59_INTERNAL_afd2453f_28_UnaryGeometricAcoshKernel_cu_8f5e6b634cuda3std6ranges3__45__cpo7advanceE:
	.zero		1
	.type		_ZN59_INTERNAL_afd2453f_28_UnaryGeometricAcoshKernel_cu_8f5e6b634cuda3std3__45__cpo7crbeginE,@object
	.size		_ZN59_INTERNAL_afd2453f_28_UnaryGeometricAcoshKernel_cu_8f5e6b634cuda3std3__45__cpo7crbeginE,(_ZN59_INTERNAL_afd2453f_28_UnaryGeometricAcoshKernel_cu_8f5e6b634cuda3std6ranges3__45__cpo4dataE - _ZN59_INTERNAL_afd2453f_28_UnaryGeometricAcoshKernel_cu_8f5e6b634cuda3std3__45__cpo7crbeginE)
_ZN59_INTERNAL_afd2453f_28_UnaryGeometricAcoshKernel_cu_8f5e6b634cuda3std3__45__cpo7crbeginE:
	.zero		1
	.type		_ZN59_INTERNAL_afd2453f_28_UnaryGeometricAcoshKernel_cu_8f5e6b634cuda3std6ranges3__45__cpo4dataE,@object
	.size		_ZN59_INTERNAL_afd2453f_28_UnaryGeometricAcoshKernel_cu_8f5e6b634cuda3std6ranges3__45__cpo4dataE,(_ZN59_INTERNAL_afd2453f_28_UnaryGeometricAcoshKernel_cu_8f5e6b634cuda3std6ranges3__45__cpo5beginE - _ZN59_INTERNAL_afd2453f_28_UnaryGeometricAcoshKernel_cu_8f5e6b634cuda3std6ranges3__45__cpo4dataE)
_ZN59_INTERNAL_afd2453f_28_UnaryGeometricAcoshKernel_cu_8f5e6b634cuda3std6ranges3__45__cpo4dataE:
	.zero		1
	.type		_ZN59_INTERNAL_afd2453f_28_UnaryGeometricAcoshKernel_cu_8f5e6b634cuda3std6ranges3__45__cpo5beginE,@object
	.size		_ZN59_INTERNAL_afd2453f_28_UnaryGeometricAcoshKernel_cu_8f5e6b634cuda3std6ranges3__45__cpo5beginE,(_ZN59_INTERNAL_afd2453f_28_UnaryGeometricAcoshKernel_cu_8f5e6b634cuda3std3__461_GLOBAL__N__afd2453f_28_UnaryGeometricAcoshKernel_cu_8f5e6b636ignoreE - _ZN59_INTERNAL_afd2453f_28_UnaryGeometricAcoshKernel_cu_8f5e6b634cuda3std6ranges3__45__cpo5beginE)
_ZN59_INTERNAL_afd2453f_28_UnaryGeometricAcoshKernel_cu_8f5e6b634cuda3std6ranges3__45__cpo5beginE:
	.zero		1
	.type		_ZN59_INTERNAL_afd2453f_28_UnaryGeometricAcoshKernel_cu_8f5e6b634cuda3std3__461_GLOBAL__N__afd2453f_28_UnaryGeometricAcoshKernel_cu_8f5e6b636ignoreE,@object
	.size		_ZN59_INTERNAL_afd2453f_28_UnaryGeometricAcoshKernel_cu_8f5e6b634cuda3std3__461_GLOBAL__N__afd2453f_28_UnaryGeometricAcoshKernel_cu_8f5e6b636ignoreE,(_ZN59_INTERNAL_afd2453f_28_UnaryGeometricAcoshKernel_cu_8f5e6b634cuda3std6ranges3__45__cpo4sizeE - _ZN59_INTERNAL_afd2453f_28_UnaryGeometricAcoshKernel_cu_8f5e6b634cuda3std3__461_GLOBAL__N__afd2453f_28_UnaryGeometricAcoshKernel_cu_8f5e6b636ignoreE)
_ZN59_INTERNAL_afd2453f_28_UnaryGeometricAcoshKernel_cu_8f5e6b634cuda3std3__461_GLOBAL__N__afd2453f_28_UnaryGeometricAcoshKernel_cu_8f5e6b636ignoreE:
	.zero		1
	.type		_ZN59_INTERNAL_afd2453f_28_UnaryGeometricAcoshKernel_cu_8f5e6b634cuda3std6ranges3__45__cpo4sizeE,@object
	.size		_ZN59_INTERNAL_afd2453f_28_UnaryGeometricAcoshKernel_cu_8f5e6b634cuda3std6ranges3__45__cpo4sizeE,(_ZN59_INTERNAL_afd2453f_28_UnaryGeometricAcoshKernel_cu_8f5e6b634cuda3std3__45__cpo5beginE - _ZN59_INTERNAL_afd2453f_28_UnaryGeometricAcoshKernel_cu_8f5e6b634cuda3std6ranges3__45__cpo4sizeE)
_ZN59_INTERNAL_afd2453f_28_UnaryGeometricAcoshKernel_cu_8f5e6b634cuda3std6ranges3__45__cpo4sizeE:
	.zero		1
	.type		_ZN59_INTERNAL_afd2453f_28_UnaryGeometricAcoshKernel_cu_8f5e6b634cuda3std3__45__cpo5beginE,@object
	.size		_ZN59_INTERNAL_afd2453f_28_UnaryGeometricAcoshKernel_cu_8f5e6b634cuda3std3__45__cpo5beginE,(_ZN59_INTERNAL_afd2453f_28_UnaryGeometricAcoshKernel_cu_8f5e6b634cuda3std6ranges3__45__cpo6cbeginE - _ZN59_INTERNAL_afd2453f_28_UnaryGeometricAcoshKernel_cu_8f5e6b634cuda3std3__45__cpo5beginE)
_ZN59_INTERNAL_afd2453f_28_UnaryGeometricAcoshKernel_cu_8f5e6b634cuda3std3__45__cpo5beginE:
	.zero		1
	.type		_ZN59_INTERNAL_afd2453f_28_UnaryGeometricAcoshKernel_cu_8f5e6b634cuda3std6ranges3__45__cpo6cbeginE,@object
	.size		_ZN59_INTERNAL_afd2453f_28_UnaryGeometricAcoshKernel_cu_8f5e6b634cuda3std6ranges3__45__cpo6cbeginE,(_ZN59_INTERNAL_afd2453f_28_UnaryGeometricAcoshKernel_cu_8f5e6b634cuda3std3__45__cpo6rbeginE - _ZN59_INTERNAL_afd2453f_28_UnaryGeometricAcoshKernel_cu_8f5e6b634cuda3std6ranges3__45__cpo6cbeginE)
_ZN59_INTERNAL_afd2453f_28_UnaryGeometricAcoshKernel_cu_8f5e6b634cuda3std6ranges3__45__cpo6cbeginE:
	.zero		1
	.type		_ZN59_INTERNAL_afd2453f_28_UnaryGeometricAcoshKernel_cu_8f5e6b634cuda3std3__45__cpo6rbeginE,@object
	.size		_ZN59_INTERNAL_afd2453f_28_UnaryGeometricAcoshKernel_cu_8f5e6b634cuda3std3__45__cpo6rbeginE,(_ZN59_INTERNAL_afd2453f_28_UnaryGeometricAcoshKernel_cu_8f5e6b634cuda3std6ranges3__45__cpo4nextE - _ZN59_INTERNAL_afd2453f_28_UnaryGeometricAcoshKernel_cu_8f5e6b634cuda3std3__45__cpo6rbeginE)
_ZN59_INTERNAL_afd2453f_28_UnaryGeometricAcoshKernel_cu_8f5e6b634cuda3std3__45__cpo6rbeginE:
	.zero		1
	.type		_ZN59_INTERNAL_afd2453f_28_UnaryGeometricAcoshKernel_cu_8f5e6b634cuda3std6ranges3__45__cpo4nextE,@object
	.size		_ZN59_INTERNAL_afd2453f_28_UnaryGeometricAcoshKernel_cu_8f5e6b634cuda3std6ranges3__45__cpo4nextE,(_ZN59_INTERNAL_afd2453f_28_UnaryGeometricAcoshKernel_cu_8f5e6b634cuda3std6ranges3__45__cpo4swapE - _ZN59_INTERNAL_afd2453f_28_UnaryGeometricAcoshKernel_cu_8f5e6b634cuda3std6ranges3__45__cpo4nextE)
_ZN59_INTERNAL_afd2453f_28_UnaryGeometricAcoshKernel_cu_8f5e6b634cuda3std6ranges3__45__cpo4nextE:
	.zero		1
	.type		_ZN59_INTERNAL_afd2453f_28_UnaryGeometricAcoshKernel_cu_8f5e6b634cuda3std6ranges3__45__cpo4swapE,@object
	.size		_ZN59_INTERNAL_afd2453f_28_UnaryGeometricAcoshKernel_cu_8f5e6b634cuda3std6ranges3__45__cpo4swapE,(_ZN59_INTERNAL_afd2453f_28_UnaryGeometricAcoshKernel_cu_8f5e6b634cuda3std3__420unreachable_sentinelE - _ZN59_INTERNAL_afd2453f_28_UnaryGeometricAcoshKernel_cu_8f5e6b634cuda3std6ranges3__45__cpo4swapE)
_ZN59_INTERNAL_afd2453f_28_UnaryGeometricAcoshKernel_cu_8f5e6b634cuda3std6ranges3__45__cpo4swapE:
	.zero		1
	.type		_ZN59_INTERNAL_afd2453f_28_UnaryGeometricAcoshKernel_cu_8f5e6b634cuda3std3__420unreachable_sentinelE,@object
	.size		_ZN59_INTERNAL_afd2453f_28_UnaryGeometricAcoshKernel_cu_8f5e6b634cuda3std3__420unreachable_sentinelE,(_ZN59_INTERNAL_afd2453f_28_UnaryGeometricAcoshKernel_cu_8f5e6b636thrust24THRUST_300001_SM_1000_NS6system6detail10sequential3seqE - _ZN59_INTERNAL_afd2453f_28_UnaryGeometricAcoshKernel_cu_8f5e6b634cuda3std3__420unreachable_sentinelE)
_ZN59_INTERNAL_afd2453f_28_UnaryGeometricAcoshKernel_cu_8f5e6b634cuda3std3__420unreachable_sentinelE:
	.zero		1
	.type		_ZN59_INTERNAL_afd2453f_28_UnaryGeometricAcoshKernel_cu_8f5e6b636thrust24THRUST_300001_SM_1000_NS6system6detail10sequential3seqE,@object
	.size		_ZN59_INTERNAL_afd2453f_28_UnaryGeometricAcoshKernel_cu_8f5e6b636thrust24THRUST_300001_SM_1000_NS6system6detail10sequential3seqE,(_ZN59_INTERNAL_afd2453f_28_UnaryGeometricAcoshKernel_cu_8f5e6b634cuda3std3__45__cpo4cendE - _ZN59_INTERNAL_afd2453f_28_UnaryGeometricAcoshKernel_cu_8f5e6b636thrust24THRUST_300001_SM_1000_NS6system6detail10sequential3seqE)
_ZN59_INTERNAL_afd2453f_28_UnaryGeometricAcoshKernel_cu_8f5e6b636thrust24THRUST_300001_SM_1000_NS6system6detail10sequential3seqE:
	.zero		1
	.type		_ZN59_INTERNAL_afd2453f_28_UnaryGeometricAcoshKernel_cu_8f5e6b634cuda3std3__45__cpo4cendE,@object
	.size		_ZN59_INTERNAL_afd2453f_28_UnaryGeometricAcoshKernel_cu_8f5e6b634cuda3std3__45__cpo4cendE,(_ZN59_INTERNAL_afd2453f_28_UnaryGeometricAcoshKernel_cu_8f5e6b634cuda3std6ranges3__45__cpo9iter_swapE - _ZN59_INTERNAL_afd2453f_28_UnaryGeometricAcoshKernel_cu_8f5e6b634cuda3std3__45__cpo4cendE)
_ZN59_INTERNAL_afd2453f_28_UnaryGeometricAcoshKernel_cu_8f5e6b634cuda3std3__45__cpo4cendE:
	.zero		1
	.type		_ZN59_INTERNAL_afd2453f_28_UnaryGeometricAcoshKernel_cu_8f5e6b634cuda3std6ranges3__45__cpo9iter_swapE,@object
	.size		_ZN59_INTERNAL_afd2453f_28_UnaryGeometricAcoshKernel_cu_8f5e6b634cuda3std6ranges3__45__cpo9iter_swapE,(_ZN59_INTERNAL_afd2453f_28_UnaryGeometricAcoshKernel_cu_8f5e6b634cuda3std3__45__cpo5crendE - _ZN59_INTERNAL_afd2453f_28_UnaryGeometricAcoshKernel_cu_8f5e6b634cuda3std6ranges3__45__cpo9iter_swapE)
_ZN59_INTERNAL_afd2453f_28_UnaryGeometricAcoshKernel_cu_8f5e6b634cuda3std6ranges3__45__cpo9iter_swapE:
	.zero		1
	.type		_ZN59_INTERNAL_afd2453f_28_UnaryGeometricAcoshKernel_cu_8f5e6b634cuda3std3__45__cpo5crendE,@object
	.size		_ZN59_INTERNAL_afd2453f_28_UnaryGeometricAcoshKernel_cu_8f5e6b634cuda3std3__45__cpo5crendE,(_ZN59_INTERNAL_afd2453f_28_UnaryGeometricAcoshKernel_cu_8f5e6b634cuda3std6ranges3__45__cpo5cdataE - _ZN59_INTERNAL_afd2453f_28_UnaryGeometricAcoshKernel_cu_8f5e6b634cuda3std3__45__cpo5crendE)
_ZN59_INTERNAL_afd2453f_28_UnaryGeometricAcoshKernel_cu_8f5e6b634cuda3std3__45__cpo5crendE:
	.zero		1
	.type		_ZN59_INTERNAL_afd2453f_28_UnaryGeometricAcoshKernel_cu_8f5e6b634cuda3std6ranges3__45__cpo5cdataE,@object
	.size		_ZN59_INTERNAL_afd2453f_28_UnaryGeometricAcoshKernel_cu_8f5e6b634cuda3std6ranges3__45__cpo5cdataE,(_ZN59_INTERNAL_afd2453f_28_UnaryGeometricAcoshKernel_cu_8f5e6b634cuda3std6ranges3__45__cpo3endE - _ZN59_INTERNAL_afd2453f_28_UnaryGeometricAcoshKernel_cu_8f5e6b634cuda3std6ranges3__45__cpo5cdataE)
_ZN59_INTERNAL_afd2453f_28_UnaryGeometricAcoshKernel_cu_8f5e6b634cuda3std6ranges3__45__cpo5cdataE:
	.zero		1
	.type		_ZN59_INTERNAL_afd2453f_28_UnaryGeometricAcoshKernel_cu_8f5e6b634cuda3std6ranges3__45__cpo3endE,@object
	.size		_ZN59_INTERNAL_afd2453f_28_UnaryGeometricAcoshKernel_cu_8f5e6b634cuda3std6ranges3__45__cpo3endE,(_ZN59_INTERNAL_afd2453f_28_UnaryGeometricAcoshKernel_cu_8f5e6b634cuda3std3__419piecewise_constructE - _ZN59_INTERNAL_afd2453f_28_UnaryGeometricAcoshKernel_cu_8f5e6b634cuda3std6ranges3__45__cpo3endE)
_ZN59_INTERNAL_afd2453f_28_UnaryGeometricAcoshKernel_cu_8f5e6b634cuda3std6ranges3__45__cpo3endE:
	.zero		1
	.type		_ZN59_INTERNAL_afd2453f_28_UnaryGeometricAcoshKernel_cu_8f5e6b634cuda3std3__419piecewise_constructE,@object
	.size		_ZN59_INTERNAL_afd2453f_28_UnaryGeometricAcoshKernel_cu_8f5e6b634cuda3std3__419piecewise_constructE,(_ZN59_INTERNAL_afd2453f_28_UnaryGeometricAcoshKernel_cu_8f5e6b634cuda3std6ranges3__45__cpo5ssizeE - _ZN59_INTERNAL_afd2453f_28_UnaryGeometricAcoshKernel_cu_8f5e6b634cuda3std3__419piecewise_constructE)
_ZN59_INTERNAL_afd2453f_28_UnaryGeometricAcoshKernel_cu_8f5e6b634cuda3std3__419piecewise_constructE:
	.zero		1
	.type		_ZN59_INTERNAL_afd2453f_28_UnaryGeometricAcoshKernel_cu_8f5e6b634cuda3std6ranges3__45__cpo5ssizeE,@object
	.size		_ZN59_INTERNAL_afd2453f_28_UnaryGeometricAcoshKernel_cu_8f5e6b634cuda3std6ranges3__45__cpo5ssizeE,(_ZN59_INTERNAL_afd2453f_28_UnaryGeometricAcoshKernel_cu_8f5e6b634cuda3std3__45__cpo3endE - _ZN59_INTERNAL_afd2453f_28_UnaryGeometricAcoshKernel_cu_8f5e6b634cuda3std6ranges3__45__cpo5ssizeE)
_ZN59_INTERNAL_afd2453f_28_UnaryGeometricAcoshKernel_cu_8f5e6b634cuda3std6ranges3__45__cpo5ssizeE:
	.zero		1
	.type		_ZN59_INTERNAL_afd2453f_28_UnaryGeometricAcoshKernel_cu_8f5e6b634cuda3std3__45__cpo3endE,@object
	.size		_ZN59_INTERNAL_afd2453f_28_UnaryGeometricAcoshKernel_cu_8f5e6b634cuda3std3__45__cpo3endE,(_ZN59_INTERNAL_afd2453f_28_UnaryGeometricAcoshKernel_cu_8f5e6b634cuda3std6ranges3__45__cpo4cendE - _ZN59_INTERNAL_afd2453f_28_UnaryGeometricAcoshKernel_cu_8f5e6b634cuda3std3__45__cpo3endE)
_ZN59_INTERNAL_afd2453f_28_UnaryGeometricAcoshKernel_cu_8f5e6b634cuda3std3__45__cpo3endE:
	.zero		1
	.type		_ZN59_INTERNAL_afd2453f_28_UnaryGeometricAcoshKernel_cu_8f5e6b634cuda3std6ranges3__45__cpo4cendE,@object
	.size		_ZN59_INTERNAL_afd2453f_28_UnaryGeometricAcoshKernel_cu_8f5e6b634cuda3std6ranges3__45__cpo4cendE,(_ZN59_INTERNAL_afd2453f_28_UnaryGeometricAcoshKernel_cu_8f5e6b634cuda3std3__45__cpo4rendE - _ZN59_INTERNAL_afd2453f_28_UnaryGeometricAcoshKernel_cu_8f5e6b634cuda3std6ranges3__45__cpo4cendE)
_ZN59_INTERNAL_afd2453f_28_UnaryGeometricAcoshKernel_cu_8f5e6b634cuda3std6ranges3__45__cpo4cendE:
	.zero		1
	.type		_ZN59_INTERNAL_afd2453f_28_UnaryGeometricAcoshKernel_cu_8f5e6b634cuda3std3__45__cpo4rendE,@object
	.size		_ZN59_INTERNAL_afd2453f_28_UnaryGeometricAcoshKernel_cu_8f5e6b634cuda3std3__45__cpo4rendE,(_ZN59_INTERNAL_afd2453f_28_UnaryGeometricAcoshKernel_cu_8f5e6b634cuda3std6ranges3__45__cpo4prevE - _ZN59_INTERNAL_afd2453f_28_UnaryGeometricAcoshKernel_cu_8f5e6b634cuda3std3__45__cpo4rendE)
_ZN59_INTERNAL_afd2453f_28_UnaryGeometricAcoshKernel_cu_8f5e6b634cuda3std3__45__cpo4rendE:
	.zero		1
	.type		_ZN59_INTERNAL_afd2453f_28_UnaryGeometricAcoshKernel_cu_8f5e6b634cuda3std6ranges3__45__cpo4prevE,@object
	.size		_ZN59_INTERNAL_afd2453f_28_UnaryGeometricAcoshKernel_cu_8f5e6b634cuda3std6ranges3__45__cpo4prevE,(_ZN59_INTERNAL_afd2453f_28_UnaryGeometricAcoshKernel_cu_8f5e6b634cuda3std6ranges3__45__cpo9iter_moveE - _ZN59_INTERNAL_afd2453f_28_UnaryGeometricAcoshKernel_cu_8f5e6b634cuda3std6ranges3__45__cpo4prevE)
_ZN59_INTERNAL_afd2453f_28_UnaryGeometricAcoshKernel_cu_8f5e6b634cuda3std6ranges3__45__cpo4prevE:
	.zero		1
	.type		_ZN59_INTERNAL_afd2453f_28_UnaryGeometricAcoshKernel_cu_8f5e6b634cuda3std6ranges3__45__cpo9iter_moveE,@object
	.size		_ZN59_INTERNAL_afd2453f_28_UnaryGeometricAcoshKernel_cu_8f5e6b634cuda3std6ranges3__45__cpo9iter_moveE,(.L_27 - _ZN59_INTERNAL_afd2453f_28_UnaryGeometricAcoshKernel_cu_8f5e6b634cuda3std6ranges3__45__cpo9iter_moveE)
_ZN59_INTERNAL_afd2453f_28_UnaryGeometricAcoshKernel_cu_8f5e6b634cuda3std6ranges3__45__cpo9iter_moveE:
	.zero		1
.L_27:


//--------------------- .nv.constant0._ZN2at6native18elementwise_kernelILi128ELi4EZNS0_15gpu_kernel_implIZZZNS0_17acosh_kernel_cudaERNS_18TensorIteratorBaseEENKUlvE0_clEvENKUlvE2_clEvEUlN3c108BFloat16EE_EEvS4_RKT_EUliE_EEviT1_ --------------------------
	.section	.nv.constant0._ZN2at6native18elementwise_kernelILi128ELi4EZNS0_15gpu_kernel_implIZZZNS0_17acosh_kernel_cudaERNS_18TensorIteratorBaseEENKUlvE0_clEvENKUlvE2_clEvEUlN3c108BFloat16EE_EEvS4_RKT_EUliE_EEviT1_,"a",@progbits
	.sectionflags	@""
	.align	4
.nv.constant0._ZN2at6native18elementwise_kernelILi128ELi4EZNS0_15gpu_kernel_implIZZZNS0_17acosh_kernel_cudaERNS_18TensorIteratorBaseEENKUlvE0_clEvENKUlvE2_clEvEUlN3c108BFloat16EE_EEvS4_RKT_EUliE_EEviT1_:
	.zero		1440


//--------------------- .nv.constant0._ZN2at6native27unrolled_elementwise_kernelIZZZNS0_17acosh_kernel_cudaERNS_18TensorIteratorBaseEENKUlvE0_clEvENKUlvE2_clEvEUlN3c108BFloat16EE_St5arrayIPcLm2EELi4E23TrivialOffsetCalculatorILi1EjESD_NS0_6memory12LoadWithCastILi1EEENSE_13StoreWithCastILi1EEEEEviT_T0_T2_T3_T4_T5_ --------------------------
	.section	.nv.constant0._ZN2at6native27unrolled_elementwise_kernelIZZZNS0_17acosh_kernel_cudaERNS_18TensorIteratorBaseEENKUlvE0_clEvENKUlvE2_clEvEUlN3c108BFloat16EE_St5arrayIPcLm2EELi4E23TrivialOffsetCalculatorILi1EjESD_NS0_6memory12LoadWithCastILi1EEENSE_13StoreWithCastILi1EEEEEviT_T0_T2_T3_T4_T5_,"a",@progbits
	.sectionflags	@""
	.align	4
.nv.constant0._ZN2at6native27unrolled_elementwise_kernelIZZZNS0_17acosh_kernel_cudaERNS_18TensorIteratorBaseEENKUlvE0_clEvENKUlvE2_clEvEUlN3c108BFloat16EE_St5arrayIPcLm2EELi4E23TrivialOffsetCalculatorILi1EjESD_NS0_6memory12LoadWithCastILi1EEENSE_13StoreWithCastILi1EEEEEviT_T0_T2_T3_T4_T5_:
	.zero		940


//--------------------- .nv.constant0._ZN2at6native18elementwise_kernelILi128ELi4EZNS0_22gpu_kernel_impl_nocastIZZZNS0_17acosh_kernel_cudaERNS_18TensorIteratorBaseEENKUlvE0_clEvENKUlvE2_clEvEUlN3c108BFloat16EE_EEvS4_RKT_EUliE_EEviT1_ --------------------------
	.section	.nv.constant0._ZN2at6native18elementwise_kernelILi128ELi4EZNS0_22gpu_kernel_impl_nocastIZZZNS0_17acosh_kernel_cudaERNS_18TensorIteratorBaseEENKUlvE0_clEvENKUlvE2_clEvEUlN3c108BFloat16EE_EEvS4_RKT_EUliE_EEviT1_,"a",@progbits
	.sectionflags	@""
	.align	4
.nv.constant0._ZN2at6native18elementwise_kernelILi128ELi4EZNS0_22gpu_kernel_impl_nocastIZZZNS0_17acosh_kernel_cudaERNS_18TensorIteratorBaseEENKUlvE0_clEvENKUlvE2_clEvEUlN3c108BFloat16EE_EEvS4_RKT_EUliE_EEviT1_:
	.zero		1440


//--------------------- .nv.constant0._ZN2at6native27unrolled_elementwise_kernelIZZZNS0_17acosh_kernel_cudaERNS_18TensorIteratorBaseEENKUlvE0_clEvENKUlvE2_clEvEUlN3c108BFloat16EE_St5arrayIPcLm2EELi4E23TrivialOffsetCalculatorILi1EjESD_NS0_6memory15LoadWithoutCastENSE_16StoreWithoutCastEEEviT_T0_T2_T3_T4_T5_ --------------------------
	.section	.nv.constant0._ZN2at6native27unrolled_elementwise_kernelIZZZNS0_17acosh_kernel_cudaERNS_18TensorIteratorBaseEENKUlvE0_clEvENKUlvE2_clEvEUlN3c108BFloat16EE_St5arrayIPcLm2EELi4E23TrivialOffsetCalculatorILi1EjESD_NS0_6memory15LoadWithoutCastENSE_16StoreWithoutCastEEEviT_T0_T2_T3_T4_T5_,"a",@progbits
	.sectionflags	@""
	.align	4
.nv.constant0._ZN2at6native27unrolled_elementwise_kernelIZZZNS0_17acosh_kernel_cudaERNS_18TensorIteratorBaseEENKUlvE0_clEvENKUlvE2_clEvEUlN3c108BFloat16EE_St5arrayIPcLm2EELi4E23TrivialOffsetCalculatorILi1EjESD_NS0_6memory15LoadWithoutCastENSE_16StoreWithoutCastEEEviT_T0_T2_T3_T4_T5_:
	.zero		924


//--------------------- .nv.constant0._ZN2at6native29vectorized_elementwise_kernelILi2EZZZNS0_17acosh_kernel_cudaERNS_18TensorIteratorBaseEENKUlvE0_clEvENKUlvE2_clEvEUlN3c108BFloat16EE_St5arrayIPcLm2EEEEviT0_T1_ --------------------------
	.section	.nv.constant0._ZN2at6native29vectorized_elementwise_kernelILi2EZZZNS0_17acosh_kernel_cudaERNS_18TensorIteratorBaseEENKUlvE0_clEvENKUlvE2_clEvEUlN3c108BFloat16EE_St5arrayIPcLm2EEEEviT0_T1_,"a",@progbits
	.sectionflags	@""
	.align	4
.nv.constant0._ZN2at6native29vectorized_elementwise_kernelILi2EZZZNS0_17acosh_kernel_cudaERNS_18TensorIteratorBaseEENKUlvE0_clEvENKUlvE2_clEvEUlN3c108BFloat16EE_St5arrayIPcLm2EEEEviT0_T1_:
	.zero		920


//--------------------- .nv.constant0._ZN2at6native29vectorized_elementwise_kernelILi4EZZZNS0_17acosh_kernel_cudaERNS_18TensorIteratorBaseEENKUlvE0_clEvENKUlvE2_clEvEUlN3c108BFloat16EE_St5arrayIPcLm2EEEEviT0_T1_ --------------------------
	.section	.nv.constant0._ZN2at6native29vectorized_elementwise_kernelILi4EZZZNS0_17acosh_kernel_cudaERNS_18TensorIteratorBaseEENKUlvE0_clEvENKUlvE2_clEvEUlN3c108BFloat16EE_St5arrayIPcLm2EEEEviT0_T1_,"a",@progbits
	.sectionflags	@""
	.align	4
.nv.constant0._ZN2at6native29vectorized_elementwise_kernelILi4EZZZNS0_17acosh_kernel_cudaERNS_18TensorIteratorBaseEENKUlvE0_clEvENKUlvE2_clEvEUlN3c108BFloat16EE_St5arrayIPcLm2EEEEviT0_T1_:
	.zero		920


//--------------------- .nv.constant0._ZN2at6native29vectorized_elementwise_kernelILi8EZZZNS0_17acosh_kernel_cudaERNS_18TensorIteratorBaseEENKUlvE0_clEvENKUlvE2_clEvEUlN3c108BFloat16EE_St5arrayIPcLm2EEEEviT0_T1_ --------------------------
	.section	.nv.constant0._ZN2at6native29vectorized_elementwise_kernelILi8EZZZNS0_17acosh_kernel_cudaERNS_18TensorIteratorBaseEENKUlvE0_clEvENKUlvE2_clEvEUlN3c108BFloat16EE_St5arrayIPcLm2EEEEviT0_T1_,"a",@progbits
	.sectionflags	@""
	.align	4
.nv.constant0._ZN2at6native29vectorized_elementwise_kernelILi8EZZZNS0_17acosh_kernel_cudaERNS_18TensorIteratorBaseEENKUlvE0_clEvENKUlvE2_clEvEUlN3c108BFloat16EE_St5arrayIPcLm2EEEEviT0_T1_:
	.zero		920


//--------------------- .nv.constant0._ZN2at6native18elementwise_kernelILi128ELi4EZNS0_15gpu_kernel_implIZZZNS0_17acosh_kernel_cudaERNS_18TensorIteratorBaseEENKUlvE0_clEvENKUlvE1_clEvEUlN3c104HalfEE_EEvS4_RKT_EUliE_EEviT1_ --------------------------
	.section	.nv.constant0._ZN2at6native18elementwise_kernelILi128ELi4EZNS0_15gpu_kernel_implIZZZNS0_17acosh_kernel_cudaERNS_18TensorIteratorBaseEENKUlvE0_clEvENKUlvE1_clEvEUlN3c104HalfEE_EEvS4_RKT_EUliE_EEviT1_,"a",@progbits
	.sectionflags	@""
	.align	4
.nv.constant0._ZN2at6native18elementwise_kernelILi128ELi4EZNS0_15gpu_kernel_implIZZZNS0_17acosh_kernel_cudaERNS_18TensorIteratorBaseEENKUlvE0_clEvENKUlvE1_clEvEUlN3c104HalfEE_EEvS4_RKT_EUliE_EEviT1_:
	.zero		1440


//--------------------- .nv.constant0._ZN2at6native27unrolled_elementwise_kernelIZZZNS0_17acosh_kernel_cudaERNS_18TensorIteratorBaseEENKUlvE0_clEvENKUlvE1_clEvEUlN3c104HalfEE_St5arrayIPcLm2EELi4E23TrivialOffsetCalculatorILi1EjESD_NS0_6memory12LoadWithCastILi1EEENSE_13StoreWithCastILi1EEEEEviT_T0_T2_T3_T4_T5_ --------------------------
	.section	.nv.constant0._ZN2at6native27unrolled_elementwise_kernelIZZZNS0_17acosh_kernel_cudaERNS_18TensorIteratorBaseEENKUlvE0_clEvENKUlvE1_clEvEUlN3c104HalfEE_St5arrayIPcLm2EELi4E23TrivialOffsetCalculatorILi1EjESD_NS0_6memory12LoadWithCastILi1EEENSE_13StoreWithCastILi1EEEEEviT_T0_T2_T3_T4_T5_,"a",@progbits
	.sectionflags	@""
	.align	4
.nv.constant0._ZN2at6native27unrolled_elementwise_kernelIZZZNS0_17acosh_kernel_cudaERNS_18TensorIteratorBaseEENKUlvE0_clEvENKUlvE1_clEvEUlN3c104HalfEE_St5arrayIPcLm2EELi4E23TrivialOffsetCalculatorILi1EjESD_NS0_6memory12LoadWithCastILi1EEENSE_13StoreWithCastILi1EEEEEviT_T0_T2_T3_T4_T5_:
	.zero		940


//--------------------- .nv.constant0._ZN2at6native18elementwise_kernelILi128ELi4EZNS0_22gpu_kernel_impl_nocastIZZZNS0_17acosh_kernel_cudaERNS_18TensorIteratorBaseEENKUlvE0_clEvENKUlvE1_clEvEUlN3c104HalfEE_EEvS4_RKT_EUliE_EEviT1_ --------------------------
	.section	.nv.constant0._ZN2at6native18elementwise_kernelILi128ELi4EZNS0_22gpu_kernel_impl_nocastIZZZNS0_17acosh_kernel_cudaERNS_18TensorIteratorBaseEENKUlvE0_clEvENKUlvE1_clEvEUlN3c104HalfEE_EEvS4_RKT_EUliE_EEviT1_,"a",@progbits
	.sectionflags	@""
	.align	4
.nv.constant0._ZN2at6native18elementwise_kernelILi128ELi4EZNS0_22gpu_kernel_impl_nocastIZZZNS0_17acosh_kernel_cudaERNS_18TensorIteratorBaseEENKUlvE0_clEvENKUlvE1_clEvEUlN3c104HalfEE_EEvS4_RKT_EUliE_EEviT1_:
	.zero		1440


//--------------------- .nv.constant0._ZN2at6native27unrolled_elementwise_kernelIZZZNS0_17acosh_kernel_cudaERNS_18TensorIteratorBaseEENKUlvE0_clEvENKUlvE1_clEvEUlN3c104HalfEE_St5arrayIPcLm2EELi4E23TrivialOffsetCalculatorILi1EjESD_NS0_6memory15LoadWithoutCastENSE_16StoreWithoutCastEEEviT_T0_T2_T3_T4_T5_ --------------------------
	.section	.nv.constant0._ZN2at6native27unrolled_elementwise_kernelIZZZNS0_17acosh_kernel_cudaERNS_18TensorIteratorBaseEENKUlvE0_clEvENKUlvE1_clEvEUlN3c104HalfEE_St5arrayIPcLm2EELi4E23TrivialOffsetCalculatorILi1EjESD_NS0_6memory15LoadWithoutCastENSE_16StoreWithoutCastEEEviT_T0_T2_T3_T4_T5_,"a",@progbits
	.sectionflags	@""
	.align	4
.nv.constant0._ZN2at6native27unrolled_elementwise_kernelIZZZNS0_17acosh_kernel_cudaERNS_18TensorIteratorBaseEENKUlvE0_clEvENKUlvE1_clEvEUlN3c104HalfEE_St5arrayIPcLm2EELi4E23TrivialOffsetCalculatorILi1EjESD_NS0_6memory15LoadWithoutCastENSE_16StoreWithoutCastEEEviT_T0_T2_T3_T4_T5_:
	.zero		924


//--------------------- .nv.constant0._ZN2at6native29vectorized_elementwise_kernelILi2EZZZNS0_17acosh_kernel_cudaERNS_18TensorIteratorBaseEENKUlvE0_clEvENKUlvE1_clEvEUlN3c104HalfEE_St5arrayIPcLm2EEEEviT0_T1_ --------------------------
	.section	.nv.constant0._ZN2at6native29vectorized_elementwise_kernelILi2EZZZNS0_17acosh_kernel_cudaERNS_18TensorIteratorBaseEENKUlvE0_clEvENKUlvE1_clEvEUlN3c104HalfEE_St5arrayIPcLm2EEEEviT0_T1_,"a",@progbits
	.sectionflags	@""
	.align	4
.nv.constant0._ZN2at6native29vectorized_elementwise_kernelILi2EZZZNS0_17acosh_kernel_cudaERNS_18TensorIteratorBaseEENKUlvE0_clEvENKUlvE1_clEvEUlN3c104HalfEE_St5arrayIPcLm2EEEEviT0_T1_:
	.zero		920


//--------------------- .nv.constant0._ZN2at6native29vectorized_elementwise_kernelILi4EZZZNS0_17acosh_kernel_cudaERNS_18TensorIteratorBaseEENKUlvE0_clEvENKUlvE1_clEvEUlN3c104HalfEE_St5arrayIPcLm2EEEEviT0_T1_ --------------------------
	.section	.nv.constant0._ZN2at6native29vectorized_elementwise_kernelILi4EZZZNS0_17acosh_kernel_cudaERNS_18TensorIteratorBaseEENKUlvE0_clEvENKUlvE1_clEvEUlN3c104HalfEE_St5arrayIPcLm2EEEEviT0_T1_,"a",@progbits
	.sectionflags	@""
	.align	4
.nv.constant0._ZN2at6native29vectorized_elementwise_kernelILi4EZZZNS0_17acosh_kernel_cudaERNS_18TensorIteratorBaseEENKUlvE0_clEvENKUlvE1_clEvEUlN3c104HalfEE_St5arrayIPcLm2EEEEviT0_T1_:
	.zero		920


//--------------------- .nv.constant0._ZN2at6native29vectorized_elementwise_kernelILi8EZZZNS0_17acosh_kernel_cudaERNS_18TensorIteratorBaseEENKUlvE0_clEvENKUlvE1_clEvEUlN3c104HalfEE_St5arrayIPcLm2EEEEviT0_T1_ --------------------------
	.section	.nv.constant0._ZN2at6native29vectorized_elementwise_kernelILi8EZZZNS0_17acosh_kernel_cudaERNS_18TensorIteratorBaseEENKUlvE0_clEvENKUlvE1_clEvEUlN3c104HalfEE_St5arrayIPcLm2EEEEviT0_T1_,"a",@progbits
	.sectionflags	@""
	.align	4
.nv.constant0._ZN2at6native29vectorized_elementwise_kernelILi8EZZZNS0_17acosh_kernel_cudaERNS_18TensorIteratorBaseEENKUlvE0_clEvENKUlvE1_clEvEUlN3c104HalfEE_St5arrayIPcLm2EEEEviT0_T1_:
	.zero		920


//--------------------- .nv.constant0._ZN2at6native18elementwise_kernelILi128ELi4EZNS0_15gpu_kernel_implIZZZNS0_17acosh_kernel_cudaERNS_18TensorIteratorBaseEENKUlvE0_clEvENKUlvE0_clEvEUlfE_EEvS4_RKT_EUliE_EEviT1_ --------------------------
	.section	.nv.constant0._ZN2at6native18elementwise_kernelILi128ELi4EZNS0_15gpu_kernel_implIZZZNS0_17acosh_kernel_cudaERNS_18TensorIteratorBaseEENKUlvE0_clEvENKUlvE0_clEvEUlfE_EEvS4_RKT_EUliE_EEviT1_,"a",@progbits
	.sectionflags	@""
	.align	4
.nv.constant0._ZN2at6native18elementwise_kernelILi128ELi4EZNS0_15gpu_kernel_implIZZZNS0_17acosh_kernel_cudaERNS_18TensorIteratorBaseEENKUlvE0_clEvENKUlvE0_clEvEUlfE_EEvS4_RKT_EUliE_EEviT1_:
	.zero		1440


//--------------------- .nv.constant0._ZN2at6native27unrolled_elementwise_kernelIZZZNS0_17acosh_kernel_cudaERNS_18TensorIteratorBaseEENKUlvE0_clEvENKUlvE0_clEvEUlfE_St5arrayIPcLm2EELi4E23TrivialOffsetCalculatorILi1EjESB_NS0_6memory12LoadWithCastILi1EEENSC_13StoreWithCastILi1EEEEEviT_T0_T2_T3_T4_T5_ --------------------------
	.section	.nv.constant0._ZN2at6native27unrolled_elementwise_kernelIZZZNS0_17acosh_kernel_cudaERNS_18TensorIteratorBaseEENKUlvE0_clEvENKUlvE0_clEvEUlfE_St5arrayIPcLm2EELi4E23TrivialOffsetCalculatorILi1EjESB_NS0_6memory12LoadWithCastILi1EEENSC_13StoreWithCastILi1EEEEEviT_T0_T2_T3_T4_T5_,"a",@progbits
	.sectionflags	@""
	.align	4
.nv.constant0._ZN2at6native27unrolled_elementwise_kernelIZZZNS0_17acosh_kernel_cudaERNS_18TensorIteratorBaseEENKUlvE0_clEvENKUlvE0_clEvEUlfE_St5arrayIPcLm2EELi4E23TrivialOffsetCalculatorILi1EjESB_NS0_6memory12LoadWithCastILi1EEENSC_13StoreWithCastILi1EEEEEviT_T0_T2_T3_T4_T5_:
	.zero		940


//--------------------- .nv.constant0._ZN2at6native18elementwise_kernelILi128ELi2EZNS0_22gpu_kernel_impl_nocastIZZZNS0_17acosh_kernel_cudaERNS_18TensorIteratorBaseEENKUlvE0_clEvENKUlvE0_clEvEUlfE_EEvS4_RKT_EUliE_EEviT1_ --------------------------
	.section	.nv.constant0._ZN2at6native18elementwise_kernelILi128ELi2EZNS0_22gpu_kernel_impl_nocastIZZZNS0_17acosh_kernel_cudaERNS_18TensorIteratorBaseEENKUlvE0_clEvENKUlvE0_clEvEUlfE_EEvS4_RKT_EUliE_EEviT1_,"a",@progbits
	.sectionflags	@""
	.align	4
.nv.constant0._ZN2at6native18elementwise_kernelILi128ELi2EZNS0_22gpu_kernel_impl_nocastIZZZNS0_17acosh_kernel_cudaERNS_18TensorIteratorBaseEENKUlvE0_clEvENKUlvE0_clEvEUlfE_EEvS4_RKT_EUliE_EEviT1_:
	.zero		1440


//--------------------- .nv.constant0._ZN2at6native27unrolled_elementwise_kernelIZZZNS0_17acosh_kernel_cudaERNS_18TensorIteratorBaseEENKUlvE0_clEvENKUlvE0_clEvEUlfE_St5arrayIPcLm2EELi4E23TrivialOffsetCalculatorILi1EjESB_NS0_6memory15LoadWithoutCastENSC_16StoreWithoutCastEEEviT_T0_T2_T3_T4_T5_ --------------------------
	.section	.nv.constant0._ZN2at6native27unrolled_elementwise_kernelIZZZNS0_17acosh_kernel_cudaERNS_18TensorIteratorBaseEENKUlvE0_clEvENKUlvE0_clEvEUlfE_St5arrayIPcLm2EELi4E23TrivialOffsetCalculatorILi1EjESB_NS0_6memory15LoadWithoutCastENSC_16StoreWithoutCastEEEviT_T0_T2_T3_T4_T5_,"a",@progbits
	.sectionflags	@""
	.align	4
.nv.constant0._ZN2at6native27unrolled_elementwise_kernelIZZZNS0_17acosh_kernel_cudaERNS_18TensorIteratorBaseEENKUlvE0_clEvENKUlvE0_clEvEUlfE_St5arrayIPcLm2EELi4E23TrivialOffsetCalculatorILi1EjESB_NS0_6memory15LoadWithoutCastENSC_16StoreWithoutCastEEEviT_T0_T2_T3_T4_T5_:
	.zero		924


//--------------------- .nv.constant0._ZN2at6native29vectorized_elementwise_kernelILi2EZZZNS0_17acosh_kernel_cudaERNS_18TensorIteratorBaseEENKUlvE0_clEvENKUlvE0_clEvEUlfE_St5arrayIPcLm2EEEEviT0_T1_ --------------------------
	.section	.nv.constant0._ZN2at6native29vectorized_elementwise_kernelILi2EZZZNS0_17acosh_kernel_cudaERNS_18TensorIteratorBaseEENKUlvE0_clEvENKUlvE0_clEvEUlfE_St5arrayIPcLm2EEEEviT0_T1_,"a",@progbits
	.sectionflags	@""
	.align	4
.nv.constant0._ZN2at6native29vectorized_elementwise_kernelILi2EZZZNS0_17acosh_kernel_cudaERNS_18TensorIteratorBaseEENKUlvE0_clEvENKUlvE0_clEvEUlfE_St5arrayIPcLm2EEEEviT0_T1_:
	.zero		920


//--------------------- .nv.constant0._ZN2at6native29vectorized_elementwise_kernelILi4EZZZNS0_17acosh_kernel_cudaERNS_18TensorIteratorBaseEENKUlvE0_clEvENKUlvE0_clEvEUlfE_St5arrayIPcLm2EEEEviT0_T1_ --------------------------
	.section	.nv.constant0._ZN2at6native29vectorized_elementwise_kernelILi4EZZZNS0_17acosh_kernel_cudaERNS_18TensorIteratorBaseEENKUlvE0_clEvENKUlvE0_clEvEUlfE_St5arrayIPcLm2EEEEviT0_T1_,"a",@progbits
	.sectionflags	@""
	.align	4
.nv.constant0._ZN2at6native29vectorized_elementwise_kernelILi4EZZZNS0_17acosh_kernel_cudaERNS_18TensorIteratorBaseEENKUlvE0_clEvENKUlvE0_clEvEUlfE_St5arrayIPcLm2EEEEviT0_T1_:
	.zero		920


//--------------------- .nv.constant0._ZN2at6native29vectorized_elementwise_kernelILi8EZZZNS0_17acosh_kernel_cudaERNS_18TensorIteratorBaseEENKUlvE0_clEvENKUlvE0_clEvEUlfE_St5arrayIPcLm2EEEEviT0_T1_ --------------------------
	.section	.nv.constant0._ZN2at6native29vectorized_elementwise_kernelILi8EZZZNS0_17acosh_kernel_cudaERNS_18TensorIteratorBaseEENKUlvE0_clEvENKUlvE0_clEvEUlfE_St5arrayIPcLm2EEEEviT0_T1_,"a",@progbits
	.sectionflags	@""
	.align	4
.nv.constant0._ZN2at6native29vectorized_elementwise_kernelILi8EZZZNS0_17acosh_kernel_cudaERNS_18TensorIteratorBaseEENKUlvE0_clEvENKUlvE0_clEvEUlfE_St5arrayIPcLm2EEEEviT0_T1_:
	.zero		920


//--------------------- .nv.constant0._ZN2at6native18elementwise_kernelILi128ELi4EZNS0_15gpu_kernel_implIZZZNS0_17acosh_kernel_cudaERNS_18TensorIteratorBaseEENKUlvE0_clEvENKUlvE_clEvEUldE_EEvS4_RKT_EUliE_EEviT1_ --------------------------
	.section	.nv.constant0._ZN2at6native18elementwise_kernelILi128ELi4EZNS0_15gpu_kernel_implIZZZNS0_17acosh_kernel_cudaERNS_18TensorIteratorBaseEENKUlvE0_clEvENKUlvE_clEvEUldE_EEvS4_RKT_EUliE_EEviT1_,"a",@progbits
	.sectionflags	@""
	.align	4
.nv.constant0._ZN2at6native18elementwise_kernelILi128ELi4EZNS0_15gpu_kernel_implIZZZNS0_17acosh_kernel_cudaERNS_18TensorIteratorBaseEENKUlvE0_clEvENKUlvE_clEvEUldE_EEvS4_RKT_EUliE_EEviT1_:
	.zero		1440


//--------------------- .nv.constant0._ZN2at6native27unrolled_elementwise_kernelIZZZNS0_17acosh_kernel_cudaERNS_18TensorIteratorBaseEENKUlvE0_clEvENKUlvE_clEvEUldE_St5arrayIPcLm2EELi4E23TrivialOffsetCalculatorILi1EjESB_NS0_6memory12LoadWithCastILi1EEENSC_13StoreWithCastILi1EEEEEviT_T0_T2_T3_T4_T5_ --------------------------
	.section	.nv.constant0._ZN2at6native27unrolled_elementwise_kernelIZZZNS0_17acosh_kernel_cudaERNS_18TensorIteratorBaseEENKUlvE0_clEvENKUlvE_clEvEUldE_St5arrayIPcLm2EELi4E23TrivialOffsetCalculatorILi1EjESB_NS0_6memory12LoadWithCastILi1EEENSC_13StoreWithCastILi1EEEEEviT_T0_T2_T3_T4_T5_,"a",@progbits
	.sectionflags	@""
	.align	4
.nv.constant0._ZN2at6native27unrolled_elementwise_kernelIZZZNS0_17acosh_kernel_cudaERNS_18TensorIteratorBaseEENKUlvE0_clEvENKUlvE_clEvEUldE_St5arrayIPcLm2EELi4E23TrivialOffsetCalculatorILi1EjESB_NS0_6memory12LoadWithCastILi1EEENSC_13StoreWithCastILi1EEEEEviT_T0_T2_T3_T4_T5_:
	.zero		940


//--------------------- .nv.constant0._ZN2at6native18elementwise_kernelILi128ELi2EZNS0_22gpu_kernel_impl_nocastIZZZNS0_17acosh_kernel_cudaERNS_18TensorIteratorBaseEENKUlvE0_clEvENKUlvE_clEvEUldE_EEvS4_RKT_EUliE_EEviT1_ --------------------------
	.section	.nv.constant0._ZN2at6native18elementwise_kernelILi128ELi2EZNS0_22gpu_kernel_impl_nocastIZZZNS0_17acosh_kernel_cudaERNS_18TensorIteratorBaseEENKUlvE0_clEvENKUlvE_clEvEUldE_EEvS4_RKT_EUliE_EEviT1_,"a",@progbits
	.sectionflags	@""
	.align	4
.nv.constant0._ZN2at6native18elementwise_kernelILi128ELi2EZNS0_22gpu_kernel_impl_nocastIZZZNS0_17acosh_kernel_cudaERNS_18TensorIteratorBaseEENKUlvE0_clEvENKUlvE_clEvEUldE_EEvS4_RKT_EUliE_EEviT1_:
	.zero		1440


//--------------------- .nv.constant0._ZN2at6native27unrolled_elementwise_kernelIZZZNS0_17acosh_kernel_cudaERNS_18TensorIteratorBaseEENKUlvE0_clEvENKUlvE_clEvEUldE_St5arrayIPcLm2EELi4E23TrivialOffsetCalculatorILi1EjESB_NS0_6memory15LoadWithoutCastENSC_16StoreWithoutCastEEEviT_T0_T2_T3_T4_T5_ --------------------------
	.section	.nv.constant0._ZN2at6native27unrolled_elementwise_kernelIZZZNS0_17acosh_kernel_cudaERNS_18TensorIteratorBaseEENKUlvE0_clEvENKUlvE_clEvEUldE_St5arrayIPcLm2EELi4E23TrivialOffsetCalculatorILi1EjESB_NS0_6memory15LoadWithoutCastENSC_16StoreWithoutCastEEEviT_T0_T2_T3_T4_T5_,"a",@progbits
	.sectionflags	@""
	.align	4
.nv.constant0._ZN2at6native27unrolled_elementwise_kernelIZZZNS0_17acosh_kernel_cudaERNS_18TensorIteratorBaseEENKUlvE0_clEvENKUlvE_clEvEUldE_St5arrayIPcLm2EELi4E23TrivialOffsetCalculatorILi1EjESB_NS0_6memory15LoadWithoutCastENSC_16StoreWithoutCastEEEviT_T0_T2_T3_T4_T5_:
	.zero		924


//--------------------- .nv.constant0._ZN2at6native29vectorized_elementwise_kernelILi2EZZZNS0_17acosh_kernel_cudaERNS_18TensorIteratorBaseEENKUlvE0_clEvENKUlvE_clEvEUldE_St5arrayIPcLm2EEEEviT0_T1_ --------------------------
	.section	.nv.constant0._ZN2at6native29vectorized_elementwise_kernelILi2EZZZNS0_17acosh_kernel_cudaERNS_18TensorIteratorBaseEENKUlvE0_clEvENKUlvE_clEvEUldE_St5arrayIPcLm2EEEEviT0_T1_,"a",@progbits
	.sectionflags	@""
	.align	4
.nv.constant0._ZN2at6native29vectorized_elementwise_kernelILi2EZZZNS0_17acosh_kernel_cudaERNS_18TensorIteratorBaseEENKUlvE0_clEvENKUlvE_clEvEUldE_St5arrayIPcLm2EEEEviT0_T1_:
	.zero		920


//--------------------- .nv.constant0._ZN2at6native29vectorized_elementwise_kernelILi4EZZZNS0_17acosh_kernel_cudaERNS_18TensorIteratorBaseEENKUlvE0_clEvENKUlvE_clEvEUldE_St5arrayIPcLm2EEEEviT0_T1_ --------------------------
	.section	.nv.constant0._ZN2at6native29vectorized_elementwise_kernelILi4EZZZNS0_17acosh_kernel_cudaERNS_18TensorIteratorBaseEENKUlvE0_clEvENKUlvE_clEvEUldE_St5arrayIPcLm2EEEEviT0_T1_,"a",@progbits
	.sectionflags	@""
	.align	4
.nv.constant0._ZN2at6native29vectorized_elementwise_kernelILi4EZZZNS0_17acosh_kernel_cudaERNS_18TensorIteratorBaseEENKUlvE0_clEvENKUlvE_clEvEUldE_St5arrayIPcLm2EEEEviT0_T1_:
	.zero		920


//--------------------- .nv.constant0._ZN2at6native29vectorized_elementwise_kernelILi8EZZZNS0_17acosh_kernel_cudaERNS_18TensorIteratorBaseEENKUlvE0_clEvENKUlvE_clEvEUldE_St5arrayIPcLm2EEEEviT0_T1_ --------------------------
	.section	.nv.constant0._ZN2at6native29vectorized_elementwise_kernelILi8EZZZNS0_17acosh_kernel_cudaERNS_18TensorIteratorBaseEENKUlvE0_clEvENKUlvE_clEvEUldE_St5arrayIPcLm2EEEEviT0_T1_,"a",@progbits
	.sectionflags	@""
	.align	4
.nv.constant0._ZN2at6native29vectorized_elementwise_kernelILi8EZZZNS0_17acosh_kernel_cudaERNS_18TensorIteratorBaseEENKUlvE0_clEvENKUlvE_clEvEUldE_St5arrayIPcLm2EEEEviT0_T1_:
	.zero		920


//--------------------- .nv.constant0._ZN2at6native18elementwise_kernelILi128ELi4EZNS0_15gpu_kernel_implIZZZNS0_17acosh_kernel_cudaERNS_18TensorIteratorBaseEENKUlvE_clEvENKUlvE1_clEvEUlN3c107complexINS7_4HalfEEEE_EEvS4_RKT_EUliE_EEviT1_ --------------------------
	.section	.nv.constant0._ZN2at6native18elementwise_kernelILi128ELi4EZNS0_15gpu_kernel_implIZZZNS0_17acosh_kernel_cudaERNS_18TensorIteratorBaseEENKUlvE_clEvENKUlvE1_clEvEUlN3c107complexINS7_4HalfEEEE_EEvS4_RKT_EUliE_EEviT1_,"a",@progbits
	.sectionflags	@""
	.align	4
.nv.constant0._ZN2at6native18elementwise_kernelILi128ELi4EZNS0_15gpu_kernel_implIZZZNS0_17acosh_kernel_cudaERNS_18TensorIteratorBaseEENKUlvE_clEvENKUlvE1_clEvEUlN3c107complexINS7_4HalfEEEE_EEvS4_RKT_EUliE_EEviT1_:
	.zero		1440


//--------------------- .nv.constant0._ZN2at6native27unrolled_elementwise_kernelIZZZNS0_17acosh_kernel_cudaERNS_18TensorIteratorBaseEENKUlvE_clEvENKUlvE1_clEvEUlN3c107complexINS6_4HalfEEEE_St5arrayIPcLm2EELi4E23TrivialOffsetCalculatorILi1EjESF_NS0_6memory12LoadWithCastILi1EEENSG_13StoreWithCastILi1EEEEEviT_T0_T2_T3_T4_T5_ --------------------------
	.section	.nv.constant0._ZN2at6native27unrolled_elementwise_kernelIZZZNS0_17acosh_kernel_cudaERNS_18TensorIteratorBaseEENKUlvE_clEvENKUlvE1_clEvEUlN3c107complexINS6_4HalfEEEE_St5arrayIPcLm2EELi4E23TrivialOffsetCalculatorILi1EjESF_NS0_6memory12LoadWithCastILi1EEENSG_13StoreWithCastILi1EEEEEviT_T0_T2_T3_T4_T5_,"a",@progbits
	.sectionflags	@""
	.align	4
.nv.constant0._ZN2at6native27unrolled_elementwise_kernelIZZZNS0_17acosh_kernel_cudaERNS_18TensorIteratorBaseEENKUlvE_clEvENKUlvE1_clEvEUlN3c107complexINS6_4HalfEEEE_St5arrayIPcLm2EELi4E23TrivialOffsetCalculatorILi1EjESF_NS0_6memory12LoadWithCastILi1EEENSG_13StoreWithCastILi1EEEEEviT_T0_T2_T3_T4_T5_:
	.zero		940


//--------------------- .nv.constant0._ZN2at6native18elementwise_kernelILi128ELi2EZNS0_22gpu_kernel_impl_nocastIZZZNS0_17acosh_kernel_cudaERNS_18TensorIteratorBaseEENKUlvE_clEvENKUlvE1_clEvEUlN3c107complexINS7_4HalfEEEE_EEvS4_RKT_EUliE_EEviT1_ --------------------------
	.section	.nv.constant0._ZN2at6native18elementwise_kernelILi128ELi2EZNS0_22gpu_kernel_impl_nocastIZZZNS0_17acosh_kernel_cudaERNS_18TensorIteratorBaseEENKUlvE_clEvENKUlvE1_clEvEUlN3c107complexINS7_4HalfEEEE_EEvS4_RKT_EUliE_EEviT1_,"a",@progbits
	.sectionflags	@""
	.align	4
.nv.constant0._ZN2at6native18elementwise_kernelILi128ELi2EZNS0_22gpu_kernel_impl_nocastIZZZNS0_17acosh_kernel_cudaERNS_18TensorIteratorBaseEENKUlvE_clEvENKUlvE1_clEvEUlN3c107complexINS7_4HalfEEEE_EEvS4_RKT_EUliE_EEviT1_:
	.zero		1440


//--------------------- .nv.constant0._ZN2at6native27unrolled_elementwise_kernelIZZZNS0_17acosh_kernel_cudaERNS_18TensorIteratorBaseEENKUlvE_clEvENKUlvE1_clEvEUlN3c107complexINS6_4HalfEEEE_St5arrayIPcLm2EELi4E23TrivialOffsetCalculatorILi1EjESF_NS0_6memory15LoadWithoutCastENSG_16StoreWithoutCastEEEviT_T0_T2_T3_T4_T5_ --------------------------
	.section	.nv.constant0._ZN2at6native27unrolled_elementwise_kernelIZZZNS0_17acosh_kernel_cudaERNS_18TensorIteratorBaseEENKUlvE_clEvENKUlvE1_clEvEUlN3c107complexINS6_4HalfEEEE_St5arrayIPcLm2EELi4E23TrivialOffsetCalculatorILi1EjESF_NS0_6memory15LoadWithoutCastENSG_16StoreWithoutCastEEEviT_T0_T2_T3_T4_T5_,"a",@progbits
	.sectionflags	@""
	.align	4
.nv.constant0._ZN2at6native27unrolled_elementwise_kernelIZZZNS0_17acosh_kernel_cudaERNS_18TensorIteratorBaseEENKUlvE_clEvENKUlvE1_clEvEUlN3c107complexINS6_4HalfEEEE_St5arrayIPcLm2EELi4E23TrivialOffsetCalculatorILi1EjESF_NS0_6memory15LoadWithoutCastENSG_16StoreWithoutCastEEEviT_T0_T2_T3_T4_T5_:
	.zero		924


//--------------------- .nv.constant0._ZN2at6native29vectorized_elementwise_kernelILi2EZZZNS0_17acosh_kernel_cudaERNS_18TensorIteratorBaseEENKUlvE_clEvENKUlvE1_clEvEUlN3c107complexINS6_4HalfEEEE_St5arrayIPcLm2EEEEviT0_T1_ --------------------------
	.section	.nv.constant0._ZN2at6native29vectorized_elementwise_kernelILi2EZZZNS0_17acosh_kernel_cudaERNS_18TensorIteratorBaseEENKUlvE_clEvENKUlvE1_clEvEUlN3c107complexINS6_4HalfEEEE_St5arrayIPcLm2EEEEviT0_T1_,"a",@progbits
	.sectionflags	@""
	.align	4
.nv.constant0._ZN2at6native29vectorized_elementwise_kernelILi2EZZZNS0_17acosh_kernel_cudaERNS_18TensorIteratorBaseEENKUlvE_clEvENKUlvE1_clEvEUlN3c107complexINS6_4HalfEEEE_St5arrayIPcLm2EEEEviT0_T1_:
	.zero		920


//--------------------- .nv.constant0._ZN2at6native29vectorized_elementwise_kernelILi4EZZZNS0_17acosh_kernel_cudaERNS_18TensorIteratorBaseEENKUlvE_clEvENKUlvE1_clEvEUlN3c107complexINS6_4HalfEEEE_St5arrayIPcLm2EEEEviT0_T1_ --------------------------
	.section	.nv.constant0._ZN2at6native29vectorized_elementwise_kernelILi4EZZZNS0_17acosh_kernel_cudaERNS_18TensorIteratorBaseEENKUlvE_clEvENKUlvE1_clEvEUlN3c107complexINS6_4HalfEEEE_St5arrayIPcLm2EEEEviT0_T1_,"a",@progbits
	.sectionflags	@""
	.align	4
.nv.constant0._ZN2at6native29vectorized_elementwise_kernelILi4EZZZNS0_17acosh_kernel_cudaERNS_18TensorIteratorBaseEENKUlvE_clEvENKUlvE1_clEvEUlN3c107complexINS6_4HalfEEEE_St5arrayIPcLm2EEEEviT0_T1_:
	.zero		920


//--------------------- .nv.constant0._ZN2at6native29vectorized_elementwise_kernelILi8EZZZNS0_17acosh_kernel_cudaERNS_18TensorIteratorBaseEENKUlvE_clEvENKUlvE1_clEvEUlN3c107complexINS6_4HalfEEEE_St5arrayIPcLm2EEEEviT0_T1_ --------------------------
	.section	.nv.constant0._ZN2at6native29vectorized_elementwise_kernelILi8EZZZNS0_17acosh_kernel_cudaERNS_18TensorIteratorBaseEENKUlvE_clEvENKUlvE1_clEvEUlN3c107complexINS6_4HalfEEEE_St5arrayIPcLm2EEEEviT0_T1_,"a",@progbits
	.sectionflags	@""
	.align	4
.nv.constant0._ZN2at6native29vectorized_elementwise_kernelILi8EZZZNS0_17acosh_kernel_cudaERNS_18TensorIteratorBaseEENKUlvE_clEvENKUlvE1_clEvEUlN3c107complexINS6_4HalfEEEE_St5arrayIPcLm2EEEEviT0_T1_:
	.zero		920


//--------------------- .nv.constant0._ZN2at6native18elementwise_kernelILi128ELi4EZNS0_15gpu_kernel_implIZZZNS0_17acosh_kernel_cudaERNS_18TensorIteratorBaseEENKUlvE_clEvENKUlvE0_clEvEUlN3c107complexIfEEE_EEvS4_RKT_EUliE_EEviT1_ --------------------------
	.section	.nv.constant0._ZN2at6native18elementwise_kernelILi128ELi4EZNS0_15gpu_kernel_implIZZZNS0_17acosh_kernel_cudaERNS_18TensorIteratorBaseEENKUlvE_clEvENKUlvE0_clEvEUlN3c107complexIfEEE_EEvS4_RKT_EUliE_EEviT1_,"a",@progbits
	.sectionflags	@""
	.align	4
.nv.constant0._ZN2at6native18elementwise_kernelILi128ELi4EZNS0_15gpu_kernel_implIZZZNS0_17acosh_kernel_cudaERNS_18TensorIteratorBaseEENKUlvE_clEvENKUlvE0_clEvEUlN3c107complexIfEEE_EEvS4_RKT_EUliE_EEviT1_:
	.zero		1440


//--------------------- .nv.constant0._ZN2at6native27unrolled_elementwise_kernelIZZZNS0_17acosh_kernel_cudaERNS_18TensorIteratorBaseEENKUlvE_clEvENKUlvE0_clEvEUlN3c107complexIfEEE_St5arrayIPcLm2EELi4E23TrivialOffsetCalculatorILi1EjESE_NS0_6memory12LoadWithCastILi1EEENSF_13StoreWithCastILi1EEEEEviT_T0_T2_T3_T4_T5_ --------------------------
	.section	.nv.constant0._ZN2at6native27unrolled_elementwise_kernelIZZZNS0_17acosh_kernel_cudaERNS_18TensorIteratorBaseEENKUlvE_clEvENKUlvE0_clEvEUlN3c107complexIfEEE_St5arrayIPcLm2EELi4E23TrivialOffsetCalculatorILi1EjESE_NS0_6memory12LoadWithCastILi1EEENSF_13StoreWithCastILi1EEEEEviT_T0_T2_T3_T4_T5_,"a",@progbits
	.sectionflags	@""
	.align	4
.nv.constant0._ZN2at6native27unrolled_elementwise_kernelIZZZNS0_17acosh_kernel_cudaERNS_18TensorIteratorBaseEENKUlvE_clEvENKUlvE0_clEvEUlN3c107complexIfEEE_St5arrayIPcLm2EELi4E23TrivialOffsetCalculatorILi1EjESE_NS0_6memory12LoadWithCastILi1EEENSF_13StoreWithCastILi1EEEEEviT_T0_T2_T3_T4_T5_:
	.zero		940


//--------------------- .nv.constant0._ZN2at6native18elementwise_kernelILi128ELi2EZNS0_22gpu_kernel_impl_nocastIZZZNS0_17acosh_kernel_cudaERNS_18TensorIteratorBaseEENKUlvE_clEvENKUlvE0_clEvEUlN3c107complexIfEEE_EEvS4_RKT_EUliE_EEviT1_ --------------------------
	.section	.nv.constant0._ZN2at6native18elementwise_kernelILi128ELi2EZNS0_22gpu_kernel_impl_nocastIZZZNS0_17acosh_kernel_cudaERNS_18TensorIteratorBaseEENKUlvE_clEvENKUlvE0_clEvEUlN3c107complexIfEEE_EEvS4_RKT_EUliE_EEviT1_,"a",@progbits
	.sectionflags	@""
	.align	4
.nv.constant0._ZN2at6native18elementwise_kernelILi128ELi2EZNS0_22gpu_kernel_impl_nocastIZZZNS0_17acosh_kernel_cudaERNS_18TensorIteratorBaseEENKUlvE_clEvENKUlvE0_clEvEUlN3c107complexIfEEE_EEvS4_RKT_EUliE_EEviT1_:
	.zero		1440


//--------------------- .nv.constant0._ZN2at6native27unrolled_elementwise_kernelIZZZNS0_17acosh_kernel_cudaERNS_18TensorIteratorBaseEENKUlvE_clEvENKUlvE0_clEvEUlN3c107complexIfEEE_St5arrayIPcLm2EELi4E23TrivialOffsetCalculatorILi1EjESE_NS0_6memory15LoadWithoutCastENSF_16StoreWithoutCastEEEviT_T0_T2_T3_T4_T5_ --------------------------
	.section	.nv.constant0._ZN2at6native27unrolled_elementwise_kernelIZZZNS0_17acosh_kernel_cudaERNS_18TensorIteratorBaseEENKUlvE_clEvENKUlvE0_clEvEUlN3c107complexIfEEE_St5arrayIPcLm2EELi4E23TrivialOffsetCalculatorILi1EjESE_NS0_6memory15LoadWithoutCastENSF_16StoreWithoutCastEEEviT_T0_T2_T3_T4_T5_,"a",@progbits
	.sectionflags	@""
	.align	4
.nv.constant0._ZN2at6native27unrolled_elementwise_kernelIZZZNS0_17acosh_kernel_cudaERNS_18TensorIteratorBaseEENKUlvE_clEvENKUlvE0_clEvEUlN3c107complexIfEEE_St5arrayIPcLm2EELi4E23TrivialOffsetCalculatorILi1EjESE_NS0_6memory15LoadWithoutCastENSF_16StoreWithoutCastEEEviT_T0_T2_T3_T4_T5_:
	.zero		924


//--------------------- .nv.constant0._ZN2at6native29vectorized_elementwise_kernelILi2EZZZNS0_17acosh_kernel_cudaERNS_18TensorIteratorBaseEENKUlvE_clEvENKUlvE0_clEvEUlN3c107complexIfEEE_St5arrayIPcLm2EEEEviT0_T1_ --------------------------
	.section	.nv.constant0._ZN2at6native29vectorized_elementwise_kernelILi2EZZZNS0_17acosh_kernel_cudaERNS_18TensorIteratorBaseEENKUlvE_clEvENKUlvE0_clEvEUlN3c107complexIfEEE_St5arrayIPcLm2EEEEviT0_T1_,"a",@progbits
	.sectionflags	@""
	.align	4
.nv.constant0._ZN2at6native29vectorized_elementwise_kernelILi2EZZZNS0_17acosh_kernel_cudaERNS_18TensorIteratorBaseEENKUlvE_clEvENKUlvE0_clEvEUlN3c107complexIfEEE_St5arrayIPcLm2EEEEviT0_T1_:
	.zero		920


//--------------------- .nv.constant0._ZN2at6native29vectorized_elementwise_kernelILi4EZZZNS0_17acosh_kernel_cudaERNS_18TensorIteratorBaseEENKUlvE_clEvENKUlvE0_clEvEUlN3c107complexIfEEE_St5arrayIPcLm2EEEEviT0_T1_ --------------------------
	.section	.nv.constant0._ZN2at6native29vectorized_elementwise_kernelILi4EZZZNS0_17acosh_kernel_cudaERNS_18TensorIteratorBaseEENKUlvE_clEvENKUlvE0_clEvEUlN3c107complexIfEEE_St5arrayIPcLm2EEEEviT0_T1_,"a",@progbits
	.sectionflags	@""
	.align	4
.nv.constant0._ZN2at6native29vectorized_elementwise_kernelILi4EZZZNS0_17acosh_kernel_cudaERNS_18TensorIteratorBaseEENKUlvE_clEvENKUlvE0_clEvEUlN3c107complexIfEEE_St5arrayIPcLm2EEEEviT0_T1_:
	.zero		920


//--------------------- .nv.constant0._ZN2at6native29vectorized_elementwise_kernelILi8EZZZNS0_17acosh_kernel_cudaERNS_18TensorIteratorBaseEENKUlvE_clEvENKUlvE0_clEvEUlN3c107complexIfEEE_St5arrayIPcLm2EEEEviT0_T1_ --------------------------
	.section	.nv.constant0._ZN2at6native29vectorized_elementwise_kernelILi8EZZZNS0_17acosh_kernel_cudaERNS_18TensorIteratorBaseEENKUlvE_clEvENKUlvE0_clEvEUlN3c107complexIfEEE_St5arrayIPcLm2EEEEviT0_T1_,"a",@progbits
	.sectionflags	@""
	.align	4
.nv.constant0._ZN2at6native29vectorized_elementwise_kernelILi8EZZZNS0_17acosh_kernel_cudaERNS_18TensorIteratorBaseEENKUlvE_clEvENKUlvE0_clEvEUlN3c107complexIfEEE_St5arrayIPcLm2EEEEviT0_T1_:
	.zero		920


//--------------------- .nv.constant0._ZN2at6native18elementwise_kernelILi128ELi4EZNS0_15gpu_kernel_implIZZZNS0_17acosh_kernel_cudaERNS_18TensorIteratorBaseEENKUlvE_clEvENKUlvE_clEvEUlN3c107complexIdEEE_EEvS4_RKT_EUliE_EEviT1_ --------------------------
	.section	.nv.constant0._ZN2at6native18elementwise_kernelILi128ELi4EZNS0_15gpu_kernel_implIZZZNS0_17acosh_kernel_cudaERNS_18TensorIteratorBaseEENKUlvE_clEvENKUlvE_clEvEUlN3c107complexIdEEE_EEvS4_RKT_EUliE_EEviT1_,"a",@progbits
	.sectionflags	@""
	.align	4
.nv.constant0._ZN2at6native18elementwise_kernelILi128ELi4EZNS0_15gpu_kernel_implIZZZNS0_17acosh_kernel_cudaERNS_18TensorIteratorBaseEENKUlvE_clEvENKUlvE_clEvEUlN3c107complexIdEEE_EEvS4_RKT_EUliE_EEviT1_:
	.zero		1440


//--------------------- .nv.constant0._ZN2at6native27unrolled_elementwise_kernelIZZZNS0_17acosh_kernel_cudaERNS_18TensorIteratorBaseEENKUlvE_clEvENKUlvE_clEvEUlN3c107complexIdEEE_St5arrayIPcLm2EELi4E23TrivialOffsetCalculatorILi1EjESE_NS0_6memory12LoadWithCastILi1EEENSF_13StoreWithCastILi1EEEEEviT_T0_T2_T3_T4_T5_ --------------------------
	.section	.nv.constant0._ZN2at6native27unrolled_elementwise_kernelIZZZNS0_17acosh_kernel_cudaERNS_18TensorIteratorBaseEENKUlvE_clEvENKUlvE_clEvEUlN3c107complexIdEEE_St5arrayIPcLm2EELi4E23TrivialOffsetCalculatorILi1EjESE_NS0_6memory12LoadWithCastILi1EEENSF_13StoreWithCastILi1EEEEEviT_T0_T2_T3_T4_T5_,"a",@progbits
	.sectionflags	@""
	.align	4
.nv.constant0._ZN2at6native27unrolled_elementwise_kernelIZZZNS0_17acosh_kernel_cudaERNS_18TensorIteratorBaseEENKUlvE_clEvENKUlvE_clEvEUlN3c107complexIdEEE_St5arrayIPcLm2EELi4E23TrivialOffsetCalculatorILi1EjESE_NS0_6memory12LoadWithCastILi1EEENSF_13StoreWithCastILi1EEEEEviT_T0_T2_T3_T4_T5_:
	.zero		940


//--------------------- .nv.constant0._ZN2at6native18elementwise_kernelILi128ELi2EZNS0_22gpu_kernel_impl_nocastIZZZNS0_17acosh_kernel_cudaERNS_18TensorIteratorBaseEENKUlvE_clEvENKUlvE_clEvEUlN3c107complexIdEEE_EEvS4_RKT_EUliE_EEviT1_ --------------------------
	.section	.nv.constant0._ZN2at6native18elementwise_kernelILi128ELi2EZNS0_22gpu_kernel_impl_nocastIZZZNS0_17acosh_kernel_cudaERNS_18TensorIteratorBaseEENKUlvE_clEvENKUlvE_clEvEUlN3c107complexIdEEE_EEvS4_RKT_EUliE_EEviT1_,"a",@progbits
	.sectionflags	@""
	.align	4
.nv.constant0._ZN2at6native18elementwise_kernelILi128ELi2EZNS0_22gpu_kernel_impl_nocastIZZZNS0_17acosh_kernel_cudaERNS_18TensorIteratorBaseEENKUlvE_clEvENKUlvE_clEvEUlN3c107complexIdEEE_EEvS4_RKT_EUliE_EEviT1_:
	.zero		1440


//--------------------- .nv.constant0._ZN2at6native27unrolled_elementwise_kernelIZZZNS0_17acosh_kernel_cudaERNS_18TensorIteratorBaseEENKUlvE_clEvENKUlvE_clEvEUlN3c107complexIdEEE_St5arrayIPcLm2EELi4E23TrivialOffsetCalculatorILi1EjESE_NS0_6memory15LoadWithoutCastENSF_16StoreWithoutCastEEEviT_T0_T2_T3_T4_T5_ --------------------------
	.section	.nv.constant0._ZN2at6native27unrolled_elementwise_kernelIZZZNS0_17acosh_kernel_cudaERNS_18TensorIteratorBaseEENKUlvE_clEvENKUlvE_clEvEUlN3c107complexIdEEE_St5arrayIPcLm2EELi4E23TrivialOffsetCalculatorILi1EjESE_NS0_6memory15LoadWithoutCastENSF_16StoreWithoutCastEEEviT_T0_T2_T3_T4_T5_,"a",@progbits
	.sectionflags	@""
	.align	4
.nv.constant0._ZN2at6native27unrolled_elementwise_kernelIZZZNS0_17acosh_kernel_cudaERNS_18TensorIteratorBaseEENKUlvE_clEvENKUlvE_clEvEUlN3c107complexIdEEE_St5arrayIPcLm2EELi4E23TrivialOffsetCalculatorILi1EjESE_NS0_6memory15LoadWithoutCastENSF_16StoreWithoutCastEEEviT_T0_T2_T3_T4_T5_:
	.zero		924


//--------------------- .nv.constant0._ZN2at6native29vectorized_elementwise_kernelILi2EZZZNS0_17acosh_kernel_cudaERNS_18TensorIteratorBaseEENKUlvE_clEvENKUlvE_clEvEUlN3c107complexIdEEE_St5arrayIPcLm2EEEEviT0_T1_ --------------------------
	.section	.nv.constant0._ZN2at6native29vectorized_elementwise_kernelILi2EZZZNS0_17acosh_kernel_cudaERNS_18TensorIteratorBaseEENKUlvE_clEvENKUlvE_clEvEUlN3c107complexIdEEE_St5arrayIPcLm2EEEEviT0_T1_,"a",@progbits
	.sectionflags	@""
	.align	4
.nv.constant0._ZN2at6native29vectorized_elementwise_kernelILi2EZZZNS0_17acosh_kernel_cudaERNS_18TensorIteratorBaseEENKUlvE_clEvENKUlvE_clEvEUlN3c107complexIdEEE_St5arrayIPcLm2EEEEviT0_T1_:
	.zero		920


//--------------------- .nv.constant0._ZN2at6native29vectorized_elementwise_kernelILi4EZZZNS0_17acosh_kernel_cudaERNS_18TensorIteratorBaseEENKUlvE_clEvENKUlvE_clEvEUlN3c107complexIdEEE_St5arrayIPcLm2EEEEviT0_T1_ --------------------------
	.section	.nv.constant0._ZN2at6native29vectorized_elementwise_kernelILi4EZZZNS0_17acosh_kernel_cudaERNS_18TensorIteratorBaseEENKUlvE_clEvENKUlvE_clEvEUlN3c107complexIdEEE_St5arrayIPcLm2EEEEviT0_T1_,"a",@progbits
	.sectionflags	@""
	.align	4
.nv.constant0._ZN2at6native29vectorized_elementwise_kernelILi4EZZZNS0_17acosh_kernel_cudaERNS_18TensorIteratorBaseEENKUlvE_clEvENKUlvE_clEvEUlN3c107complexIdEEE_St5arrayIPcLm2EEEEviT0_T1_:
	.zero		920


//--------------------- .nv.constant0._ZN2at6native29vectorized_elementwise_kernelILi8EZZZNS0_17acosh_kernel_cudaERNS_18TensorIteratorBaseEENKUlvE_clEvENKUlvE_clEvEUlN3c107complexIdEEE_St5arrayIPcLm2EEEEviT0_T1_ --------------------------
	.section	.nv.constant0._ZN2at6native29vectorized_elementwise_kernelILi8EZZZNS0_17acosh_kernel_cudaERNS_18TensorIteratorBaseEENKUlvE_clEvENKUlvE_clEvEUlN3c107complexIdEEE_St5arrayIPcLm2EEEEviT0_T1_,"a",@progbits
	.sectionflags	@""
	.align	4
.nv.constant0._ZN2at6native29vectorized_elementwise_kernelILi8EZZZNS0_17acosh_kernel_cudaERNS_18TensorIteratorBaseEENKUlvE_clEvENKUlvE_clEvEUlN3c107complexIdEEE_St5arrayIPcLm2EEEEviT0_T1_:
	.zero		920


//--------------------- SYMBOLS --------------------------

	.type		.nv.reservedSmem.offset0,@object
	.size		.nv.reservedSmem.offset0,0x4
	.type		__assertfail,@function
